def matmul_kernel(
    a_ptr,
    b_ptr,
    c_ptr,
    M,
    N,
    K,
    stride_am,
    stride_ak,
    stride_bk,
    stride_bn,
    stride_cm,
    stride_cn,
    BLOCK_M: tl.constexpr,
    BLOCK_N: tl.constexpr,
    BLOCK_K: tl.constexpr,
    GROUP_M: tl.constexpr,
):
    pid = tl.program_id(axis=0)
    num_pid_m = tl.cdiv(M, BLOCK_M)
    num_pid_n = tl.cdiv(N, BLOCK_N)
    num_pid_in_group = GROUP_M * num_pid_n
    group_id = pid // num_pid_in_group
    first_pid_m = group_id * GROUP_M
    group_size_m = min(num_pid_m - first_pid_m, GROUP_M)
    pid_m = first_pid_m + ((pid % num_pid_in_group) % group_size_m)
    pid_n = (pid % num_pid_in_group) // group_size_m

    offs_am = (pid_m * BLOCK_M + tl.arange(0, BLOCK_M)) % M
    offs_bn = (pid_n * BLOCK_N + tl.arange(0, BLOCK_N)) % N
    offs_k = tl.arange(0, BLOCK_K)
    a_ptrs = a_ptr + offs_am[:, None] * stride_am + offs_k[None, :] * stride_ak
    b_ptrs = b_ptr + offs_k[:, None] * stride_bk + offs_bn[None, :] * stride_bn

    acc = tl.zeros((BLOCK_M, BLOCK_N), dtype=tl.float32)
    for kk in range(0, tl.cdiv(K, BLOCK_K)):
        a = tl.load(a_ptrs, mask=offs_k[None, :] < K - kk * BLOCK_K, other=0.0)
        b = tl.load(b_ptrs, mask=offs_k[:, None] < K - kk * BLOCK_K, other=0.0)
        acc = tl.dot(a, b, acc)
        a_ptrs += BLOCK_K * stride_ak
        b_ptrs += BLOCK_K * stride_bk

    c = acc.to(c_ptr.dtype.element_ty)
    offs_cm = pid_m * BLOCK_M + tl.arange(0, BLOCK_M)
    offs_cn = pid_n * BLOCK_N + tl.arange(0, BLOCK_N)
    c_ptrs = c_ptr + offs_cm[:, None] * stride_cm + offs_cn[None, :] * stride_cn
    mask = (offs_cm[:, None] < M) & (offs_cn[None, :] < N)
    tl.store(c_ptrs, c, mask=mask)

# config = {"BLOCK_K": 128, "BLOCK_M": 512, "BLOCK_N": 512, "GROUP_M": 8, "arch": "sm_90", "dtype": "fp32", "num_ctas": 1, "num_stages": 8, "num_warps": 4}
# arch = sm_90


// ===== COMPILED SASS (sm_90a) =====

	.target	sm_90a

	.elftype	@"ET_EXEC"


//--------------------- .note.nv.tkinfo           --------------------------
	.section	.note.nv.tkinfo,"",@"SHT_NOTE"
	.sectionflags	@"SHF_NOTE_NV_TKINFO"
	.tkinfo
        /*0018*/ 	.word	0x00000002
        /*0030*/ 	.string	""
        /*0030*/ 	.string	"ptxas"
        /*0030*/ 	.string	"Cuda compilation tools, release 13.0, V13.0.88"
        /*0030*/ 	.string	"Build cuda_13.0.r13.0/compiler.36424714_0"
        /*0030*/ 	.string	"-v  -suppress-debug-info  -lineinfo  -arch sm_90a "



//--------------------- .note.nv.cuinfo           --------------------------
	.section	.note.nv.cuinfo,"",@"SHT_NOTE"
	.sectionflags	@"SHF_NOTE_NV_CUINFO"
        /*0018*/ 	.short	0x0002
        /*001a*/ 	.short	0x005a
        /*001c*/ 	.short	0x0082
	.zero		2


//--------------------- .nv.info                  --------------------------
	.section	.nv.info,"",@"SHT_CUDA_INFO"
	.align	4


	//----- nvinfo : EIATTR_REGCOUNT
	.align		4
        /*0000*/ 	.byte	0x04, 0x2f
        /*0002*/ 	.short	(.L_1 - .L_0)
	.align		4
.L_0:
        /*0004*/ 	.word	index@(matmul_kernel)
        /*0008*/ 	.word	0x000000ff


	//----- nvinfo : EIATTR_FRAME_SIZE
	.align		4
.L_1:
        /*000c*/ 	.byte	0x04, 0x11
        /*000e*/ 	.short	(.L_3 - .L_2)
	.align		4
.L_2:
        /*0010*/ 	.word	index@(matmul_kernel)
        /*0014*/ 	.word	0x00006d60


	//----- nvinfo : EIATTR_MIN_STACK_SIZE
	.align		4
.L_3:
        /*0018*/ 	.byte	0x04, 0x12
        /*001a*/ 	.short	(.L_5 - .L_4)
	.align		4
.L_4:
        /*001c*/ 	.word	index@(matmul_kernel)
        /*0020*/ 	.word	0x00006d60
.L_5:


//--------------------- .nv.compat                --------------------------
	.section	.nv.compat,"",@"SHT_CUDA_COMPAT_INFO"
	.align	4
        /*0000*/ 	.byte	0x02, 0x09, 0x01, 0x00, 0x02, 0x02, 0x04, 0x00, 0x02, 0x05, 0x05, 0x00, 0x03, 0x07, 0x01, 0x01
        /*0010*/ 	.byte	0x02, 0x03, 0x00, 0x00, 0x02, 0x06, 0x01, 0x00, 0x04, 0x0b, 0x08, 0x00, 0x00, 0x00, 0x00, 0x00
        /*0020*/ 	.byte	0x00, 0x00, 0x00, 0x00


//--------------------- .nv.info.matmul_kernel    --------------------------
	.section	.nv.info.matmul_kernel,"",@"SHT_CUDA_INFO"
	.sectionflags	@""
	.align	4


	//----- nvinfo : EIATTR_CUDA_API_VERSION
	.align		4
        /*0000*/ 	.byte	0x04, 0x37
        /*0002*/ 	.short	(.L_7 - .L_6)
.L_6:
        /*0004*/ 	.word	0x00000082


	//----- nvinfo : EIATTR_KPARAM_INFO
	.align		4
.L_7:
        /*0008*/ 	.byte	0x04, 0x17
        /*000a*/ 	.short	(.L_9 - .L_8)
.L_8:
        /*000c*/ 	.word	0x00000000
        /*0010*/ 	.short	0x000d
        /*0012*/ 	.short	0x0048
        /*0014*/ 	.byte	0x00, 0xf4, 0x21, 0x00


	//----- nvinfo : EIATTR_KPARAM_INFO
	.align		4
.L_9:
        /*0018*/ 	.byte	0x04, 0x17
        /*001a*/ 	.short	(.L_11 - .L_10)
.L_10:
        /*001c*/ 	.word	0x00000000
        /*0020*/ 	.short	0x000c
        /*0022*/ 	.short	0x0040
        /*0024*/ 	.byte	0x00, 0xf4, 0x21, 0x00


	//----- nvinfo : EIATTR_KPARAM_INFO
	.align		4
.L_11:
        /*0028*/ 	.byte	0x04, 0x17
        /*002a*/ 	.short	(.L_13 - .L_12)
.L_12:
        /*002c*/ 	.word	0x00000000
        /*0030*/ 	.short	0x000b
        /*0032*/ 	.short	0x0038
        /*0034*/ 	.byte	0x00, 0xf0, 0x11, 0x00


	//----- nvinfo : EIATTR_KPARAM_INFO
	.align		4
.L_13:
        /*0038*/ 	.byte	0x04, 0x17
        /*003a*/ 	.short	(.L_15 - .L_14)
.L_14:
        /*003c*/ 	.word	0x00000000
        /*0040*/ 	.short	0x000a
        /*0042*/ 	.short	0x0034
        /*0044*/ 	.byte	0x00, 0xf0, 0x11, 0x00


	//----- nvinfo : EIATTR_KPARAM_INFO
	.align		4
.L_15:
        /*0048*/ 	.byte	0x04, 0x17
        /*004a*/ 	.short	(.L_17 - .L_16)
.L_16:
        /*004c*/ 	.word	0x00000000
        /*0050*/ 	.short	0x0009
        /*0052*/ 	.short	0x0030
        /*0054*/ 	.byte	0x00, 0xf0, 0x11, 0x00


	//----- nvinfo : EIATTR_KPARAM_INFO
	.align		4
.L_17:
        /*0058*/ 	.byte	0x04, 0x17
        /*005a*/ 	.short	(.L_19 - .L_18)
.L_18:
        /*005c*/ 	.word	0x00000000
        /*0060*/ 	.short	0x0008
        /*0062*/ 	.short	0x002c
        /*0064*/ 	.byte	0x00, 0xf0, 0x11, 0x00


	//----- nvinfo : EIATTR_KPARAM_INFO
	.align		4
.L_19:
        /*0068*/ 	.byte	0x04, 0x17
        /*006a*/ 	.short	(.L_21 - .L_20)
.L_20:
        /*006c*/ 	.word	0x00000000
        /*0070*/ 	.short	0x0007
        /*0072*/ 	.short	0x0028
        /*0074*/ 	.byte	0x00, 0xf0, 0x11, 0x00


	//----- nvinfo : EIATTR_KPARAM_INFO
	.align		4
.L_21:
        /*0078*/ 	.byte	0x04, 0x17
        /*007a*/ 	.short	(.L_23 - .L_22)
.L_22:
        /*007c*/ 	.word	0x00000000
        /*0080*/ 	.short	0x0006
        /*0082*/ 	.short	0x0024
        /*0084*/ 	.byte	0x00, 0xf0, 0x11, 0x00


	//----- nvinfo : EIATTR_KPARAM_INFO
	.align		4
.L_23:
        /*0088*/ 	.byte	0x04, 0x17
        /*008a*/ 	.short	(.L_25 - .L_24)
.L_24:
        /*008c*/ 	.word	0x00000000
        /*0090*/ 	.short	0x0005
        /*0092*/ 	.short	0x0020
        /*0094*/ 	.byte	0x00, 0xf0, 0x11, 0x00


	//----- nvinfo : EIATTR_KPARAM_INFO
	.align		4
.L_25:
        /*0098*/ 	.byte	0x04, 0x17
        /*009a*/ 	.short	(.L_27 - .L_26)
.L_26:
        /*009c*/ 	.word	0x00000000
        /*00a0*/ 	.short	0x0004
        /*00a2*/ 	.short	0x001c
        /*00a4*/ 	.byte	0x00, 0xf0, 0x11, 0x00


	//----- nvinfo : EIATTR_KPARAM_INFO
	.align		4
.L_27:
        /*00a8*/ 	.byte	0x04, 0x17
        /*00aa*/ 	.short	(.L_29 - .L_28)
.L_28:
        /*00ac*/ 	.word	0x00000000
        /*00b0*/ 	.short	0x0003
        /*00b2*/ 	.short	0x0018
        /*00b4*/ 	.byte	0x00, 0xf0, 0x11, 0x00


	//----- nvinfo : EIATTR_KPARAM_INFO
	.align		4
.L_29:
        /*00b8*/ 	.byte	0x04, 0x17
        /*00ba*/ 	.short	(.L_31 - .L_30)
.L_30:
        /*00bc*/ 	.word	0x00000000
        /*00c0*/ 	.short	0x0002
        /*00c2*/ 	.short	0x0010
        /*00c4*/ 	.byte	0x00, 0xf4, 0x21, 0x00


	//----- nvinfo : EIATTR_KPARAM_INFO
	.align		4
.L_31:
        /*00c8*/ 	.byte	0x04, 0x17
        /*00ca*/ 	.short	(.L_33 - .L_32)
.L_32:
        /*00cc*/ 	.word	0x00000000
        /*00d0*/ 	.short	0x0001
        /*00d2*/ 	.short	0x0008
        /*00d4*/ 	.byte	0x00, 0xf4, 0x21, 0x00


	//----- nvinfo : EIATTR_KPARAM_INFO
	.align		4
.L_33:
        /*00d8*/ 	.byte	0x04, 0x17
        /*00da*/ 	.short	(.L_35 - .L_34)
.L_34:
        /*00dc*/ 	.word	0x00000000
        /*00e0*/ 	.short	0x0000
        /*00e2*/ 	.short	0x0000
        /*00e4*/ 	.byte	0x00, 0xf4, 0x21, 0x00


	//----- nvinfo : EIATTR_SPARSE_MMA_MASK
	.align		4
.L_35:
        /*00e8*/ 	.byte	0x03, 0x50
        /*00ea*/ 	.short	0x0000


	//----- nvinfo : EIATTR_MAXREG_COUNT
	.align		4
        /*00ec*/ 	.byte	0x03, 0x1b
        /*00ee*/ 	.short	0x00ff


	//----- nvinfo : EIATTR_NUM_BARRIERS
	.align		4
        /*00f0*/ 	.byte	0x02, 0x4c
        /*00f2*/ 	.byte	0x01
	.zero		1


	//----- nvinfo : EIATTR_ANNOTATIONS
	.align		4
        /*00f4*/ 	.byte	0x04, 0x55
        /*00f6*/ 	.short	(.L_37 - .L_36)


	//   ....[0]....
.L_36:
        /*00f8*/ 	.word	0x00000001
        /*00fc*/ 	.byte	0xf0, 0x05, 0x00, 0x00, 0x01, 0x00, 0x00, 0x00, 0x20, 0x06, 0x00, 0x00, 0x01, 0x00, 0x00, 0x00
        /* <DEDUP_REMOVED lines=385> */
        /*191c*/ 	.byte	0xf0, 0xae, 0x01, 0x00, 0x01, 0x00, 0x00, 0x00, 0x10, 0xaf, 0x01, 0x00


	//----- nvinfo : EIATTR_MERCURY_ISA_VERSION
	.align		4
.L_37:
        /*1928*/ 	.byte	0x03, 0x5f
        /*192a*/ 	.short	0x0101


	//----- nvinfo : EIATTR_EXIT_INSTR_OFFSETS
	.align		4
        /*192c*/ 	.byte	0x04, 0x1c
        /*192e*/ 	.short	(.L_39 - .L_38)


	//   ....[0]....
.L_38:
        /*1930*/ 	.word	0x00142440


	//   ....[1]....
        /*1934*/ 	.word	0x00142460


	//----- nvinfo : EIATTR_REQNTID
	.align		4
.L_39:
        /*1938*/ 	.byte	0x04, 0x10
        /*193a*/ 	.short	(.L_41 - .L_40)
.L_40:
        /*193c*/ 	.word	0x00000080
        /*1940*/ 	.word	0x00000001
        /*1944*/ 	.word	0x00000001


	//----- nvinfo : EIATTR_CBANK_PARAM_SIZE
	.align		4
.L_41:
        /*1948*/ 	.byte	0x03, 0x19
        /*194a*/ 	.short	0x0050


	//----- nvinfo : EIATTR_PARAM_CBANK
	.align		4
        /*194c*/ 	.byte	0x04, 0x0a
        /*194e*/ 	.short	(.L_43 - .L_42)
	.align		4
.L_42:
        /*1950*/ 	.word	index@(.nv.constant0.matmul_kernel)
        /*1954*/ 	.short	0x0210
        /*1956*/ 	.short	0x0050


	//----- nvinfo : EIATTR_SW_WAR
	.align		4
.L_43:
        /*1958*/ 	.byte	0x04, 0x36
        /*195a*/ 	.short	(.L_45 - .L_44)
.L_44:
        /*195c*/ 	.word	0x00000008
.L_45:


//--------------------- .nv.callgraph             --------------------------
	.section	.nv.callgraph,"",@"SHT_CUDA_CALLGRAPH"
	.align	4
	.sectionentsize	8
	.align		4
        /*0000*/ 	.word	0x00000000
	.align		4
        /*0004*/ 	.word	0xffffffff
	.align		4
        /*0008*/ 	.word	0x00000000
	.align		4
        /*000c*/ 	.word	0xfffffffe
	.align		4
        /*0010*/ 	.word	0x00000000
	.align		4
        /*0014*/ 	.word	0xfffffffd
	.align		4
        /*0018*/ 	.word	0x00000000
	.align		4
        /*001c*/ 	.word	0xfffffffc


//--------------------- .text.matmul_kernel       --------------------------
	.section	.text.matmul_kernel,"ax",@progbits
	.align	128
        .global         matmul_kernel
        .type           matmul_kernel,@function
        .size           matmul_kernel,(.L_x_3 - matmul_kernel)
        .other          matmul_kernel,@"STO_CUDA_ENTRY STV_DEFAULT"
matmul_kernel:
.text.matmul_kernel:
[----:B------:R-:W1:Y:S08]  /*0000*/  LDC R1, c[0x0][0x28] ;  /* 0x00000a00ff017b82 */ /* 0x000e700000000800 */
[----:B------:R-:W2:Y:S01]  /*0010*/  LDC.64 R2, c[0x0][0x228] ;  /* 0x00008a00ff027b82 */ /* 0x000ea20000000a00 */
[----:B------:R-:W3:Y:S01]  /*0020*/  S2R R7, SR_CTAID.X ;  /* 0x0000000000077919 */ /* 0x000ee20000002500 */
[----:B-1----:R-:W-:Y:S01]  /*0030*/  IADD3 R1, R1, -0x6d60, RZ ;  /* 0xffff92a001017810 */ /* 0x002fe20007ffe0ff */
[----:B------:R-:W1:Y:S01]  /*0040*/  S2R R15, SR_TID.X ;  /* 0x00000000000f7919 */ /* 0x000e620000002100 */
[----:B--2---:R-:W-:Y:S01]  /*0050*/  VIADD R0, R3, 0x1ff ;  /* 0x000001ff03007836 */ /* 0x004fe20000000000 */
[----:B------:R-:W-:-:S04]  /*0060*/  IABS R237, R3 ;  /* 0x0000000300ed7213 */ /* 0x000fc80000000000 */
[----:B------:R-:W-:-:S04]  /*0070*/  SHF.R.S32.HI R5, RZ, 0x1f, R0 ;  /* 0x0000001fff057819 */ /* 0x000fc80000011400 */
[----:B------:R-:W-:Y:S02]  /*0080*/  LEA.HI R5, R5, R0, RZ, 0x9 ;  /* 0x0000000005057211 */ /* 0x000fe400078f48ff */
[----:B---3--:R-:W-:Y:S02]  /*0090*/  IABS R10, R7 ;  /* 0x00000007000a7213 */ /* 0x008fe40000000000 */
[----:B------:R-:W-:Y:S02]  /*00a0*/  SHF.R.S32.HI R5, RZ, 0x9, R5 ;  /* 0x00000009ff057819 */ /* 0x000fe40000011405 */
[----:B-1----:R-:W-:Y:S02]  /*00b0*/  LOP3.LUT R251, R15, 0x60, RZ, 0xc0, !PT ;  /* 0x000000600ffb7812 */ /* 0x002fe400078ec0ff */
[----:B------:R-:W-:-:S04]  /*00c0*/  SHF.L.U32 R6, R5, 0x3, RZ ;  /* 0x0000000305067819 */ /* 0x000fc800000006ff */
[-C--:B------:R-:W-:Y:S02]  /*00d0*/  IABS R9, R6.reuse ;  /* 0x0000000600097213 */ /* 0x080fe40000000000 */
[----:B------:R-:W-:Y:S02]  /*00e0*/  IABS R12, R6 ;  /* 0x00000006000c7213 */ /* 0x000fe40000000000 */
[----:B------:R-:W1:Y:S08]  /*00f0*/  I2F.RP R0, R9 ;  /* 0x0000000900007306 */ /* 0x000e700000209400 */
[----:B-1----:R-:W1:Y:S02]  /*0100*/  MUFU.RCP R0, R0 ;  /* 0x0000000000007308 */ /* 0x002e640000001000 */
[----:B-1----:R-:W-:-:S02]  /*0110*/  VIADD R4, R0, 0xffffffe ;  /* 0x0ffffffe00047836 */ /* 0x002fc40000000000 */
[----:B------:R-:W-:Y:S01]  /*0120*/  IMAD.MOV R0, RZ, RZ, -R12 ;  /* 0x000000ffff007224 */ /* 0x000fe200078e0a0c */
[----:B------:R-:W-:-:S03]  /*0130*/  IABS R12, R2 ;  /* 0x00000002000c7213 */ /* 0x000fc60000000000 */
[----:B------:R1:W2:Y:S02]  /*0140*/  F2I.FTZ.U32.TRUNC.NTZ R5, R4 ;  /* 0x0000000400057305 */ /* 0x0002a4000021f000 */
[----:B-1----:R-:W-:Y:S02]  /*0150*/  MOV R4, RZ ;  /* 0x000000ff00047202 */ /* 0x002fe40000000f00 */
[----:B--2---:R-:W-:-:S05]  /*0160*/  IADD3 R8, RZ, -R5, RZ ;  /* 0x80000005ff087210 */ /* 0x004fca0007ffe0ff */
[----:B------:R-:W-:Y:S02]  /*0170*/  IMAD R11, R8, R9, RZ ;  /* 0x00000009080b7224 */ /* 0x000fe400078e02ff */
[----:B------:R-:W-:Y:S02]  /*0180*/  IMAD.MOV.U32 R8, RZ, RZ, R10 ;  /* 0x000000ffff087224 */ /* 0x000fe400078e000a */
[----:B------:R-:W-:-:S06]  /*0190*/  IMAD.HI.U32 R5, R5, R11, R4 ;  /* 0x0000000b05057227 */ /* 0x000fcc00078e0004 */
[----:B------:R-:W-:-:S04]  /*01a0*/  IMAD.HI.U32 R5, R5, R8, RZ ;  /* 0x0000000805057227 */ /* 0x000fc800078e00ff */
[----:B------:R-:W-:-:S05]  /*01b0*/  IMAD R0, R5, R0, R8 ;  /* 0x0000000005007224 */ /* 0x000fca00078e0208 */
[----:B------:R-:W-:-:S13]  /*01c0*/  ISETP.GT.U32.AND P1, PT, R9, R0, PT ;  /* 0x000000000900720c */ /* 0x000fda0003f24070 */
[-C--:B------:R-:W-:Y:S01]  /*01d0*/  @!P1 IADD3 R0, R0, -R9.reuse, RZ ;  /* 0x8000000900009210 */ /* 0x080fe20007ffe0ff */
[----:B------:R-:W-:Y:S01]  /*01e0*/  @!P1 VIADD R5, R5, 0x1 ;  /* 0x0000000105059836 */ /* 0x000fe20000000000 */
[----:B------:R-:W-:Y:S02]  /*01f0*/  ISETP.NE.AND P1, PT, R6, RZ, PT ;  /* 0x000000ff0600720c */ /* 0x000fe40003f25270 */
[----:B------:R-:W-:Y:S02]  /*0200*/  ISETP.GE.U32.AND P0, PT, R0, R9, PT ;  /* 0x000000090000720c */ /* 0x000fe40003f06070 */
[----:B------:R-:W-:-:S04]  /*0210*/  LOP3.LUT R0, R7, R6, RZ, 0x3c, !PT ;  /* 0x0000000607007212 */ /* 0x000fc800078e3cff */
[----:B------:R-:W-:Y:S02]  /*0220*/  ISETP.GE.AND P2, PT, R0, RZ, PT ;  /* 0x000000ff0000720c */ /* 0x000fe40003f46270 */
[----:B------:R-:W-:-:S05]  /*0230*/  IADD3 R0, R2, 0x1ff, RZ ;  /* 0x000001ff02007810 */ /* 0x000fca0007ffe0ff */
[----:B------:R-:W-:-:S05]  /*0240*/  @P0 IADD3 R5, R5, 0x1, RZ ;  /* 0x0000000105050810 */ /* 0x000fca0007ffe0ff */
[----:B------:R-:W-:Y:S01]  /*0250*/  IMAD.MOV.U32 R4, RZ, RZ, R5 ;  /* 0x000000ffff047224 */ /* 0x000fe200078e0005 */
[----:B------:R-:W-:-:S03]  /*0260*/  SHF.R.S32.HI R5, RZ, 0x1f, R0 ;  /* 0x0000001fff057819 */ /* 0x000fc60000011400 */
[----:B------:R-:W-:Y:S01]  /*0270*/  @!P2 IMAD.MOV R4, RZ, RZ, -R4 ;  /* 0x000000ffff04a224 */ /* 0x000fe200078e0a04 */
[----:B------:R-:W-:Y:S02]  /*0280*/  @!P1 LOP3.LUT R4, RZ, R6, RZ, 0x33, !PT ;  /* 0x00000006ff049212 */ /* 0x000fe400078e33ff */
[----:B------:R-:W-:Y:S02]  /*0290*/  LEA.HI R5, R5, R0, RZ, 0x9 ;  /* 0x0000000005057211 */ /* 0x000fe400078f48ff */
[C---:B------:R-:W-:Y:S02]  /*02a0*/  SHF.L.U32 R8, R4.reuse, 0x3, RZ ;  /* 0x0000000304087819 */ /* 0x040fe400000006ff */
[----:B------:R-:W-:Y:S02]  /*02b0*/  IADD3 R4, -R4, RZ, RZ ;  /* 0x000000ff04047210 */ /* 0x000fe40007ffe1ff */
[----:B------:R-:W-:-:S03]  /*02c0*/  LEA.HI.SX32 R5, R5, -R8, 0x17 ;  /* 0x8000000805057211 */ /* 0x000fc600078fbaff */
[----:B------:R-:W-:Y:S01]  /*02d0*/  IMAD R10, R6, R4, R7 ;  /* 0x00000004060a7224 */ /* 0x000fe200078e0207 */
[----:B------:R-:W-:-:S04]  /*02e0*/  VIMNMX R13, R5, 0x8, PT ;  /* 0x00000008050d7848 */ /* 0x000fc80003fe0100 */
[-C--:B------:R-:W-:Y:S02]  /*02f0*/  IABS R9, R13.reuse ;  /* 0x0000000d00097213 */ /* 0x080fe40000000000 */
[----:B------:R-:W-:Y:S02]  /*0300*/  IABS R6, R13 ;  /* 0x0000000d00067213 */ /* 0x000fe40000000000 */
[----:B------:R-:W1:Y:S08]  /*0310*/  I2F.RP R0, R9 ;  /* 0x0000000900007306 */ /* 0x000e700000209400 */
[----:B-1----:R-:W1:Y:S02]  /*0320*/  MUFU.RCP R0, R0 ;  /* 0x0000000000007308 */ /* 0x002e640000001000 */
[----:B-1----:R-:W-:Y:S01]  /*0330*/  VIADD R5, R0, 0xffffffe ;  /* 0x0ffffffe00057836 */ /* 0x002fe20000000000 */
[----:B------:R-:W-:-:S05]  /*0340*/  IADD3 R0, RZ, -R6, RZ ;  /* 0x80000006ff007210 */ /* 0x000fca0007ffe0ff */
[----:B------:R-:W1:Y:S08]  /*0350*/  I2F.RP R6, R237 ;  /* 0x000000ed00067306 */ /* 0x000e700000209400 */
[----:B------:R-:W2:Y:S08]  /*0360*/  F2I.FTZ.U32.TRUNC.NTZ R5, R5 ;  /* 0x0000000500057305 */ /* 0x000eb0000021f000 */
[----:B-1----:R-:W1:Y:S01]  /*0370*/  MUFU.RCP R6, R6 ;  /* 0x0000000600067308 */ /* 0x002e620000001000 */
[----:B--2---:R-:W-:-:S05]  /*0380*/  IMAD.MOV R11, RZ, RZ, -R5 ;  /* 0x000000ffff0b7224 */ /* 0x004fca00078e0a05 */
[----:B------:R-:W-:Y:S02]  /*0390*/  MOV R4, R11 ;  /* 0x0000000b00047202 */ /* 0x000fe40000000f00 */
[----:B------:R-:W-:-:S03]  /*03a0*/  IABS R11, R10 ;  /* 0x0000000a000b7213 */ /* 0x000fc60000000000 */
[----:B------:R-:W-:Y:S02]  /*03b0*/  IMAD R7, R4, R9, RZ ;  /* 0x0000000904077224 */ /* 0x000fe400078e02ff */
[----:B------:R-:W-:-:S04]  /*03c0*/  IMAD.MOV.U32 R4, RZ, RZ, RZ ;  /* 0x000000ffff047224 */ /* 0x000fc800078e00ff */
[----:B------:R-:W-:Y:S02]  /*03d0*/  IMAD.HI.U32 R4, R5, R7, R4 ;  /* 0x0000000705047227 */ /* 0x000fe400078e0004 */
[----:B------:R-:W2:Y:S02]  /*03e0*/  I2F.RP R5, R12 ;  /* 0x0000000c00057306 */ /* 0x000ea40000209400 */
[----:B-1----:R-:W-:Y:S01]  /*03f0*/  VIADD R7, R6, 0xffffffe ;  /* 0x0ffffffe06077836 */ /* 0x002fe20000000000 */
[----:B------:R-:W-:Y:S01]  /*0400*/  SHF.L.U32 R6, R15, 0x2, RZ ;  /* 0x000000020f067819 */ /* 0x000fe200000006ff */
[----:B------:R-:W-:-:S03]  /*0410*/  IMAD.HI.U32 R4, R4, R11, RZ ;  /* 0x0000000b04047227 */ /* 0x000fc600078e00ff */
[----:B------:R-:W-:Y:S01]  /*0420*/  LOP3.LUT R6, R6, 0x7c, RZ, 0xc0, !PT ;  /* 0x0000007c06067812 */ /* 0x000fe200078ec0ff */
[----:B------:R-:W-:Y:S01]  /*0430*/  IMAD R0, R4, R0, R11 ;  /* 0x0000000004007224 */ /* 0x000fe200078e020b */
[----:B------:R-:W-:Y:S02]  /*0440*/  F2I.FTZ.U32.TRUNC.NTZ R7, R7 ;  /* 0x0000000700077305 */ /* 0x000fe4000021f000 */
[----:B------:R-:W-:Y:S02]  /*0450*/  LEA R251, R251, R6, 0xa ;  /* 0x00000006fbfb7211 */ /* 0x000fe400078e50ff */
[----:B------:R-:W-:Y:S02]  /*0460*/  ISETP.GT.U32.AND P1, PT, R9, R0, PT ;  /* 0x000000000900720c */ /* 0x000fe40003f24070 */
[----:B------:R-:W-:Y:S02]  /*0470*/  MOV R6, RZ ;  /* 0x000000ff00067202 */ /* 0x000fe40000000f00 */
[----:B--2---:R-:W1:Y:S09]  /*0480*/  MUFU.RCP R5, R5 ;  /* 0x0000000500057308 */ /* 0x004e720000001000 */
[----:B------:R-:W-:Y:S01]  /*0490*/  @!P1 IMAD.IADD R0, R0, 0x1, -R9 ;  /* 0x0000000100009824 */ /* 0x000fe200078e0a09 */
[----:B------:R-:W-:-:S02]  /*04a0*/  @!P1 IADD3 R4, R4, 0x1, RZ ;  /* 0x0000000104049810 */ /* 0x000fc40007ffe0ff */
[----:B------:R-:W-:Y:S02]  /*04b0*/  ISETP.NE.AND P1, PT, R13, RZ, PT ;  /* 0x000000ff0d00720c */ /* 0x000fe40003f25270 */
[----:B------:R-:W-:Y:S02]  /*04c0*/  ISETP.GE.U32.AND P0, PT, R0, R9, PT ;  /* 0x000000090000720c */ /* 0x000fe40003f06070 */
[----:B------:R-:W2:Y:S01]  /*04d0*/  S2R R9, SR_CgaCtaId ;  /* 0x0000000000097919 */ /* 0x000ea20000008800 */
[----:B------:R-:W-:Y:S02]  /*04e0*/  LOP3.LUT R0, R10, R13, RZ, 0x3c, !PT ;  /* 0x0000000d0a007212 */ /* 0x000fe400078e3cff */
[----:B-1----:R-:W-:Y:S02]  /*04f0*/  IADD3 R3, R5, 0xffffffe, RZ ;  /* 0x0ffffffe05037810 */ /* 0x002fe40007ffe0ff */
[----:B------:R-:W-:Y:S02]  /*0500*/  ISETP.GE.AND P2, PT, R0, RZ, PT ;  /* 0x000000ff0000720c */ /* 0x000fe40003f46270 */
[----:B------:R-:W1:Y:S04]  /*0510*/  F2I.FTZ.U32.TRUNC.NTZ R5, R3 ;  /* 0x0000000300057305 */ /* 0x000e68000021f000 */
[----:B------:R-:W-:-:S04]  /*0520*/  @P0 VIADD R4, R4, 0x1 ;  /* 0x0000000104040836 */ /* 0x000fc80000000000 */
[----:B------:R-:W-:Y:S01]  /*0530*/  IMAD.MOV.U32 R14, RZ, RZ, R4 ;  /* 0x000000ffff0e7224 */ /* 0x000fe200078e0004 */
[----:B------:R-:W-:-:S04]  /*0540*/  MOV R4, 0x400 ;  /* 0x0000040000047802 */ /* 0x000fc80000000f00 */
[----:B------:R-:W-:Y:S02]  /*0550*/  @!P2 IADD3 R14, -R14, RZ, RZ ;  /* 0x000000ff0e0ea210 */ /* 0x000fe40007ffe1ff */
[----:B------:R-:W-:Y:S01]  /*0560*/  @!P1 LOP3.LUT R14, RZ, R13, RZ, 0x33, !PT ;  /* 0x0000000dff0e9212 */ /* 0x000fe200078e33ff */
[----:B-1----:R-:W-:-:S03]  /*0570*/  IMAD.MOV R3, RZ, RZ, -R5 ;  /* 0x000000ffff037224 */ /* 0x002fc600078e0a05 */
[----:B------:R-:W-:Y:S01]  /*0580*/  IADD3 R0, -R14, RZ, RZ ;  /* 0x000000ff0e007210 */ /* 0x000fe20007ffe1ff */
[----:B------:R-:W-:-:S04]  /*0590*/  IMAD R3, R3, R12, RZ ;  /* 0x0000000c03037224 */ /* 0x000fc800078e02ff */
[----:B------:R-:W-:Y:S01]  /*05a0*/  IMAD R0, R13, R0, R10 ;  /* 0x000000000d007224 */ /* 0x000fe200078e020a */
[----:B--2---:R-:W-:Y:S01]  /*05b0*/  LEA R9, R9, R4, 0x18 ;  /* 0x0000000409097211 */ /* 0x004fe200078ec0ff */
[----:B------:R-:W-:Y:S01]  /*05c0*/  IMAD.MOV.U32 R4, RZ, RZ, RZ ;  /* 0x000000ffff047224 */ /* 0x000fe200078e00ff */
[----:B------:R-:W-:Y:S01]  /*05d0*/  SHF.L.U32 R10, R14, 0x9, RZ ;  /* 0x000000090e0a7819 */ /* 0x000fe200000006ff */
[----:B------:R-:W-:Y:S02]  /*05e0*/  IMAD.IADD R0, R8, 0x1, R0 ;  /* 0x0000000108007824 */ /* 0x000fe400078e0200 */
[----:B------:R1:W-:Y:S01]  /*05f0*/  STL [R1+0x3d4c], R9 ;  /* 0x003d4c0901007387 */ /* 0x0003e20000100800 */
[----:B------:R-:W-:Y:S01]  /*0600*/  IMAD.HI.U32 R4, R5, R3, R4 ;  /* 0x0000000305047227 */ /* 0x000fe200078e0004 */
[C---:B------:R-:W-:Y:S02]  /*0610*/  IADD3 R22, R10.reuse, 0x13, RZ ;  /* 0x000000130a167810 */ /* 0x040fe40007ffe0ff */
[----:B------:R-:W-:Y:S01]  /*0620*/  STL [R1+0x4acc], R251 ;  /* 0x004accfb01007387 */ /* 0x000fe20000100800 */
[----:B------:R-:W-:Y:S01]  /*0630*/  IMAD.MOV R8, RZ, RZ, -R7 ;  /* 0x000000ffff087224 */ /* 0x000fe200078e0a07 */
[C---:B------:R-:W-:Y:S01]  /*0640*/  IADD3 R26, R10.reuse, 0x30, RZ ;  /* 0x000000300a1a7810 */ /* 0x040fe20007ffe0ff */
[C---:B------:R-:W-:Y:S01]  /*0650*/  VIADD R20, R10.reuse, 0x4 ;  /* 0x000000040a147836 */ /* 0x040fe20000000000 */
[----:B------:R-:W-:Y:S01]  /*0660*/  IADD3 R28, R10, 0x32, RZ ;  /* 0x000000320a1c7810 */ /* 0x000fe20007ffe0ff */
[----:B------:R-:W-:Y:S01]  /*0670*/  IMAD R25, R8, R237, RZ ;  /* 0x000000ed08197224 */ /* 0x000fe200078e02ff */
[----:B-1----:R-:W-:Y:S01]  /*0680*/  LOP3.LUT R9, R15, 0x7f, RZ, 0xc0, !PT ;  /* 0x0000007f0f097812 */ /* 0x002fe200078ec0ff */
[C---:B------:R-:W-:Y:S01]  /*0690*/  VIADD R27, R10.reuse, 0x31 ;  /* 0x000000310a1b7836 */ /* 0x040fe20000000000 */
[----:B------:R-:W-:Y:S01]  /*06a0*/  IABS R18, R20 ;  /* 0x0000001400127213 */ /* 0x000fe20000000000 */
[----:B------:R-:W-:Y:S01]  /*06b0*/  VIADD R30, R10, 0x34 ;  /* 0x000000340a1e7836 */ /* 0x000fe20000000000 */
[----:B------:R-:W-:Y:S01]  /*06c0*/  LEA R11, R0, R9, 0x9 ;  /* 0x00000009000b7211 */ /* 0x000fe200078e48ff */
[C---:B------:R-:W-:Y:S01]  /*06d0*/  VIADD R31, R10.reuse, 0x36 ;  /* 0x000000360a1f7836 */ /* 0x040fe20000000000 */
[C---:B------:R-:W-:Y:S01]  /*06e0*/  IADD3 R29, R10.reuse, 0x33, RZ ;  /* 0x000000330a1d7810 */ /* 0x040fe20007ffe0ff */
[----:B------:R-:W-:Y:S01]  /*06f0*/  VIADD R39, R10, 0x3f ;  /* 0x0000003f0a277836 */ /* 0x000fe20000000000 */
[----:B------:R-:W-:Y:S01]  /*0700*/  IABS R9, R11 ;  /* 0x0000000b00097213 */ /* 0x000fe20000000000 */
[C---:B------:R-:W-:Y:S01]  /*0710*/  VIADD R13, R11.reuse, 0x80 ;  /* 0x000000800b0d7836 */ /* 0x040fe20000000000 */
[C---:B------:R-:W-:Y:S01]  /*0720*/  IADD3 R17, R11.reuse, 0x100, RZ ;  /* 0x000001000b117810 */ /* 0x040fe20007ffe0ff */
[----:B------:R-:W-:Y:S01]  /*0730*/  VIADD R15, R11, 0x180 ;  /* 0x000001800b0f7836 */ /* 0x000fe20000000000 */
[----:B------:R-:W-:Y:S01]  /*0740*/  IABS R24, R30 ;  /* 0x0000001e00187213 */ /* 0x000fe20000000000 */
[----:B------:R-:W-:Y:S01]  /*0750*/  IMAD.HI.U32 R0, R4, R9, RZ ;  /* 0x0000000904007227 */ /* 0x000fe200078e00ff */
[----:B------:R-:W-:-:S02]  /*0760*/  IABS R19, R13 ;  /* 0x0000000d00137213 */ /* 0x000fc40000000000 */
[----:B------:R-:W-:Y:S01]  /*0770*/  IABS R21, R17 ;  /* 0x0000001100157213 */ /* 0x000fe20000000000 */
[----:B------:R-:W-:Y:S01]  /*0780*/  VIADD R41, R10, 0x41 ;  /* 0x000000410a297836 */ /* 0x000fe20000000000 */
[----:B------:R-:W-:Y:S01]  /*0790*/  IADD3 R8, -R0, RZ, RZ ;  /* 0x000000ff00087210 */ /* 0x000fe20007ffe1ff */
[----:B------:R-:W-:Y:S01]  /*07a0*/  IMAD.HI.U32 R3, R4, R19, RZ ;  /* 0x0000001304037227 */ /* 0x000fe200078e00ff */
[----:B------:R-:W-:Y:S02]  /*07b0*/  IABS R23, R15 ;  /* 0x0000000f00177213 */ /* 0x000fe40000000000 */
[C---:B------:R-:W-:Y:S01]  /*07c0*/  IADD3 R37, R10.reuse, 0x3c, RZ ;  /* 0x0000003c0a257810 */ /* 0x040fe20007ffe0ff */
[----:B------:R-:W-:Y:S01]  /*07d0*/  IMAD.HI.U32 R0, R7, R25, R6 ;  /* 0x0000001907007227 */ /* 0x000fe200078e0006 */
[----:B------:R-:W-:Y:S02]  /*07e0*/  IADD3 R38, R10, 0x3e, RZ ;  /* 0x0000003e0a267810 */ /* 0x000fe40007ffe0ff */
[----:B------:R-:W-:Y:S01]  /*07f0*/  IABS R32, R37 ;  /* 0x0000002500207213 */ /* 0x000fe20000000000 */
[----:B------:R-:W-:Y:S01]  /*0800*/  IMAD.MOV R6, RZ, RZ, -R3 ;  /* 0x000000ffff067224 */ /* 0x000fe200078e0a03 */
[----:B------:R-:W-:Y:S01]  /*0810*/  IABS R34, R38 ;  /* 0x0000002600227213 */ /* 0x000fe20000000000 */
[----:B------:R-:W-:Y:S01]  /*0820*/  IMAD R3, R12, R8, R9 ;  /* 0x000000080c037224 */ /* 0x000fe200078e0209 */
[----:B------:R-:W-:Y:S01]  /*0830*/  IABS R35, R39 ;  /* 0x0000002700237213 */ /* 0x000fe20000000000 */
[----:B------:R-:W-:Y:S01]  /*0840*/  IMAD.HI.U32 R5, R4, R21, RZ ;  /* 0x0000001504057227 */ /* 0x000fe200078e00ff */
[----:B------:R-:W-:-:S02]  /*0850*/  IADD3 R44, R10, 0x44, RZ ;  /* 0x000000440a2c7810 */ /* 0x000fc40007ffe0ff */
[----:B------:R-:W-:Y:S01]  /*0860*/  ISETP.GT.U32.AND P0, PT, R12, R3, PT ;  /* 0x000000030c00720c */ /* 0x000fe20003f04070 */
[----:B------:R-:W-:Y:S01]  /*0870*/  IMAD.HI.U32 R4, R4, R23, RZ ;  /* 0x0000001704047227 */ /* 0x000fe200078e00ff */
[C---:B------:R-:W-:Y:S02]  /*0880*/  IADD3 R45, R10.reuse, 0x45, RZ ;  /* 0x000000450a2d7810 */ /* 0x040fe40007ffe0ff */
[----:B------:R-:W-:Y:S01]  /*0890*/  IADD3 R52, R10, 0x4e, RZ ;  /* 0x0000004e0a347810 */ /* 0x000fe20007ffe0ff */
[----:B------:R-:W-:Y:S01]  /*08a0*/  IMAD.MOV R5, RZ, RZ, -R5 ;  /* 0x000000ffff057224 */ /* 0x000fe200078e0a05 */
[----:B------:R-:W-:Y:S01]  /*08b0*/  IADD3 R8, -R4, RZ, RZ ;  /* 0x000000ff04087210 */ /* 0x000fe20007ffe1ff */
[C---:B------:R-:W-:Y:S01]  /*08c0*/  IMAD R4, R12.reuse, R6, R19 ;  /* 0x000000060c047224 */ /* 0x040fe200078e0213 */
[----:B------:R-:W-:Y:S01]  /*08d0*/  MOV R6, RZ ;  /* 0x000000ff00067202 */ /* 0x000fe20000000f00 */
[----:B------:R-:W-:Y:S01]  /*08e0*/  IMAD R5, R12, R5, R21 ;  /* 0x000000050c057224 */ /* 0x000fe200078e0215 */
[----:B------:R-:W-:Y:S01]  /*08f0*/  IADD3 R21, R10, 0x8, RZ ;  /* 0x000000080a157810 */ /* 0x000fe20007ffe0ff */
[C---:B------:R-:W-:Y:S01]  /*0900*/  IMAD R8, R12.reuse, R8, R23 ;  /* 0x000000080c087224 */ /* 0x040fe200078e0217 */
[----:B------:R-:W-:Y:S01]  /*0910*/  ISETP.GT.U32.AND P1, PT, R12, R4, PT ;  /* 0x000000040c00720c */ /* 0x000fe20003f24070 */
[----:B------:R-:W-:Y:S01]  /*0920*/  VIADD R9, R10, 0x1 ;  /* 0x000000010a097836 */ /* 0x000fe20000000000 */
[----:B------:R-:W-:Y:S01]  /*0930*/  @!P0 IADD3 R3, R3, -R12, RZ ;  /* 0x8000000c03038210 */ /* 0x000fe20007ffe0ff */
[----:B------:R-:W-:Y:S01]  /*0940*/  IMAD.HI.U32 R6, R7, R25, R6 ;  /* 0x0000001907067227 */ /* 0x000fe200078e0006 */
[----:B------:R-:W-:-:S02]  /*0950*/  ISETP.GT.U32.AND P4, PT, R12, R8, PT ;  /* 0x000000080c00720c */ /* 0x000fc40003f84070 */
[----:B------:R-:W-:Y:S01]  /*0960*/  ISETP.GT.U32.AND P2, PT, R12, R5, PT ;  /* 0x000000050c00720c */ /* 0x000fe20003f44070 */
[----:B------:R-:W-:Y:S01]  /*0970*/  VIADD R23, R10, 0x24 ;  /* 0x000000240a177836 */ /* 0x000fe20000000000 */
[----:B------:R-:W-:Y:S01]  /*0980*/  ISETP.GT.U32.AND P5, PT, R12, R3, PT ;  /* 0x000000030c00720c */ /* 0x000fe20003fa4070 */
[----:B------:R1:W-:Y:S01]  /*0990*/  STL [R1+0x118], R6 ;  /* 0x0001180601007387 */ /* 0x0003e20000100800 */
[----:B------:R-:W-:Y:S01]  /*09a0*/  IABS R14, R9 ;  /* 0x00000009000e7213 */ /* 0x000fe20000000000 */
[C---:B------:R-:W-:Y:S01]  /*09b0*/  VIADD R25, R10.reuse, 0x2f ;  /* 0x0000002f0a197836 */ /* 0x040fe20000000000 */
[----:B------:R-:W-:Y:S01]  /*09c0*/  ISETP.GE.AND P3, PT, R9, RZ, PT ;  /* 0x000000ff0900720c */ /* 0x000fe20003f66270 */
[----:B------:R-:W-:Y:S01]  /*09d0*/  VIADD R9, R10, 0x2 ;  /* 0x000000020a097836 */ /* 0x000fe20000000000 */
[----:B------:R-:W-:Y:S01]  /*09e0*/  @!P1 IADD3 R4, R4, -R12, RZ ;  /* 0x8000000c04049210 */ /* 0x000fe20007ffe0ff */
[----:B------:R-:W-:Y:S01]  /*09f0*/  STL [R1+0x4ad0], R11 ;  /* 0x004ad00b01007387 */ /* 0x000fe20000100800 */
[----:B------:R-:W-:Y:S01]  /*0a00*/  MOV R7, R14 ;  /* 0x0000000e00077202 */ /* 0x000fe20000000f00 */
[----:B------:R-:W-:Y:S01]  /*0a10*/  VIADD R14, R10, 0x3 ;  /* 0x000000030a0e7836 */ /* 0x000fe20000000000 */
[----:B------:R-:W-:Y:S01]  /*0a20*/  @!P4 IADD3 R8, R8, -R12, RZ ;  /* 0x8000000c0808c210 */ /* 0x000fe20007ffe0ff */
[--C-:B------:R-:W-:Y:S01]  /*0a30*/  @!P2 IMAD.IADD R5, R5, 0x1, -R12.reuse ;  /* 0x000000010505a824 */ /* 0x100fe200078e0a0c */
[----:B------:R-:W-:Y:S01]  /*0a40*/  ISETP.GT.U32.AND P1, PT, R12, R4, PT ;  /* 0x000000040c00720c */ /* 0x000fe20003f24070 */
[----:B------:R-:W-:Y:S01]  /*0a50*/  @!P5 IMAD.IADD R3, R3, 0x1, -R12 ;  /* 0x000000010303d824 */ /* 0x000fe200078e0a0c */
[----:B------:R-:W-:Y:S01]  /*0a60*/  ISETP.GE.AND P5, PT, R11, RZ, PT ;  /* 0x000000ff0b00720c */ /* 0x000fe20003fa6270 */
[----:B-1----:R-:W-:Y:S01]  /*0a70*/  IMAD.HI.U32 R6, R0, R7, RZ ;  /* 0x0000000700067227 */ /* 0x002fe200078e00ff */
[C---:B------:R-:W-:Y:S01]  /*0a80*/  ISETP.GT.U32.AND P6, PT, R12.reuse, R8, PT ;  /* 0x000000080c00720c */ /* 0x040fe20003fc4070 */
[----:B------:R-:W-:Y:S01]  /*0a90*/  STL [R1+0x4ad4], R13 ;  /* 0x004ad40d01007387 */ /* 0x000fe20000100800 */
[----:B------:R-:W-:Y:S01]  /*0aa0*/  ISETP.GT.U32.AND P2, PT, R12, R5, PT ;  /* 0x000000050c00720c */ /* 0x000fe20003f44070 */
[----:B------:R-:W-:Y:S01]  /*0ab0*/  IMAD.MOV R6, RZ, RZ, -R6 ;  /* 0x000000ffff067224 */ /* 0x000fe200078e0a06 */
[----:B------:R-:W-:Y:S01]  /*0ac0*/  ISETP.GE.AND P0, PT, R9, RZ, PT ;  /* 0x000000ff0900720c */ /* 0x000fe20003f06270 */
[----:B------:R-:W-:Y:S01]  /*0ad0*/  STL [R1+0x4ad8], R15 ;  /* 0x004ad80f01007387 */ /* 0x000fe20000100800 */
[----:B------:R-:W-:Y:S01]  /*0ae0*/  IABS R9, R9 ;  /* 0x0000000900097213 */ /* 0x000fe20000000000 */
[----:B------:R-:W-:Y:S01]  /*0af0*/  IMAD R6, R237, R6, R7 ;  /* 0x00000006ed067224 */ /* 0x000fe200078e0207 */
[----:B------:R-:W-:Y:S01]  /*0b00*/  ISETP.GE.AND P4, PT, R14, RZ, PT ;  /* 0x000000ff0e00720c */ /* 0x000fe20003f86270 */
[----:B------:R-:W-:Y:S01]  /*0b10*/  STL [R1+0x4adc], R17 ;  /* 0x004adc1101007387 */ /* 0x000fe20000100800 */
[----:B------:R-:W-:Y:S01]  /*0b20*/  IABS R16, R14 ;  /* 0x0000000e00107213 */ /* 0x000fe20000000000 */
[C---:B------:R-:W-:Y:S01]  /*0b30*/  VIADD R40, R10.reuse, 0x40 ;  /* 0x000000400a287836 */ /* 0x040fe20000000000 */
[----:B------:R-:W-:Y:S01]  /*0b40*/  MOV R14, R9 ;  /* 0x00000009000e7202 */ /* 0x000fe20000000f00 */
[----:B------:R-:W-:Y:S01]  /*0b50*/  VIADD R43, R10, 0x43 ;  /* 0x000000430a2b7836 */ /* 0x000fe20000000000 */
[----:B------:R-:W-:Y:S01]  /*0b60*/  @!P5 IADD3 R3, -R3, RZ, RZ ;  /* 0x000000ff0303d210 */ /* 0x000fe20007ffe1ff */
[----:B------:R-:W-:Y:S01]  /*0b70*/  @!P2 IMAD.IADD R5, R5, 0x1, -R12 ;  /* 0x000000010505a824 */ /* 0x000fe200078e0a0c */
[----:B------:R-:W-:Y:S01]  /*0b80*/  @!P6 IADD3 R8, R8, -R12, RZ ;  /* 0x8000000c0808e210 */ /* 0x000fe20007ffe0ff */
[----:B------:R-:W-:Y:S01]  /*0b90*/  IMAD.HI.U32 R7, R0, R14, RZ ;  /* 0x0000000e00077227 */ /* 0x000fe200078e00ff */
[----:B------:R-:W-:-:S02]  /*0ba0*/  ISETP.GE.AND P5, PT, R17, RZ, PT ;  /* 0x000000ff1100720c */ /* 0x000fc40003fa6270 */
[----:B------:R-:W-:Y:S01]  /*0bb0*/  ISETP.GE.AND P6, PT, R13, RZ, PT ;  /* 0x000000ff0d00720c */ /* 0x000fe20003fc6270 */
[----:B------:R-:W-:Y:S01]  /*0bc0*/  IMAD.MOV R7, RZ, RZ, -R7 ;  /* 0x000000ffff077224 */ /* 0x000fe200078e0a07 */
[----:B------:R-:W-:Y:S01]  /*0bd0*/  @!P1 IADD3 R4, R4, -R12, RZ ;  /* 0x8000000c04049210 */ /* 0x000fe20007ffe0ff */
[C---:B------:R-:W-:Y:S01]  /*0be0*/  IMAD.HI.U32 R12, R0.reuse, R18, RZ ;  /* 0x00000012000c7227 */ /* 0x040fe200078e00ff */
[----:B------:R-:W-:Y:S02]  /*0bf0*/  ISETP.GE.AND P1, PT, R15, RZ, PT ;  /* 0x000000ff0f00720c */ /* 0x000fe40003f26270 */
[C---:B------:R-:W-:Y:S01]  /*0c00*/  ISETP.GT.U32.AND P2, PT, R237.reuse, R6, PT ;  /* 0x00000006ed00720c */ /* 0x040fe20003f44070 */
[----:B------:R-:W-:Y:S01]  /*0c10*/  IMAD.MOV R19, RZ, RZ, -R12 ;  /* 0x000000ffff137224 */ /* 0x000fe200078e0a0c */
[----:B------:R-:W-:Y:S01]  /*0c20*/  IABS R36, R40 ;  /* 0x0000002800247213 */ /* 0x000fe20000000000 */
[----:B------:R-:W-:Y:S01]  /*0c30*/  IMAD R12, R237, R7, R14 ;  /* 0x00000007ed0c7224 */ /* 0x000fe200078e020e */
[----:B------:R-:W-:Y:S01]  /*0c40*/  IABS R50, R52 ;  /* 0x0000003400327213 */ /* 0x000fe20000000000 */
[----:B------:R-:W-:Y:S01]  /*0c50*/  IMAD.HI.U32 R9, R0, R16, RZ ;  /* 0x0000001000097227 */ /* 0x000fe200078e00ff */
[----:B------:R-:W-:-:S02]  /*0c60*/  @!P5 IADD3 R5, -R5, RZ, RZ ;  /* 0x000000ff0505d210 */ /* 0x000fc40007ffe1ff */
[----:B------:R-:W-:Y:S01]  /*0c70*/  ISETP.GT.U32.AND P5, PT, R237, R12, PT ;  /* 0x0000000ced00720c */ /* 0x000fe20003fa4070 */
[----:B------:R-:W-:Y:S01]  /*0c80*/  @!P6 IMAD.MOV R4, RZ, RZ, -R4 ;  /* 0x000000ffff04e224 */ /* 0x000fe200078e0a04 */
[----:B------:R-:W-:Y:S01]  /*0c90*/  IADD3 R9, -R9, RZ, RZ ;  /* 0x000000ff09097210 */ /* 0x000fe20007ffe1ff */
[----:B------:R-:W-:Y:S01]  /*0ca0*/  @!P1 IMAD.MOV R8, RZ, RZ, -R8 ;  /* 0x000000ffff089224 */ /* 0x000fe200078e0a08 */
[----:B------:R-:W-:Y:S01]  /*0cb0*/  ISETP.NE.AND P6, PT, R2, RZ, PT ;  /* 0x000000ff0200720c */ /* 0x000fe20003fc5270 */
[----:B------:R-:W-:Y:S01]  /*0cc0*/  VIADD R46, R10, 0x46 ;  /* 0x000000460a2e7836 */ /* 0x000fe20000000000 */
[----:B------:R-:W-:Y:S01]  /*0cd0*/  LOP3.LUT R2, RZ, R2, RZ, 0x33, !PT ;  /* 0x00000002ff027212 */ /* 0x000fe200078e33ff */
[C---:B------:R-:W-:Y:S01]  /*0ce0*/  IMAD R14, R237.reuse, R9, R16 ;  /* 0x00000009ed0e7224 */ /* 0x040fe200078e0210 */
[----:B------:R-:W-:Y:S01]  /*0cf0*/  @!P2 IADD3 R6, R6, -R237, RZ ;  /* 0x800000ed0606a210 */ /* 0x000fe20007ffe0ff */
[----:B------:R-:W-:Y:S01]  /*0d00*/  VIADD R9, R10, 0x5 ;  /* 0x000000050a097836 */ /* 0x000fe20000000000 */
[C---:B------:R-:W-:Y:S01]  /*0d10*/  SEL R7, R2.reuse, R3, !P6 ;  /* 0x0000000302077207 */ /* 0x040fe20007000000 */
[C---:B------:R-:W-:Y:S01]  /*0d20*/  IMAD R16, R237.reuse, R19, R18 ;  /* 0x00000013ed107224 */ /* 0x040fe200078e0212 */
[----:B------:R-:W-:Y:S01]  /*0d30*/  SEL R4, R2, R4, !P6 ;  /* 0x0000000402047207 */ /* 0x000fe20007000000 */
[----:B------:R-:W-:Y:S01]  /*0d40*/  VIADD R19, R10, 0x7 ;  /* 0x000000070a137836 */ /* 0x000fe20000000000 */
[----:B------:R-:W-:Y:S01]  /*0d50*/  SEL R3, R2, R5, !P6 ;  /* 0x0000000502037207 */ /* 0x000fe20007000000 */
[----:B------:R-:W-:Y:S01]  /*0d60*/  STL [R1+0x6b0], R7 ;  /* 0x0006b00701007387 */ /* 0x000fe20000100800 */
[C---:B------:R-:W-:Y:S01]  /*0d70*/  ISETP.GT.U32.AND P1, PT, R237.reuse, R14, PT ;  /* 0x0000000eed00720c */ /* 0x040fe20003f24070 */
[----:B------:R-:W-:Y:S01]  /*0d80*/  VIADD R48, R10, 0x49 ;  /* 0x000000490a307836 */ /* 0x000fe20000000000 */
[----:B------:R-:W-:Y:S01]  /*0d90*/  SEL R2, R2, R8, !P6 ;  /* 0x0000000802027207 */ /* 0x000fe20007000000 */
[----:B------:R1:W-:Y:S01]  /*0da0*/  STL [R1+0x6bc], R4 ;  /* 0x0006bc0401007387 */ /* 0x0003e20000100800 */
[----:B------:R-:W-:Y:S01]  /*0db0*/  @!P5 IADD3 R12, R12, -R237, RZ ;  /* 0x800000ed0c0cd210 */ /* 0x000fe20007ffe0ff */
[C---:B------:R-:W-:Y:S01]  /*0dc0*/  VIADD R49, R10.reuse, 0x4b ;  /* 0x0000004b0a317836 */ /* 0x040fe20000000000 */
[C---:B------:R-:W-:Y:S01]  /*0dd0*/  ISETP.GT.U32.AND P2, PT, R237.reuse, R6, PT ;  /* 0x00000006ed00720c */ /* 0x040fe20003f44070 */
[----:B------:R-:W-:Y:S01]  /*0de0*/  STL [R1+0x6b8], R3 ;  /* 0x0006b80301007387 */ /* 0x000fe20000100800 */
[C---:B------:R-:W-:Y:S01]  /*0df0*/  ISETP.GT.U32.AND P6, PT, R237.reuse, R16, PT ;  /* 0x00000010ed00720c */ /* 0x040fe20003fc4070 */
[C---:B------:R-:W-:Y:S01]  /*0e00*/  VIADD R51, R10.reuse, 0x4d ;  /* 0x0000004d0a337836 */ /* 0x040fe20000000000 */
[----:B------:R-:W-:Y:S01]  /*0e10*/  ISETP.GT.U32.AND P5, PT, R237, R12, PT ;  /* 0x0000000ced00720c */ /* 0x000fe20003fa4070 */
[----:B------:R2:W-:Y:S01]  /*0e20*/  STL [R1+0x6b4], R2 ;  /* 0x0006b40201007387 */ /* 0x0005e20000100800 */
[C---:B------:R-:W-:Y:S01]  /*0e30*/  IADD3 R18, R10.reuse, 0x6, RZ ;  /* 0x000000060a127810 */ /* 0x040fe20007ffe0ff */
[C---:B------:R-:W-:Y:S01]  /*0e40*/  VIADD R58, R10.reuse, 0x52 ;  /* 0x000000520a3a7836 */ /* 0x040fe20000000000 */
[----:B-1----:R-:W-:Y:S01]  /*0e50*/  IABS R4, R9 ;  /* 0x0000000900047213 */ /* 0x002fe20000000000 */
[C---:B------:R-:W-:Y:S01]  /*0e60*/  VIADD R56, R10.reuse, 0x51 ;  /* 0x000000510a387836 */ /* 0x040fe20000000000 */
[----:B------:R-:W-:Y:S01]  /*0e70*/  IABS R5, R18 ;  /* 0x0000001200057213 */ /* 0x000fe20000000000 */
[----:B------:R-:W-:Y:S01]  /*0e80*/  VIADD R59, R10, 0x54 ;  /* 0x000000540a3b7836 */ /* 0x000fe20000000000 */
[----:B------:R-:W-:Y:S01]  /*0e90*/  @!P1 IADD3 R14, R14, -R237, RZ ;  /* 0x800000ed0e0e9210 */ /* 0x000fe20007ffe0ff */
[----:B------:R-:W-:Y:S01]  /*0ea0*/  @!P2 IMAD.IADD R6, R6, 0x1, -R237 ;  /* 0x000000010606a824 */ /* 0x000fe200078e0aed */
[----:B------:R-:W-:Y:S01]  /*0eb0*/  IABS R8, R21 ;  /* 0x0000001500087213 */ /* 0x000fe20000000000 */
[----:B--2---:R-:W-:Y:S01]  /*0ec0*/  IMAD.HI.U32 R2, R0, R4, RZ ;  /* 0x0000000400027227 */ /* 0x004fe200078e00ff */
[----:B------:R-:W-:-:S02]  /*0ed0*/  IABS R7, R19 ;  /* 0x0000001300077213 */ /* 0x000fc40000000000 */
[----:B------:R-:W-:Y:S01]  /*0ee0*/  MOV R11, R6 ;  /* 0x00000006000b7202 */ /* 0x000fe20000000f00 */
[----:B------:R-:W-:Y:S01]  /*0ef0*/  IMAD.MOV R2, RZ, RZ, -R2 ;  /* 0x000000ffff027224 */ /* 0x000fe200078e0a02 */
[----:B------:R-:W-:Y:S01]  /*0f00*/  ISETP.GE.AND P2, PT, R20, RZ, PT ;  /* 0x000000ff1400720c */ /* 0x000fe20003f46270 */
[--C-:B------:R-:W-:Y:S01]  /*0f10*/  @!P6 IMAD.IADD R16, R16, 0x1, -R237.reuse ;  /* 0x000000011010e824 */ /* 0x100fe200078e0aed */
[C---:B------:R-:W-:Y:S01]  /*0f20*/  ISETP.GT.U32.AND P6, PT, R237.reuse, R14, PT ;  /* 0x0000000eed00720c */ /* 0x040fe20003fc4070 */
[----:B------:R-:W-:Y:S01]  /*0f30*/  IMAD R2, R237, R2, R4 ;  /* 0x00000002ed027224 */ /* 0x000fe200078e0204 */
[----:B------:R-:W-:Y:S01]  /*0f40*/  @!P3 IADD3 R11, -R11, RZ, RZ ;  /* 0x000000ff0b0bb210 */ /* 0x000fe20007ffe1ff */
[----:B------:R-:W-:Y:S01]  /*0f50*/  IMAD.HI.U32 R3, R0, R5, RZ ;  /* 0x0000000500037227 */ /* 0x000fe200078e00ff */
[----:B------:R-:W-:Y:S02]  /*0f60*/  ISETP.GT.U32.AND P1, PT, R237, R16, PT ;  /* 0x00000010ed00720c */ /* 0x000fe40003f24070 */
[----:B------:R-:W-:Y:S01]  /*0f70*/  ISETP.GE.AND P3, PT, R9, RZ, PT ;  /* 0x000000ff0900720c */ /* 0x000fe20003f66270 */
[----:B------:R-:W-:Y:S01]  /*0f80*/  @!P5 IMAD.IADD R12, R12, 0x1, -R237 ;  /* 0x000000010c0cd824 */ /* 0x000fe200078e0aed */
[----:B------:R-:W-:Y:S01]  /*0f90*/  ISETP.GT.U32.AND P5, PT, R237, R2, PT ;  /* 0x00000002ed00720c */ /* 0x000fe20003fa4070 */
[----:B------:R-:W-:Y:S01]  /*0fa0*/  IMAD.MOV R6, RZ, RZ, -R3 ;  /* 0x000000ffff067224 */ /* 0x000fe200078e0a03 */
[----:B------:R1:W-:Y:S01]  /*0fb0*/  STL [R1+0x9c], R11 ;  /* 0x00009c0b01007387 */ /* 0x0003e20000100800 */
[----:B------:R-:W-:Y:S01]  /*0fc0*/  IMAD.HI.U32 R3, R0, R7, RZ ;  /* 0x0000000700037227 */ /* 0x000fe200078e00ff */
[----:B------:R-:W-:-:S02]  /*0fd0*/  IADD3 R9, R10, 0x9, RZ ;  /* 0x000000090a097810 */ /* 0x000fc40007ffe0ff */
[----:B------:R-:W-:Y:S01]  /*0fe0*/  IABS R42, R46 ;  /* 0x0000002e002a7213 */ /* 0x000fe20000000000 */
[C---:B------:R-:W-:Y:S01]  /*0ff0*/  IMAD R4, R237.reuse, R6, R5 ;  /* 0x00000006ed047224 */ /* 0x040fe200078e0205 */
[----:B------:R-:W-:Y:S01]  /*1000*/  IABS R47, R49 ;  /* 0x00000031002f7213 */ /* 0x000fe20000000000 */
[----:B------:R-:W-:Y:S01]  /*1010*/  IMAD.HI.U32 R5, R0, R8, RZ ;  /* 0x0000000800057227 */ /* 0x000fe200078e00ff */
[----:B------:R-:W-:Y:S02]  /*1020*/  @!P1 IADD3 R16, R16, -R237, RZ ;  /* 0x800000ed10109210 */ /* 0x000fe40007ffe0ff */
[----:B-1----:R-:W-:Y:S01]  /*1030*/  MOV R11, R12 ;  /* 0x0000000c000b7202 */ /* 0x002fe20000000f00 */
[--C-:B------:R-:W-:Y:S01]  /*1040*/  @!P6 IMAD.IADD R14, R14, 0x1, -R237.reuse ;  /* 0x000000010e0ee824 */ /* 0x100fe200078e0aed */
[----:B------:R-:W-:Y:S01]  /*1050*/  ISETP.GT.U32.AND P6, PT, R237, R4, PT ;  /* 0x00000004ed00720c */ /* 0x000fe20003fc4070 */
[----:B------:R-:W-:Y:S01]  /*1060*/  @!P5 IMAD.IADD R2, R2, 0x1, -R237 ;  /* 0x000000010202d824 */ /* 0x000fe200078e0aed */
[----:B------:R-:W-:Y:S01]  /*1070*/  IADD3 R5, -R5, RZ, RZ ;  /* 0x000000ff05057210 */ /* 0x000fe20007ffe1ff */
[----:B------:R-:W-:Y:S01]  /*1080*/  IMAD.MOV R6, RZ, RZ, -R3 ;  /* 0x000000ffff067224 */ /* 0x000fe200078e0a03 */
[----:B------:R-:W-:Y:S01]  /*1090*/  @!P0 IADD3 R11, -R11, RZ, RZ ;  /* 0x000000ff0b0b8210 */ /* 0x000fe20007ffe1ff */
[----:B------:R-:W-:Y:S01]  /*10a0*/  IMAD.MOV.U32 R13, RZ, RZ, R14 ;  /* 0x000000ffff0d7224 */ /* 0x000fe200078e000e */
[C---:B------:R-:W-:Y:S01]  /*10b0*/  ISETP.GT.U32.AND P0, PT, R237.reuse, R2, PT ;  /* 0x00000002ed00720c */ /* 0x040fe20003f04070 */
[----:B------:R-:W-:Y:S01]  /*10c0*/  IMAD R8, R237, R5, R8 ;  /* 0x00000005ed087224 */ /* 0x000fe200078e0208 */
[----:B------:R-:W-:Y:S01]  /*10d0*/  IABS R3, R9 ;  /* 0x0000000900037213 */ /* 0x000fe20000000000 */
[----:B------:R1:W-:Y:S01]  /*10e0*/  STL [R1+0x98], R11 ;  /* 0x0000980b01007387 */ /* 0x0003e20000100800 */
[----:B------:R-:W-:Y:S01]  /*10f0*/  @!P4 IADD3 R13, -R13, RZ, RZ ;  /* 0x000000ff0d0dc210 */ /* 0x000fe20007ffe1ff */
[C---:B------:R-:W-:Y:S01]  /*1100*/  IMAD R6, R237.reuse, R6, R7 ;  /* 0x00000006ed067224 */ /* 0x040fe200078e0207 */
[----:B------:R-:W-:Y:S01]  /*1110*/  MOV R5, R3 ;  /* 0x0000000300057202 */ /* 0x000fe20000000f00 */
[----:B------:R-:W-:Y:S01]  /*1120*/  @!P6 IMAD.IADD R4, R4, 0x1, -R237 ;  /* 0x000000010404e824 */ /* 0x000fe200078e0aed */
[C---:B------:R-:W-:Y:S01]  /*1130*/  ISETP.GT.U32.AND P4, PT, R237.reuse, R8, PT ;  /* 0x00000008ed00720c */ /* 0x040fe20003f84070 */
[----:B------:R-:W-:Y:S01]  /*1140*/  STL [R1+0x94], R13 ;  /* 0x0000940d01007387 */ /* 0x000fe20000100800 */
[----:B------:R-:W-:Y:S01]  /*1150*/  ISETP.GE.AND P1, PT, R18, RZ, PT ;  /* 0x000000ff1200720c */ /* 0x000fe20003f26270 */
[----:B------:R-:W-:Y:S01]  /*1160*/  IMAD.HI.U32 R3, R0, R5, RZ ;  /* 0x0000000500037227 */ /* 0x000fe200078e00ff */
[----:B------:R-:W-:-:S02]  /*1170*/  ISETP.GT.U32.AND P6, PT, R237, R4, PT ;  /* 0x00000004ed00720c */ /* 0x000fc40003fc4070 */
[----:B------:R-:W-:Y:S01]  /*1180*/  ISETP.GT.U32.AND P5, PT, R237, R6, PT ;  /* 0x00000006ed00720c */ /* 0x000fe20003fa4070 */
[----:B-1----:R-:W-:Y:S01]  /*1190*/  IMAD.MOV.U32 R11, RZ, RZ, R16 ;  /* 0x000000ffff0b7224 */ /* 0x002fe200078e0010 */
[----:B------:R-:W-:Y:S01]  /*11a0*/  IADD3 R12, -R3, RZ, RZ ;  /* 0x000000ff030c7210 */ /* 0x000fe20007ffe1ff */
[----:B------:R-:W-:Y:S01]  /*11b0*/  @!P0 IMAD.IADD R2, R2, 0x1, -R237 ;  /* 0x0000000102028824 */ /* 0x000fe200078e0aed */
[----:B------:R-:W-:Y:S01]  /*11c0*/  ISETP.GE.AND P0, PT, R21, RZ, PT ;  /* 0x000000ff1500720c */ /* 0x000fe20003f06270 */
[----:B------:R-:W-:Y:S01]  /*11d0*/  VIADD R18, R10, 0xa ;  /* 0x0000000a0a127836 */ /* 0x000fe20000000000 */
[----:B------:R-:W-:Y:S01]  /*11e0*/  @!P2 IADD3 R11, -R11, RZ, RZ ;  /* 0x000000ff0b0ba210 */ /* 0x000fe20007ffe1ff */
[C---:B------:R-:W-:Y:S01]  /*11f0*/  IMAD R12, R237.reuse, R12, R5 ;  /* 0x0000000ced0c7224 */ /* 0x040fe200078e0205 */
[-C--:B------:R-:W-:Y:S01]  /*1200*/  @!P4 IADD3 R8, R8, -R237.reuse, RZ ;  /* 0x800000ed0808c210 */ /* 0x080fe20007ffe0ff */
[----:B------:R-:W-:Y:S01]  /*1210*/  VIADD R5, R10, 0xc ;  /* 0x0000000c0a057836 */ /* 0x000fe20000000000 */
[----:B------:R-:W-:Y:S01]  /*1220*/  IABS R7, R18 ;  /* 0x0000001200077213 */ /* 0x000fe20000000000 */
[----:B------:R1:W-:Y:S01]  /*1230*/  STL [R1+0x90], R11 ;  /* 0x0000900b01007387 */ /* 0x0003e20000100800 */
[----:B------:R-:W-:Y:S01]  /*1240*/  @!P6 IADD3 R4, R4, -R237, RZ ;  /* 0x800000ed0404e210 */ /* 0x000fe20007ffe0ff */
[----:B------:R-:W-:Y:S01]  /*1250*/  @!P5 IMAD.IADD R6, R6, 0x1, -R237 ;  /* 0x000000010606d824 */ /* 0x000fe200078e0aed */
[----:B------:R-:W-:Y:S01]  /*1260*/  ISETP.GT.U32.AND P6, PT, R237, R12, PT ;  /* 0x0000000ced00720c */ /* 0x000fe20003fc4070 */
[----:B------:R-:W-:Y:S01]  /*1270*/  IMAD.HI.U32 R3, R0, R7, RZ ;  /* 0x0000000700037227 */ /* 0x000fe200078e00ff */
[----:B------:R-:W-:-:S02]  /*1280*/  ISETP.GE.AND P2, PT, R19, RZ, PT ;  /* 0x000000ff1300720c */ /* 0x000fc40003f46270 */
[----:B------:R-:W-:Y:S01]  /*1290*/  ISETP.GT.U32.AND P5, PT, R237, R6, PT ;  /* 0x00000006ed00720c */ /* 0x000fe20003fa4070 */
[----:B------:R-:W-:Y:S01]  /*12a0*/  @!P1 IMAD.MOV R4, RZ, RZ, -R4 ;  /* 0x000000ffff049224 */ /* 0x000fe200078e0a04 */
[----:B------:R-:W-:Y:S01]  /*12b0*/  ISETP.GE.AND P4, PT, R9, RZ, PT ;  /* 0x000000ff0900720c */ /* 0x000fe20003f86270 */
[----:B-1----:R-:W-:Y:S01]  /*12c0*/  IMAD.MOV.U32 R11, RZ, RZ, R2 ;  /* 0x000000ffff0b7224 */ /* 0x002fe200078e0002 */
[C---:B------:R-:W-:Y:S01]  /*12d0*/  IADD3 R9, R10.reuse, 0xe, RZ ;  /* 0x0000000e0a097810 */ /* 0x040fe20007ffe0ff */
[----:B------:R-:W-:Y:S01]  /*12e0*/  IMAD.MOV R2, RZ, RZ, -R3 ;  /* 0x000000ffff027224 */ /* 0x000fe200078e0a03 */
[C---:B------:R-:W-:Y:S01]  /*12f0*/  IADD3 R3, R10.reuse, 0xb, RZ ;  /* 0x0000000b0a037810 */ /* 0x040fe20007ffe0ff */
[----:B------:R-:W-:Y:S01]  /*1300*/  VIADD R20, R10, 0x11 ;  /* 0x000000110a147836 */ /* 0x000fe20000000000 */
[----:B------:R-:W-:Y:S01]  /*1310*/  @!P3 IADD3 R11, -R11, RZ, RZ ;  /* 0x000000ff0b0bb210 */ /* 0x000fe20007ffe1ff */
[C---:B------:R-:W-:Y:S01]  /*1320*/  IMAD R2, R237.reuse, R2, R7 ;  /* 0x00000002ed027224 */ /* 0x040fe200078e0207 */
[----:B------:R-:W-:Y:S01]  /*1330*/  ISETP.GT.U32.AND P3, PT, R237, R8, PT ;  /* 0x00000008ed00720c */ /* 0x000fe20003f64070 */
[--C-:B------:R-:W-:Y:S01]  /*1340*/  @!P6 IMAD.IADD R12, R12, 0x1, -R237.reuse ;  /* 0x000000010c0ce824 */ /* 0x100fe200078e0aed */
[----:B------:R-:W-:Y:S01]  /*1350*/  IADD3 R7, R10, 0xd, RZ ;  /* 0x0000000d0a077810 */ /* 0x000fe20007ffe0ff */
[----:B------:R-:W-:Y:S01]  /*1360*/  @!P5 IMAD.IADD R6, R6, 0x1, -R237 ;  /* 0x000000010606d824 */ /* 0x000fe200078e0aed */
[----:B------:R1:W-:Y:S01]  /*1370*/  STL [R1+0x8c], R11 ;  /* 0x00008c0b01007387 */ /* 0x0003e20000100800 */
[----:B------:R-:W-:Y:S01]  /*1380*/  ISETP.GE.AND P1, PT, R3, RZ, PT ;  /* 0x000000ff0300720c */ /* 0x000fe20003f26270 */
[----:B------:R-:W-:Y:S01]  /*1390*/  VIADD R62, R10, 0x58 ;  /* 0x000000580a3e7836 */ /* 0x000fe20000000000 */
[----:B------:R-:W-:Y:S01]  /*13a0*/  ISETP.GT.U32.AND P6, PT, R237, R12, PT ;  /* 0x0000000ced00720c */ /* 0x000fe20003fc4070 */
[----:B------:R2:W-:Y:S01]  /*13b0*/  STL [R1+0x88], R4 ;  /* 0x0000880401007387 */ /* 0x0005e20000100800 */
[----:B------:R-:W-:Y:S01]  /*13c0*/  @!P2 IADD3 R6, -R6, RZ, RZ ;  /* 0x000000ff0606a210 */ /* 0x000fe20007ffe1ff */
[C---:B------:R-:W-:Y:S01]  /*13d0*/  VIADD R63, R10.reuse, 0x59 ;  /* 0x000000590a3f7836 */ /* 0x040fe20000000000 */
[----:B------:R-:W-:Y:S01]  /*13e0*/  ISETP.GE.AND P2, PT, R5, RZ, PT ;  /* 0x000000ff0500720c */ /* 0x000fe20003f46270 */
[----:B------:R-:W-:Y:S01]  /*13f0*/  VIADD R69, R10, 0x5a ;  /* 0x0000005a0a457836 */ /* 0x000fe20000000000 */
[----:B------:R-:W-:Y:S01]  /*1400*/  @!P3 IADD3 R8, R8, -R237, RZ ;  /* 0x800000ed0808b210 */ /* 0x000fe20007ffe0ff */
[----:B------:R3:W-:Y:S01]  /*1410*/  STL [R1+0x84], R6 ;  /* 0x0000840601007387 */ /* 0x0007e20000100800 */
[----:B------:R-:W-:Y:S01]  /*1420*/  ISETP.GT.U32.AND P3, PT, R237, R2, PT ;  /* 0x00000002ed00720c */ /* 0x000fe20003f64070 */
[C---:B------:R-:W-:Y:S01]  /*1430*/  VIADD R70, R10.reuse, 0x5b ;  /* 0x0000005b0a467836 */ /* 0x040fe20000000000 */
[----:B------:R-:W-:Y:S01]  /*1440*/  IABS R5, R5 ;  /* 0x0000000500057213 */ /* 0x000fe20000000000 */
[----:B-1----:R-:W-:Y:S01]  /*1450*/  IMAD.MOV.U32 R11, RZ, RZ, R8 ;  /* 0x000000ffff0b7224 */ /* 0x002fe200078e0008 */
[----:B--2---:R-:W-:Y:S01]  /*1460*/  IABS R4, R3 ;  /* 0x0000000300047213 */ /* 0x004fe20000000000 */
[----:B------:R-:W-:Y:S01]  /*1470*/  VIADD R72, R10, 0x5d ;  /* 0x0000005d0a487836 */ /* 0x000fe20000000000 */
[----:B------:R-:W-:Y:S01]  /*1480*/  IABS R8, R7 ;  /* 0x0000000700087213 */ /* 0x000fe20000000000 */
[----:B------:R-:W-:Y:S01]  /*1490*/  @!P0 IMAD.MOV R11, RZ, RZ, -R11 ;  /* 0x000000ffff0b8224 */ /* 0x000fe200078e0a0b */
[----:B------:R-:W-:Y:S01]  /*14a0*/  @!P6 IADD3 R12, R12, -R237, RZ ;  /* 0x800000ed0c0ce210 */ /* 0x000fe20007ffe0ff */
[----:B------:R-:W-:Y:S01]  /*14b0*/  IMAD.HI.U32 R3, R0, R4, RZ ;  /* 0x0000000400037227 */ /* 0x000fe200078e00ff */
[----:B------:R-:W-:-:S02]  /*14c0*/  ISETP.GE.AND P0, PT, R7, RZ, PT ;  /* 0x000000ff0700720c */ /* 0x000fc40003f06270 */
[----:B------:R1:W-:Y:S01]  /*14d0*/  STL [R1+0x80], R11 ;  /* 0x0000800b01007387 */ /* 0x0003e20000100800 */
[----:B------:R-:W-:Y:S01]  /*14e0*/  @!P3 IADD3 R2, R2, -R237, RZ ;  /* 0x800000ed0202b210 */ /* 0x000fe20007ffe0ff */
[----:B---3--:R-:W-:Y:S01]  /*14f0*/  IMAD.MOV R6, RZ, RZ, -R3 ;  /* 0x000000ffff067224 */ /* 0x008fe200078e0a03 */
[----:B------:R-:W-:Y:S01]  /*1500*/  ISETP.GE.AND P5, PT, R18, RZ, PT ;  /* 0x000000ff1200720c */ /* 0x000fe20003fa6270 */
[----:B------:R-:W-:Y:S01]  /*1510*/  IMAD.MOV.U32 R7, RZ, RZ, R5 ;  /* 0x000000ffff077224 */ /* 0x000fe200078e0005 */
[----:B------:R-:W-:Y:S01]  /*1520*/  ISETP.GT.U32.AND P3, PT, R237, R2, PT ;  /* 0x00000002ed00720c */ /* 0x000fe20003f64070 */
[C---:B------:R-:W-:Y:S01]  /*1530*/  IMAD.HI.U32 R5, R0.reuse, R8, RZ ;  /* 0x0000000800057227 */ /* 0x040fe200078e00ff */
[----:B------:R-:W-:Y:S02]  /*1540*/  ISETP.GE.AND P6, PT, R9, RZ, PT ;  /* 0x000000ff0900720c */ /* 0x000fe40003fc6270 */
[----:B------:R-:W-:Y:S01]  /*1550*/  IABS R9, R9 ;  /* 0x0000000900097213 */ /* 0x000fe20000000000 */
[----:B------:R-:W-:Y:S01]  /*1560*/  IMAD R4, R237, R6, R4 ;  /* 0x00000006ed047224 */ /* 0x000fe200078e0204 */
[----:B-1----:R-:W-:Y:S01]  /*1570*/  MOV R11, R12 ;  /* 0x0000000c000b7202 */ /* 0x002fe20000000f00 */
[----:B------:R-:W-:Y:S01]  /*1580*/  IMAD.HI.U32 R3, R0, R7, RZ ;  /* 0x0000000700037227 */ /* 0x000fe200078e00ff */
[----:B------:R-:W-:-:S02]  /*1590*/  IADD3 R5, -R5, RZ, RZ ;  /* 0x000000ff05057210 */ /* 0x000fc40007ffe1ff */
[----:B------:R-:W-:Y:S01]  /*15a0*/  IADD3 R19, R10, 0x10, RZ ;  /* 0x000000100a137810 */ /* 0x000fe20007ffe0ff */
[----:B------:R-:W-:Y:S01]  /*15b0*/  @!P4 IMAD.MOV R11, RZ, RZ, -R11 ;  /* 0x000000ffff0bc224 */ /* 0x000fe200078e0a0b */
[C---:B------:R-:W-:Y:S01]  /*15c0*/  ISETP.GT.U32.AND P4, PT, R237.reuse, R4, PT ;  /* 0x00000004ed00720c */ /* 0x040fe20003f84070 */
[----:B------:R-:W-:Y:S01]  /*15d0*/  @!P3 IMAD.IADD R2, R2, 0x1, -R237 ;  /* 0x000000010202b824 */ /* 0x000fe200078e0aed */
[----:B------:R-:W-:Y:S01]  /*15e0*/  IABS R14, R19 ;  /* 0x00000013000e7213 */ /* 0x000fe20000000000 */
[----:B------:R-:W-:Y:S01]  /*15f0*/  IMAD R8, R237, R5, R8 ;  /* 0x00000005ed087224 */ /* 0x000fe200078e0208 */
[----:B------:R1:W-:Y:S01]  /*1600*/  STL [R1+0x7c], R11 ;  /* 0x00007c0b01007387 */ /* 0x0003e20000100800 */
[----:B------:R-:W-:Y:S01]  /*1610*/  IMAD.MOV R6, RZ, RZ, -R3 ;  /* 0x000000ffff067224 */ /* 0x000fe200078e0a03 */
[----:B------:R-:W-:Y:S01]  /*1620*/  IADD3 R16, R10, 0xf, RZ ;  /* 0x0000000f0a107810 */ /* 0x000fe20007ffe0ff */
[----:B------:R-:W-:Y:S01]  /*1630*/  IMAD.HI.U32 R3, R0, R9, RZ ;  /* 0x0000000900037227 */ /* 0x000fe200078e00ff */
[----:B------:R-:W-:-:S02]  /*1640*/  IADD3 R21, R10, 0x12, RZ ;  /* 0x000000120a157810 */ /* 0x000fc40007ffe0ff */
[----:B------:R-:W-:Y:S01]  /*1650*/  IABS R18, R22 ;  /* 0x0000001600127213 */ /* 0x000fe20000000000 */
[----:B------:R-:W-:Y:S01]  /*1660*/  IMAD R6, R237, R6, R7 ;  /* 0x00000006ed067224 */ /* 0x000fe200078e0207 */
[----:B------:R-:W-:Y:S01]  /*1670*/  IADD3 R12, -R3, RZ, RZ ;  /* 0x000000ff030c7210 */ /* 0x000fe20007ffe1ff */
[----:B------:R-:W-:Y:S01]  /*1680*/  IMAD.HI.U32 R5, R0, R14, RZ ;  /* 0x0000000e00057227 */ /* 0x000fe200078e00ff */
[----:B------:R-:W-:Y:S02]  /*1690*/  @!P4 IADD3 R4, R4, -R237, RZ ;  /* 0x800000ed0404c210 */ /* 0x000fe40007ffe0ff */
[C---:B------:R-:W-:Y:S01]  /*16a0*/  ISETP.GT.U32.AND P3, PT, R237.reuse, R6, PT ;  /* 0x00000006ed00720c */ /* 0x040fe20003f64070 */
[----:B-1----:R-:W-:Y:S01]  /*16b0*/  IMAD.MOV.U32 R11, RZ, RZ, R2 ;  /* 0x000000ffff0b7224 */ /* 0x002fe200078e0002 */
[C---:B------:R-:W-:Y:S01]  /*16c0*/  ISETP.GT.U32.AND P4, PT, R237.reuse, R4, PT ;  /* 0x00000004ed00720c */ /* 0x040fe20003f84070 */
[----:B------:R-:W-:Y:S01]  /*16d0*/  IMAD R2, R237, R12, R9 ;  /* 0x0000000ced027224 */ /* 0x000fe200078e0209 */
[----:B------:R-:W-:Y:S01]  /*16e0*/  IADD3 R5, -R5, RZ, RZ ;  /* 0x000000ff05057210 */ /* 0x000fe20007ffe1ff */
[----:B------:R-:W-:Y:S01]  /*16f0*/  @!P5 IMAD.MOV R11, RZ, RZ, -R11 ;  /* 0x000000ffff0bd224 */ /* 0x000fe200078e0a0b */
[C---:B------:R-:W-:Y:S01]  /*1700*/  ISETP.GT.U32.AND P5, PT, R237.reuse, R8, PT ;  /* 0x00000008ed00720c */ /* 0x040fe20003fa4070 */
[C---:B------:R-:W-:Y:S01]  /*1710*/  VIADD R78, R10.reuse, 0x67 ;  /* 0x000000670a4e7836 */ /* 0x040fe20000000000 */
[----:B------:R-:W-:Y:S01]  /*1720*/  IABS R12, R16 ;  /* 0x00000010000c7213 */ /* 0x000fe20000000000 */
[C---:B------:R-:W-:Y:S01]  /*1730*/  IMAD R14, R237.reuse, R5, R14 ;  /* 0x00000005ed0e7224 */ /* 0x040fe200078e020e */
[----:B------:R1:W-:Y:S01]  /*1740*/  STL [R1+0x78], R11 ;  /* 0x0000780b01007387 */ /* 0x0003e20000100800 */
[----:B------:R-:W-:Y:S01]  /*1750*/  IABS R9, R21 ;  /* 0x0000001500097213 */ /* 0x000fe20000000000 */
[----:B------:R-:W-:Y:S01]  /*1760*/  VIADD R82, R10, 0x6c ;  /* 0x0000006c0a527836 */ /* 0x000fe20000000000 */
[----:B------:R-:W-:Y:S01]  /*1770*/  IABS R7, R20 ;  /* 0x0000001400077213 */ /* 0x000fe20000000000 */
[--C-:B------:R-:W-:Y:S01]  /*1780*/  @!P3 IMAD.IADD R6, R6, 0x1, -R237.reuse ;  /* 0x000000010606b824 */ /* 0x100fe200078e0aed */
[----:B------:R-:W-:Y:S01]  /*1790*/  IADD3 R55, R10, 0x50, RZ ;  /* 0x000000500a377810 */ /* 0x000fe20007ffe0ff */
[----:B------:R-:W-:Y:S01]  /*17a0*/  @!P4 IMAD.IADD R4, R4, 0x1, -R237 ;  /* 0x000000010404c824 */ /* 0x000fe200078e0aed */
[----:B------:R-:W-:Y:S01]  /*17b0*/  ISETP.GT.U32.AND P4, PT, R237, R2, PT ;  /* 0x00000002ed00720c */ /* 0x000fe20003f84070 */
[----:B------:R-:W-:Y:S01]  /*17c0*/  IMAD.HI.U32 R3, R0, R12, RZ ;  /* 0x0000000c00037227 */ /* 0x000fe200078e00ff */
[----:B------:R-:W-:-:S02]  /*17d0*/  @!P5 IADD3 R8, R8, -R237, RZ ;  /* 0x800000ed0808d210 */ /* 0x000fc40007ffe0ff */
[C---:B------:R-:W-:Y:S01]  /*17e0*/  ISETP.GT.U32.AND P3, PT, R237.reuse, R6, PT ;  /* 0x00000006ed00720c */ /* 0x040fe20003f64070 */
[----:B------:R-:W-:Y:S01]  /*17f0*/  IMAD.MOV R3, RZ, RZ, -R3 ;  /* 0x000000ffff037224 */ /* 0x000fe200078e0a03 */
[C---:B------:R-:W-:Y:S01]  /*1800*/  ISETP.GT.U32.AND P5, PT, R237.reuse, R8, PT ;  /* 0x00000008ed00720c */ /* 0x040fe20003fa4070 */
[----:B------:R-:W-:Y:S01]  /*1810*/  IMAD.HI.U32 R5, R0, R9, RZ ;  /* 0x0000000900057227 */ /* 0x000fe200078e00ff */
[----:B-1----:R-:W-:Y:S02]  /*1820*/  MOV R11, R4 ;  /* 0x00000004000b7202 */ /* 0x002fe40000000f00 */
[----:B------:R-:W-:Y:S01]  /*1830*/  IABS R54, R58 ;  /* 0x0000003a00367213 */ /* 0x000fe20000000000 */
[----:B------:R-:W-:Y:S01]  /*1840*/  IMAD R12, R237, R3, R12 ;  /* 0x00000003ed0c7224 */ /* 0x000fe200078e020c */
[----:B------:R-:W-:Y:S01]  /*1850*/  IABS R53, R56 ;  /* 0x0000003800357213 */ /* 0x000fe20000000000 */
[----:B------:R-:W-:Y:S01]  /*1860*/  @!P1 IMAD.MOV R11, RZ, RZ, -R11 ;  /* 0x000000ffff0b9224 */ /* 0x000fe200078e0a0b */
[----:B------:R-:W-:Y:S01]  /*1870*/  @!P4 IADD3 R2, R2, -R237, RZ ;  /* 0x800000ed0202c210 */ /* 0x000fe20007ffe0ff */
[----:B------:R-:W-:Y:S01]  /*1880*/  IMAD.HI.U32 R3, R0, R7, RZ ;  /* 0x0000000700037227 */ /* 0x000fe200078e00ff */
[----:B------:R-:W-:-:S02]  /*1890*/  ISETP.GE.AND P4, PT, R16, RZ, PT ;  /* 0x000000ff1000720c */ /* 0x000fc40003f86270 */
[C---:B------:R-:W-:Y:S01]  /*18a0*/  ISETP.GT.U32.AND P1, PT, R237.reuse, R2, PT ;  /* 0x00000002ed00720c */ /* 0x040fe20003f24070 */
[--C-:B------:R-:W-:Y:S01]  /*18b0*/  @!P5 IMAD.IADD R8, R8, 0x1, -R237.reuse ;  /* 0x000000010808d824 */ /* 0x100fe200078e0aed */
[C---:B------:R-:W-:Y:S01]  /*18c0*/  ISETP.GT.U32.AND P5, PT, R237.reuse, R14, PT ;  /* 0x0000000eed00720c */ /* 0x040fe20003fa4070 */
[----:B------:R-:W-:Y:S01]  /*18d0*/  @!P3 IMAD.IADD R6, R6, 0x1, -R237 ;  /* 0x000000010606b824 */ /* 0x000fe200078e0aed */
[----:B------:R-:W-:Y:S01]  /*18e0*/  ISETP.GT.U32.AND P3, PT, R237, R12, PT ;  /* 0x0000000ced00720c */ /* 0x000fe20003f64070 */
[----:B------:R-:W-:Y:S01]  /*18f0*/  IMAD.MOV R16, RZ, RZ, -R5 ;  /* 0x000000ffff107224 */ /* 0x000fe200078e0a05 */
[----:B------:R-:W-:Y:S01]  /*1900*/  IADD3 R4, -R3, RZ, RZ ;  /* 0x000000ff03047210 */ /* 0x000fe20007ffe1ff */
[----:B------:R-:W-:Y:S01]  /*1910*/  IMAD.MOV.U32 R5, RZ, RZ, R18 ;  /* 0x000000ffff057224 */ /* 0x000fe200078e0012 */
[----:B------:R1:W-:Y:S01]  /*1920*/  STL [R1+0x74], R11 ;  /* 0x0000740b01007387 */ /* 0x0003e20000100800 */
[C---:B------:R-:W-:Y:S01]  /*1930*/  IADD3 R60, R10.reuse, 0x55, RZ ;  /* 0x000000550a3c7810 */ /* 0x040fe20007ffe0ff */
[----:B------:R-:W-:Y:S01]  /*1940*/  VIADD R89, R10, 0x71 ;  /* 0x000000710a597836 */ /* 0x000fe20000000000 */
[----:B------:R-:W-:Y:S01]  /*1950*/  IABS R61, R63 ;  /* 0x0000003f003d7213 */ /* 0x000fe20000000000 */
[----:B------:R-:W-:Y:S01]  /*1960*/  IMAD.HI.U32 R3, R0, R5, RZ ;  /* 0x0000000500037227 */ /* 0x000fe200078e00ff */
[----:B------:R-:W-:-:S02]  /*1970*/  IABS R57, R60 ;  /* 0x0000003c00397213 */ /* 0x000fc40000000000 */
[----:B------:R-:W-:Y:S01]  /*1980*/  IADD3 R71, R10, 0x5c, RZ ;  /* 0x0000005c0a477810 */ /* 0x000fe20007ffe0ff */
[--C-:B------:R-:W-:Y:S01]  /*1990*/  @!P5 IMAD.IADD R14, R14, 0x1, -R237.reuse ;  /* 0x000000010e0ed824 */ /* 0x100fe200078e0aed */
[-C--:B------:R-:W-:Y:S01]  /*19a0*/  @!P3 IADD3 R12, R12, -R237.reuse, RZ ;  /* 0x800000ed0c0cb210 */ /* 0x080fe20007ffe0ff */
[----:B------:R-:W-:Y:S01]  /*19b0*/  @!P1 IMAD.IADD R2, R2, 0x1, -R237 ;  /* 0x0000000102029824 */ /* 0x000fe200078e0aed */
[----:B-1----:R-:W-:Y:S01]  /*19c0*/  MOV R11, R6 ;  /* 0x00000006000b7202 */ /* 0x002fe20000000f00 */
[C---:B------:R-:W-:Y:S01]  /*19d0*/  IMAD R4, R237.reuse, R4, R7 ;  /* 0x00000004ed047224 */ /* 0x040fe200078e0207 */
[C---:B------:R-:W-:Y:S01]  /*19e0*/  ISETP.GT.U32.AND P5, PT, R237.reuse, R14, PT ;  /* 0x0000000eed00720c */ /* 0x040fe20003fa4070 */
[----:B------:R-:W-:Y:S01]  /*19f0*/  IMAD R6, R237, R16, R9 ;  /* 0x00000010ed067224 */ /* 0x000fe200078e0209 */
[----:B------:R-:W-:Y:S01]  /*1a00*/  MOV R7, R8 ;  /* 0x0000000800077202 */ /* 0x000fe20000000f00 */
[----:B------:R-:W-:Y:S01]  /*1a10*/  IMAD.MOV R8, RZ, RZ, -R3 ;  /* 0x000000ffff087224 */ /* 0x000fe200078e0a03 */
[----:B------:R-:W-:Y:S01]  /*1a20*/  MOV R9, R2 ;  /* 0x0000000200097202 */ /* 0x000fe20000000f00 */
[----:B------:R-:W-:Y:S01]  /*1a30*/  VIADD R90, R10, 0x72 ;  /* 0x000000720a5a7836 */ /* 0x000fe20000000000 */
[----:B------:R-:W-:Y:S01]  /*1a40*/  @!P2 IADD3 R11, -R11, RZ, RZ ;  /* 0x000000ff0b0ba210 */ /* 0x000fe20007ffe1ff */
[C---:B------:R-:W-:Y:S01]  /*1a50*/  IMAD R2, R237.reuse, R8, R5 ;  /* 0x00000008ed027224 */ /* 0x040fe200078e0205 */
[C---:B------:R-:W-:Y:S01]  /*1a60*/  ISETP.GT.U32.AND P2, PT, R237.reuse, R12, PT ;  /* 0x0000000ced00720c */ /* 0x040fe20003f44070 */
[----:B------:R-:W-:Y:S01]  /*1a70*/  @!P0 IMAD.MOV R7, RZ, RZ, -R7 ;  /* 0x000000ffff078224 */ /* 0x000fe200078e0a07 */
[C---:B------:R-:W-:Y:S01]  /*1a80*/  ISETP.GT.U32.AND P1, PT, R237.reuse, R4, PT ;  /* 0x00000004ed00720c */ /* 0x040fe20003f24070 */
[----:B------:R-:W-:Y:S01]  /*1a90*/  @!P6 IMAD.MOV R9, RZ, RZ, -R9 ;  /* 0x000000ffff09e224 */ /* 0x000fe200078e0a09 */
[----:B------:R1:W-:Y:S01]  /*1aa0*/  STL [R1+0x70], R11 ;  /* 0x0000700b01007387 */ /* 0x0003e20000100800 */
[--C-:B------:R-:W-:Y:S01]  /*1ab0*/  @!P5 IMAD.IADD R14, R14, 0x1, -R237.reuse ;  /* 0x000000010e0ed824 */ /* 0x100fe200078e0aed */
[C---:B------:R-:W-:Y:S01]  /*1ac0*/  ISETP.GT.U32.AND P6, PT, R237.reuse, R6, PT ;  /* 0x00000006ed00720c */ /* 0x040fe20003fc4070 */
[----:B------:R-:W-:Y:S01]  /*1ad0*/  VIADD R91, R10, 0x73 ;  /* 0x000000730a5b7836 */ /* 0x000fe20000000000 */
[----:B------:R-:W-:Y:S01]  /*1ae0*/  ISETP.GT.U32.AND P5, PT, R237, R2, PT ;  /* 0x00000002ed00720c */ /* 0x000fe20003fa4070 */
[----:B------:R2:W-:Y:S01]  /*1af0*/  STL [R1+0x6c], R7 ;  /* 0x00006c0701007387 */ /* 0x0005e20000100800 */
[----:B------:R-:W-:Y:S01]  /*1b00*/  ISETP.GE.AND P3, PT, R19, RZ, PT ;  /* 0x000000ff1300720c */ /* 0x000fe20003f66270 */
[----:B------:R-:W-:Y:S01]  /*1b10*/  IMAD.MOV.U32 R13, RZ, RZ, R14 ;  /* 0x000000ffff0d7224 */ /* 0x000fe200078e000e */
[----:B------:R-:W-:Y:S01]  /*1b20*/  ISETP.GE.AND P0, PT, R20, RZ, PT ;  /* 0x000000ff1400720c */ /* 0x000fe20003f06270 */
[----:B------:R3:W-:Y:S01]  /*1b30*/  STL [R1+0x68], R9 ;  /* 0x0000680901007387 */ /* 0x0007e20000100800 */
[----:B------:R-:W-:Y:S01]  /*1b40*/  @!P2 IADD3 R12, R12, -R237, RZ ;  /* 0x800000ed0c0ca210 */ /* 0x000fe20007ffe0ff */
[--C-:B------:R-:W-:Y:S01]  /*1b50*/  @!P1 IMAD.IADD R4, R4, 0x1, -R237.reuse ;  /* 0x0000000104049824 */ /* 0x100fe200078e0aed */
[C---:B------:R-:W-:Y:S01]  /*1b60*/  IADD3 R19, R10.reuse, 0x16, RZ ;  /* 0x000000160a137810 */ /* 0x040fe20007ffe0ff */
[----:B------:R-:W-:Y:S01]  /*1b70*/  VIADD R20, R10, 0x17 ;  /* 0x000000170a147836 */ /* 0x000fe20000000000 */
[----:B-1----:R-:W-:Y:S01]  /*1b80*/  MOV R11, R12 ;  /* 0x0000000c000b7202 */ /* 0x002fe20000000f00 */
[--C-:B------:R-:W-:Y:S01]  /*1b90*/  @!P6 IMAD.IADD R6, R6, 0x1, -R237.reuse ;  /* 0x000000010606e824 */ /* 0x100fe200078e0aed */
[----:B--2---:R-:W-:Y:S01]  /*1ba0*/  IADD3 R7, R10, 0x14, RZ ;  /* 0x000000140a077810 */ /* 0x004fe20007ffe0ff */
[----:B------:R-:W-:Y:S01]  /*1bb0*/  @!P5 IMAD.IADD R2, R2, 0x1, -R237 ;  /* 0x000000010202d824 */ /* 0x000fe200078e0aed */
[----:B------:R-:W-:Y:S01]  /*1bc0*/  ISETP.GT.U32.AND P6, PT, R237, R4, PT ;  /* 0x00000004ed00720c */ /* 0x000fe20003fc4070 */
[----:B------:R-:W-:Y:S01]  /*1bd0*/  @!P3 IMAD.MOV R13, RZ, RZ, -R13 ;  /* 0x000000ffff0db224 */ /* 0x000fe200078e0a0d */
[C---:B---3--:R-:W-:Y:S01]  /*1be0*/  IADD3 R9, R10.reuse, 0x15, RZ ;  /* 0x000000150a097810 */ /* 0x048fe20007ffe0ff */
[C---:B------:R-:W-:Y:S01]  /*1bf0*/  VIADD R96, R10.reuse, 0x77 ;  /* 0x000000770a607836 */ /* 0x040fe20000000000 */
[----:B------:R-:W-:Y:S01]  /*1c00*/  IABS R8, R7 ;  /* 0x0000000700087213 */ /* 0x000fe20000000000 */
[C---:B------:R-:W-:Y:S01]  /*1c10*/  VIADD R98, R10.reuse, 0x79 ;  /* 0x000000790a627836 */ /* 0x040fe20000000000 */
[----:B------:R-:W-:Y:S01]  /*1c20*/  IABS R5, R9 ;  /* 0x0000000900057213 */ /* 0x000fe20000000000 */
[----:B------:R-:W-:Y:S01]  /*1c30*/  VIADD R101, R10, 0x7c ;  /* 0x0000007c0a657836 */ /* 0x000fe20000000000 */
[----:B------:R-:W-:Y:S01]  /*1c40*/  @!P4 IADD3 R11, -R11, RZ, RZ ;  /* 0x000000ff0b0bc210 */ /* 0x000fe20007ffe1ff */
[----:B------:R-:W-:Y:S01]  /*1c50*/  IMAD.HI.U32 R3, R0, R8, RZ ;  /* 0x0000000800037227 */ /* 0x000fe200078e00ff */
[----:B------:R-:W-:-:S02]  /*1c60*/  ISETP.GT.U32.AND P4, PT, R237, R2, PT ;  /* 0x00000002ed00720c */ /* 0x000fc40003f84070 */
[----:B------:R-:W-:Y:S01]  /*1c70*/  IABS R16, R19 ;  /* 0x0000001300107213 */ /* 0x000fe20000000000 */
[----:B------:R-:W-:Y:S01]  /*1c80*/  IMAD.MOV.U32 R12, RZ, RZ, R5 ;  /* 0x000000ffff0c7224 */ /* 0x000fe200078e0005 */
[----:B------:R-:W-:Y:S01]  /*1c90*/  IADD3 R5, -R3, RZ, RZ ;  /* 0x000000ff03057210 */ /* 0x000fe20007ffe1ff */
[--C-:B------:R-:W-:Y:S01]  /*1ca0*/  @!P6 IMAD.IADD R4, R4, 0x1, -R237.reuse ;  /* 0x000000010404e824 */ /* 0x100fe200078e0aed */
[----:B------:R-:W-:Y:S01]  /*1cb0*/  IABS R18, R20 ;  /* 0x0000001400127213 */ /* 0x000fe20000000000 */
[----:B------:R-:W-:Y:S01]  /*1cc0*/  IMAD.HI.U32 R3, R0, R12, RZ ;  /* 0x0000000c00037227 */ /* 0x000fe200078e00ff */
[----:B------:R-:W-:Y:S01]  /*1cd0*/  ISETP.GT.U32.AND P5, PT, R237, R6, PT ;  /* 0x00000006ed00720c */ /* 0x000fe20003fa4070 */
[----:B------:R1:W-:Y:S01]  /*1ce0*/  STL [R1+0x64], R11 ;  /* 0x0000640b01007387 */ /* 0x0003e20000100800 */
[----:B------:R-:W-:Y:S01]  /*1cf0*/  ISETP.GE.AND P2, PT, R21, RZ, PT ;  /* 0x000000ff1500720c */ /* 0x000fe20003f46270 */
[----:B------:R-:W-:Y:S01]  /*1d00*/  IMAD R8, R237, R5, R8 ;  /* 0x00000005ed087224 */ /* 0x000fe200078e0208 */
[----:B------:R-:W-:Y:S01]  /*1d10*/  IADD3 R3, -R3, RZ, RZ ;  /* 0x000000ff03037210 */ /* 0x000fe20007ffe1ff */
[----:B------:R-:W-:Y:S01]  /*1d20*/  @!P4 IMAD.IADD R2, R2, 0x1, -R237 ;  /* 0x000000010202c824 */ /* 0x000fe200078e0aed */
[----:B------:R-:W-:Y:S01]  /*1d30*/  ISETP.GE.AND P1, PT, R22, RZ, PT ;  /* 0x000000ff1600720c */ /* 0x000fe20003f26270 */
[----:B------:R-:W-:Y:S01]  /*1d40*/  IMAD.HI.U32 R5, R0, R18, RZ ;  /* 0x0000001200057227 */ /* 0x000fe200078e00ff */
[C---:B------:R-:W-:Y:S01]  /*1d50*/  ISETP.GT.U32.AND P6, PT, R237.reuse, R8, PT ;  /* 0x00000008ed00720c */ /* 0x040fe20003fc4070 */
[----:B------:R2:W-:Y:S01]  /*1d60*/  STL [R1+0x60], R13 ;  /* 0x0000600d01007387 */ /* 0x0005e20000100800 */
[----:B------:R-:W-:Y:S01]  /*1d70*/  IADD3 R21, R10, 0x18, RZ ;  /* 0x000000180a157810 */ /* 0x000fe20007ffe0ff */
[----:B------:R-:W-:Y:S01]  /*1d80*/  IMAD R12, R237, R3, R12 ;  /* 0x00000003ed0c7224 */ /* 0x000fe200078e020c */
[----:B------:R-:W-:Y:S01]  /*1d90*/  IADD3 R5, -R5, RZ, RZ ;  /* 0x000000ff05057210 */ /* 0x000fe20007ffe1ff */
[----:B------:R-:W-:Y:S01]  /*1da0*/  IMAD.HI.U32 R3, R0, R16, RZ ;  /* 0x0000001000037227 */ /* 0x000fe200078e00ff */
[----:B-1----:R-:W-:-:S02]  /*1db0*/  MOV R11, R4 ;  /* 0x00000004000b7202 */ /* 0x002fc40000000f00 */
[C---:B------:R-:W-:Y:S01]  /*1dc0*/  ISETP.GT.U32.AND P4, PT, R237.reuse, R12, PT ;  /* 0x0000000ced00720c */ /* 0x040fe20003f84070 */
[----:B------:R-:W-:Y:S01]  /*1dd0*/  IMAD.MOV R3, RZ, RZ, -R3 ;  /* 0x000000ffff037224 */ /* 0x000fe200078e0a03 */
[----:B------:R-:W-:Y:S01]  /*1de0*/  @!P5 IADD3 R6, R6, -R237, RZ ;  /* 0x800000ed0606d210 */ /* 0x000fe20007ffe0ff */
[----:B------:R-:W-:Y:S01]  /*1df0*/  IMAD R18, R237, R5, R18 ;  /* 0x00000005ed127224 */ /* 0x000fe200078e0212 */
[----:B------:R-:W-:Y:S01]  /*1e00*/  ISETP.GE.AND P5, PT, R7, RZ, PT ;  /* 0x000000ff0700720c */ /* 0x000fe20003fa6270 */
[--C-:B------:R-:W-:Y:S01]  /*1e10*/  @!P6 IMAD.IADD R8, R8, 0x1, -R237.reuse ;  /* 0x000000010808e824 */ /* 0x100fe200078e0aed */
[----:B------:R-:W-:Y:S01]  /*1e20*/  ISETP.GE.AND P6, PT, R9, RZ, PT ;  /* 0x000000ff0900720c */ /* 0x000fe20003fc6270 */
[C---:B------:R-:W-:Y:S01]  /*1e30*/  IMAD R16, R237.reuse, R3, R16 ;  /* 0x00000003ed107224 */ /* 0x040fe200078e0210 */
[----:B------:R-:W-:Y:S01]  /*1e40*/  IABS R3, R21 ;  /* 0x0000001500037213 */ /* 0x000fe20000000000 */
[----:B------:R-:W-:Y:S01]  /*1e50*/  IMAD.MOV.U32 R4, RZ, RZ, R2 ;  /* 0x000000ffff047224 */ /* 0x000fe200078e0002 */
[----:B------:R-:W-:Y:S01]  /*1e60*/  ISETP.GT.U32.AND P3, PT, R237, R8, PT ;  /* 0x00000008ed00720c */ /* 0x000fe20003f64070 */
[C---:B------:R-:W-:Y:S01]  /*1e70*/  VIADD R22, R10.reuse, 0x20 ;  /* 0x000000200a167836 */ /* 0x040fe20000000000 */
[----:B------:R-:W-:Y:S01]  /*1e80*/  IADD3 R9, R10, 0x19, RZ ;  /* 0x000000190a097810 */ /* 0x000fe20007ffe0ff */
[--C-:B------:R-:W-:Y:S01]  /*1e90*/  @!P4 IMAD.IADD R12, R12, 0x1, -R237.reuse ;  /* 0x000000010c0cc824 */ /* 0x100fe200078e0aed */
[----:B------:R-:W-:Y:S01]  /*1ea0*/  MOV R5, R3 ;  /* 0x0000000300057202 */ /* 0x000fe20000000f00 */
[----:B------:R-:W-:Y:S01]  /*1eb0*/  @!P1 IMAD.MOV R4, RZ, RZ, -R4 ;  /* 0x000000ffff049224 */ /* 0x000fe200078e0a04 */
[----:B------:R-:W-:Y:S01]  /*1ec0*/  @!P0 IADD3 R11, -R11, RZ, RZ ;  /* 0x000000ff0b0b8210 */ /* 0x000fe20007ffe1ff */
[----:B------:R-:W-:Y:S01]  /*1ed0*/  VIADD R107, R10, 0x83 ;  /* 0x000000830a6b7836 */ /* 0x000fe20000000000 */
[C---:B------:R-:W-:Y:S01]  /*1ee0*/  ISETP.GT.U32.AND P4, PT, R237.reuse, R12, PT ;  /* 0x0000000ced00720c */ /* 0x040fe20003f84070 */
[----:B------:R-:W-:Y:S01]  /*1ef0*/  IMAD.HI.U32 R3, R0, R5, RZ ;  /* 0x0000000500037227 */ /* 0x000fe200078e00ff */
[----:B------:R-:W-:Y:S01]  /*1f00*/  IABS R7, R9 ;  /* 0x0000000900077213 */ /* 0x000fe20000000000 */
[----:B------:R1:W-:Y:S01]  /*1f10*/  STL [R1+0x5c], R11 ;  /* 0x00005c0b01007387 */ /* 0x0003e20000100800 */
[----:B------:R-:W-:Y:S01]  /*1f20*/  @!P2 IADD3 R6, -R6, RZ, RZ ;  /* 0x000000ff0606a210 */ /* 0x000fe20007ffe1ff */
[----:B------:R-:W-:Y:S01]  /*1f30*/  VIADD R110, R10, 0x86 ;  /* 0x000000860a6e7836 */ /* 0x000fe20000000000 */
[C---:B------:R-:W-:Y:S01]  /*1f40*/  ISETP.GT.U32.AND P2, PT, R237.reuse, R18, PT ;  /* 0x00000012ed00720c */ /* 0x040fe20003f44070 */
[----:B------:R-:W-:Y:S01]  /*1f50*/  IMAD.HI.U32 R2, R0, R7, RZ ;  /* 0x0000000700027227 */ /* 0x000fe200078e00ff */
[-C--:B------:R-:W-:Y:S01]  /*1f60*/  @!P3 IADD3 R8, R8, -R237.reuse, RZ ;  /* 0x800000ed0808b210 */ /* 0x080fe20007ffe0ff */
[----:B------:R3:W-:Y:S01]  /*1f70*/  STL [R1+0x58], R6 ;  /* 0x0000580601007387 */ /* 0x0007e20000100800 */
[----:B------:R-:W-:Y:S01]  /*1f80*/  ISETP.GT.U32.AND P0, PT, R237, R16, PT ;  /* 0x00000010ed00720c */ /* 0x000fe20003f04070 */
[----:B------:R-:W-:Y:S01]  /*1f90*/  VIADD R109, R10, 0x85 ;  /* 0x000000850a6d7836 */ /* 0x000fe20000000000 */
[----:B--2---:R-:W-:Y:S01]  /*1fa0*/  MOV R13, R8 ;  /* 0x00000008000d7202 */ /* 0x004fe20000000f00 */
[----:B------:R2:W-:Y:S01]  /*1fb0*/  STL [R1+0x54], R4 ;  /* 0x0000540401007387 */ /* 0x0005e20000100800 */
[----:B------:R-:W-:Y:S01]  /*1fc0*/  @!P4 IMAD.IADD R12, R12, 0x1, -R237 ;  /* 0x000000010c0cc824 */ /* 0x000fe200078e0aed */
[----:B------:R-:W-:Y:S01]  /*1fd0*/  ISETP.GE.AND P1, PT, R19, RZ, PT ;  /* 0x000000ff1300720c */ /* 0x000fe20003f26270 */
[----:B------:R-:W-:Y:S01]  /*1fe0*/  VIADD R19, R10, 0x1d ;  /* 0x0000001d0a137836 */ /* 0x000fe20000000000 */
[----:B------:R-:W-:Y:S01]  /*1ff0*/  @!P5 IADD3 R13, -R13, RZ, RZ ;  /* 0x000000ff0d0dd210 */ /* 0x000fe20007ffe1ff */
[----:B-1----:R-:W-:Y:S01]  /*2000*/  IMAD.MOV.U32 R11, RZ, RZ, R12 ;  /* 0x000000ffff0b7224 */ /* 0x002fe200078e000c */
[----:B---3--:R-:W-:Y:S01]  /*2010*/  IADD3 R6, -R2, RZ, RZ ;  /* 0x000000ff02067210 */ /* 0x008fe20007ffe1ff */
[----:B------:R-:W-:Y:S01]  /*2020*/  VIADD R114, R10, 0x8a ;  /* 0x0000008a0a727836 */ /* 0x000fe20000000000 */
[-C--:B------:R-:W-:Y:S01]  /*2030*/  @!P2 IADD3 R18, R18, -R237.reuse, RZ ;  /* 0x800000ed1212a210 */ /* 0x080fe20007ffe0ff */
[----:B------:R-:W-:Y:S01]  /*2040*/  @!P6 IMAD.MOV R11, RZ, RZ, -R11 ;  /* 0x000000ffff0be224 */ /* 0x000fe200078e0a0b */
[----:B------:R-:W-:Y:S01]  /*2050*/  @!P0 IADD3 R16, R16, -R237, RZ ;  /* 0x800000ed10108210 */ /* 0x000fe20007ffe0ff */
[----:B--2---:R-:W-:Y:S01]  /*2060*/  IMAD.MOV R4, RZ, RZ, -R3 ;  /* 0x000000ffff047224 */ /* 0x004fe200078e0a03 */
[C---:B------:R-:W-:Y:S01]  /*2070*/  ISETP.GT.U32.AND P2, PT, R237.reuse, R18, PT ;  /* 0x00000012ed00720c */ /* 0x040fe20003f44070 */
[----:B------:R-:W-:Y:S01]  /*2080*/  STL [R1+0x50], R13 ;  /* 0x0000500d01007387 */ /* 0x000fe20000100800 */
[C---:B------:R-:W-:Y:S01]  /*2090*/  ISETP.GT.U32.AND P0, PT, R237.reuse, R16, PT ;  /* 0x00000010ed00720c */ /* 0x040fe20003f04070 */
[C---:B------:R-:W-:Y:S01]  /*20a0*/  IMAD R2, R237.reuse, R4, R5 ;  /* 0x00000004ed027224 */ /* 0x040fe200078e0205 */
[----:B------:R-:W-:Y:S01]  /*20b0*/  ISETP.GE.AND P3, PT, R20, RZ, PT ;  /* 0x000000ff1400720c */ /* 0x000fe20003f66270 */
[C---:B------:R-:W-:Y:S01]  /*20c0*/  IMAD R4, R237.reuse, R6, R7 ;  /* 0x00000006ed047224 */ /* 0x040fe200078e0207 */
[----:B------:R1:W-:Y:S01]  /*20d0*/  STL [R1+0x4c], R11 ;  /* 0x00004c0b01007387 */ /* 0x0003e20000100800 */
[C---:B------:R-:W-:Y:S01]  /*20e0*/  VIADD R5, R10.reuse, 0x1a ;  /* 0x0000001a0a057836 */ /* 0x040fe20000000000 */
[C---:B------:R-:W-:Y:S01]  /*20f0*/  ISETP.GT.U32.AND P5, PT, R237.reuse, R2, PT ;  /* 0x00000002ed00720c */ /* 0x040fe20003fa4070 */
[C---:B------:R-:W-:Y:S01]  /*2100*/  VIADD R7, R10.reuse, 0x1b ;  /* 0x0000001b0a077836 */ /* 0x040fe20000000000 */
[----:B------:R-:W-:Y:S01]  /*2110*/  ISETP.GT.U32.AND P6, PT, R237, R4, PT ;  /* 0x00000004ed00720c */ /* 0x000fe20003fc4070 */
[C---:B------:R-:W-:Y:S01]  /*2120*/  VIADD R120, R10.reuse, 0x92 ;  /* 0x000000920a787836 */ /* 0x040fe20000000000 */
[----:B------:R-:W-:Y:S01]  /*2130*/  IABS R6, R5 ;  /* 0x0000000500067213 */ /* 0x000fe20000000000 */
[C---:B------:R-:W-:Y:S01]  /*2140*/  VIADD R121, R10.reuse, 0x93 ;  /* 0x000000930a797836 */ /* 0x040fe20000000000 */
[----:B------:R-:W-:Y:S01]  /*2150*/  IABS R8, R7 ;  /* 0x0000000700087213 */ /* 0x000fe20000000000 */
[----:B------:R-:W-:Y:S01]  /*2160*/  VIADD R123, R10, 0xa3 ;  /* 0x000000a30a7b7836 */ /* 0x000fe20000000000 */
[----:B------:R-:W-:Y:S01]  /*2170*/  @!P2 IADD3 R18, R18, -R237, RZ ;  /* 0x800000ed1212a210 */ /* 0x000fe20007ffe0ff */
[----:B------:R-:W-:Y:S01]  /*2180*/  IMAD.HI.U32 R3, R0, R6, RZ ;  /* 0x0000000600037227 */ /* 0x000fe200078e00ff */
[----:B------:R-:W-:-:S02]  /*2190*/  ISETP.GE.AND P2, PT, R5, RZ, PT ;  /* 0x000000ff0500720c */ /* 0x000fc40003f46270 */
[-C--:B------:R-:W-:Y:S01]  /*21a0*/  @!P0 IADD3 R16, R16, -R237.reuse, RZ ;  /* 0x800000ed10108210 */ /* 0x080fe20007ffe0ff */
[----:B------:R-:W-:Y:S01]  /*21b0*/  @!P5 IMAD.IADD R2, R2, 0x1, -R237 ;  /* 0x000000010202d824 */ /* 0x000fe200078e0aed */
[----:B------:R-:W-:Y:S01]  /*21c0*/  IADD3 R3, -R3, RZ, RZ ;  /* 0x000000ff03037210 */ /* 0x000fe20007ffe1ff */
[----:B------:R-:W-:Y:S01]  /*21d0*/  IMAD.HI.U32 R5, R0, R8, RZ ;  /* 0x0000000800057227 */ /* 0x000fe200078e00ff */
[----:B------:R-:W-:Y:S02]  /*21e0*/  @!P6 IADD3 R4, R4, -R237, RZ ;  /* 0x800000ed0404e210 */ /* 0x000fe40007ffe0ff */
[C---:B------:R-:W-:Y:S01]  /*21f0*/  ISETP.GT.U32.AND P5, PT, R237.reuse, R2, PT ;  /* 0x00000002ed00720c */ /* 0x040fe20003fa4070 */
[----:B------:R-:W-:Y:S01]  /*2200*/  IMAD.MOV R5, RZ, RZ, -R5 ;  /* 0x000000ffff057224 */ /* 0x000fe200078e0a05 */
[C---:B------:R-:W-:Y:S01]  /*2210*/  ISETP.GT.U32.AND P6, PT, R237.reuse, R4, PT ;  /* 0x00000004ed00720c */ /* 0x040fe20003fc4070 */
[----:B------:R-:W-:Y:S01]  /*2220*/  IMAD R6, R237, R3, R6 ;  /* 0x00000003ed067224 */ /* 0x000fe200078e0206 */
[----:B------:R-:W-:Y:S01]  /*2230*/  ISETP.GE.AND P0, PT, R9, RZ, PT ;  /* 0x000000ff0900720c */ /* 0x000fe20003f06270 */
[C---:B------:R-:W-:Y:S01]  /*2240*/  VIADD R9, R10.reuse, 0x1c ;  /* 0x0000001c0a097836 */ /* 0x040fe20000000000 */
[----:B------:R-:W-:Y:S01]  /*2250*/  IABS R14, R19 ;  /* 0x00000013000e7213 */ /* 0x000fe20000000000 */
[----:B------:R-:W-:Y:S01]  /*2260*/  IMAD R8, R237, R5, R8 ;  /* 0x00000005ed087224 */ /* 0x000fe200078e0208 */
[----:B------:R-:W-:Y:S01]  /*2270*/  ISETP.GE.AND P4, PT, R21, RZ, PT ;  /* 0x000000ff1500720c */ /* 0x000fe20003f86270 */
[----:B-1----:R-:W-:Y:S01]  /*2280*/  IMAD.MOV.U32 R11, RZ, RZ, R16 ;  /* 0x000000ffff0b7224 */ /* 0x002fe200078e0010 */
[----:B------:R-:W-:Y:S01]  /*2290*/  IABS R12, R9 ;  /* 0x00000009000c7213 */ /* 0x000fe20000000000 */
[C---:B------:R-:W-:Y:S01]  /*22a0*/  VIADD R21, R10.reuse, 0x1f ;  /* 0x0000001f0a157836 */ /* 0x040fe20000000000 */
[C---:B------:R-:W-:Y:S01]  /*22b0*/  IADD3 R20, R10.reuse, 0x1e, RZ ;  /* 0x0000001e0a147810 */ /* 0x040fe20007ffe0ff */
[----:B------:R-:W-:Y:S01]  /*22c0*/  VIADD R239, R10, 0x171 ;  /* 0x000001710aef7836 */ /* 0x000fe20000000000 */
[----:B------:R-:W-:Y:S01]  /*22d0*/  @!P5 IADD3 R2, R2, -R237, RZ ;  /* 0x800000ed0202d210 */ /* 0x000fe20007ffe0ff */
[----:B------:R-:W-:Y:S01]  /*22e0*/  IMAD.HI.U32 R3, R0, R12, RZ ;  /* 0x0000000c00037227 */ /* 0x000fe200078e00ff */
[----:B------:R-:W-:-:S02]  /*22f0*/  ISETP.GT.U32.AND P5, PT, R237, R6, PT ;  /* 0x00000006ed00720c */ /* 0x000fc40003fa4070 */
[----:B------:R-:W-:Y:S01]  /*2300*/  @!P6 IADD3 R4, R4, -R237, RZ ;  /* 0x800000ed0404e210 */ /* 0x000fe20007ffe0ff */
[----:B------:R-:W-:Y:S01]  /*2310*/  IMAD.MOV R3, RZ, RZ, -R3 ;  /* 0x000000ffff037224 */ /* 0x000fe200078e0a03 */
[----:B------:R-:W-:Y:S01]  /*2320*/  ISETP.GT.U32.AND P6, PT, R237, R8, PT ;  /* 0x00000008ed00720c */ /* 0x000fe20003fc4070 */
[----:B------:R-:W-:Y:S01]  /*2330*/  VIADD R244, R10, 0x16f ;  /* 0x0000016f0af47836 */ /* 0x000fe20000000000 */
[----:B------:R-:W-:Y:S01]  /*2340*/  @!P1 IADD3 R11, -R11, RZ, RZ ;  /* 0x000000ff0b0b9210 */ /* 0x000fe20007ffe1ff */
[----:B------:R-:W-:Y:S01]  /*2350*/  IMAD R12, R237, R3, R12 ;  /* 0x00000003ed0c7224 */ /* 0x000fe200078e020c */
[----:B------:R-:W-:Y:S01]  /*2360*/  ISETP.GE.AND P1, PT, R7, RZ, PT ;  /* 0x000000ff0700720c */ /* 0x000fe20003f26270 */
[----:B------:R-:W-:Y:S01]  /*2370*/  IMAD.HI.U32 R3, R0, R14, RZ ;  /* 0x0000000e00037227 */ /* 0x000fe200078e00ff */
[----:B------:R-:W-:Y:S01]  /*2380*/  IABS R7, R21 ;  /* 0x0000001500077213 */ /* 0x000fe20000000000 */
[----:B------:R1:W-:Y:S01]  /*2390*/  STL [R1+0x48], R11 ;  /* 0x0000480b01007387 */ /* 0x0003e20000100800 */
[----:B------:R-:W-:Y:S01]  /*23a0*/  IABS R16, R20 ;  /* 0x0000001400107213 */ /* 0x000fe20000000000 */
[----:B------:R-:W-:Y:S01]  /*23b0*/  VIADD R241, R10, 0x173 ;  /* 0x000001730af17836 */ /* 0x000fe20000000000 */
[----:B------:R-:W-:-:S02]  /*23c0*/  @!P5 IADD3 R6, R6, -R237, RZ ;  /* 0x800000ed0606d210 */ /* 0x000fc40007ffe0ff */
[----:B------:R-:W-:Y:S01]  /*23d0*/  IADD3 R3, -R3, RZ, RZ ;  /* 0x000000ff03037210 */ /* 0x000fe20007ffe1ff */
[----:B------:R-:W-:Y:S01]  /*23e0*/  IMAD.HI.U32 R5, R0, R16, RZ ;  /* 0x0000001000057227 */ /* 0x000fe200078e00ff */
[----:B------:R-:W-:Y:S02]  /*23f0*/  @!P6 IADD3 R8, R8, -R237, RZ ;  /* 0x800000ed0808e210 */ /* 0x000fe40007ffe0ff */
[C---:B------:R-:W-:Y:S01]  /*2400*/  ISETP.GT.U32.AND P6, PT, R237.reuse, R6, PT ;  /* 0x00000006ed00720c */ /* 0x040fe20003fc4070 */
[----:B-1----:R-:W-:Y:S01]  /*2410*/  IMAD.MOV.U32 R11, RZ, RZ, R18 ;  /* 0x000000ffff0b7224 */ /* 0x002fe200078e0012 */
[C---:B------:R-:W-:Y:S01]  /*2420*/  ISETP.GT.U32.AND P5, PT, R237.reuse, R12, PT ;  /* 0x0000000ced00720c */ /* 0x040fe20003fa4070 */
[----:B------:R-:W-:Y:S01]  /*2430*/  IMAD R14, R237, R3, R14 ;  /* 0x00000003ed0e7224 */ /* 0x000fe200078e020e */
[----:B------:R-:W-:Y:S01]  /*2440*/  IABS R3, R22 ;  /* 0x0000001600037213 */ /* 0x000fe20000000000 */
[----:B------:R-:W-:Y:S01]  /*2450*/  @!P3 IMAD.MOV R11, RZ, RZ, -R11 ;  /* 0x000000ffff0bb224 */ /* 0x000fe200078e0a0b */
[----:B------:R-:W-:Y:S01]  /*2460*/  ISETP.GE.AND P3, PT, R9, RZ, PT ;  /* 0x000000ff0900720c */ /* 0x000fe20003f66270 */
[----:B------:R-:W-:Y:S01]  /*2470*/  IMAD.MOV R5, RZ, RZ, -R5 ;  /* 0x000000ffff057224 */ /* 0x000fe200078e0a05 */
[----:B------:R-:W-:-:S02]  /*2480*/  @!P0 IADD3 R4, -R4, RZ, RZ ;  /* 0x000000ff04048210 */ /* 0x000fc40007ffe1ff */
[----:B------:R1:W-:Y:S01]  /*2490*/  STL [R1+0x44], R11 ;  /* 0x0000440b01007387 */ /* 0x0003e20000100800 */
[----:B------:R-:W-:Y:S01]  /*24a0*/  IMAD R16, R237, R5, R16 ;  /* 0x00000005ed107224 */ /* 0x000fe200078e0210 */
[----:B------:R-:W-:Y:S01]  /*24b0*/  ISETP.GE.AND P0, PT, R19, RZ, PT ;  /* 0x000000ff1300720c */ /* 0x000fe20003f06270 */
[----:B------:R-:W-:Y:S01]  /*24c0*/  IMAD.MOV.U32 R5, RZ, RZ, R3 ;  /* 0x000000ffff057224 */ /* 0x000fe200078e0003 */
[----:B------:R-:W-:Y:S02]  /*24d0*/  @!P6 IADD3 R6, R6, -R237, RZ ;  /* 0x800000ed0606e210 */ /* 0x000fe40007ffe0ff */
[C---:B------:R-:W-:Y:S01]  /*24e0*/  ISETP.GT.U32.AND P6, PT, R237.reuse, R14, PT ;  /* 0x0000000eed00720c */ /* 0x040fe20003fc4070 */
[----:B------:R-:W-:Y:S01]  /*24f0*/  IMAD.HI.U32 R3, R0, R5, RZ ;  /* 0x0000000500037227 */ /* 0x000fe200078e00ff */
[----:B------:R-:W-:Y:S02]  /*2500*/  @!P5 IADD3 R12, R12, -R237, RZ ;  /* 0x800000ed0c0cd210 */ /* 0x000fe40007ffe0ff */
[----:B-1----:R-:W-:Y:S01]  /*2510*/  MOV R11, R2 ;  /* 0x00000002000b7202 */ /* 0x002fe20000000f00 */
[----:B------:R-:W-:Y:S01]  /*2520*/  IMAD.HI.U32 R2, R0, R7, RZ ;  /* 0x0000000700027227 */ /* 0x000fe200078e00ff */
[----:B------:R-:W-:-:S02]  /*2530*/  ISETP.GT.U32.AND P5, PT, R237, R12, PT ;  /* 0x0000000ced00720c */ /* 0x000fc40003fa4070 */
[----:B------:R-:W-:Y:S01]  /*2540*/  IADD3 R19, R10, 0x22, RZ ;  /* 0x000000220a137810 */ /* 0x000fe20007ffe0ff */
[----:B------:R-:W-:Y:S01]  /*2550*/  @!P4 IMAD.MOV R11, RZ, RZ, -R11 ;  /* 0x000000ffff0bc224 */ /* 0x000fe200078e0a0b */
[C---:B------:R-:W-:Y:S01]  /*2560*/  ISETP.GT.U32.AND P4, PT, R237.reuse, R8, PT ;  /* 0x00000008ed00720c */ /* 0x040fe20003f84070 */
[----:B------:R-:W-:Y:S01]  /*2570*/  IMAD.MOV R2, RZ, RZ, -R2 ;  /* 0x000000ffff027224 */ /* 0x000fe200078e0a02 */
[----:B------:R-:W-:Y:S01]  /*2580*/  IABS R65, R71 ;  /* 0x0000004700417213 */ /* 0x000fe20000000000 */
[----:B------:R-:W-:Y:S01]  /*2590*/  IMAD.MOV.U32 R9, RZ, RZ, R6 ;  /* 0x000000ffff097224 */ /* 0x000fe200078e0006 */
[-C--:B------:R-:W-:Y:S01]  /*25a0*/  @!P6 IADD3 R14, R14, -R237.reuse, RZ ;  /* 0x800000ed0e0ee210 */ /* 0x080fe20007ffe0ff */
[C---:B------:R-:W-:Y:S01]  /*25b0*/  IMAD R2, R237.reuse, R2, R7 ;  /* 0x00000002ed027224 */ /* 0x040fe200078e0207 */
[----:B------:R-:W-:Y:S01]  /*25c0*/  STL [R1+0x40], R11 ;  /* 0x0000400b01007387 */ /* 0x000fe20000100800 */
[----:B------:R-:W-:Y:S01]  /*25d0*/  @!P2 IMAD.MOV R9, RZ, RZ, -R9 ;  /* 0x000000ffff09a224 */ /* 0x000fe200078e0a09 */
[C---:B------:R-:W-:Y:S01]  /*25e0*/  ISETP.GT.U32.AND P2, PT, R237.reuse, R16, PT ;  /* 0x00000010ed00720c */ /* 0x040fe20003f44070 */
[----:B------:R-:W-:Y:S01]  /*25f0*/  @!P5 IMAD.IADD R12, R12, 0x1, -R237 ;  /* 0x000000010c0cd824 */ /* 0x000fe200078e0aed */
[----:B------:R-:W-:Y:S01]  /*2600*/  ISETP.GT.U32.AND P6, PT, R237, R2, PT ;  /* 0x00000002ed00720c */ /* 0x000fe20003fc4070 */
[----:B------:R1:W-:Y:S01]  /*2610*/  STL [R1+0x3c], R4 ;  /* 0x00003c0401007387 */ /* 0x0003e20000100800 */
[----:B------:R-:W-:Y:S01]  /*2620*/  ISETP.GE.AND P5, PT, R21, RZ, PT ;  /* 0x000000ff1500720c */ /* 0x000fe20003fa6270 */
[----:B------:R-:W-:Y:S01]  /*2630*/  @!P3 IMAD.MOV R12, RZ, RZ, -R12 ;  /* 0x000000ffff0cb224 */ /* 0x000fe200078e0a0c */
[----:B------:R-:W-:Y:S01]  /*2640*/  @!P4 IADD3 R8, R8, -R237, RZ ;  /* 0x800000ed0808c210 */ /* 0x000fe20007ffe0ff */
[----:B------:R2:W-:Y:S01]  /*2650*/  STL [R1+0x38], R9 ;  /* 0x0000380901007387 */ /* 0x0005e20000100800 */
[----:B------:R-:W-:-:S02]  /*2660*/  IADD3 R21, R10, 0x23, RZ ;  /* 0x000000230a157810 */ /* 0x000fc40007ffe0ff */
[----:B------:R-:W-:Y:S02]  /*2670*/  ISETP.GE.AND P4, PT, R20, RZ, PT ;  /* 0x000000ff1400720c */ /* 0x000fe40003f86270 */
[----:B------:R-:W-:Y:S01]  /*2680*/  IABS R18, R21 ;  /* 0x0000001500127213 */ /* 0x000fe20000000000 */
[----:B------:R-:W-:Y:S01]  /*2690*/  @!P2 IMAD.IADD R16, R16, 0x1, -R237 ;  /* 0x000000011010a824 */ /* 0x000fe200078e0aed */
[----:B-1----:R-:W-:Y:S01]  /*26a0*/  IADD3 R4, -R3, RZ, RZ ;  /* 0x000000ff03047210 */ /* 0x002fe20007ffe1ff */
[----:B------:R-:W-:Y:S01]  /*26b0*/  IMAD.MOV.U32 R3, RZ, RZ, R8 ;  /* 0x000000ffff037224 */ /* 0x000fe200078e0008 */
[----:B------:R-:W-:Y:S01]  /*26c0*/  @!P6 IADD3 R2, R2, -R237, RZ ;  /* 0x800000ed0202e210 */ /* 0x000fe20007ffe0ff */
[----:B--2---:R-:W-:Y:S01]  /*26d0*/  VIADD R9, R10, 0x21 ;  /* 0x000000210a097836 */ /* 0x004fe20000000000 */
[C---:B------:R-:W-:Y:S01]  /*26e0*/  ISETP.GT.U32.AND P2, PT, R237.reuse, R16, PT ;  /* 0x00000010ed00720c */ /* 0x040fe20003f44070 */
[----:B------:R-:W-:Y:S01]  /*26f0*/  IMAD R4, R237, R4, R5 ;  /* 0x00000004ed047224 */ /* 0x000fe200078e0205 */
[----:B------:R-:W-:Y:S01]  /*2700*/  @!P1 IADD3 R3, -R3, RZ, RZ ;  /* 0x000000ff03039210 */ /* 0x000fe20007ffe1ff */
[----:B------:R-:W-:Y:S01]  /*2710*/  IMAD.HI.U32 R5, R0, R18, RZ ;  /* 0x0000001200057227 */ /* 0x000fe200078e00ff */
[----:B------:R-:W-:-:S02]  /*2720*/  IABS R6, R9 ;  /* 0x0000000900067213 */ /* 0x000fc40000000000 */
[C---:B------:R-:W-:Y:S01]  /*2730*/  ISETP.GT.U32.AND P1, PT, R237.reuse, R14, PT ;  /* 0x0000000eed00720c */ /* 0x040fe20003f24070 */
[----:B------:R1:W-:Y:S01]  /*2740*/  STL [R1+0x2c], R3 ;  /* 0x00002c0301007387 */ /* 0x0003e20000100800 */
[----:B------:R-:W-:Y:S02]  /*2750*/  ISETP.GT.U32.AND P6, PT, R237, R2, PT ;  /* 0x00000002ed00720c */ /* 0x000fe40003fc4070 */
[----:B------:R-:W-:Y:S01]  /*2760*/  IABS R8, R19 ;  /* 0x0000001300087213 */ /* 0x000fe20000000000 */
[----:B------:R2:W-:Y:S01]  /*2770*/  STL [R1+0x24], R12 ;  /* 0x0000240c01007387 */ /* 0x0005e20000100800 */
[----:B------:R-:W-:Y:S01]  /*2780*/  IABS R20, R23 ;  /* 0x0000001700147213 */ /* 0x000fe20000000000 */
[----:B------:R-:W-:Y:S01]  /*2790*/  @!P2 IMAD.IADD R16, R16, 0x1, -R237 ;  /* 0x000000011010a824 */ /* 0x000fe200078e0aed */
[----:B------:R-:W-:Y:S02]  /*27a0*/  IADD3 R5, -R5, RZ, RZ ;  /* 0x000000ff05057210 */ /* 0x000fe40007ffe1ff */
[----:B------:R-:W-:Y:S01]  /*27b0*/  ISETP.GE.AND P2, PT, R22, RZ, PT ;  /* 0x000000ff1600720c */ /* 0x000fe20003f46270 */
[----:B-1----:R-:W-:Y:S01]  /*27c0*/  IMAD.HI.U32 R3, R0, R6, RZ ;  /* 0x0000000600037227 */ /* 0x002fe200078e00ff */
[----:B------:R-:W-:-:S02]  /*27d0*/  IADD3 R22, R10, 0x26, RZ ;  /* 0x000000260a167810 */ /* 0x000fc40007ffe0ff */
[-C--:B------:R-:W-:Y:S01]  /*27e0*/  @!P1 IADD3 R14, R14, -R237.reuse, RZ ;  /* 0x800000ed0e0e9210 */ /* 0x080fe20007ffe0ff */
[----:B------:R-:W-:Y:S01]  /*27f0*/  IMAD.MOV R3, RZ, RZ, -R3 ;  /* 0x000000ffff037224 */ /* 0x000fe200078e0a03 */
[C---:B------:R-:W-:Y:S01]  /*2800*/  ISETP.GT.U32.AND P1, PT, R237.reuse, R4, PT ;  /* 0x00000004ed00720c */ /* 0x040fe20003f24070 */
[----:B------:R-:W-:Y:S01]  /*2810*/  IMAD.HI.U32 R7, R0, R20, RZ ;  /* 0x0000001400077227 */ /* 0x000fe200078e00ff */
[----:B------:R-:W-:Y:S02]  /*2820*/  @!P6 IADD3 R2, R2, -R237, RZ ;  /* 0x800000ed0202e210 */ /* 0x000fe40007ffe0ff */
[----:B------:R-:W-:Y:S01]  /*2830*/  MOV R11, R14 ;  /* 0x0000000e000b7202 */ /* 0x000fe20000000f00 */
[----:B------:R-:W-:Y:S01]  /*2840*/  IMAD R6, R237, R3, R6 ;  /* 0x00000003ed067224 */ /* 0x000fe200078e0206 */
[----:B--2---:R-:W-:Y:S01]  /*2850*/  IADD3 R12, R10, 0x27, RZ ;  /* 0x000000270a0c7810 */ /* 0x004fe20007ffe0ff */
[----:B------:R-:W-:Y:S01]  /*2860*/  IMAD.HI.U32 R3, R0, R8, RZ ;  /* 0x0000000800037227 */ /* 0x000fe200078e00ff */
[----:B------:R-:W-:-:S02]  /*2870*/  @!P0 IADD3 R11, -R11, RZ, RZ ;  /* 0x000000ff0b0b8210 */ /* 0x000fc40007ffe1ff */
[C---:B------:R-:W-:Y:S01]  /*2880*/  ISETP.GT.U32.AND P6, PT, R237.reuse, R6, PT ;  /* 0x00000006ed00720c */ /* 0x040fe20003fc4070 */
[----:B------:R-:W-:Y:S01]  /*2890*/  IMAD.MOV R3, RZ, RZ, -R3 ;  /* 0x000000ffff037224 */ /* 0x000fe200078e0a03 */
[----:B------:R-:W-:Y:S01]  /*28a0*/  IADD3 R14, R10, 0x28, RZ ;  /* 0x000000280a0e7810 */ /* 0x000fe20007ffe0ff */
[----:B------:R1:W-:Y:S01]  /*28b0*/  STL [R1+0x20], R11 ;  /* 0x0000200b01007387 */ /* 0x0003e20000100800 */
[----:B------:R-:W-:Y:S01]  /*28c0*/  @!P1 IADD3 R4, R4, -R237, RZ ;  /* 0x800000ed04049210 */ /* 0x000fe20007ffe0ff */
[----:B------:R-:W-:Y:S01]  /*28d0*/  IMAD R8, R237, R3, R8 ;  /* 0x00000003ed087224 */ /* 0x000fe200078e0208 */
[----:B------:R-:W-:Y:S01]  /*28e0*/  ISETP.GE.AND P1, PT, R9, RZ, PT ;  /* 0x000000ff0900720c */ /* 0x000fe20003f26270 */
[C---:B------:R-:W-:Y:S01]  /*28f0*/  IMAD R18, R237.reuse, R5, R18 ;  /* 0x00000005ed127224 */ /* 0x040fe200078e0212 */
[----:B------:R-:W-:Y:S01]  /*2900*/  MOV R3, R2 ;  /* 0x0000000200037202 */ /* 0x000fe20000000f00 */
[----:B------:R-:W-:Y:S01]  /*2910*/  VIADD R9, R10, 0x25 ;  /* 0x000000250a097836 */ /* 0x000fe20000000000 */
[----:B------:R-:W-:Y:S01]  /*2920*/  ISETP.GT.U32.AND P3, PT, R237, R8, PT ;  /* 0x00000008ed00720c */ /* 0x000fe20003f64070 */
[----:B------:R-:W-:Y:S01]  /*2930*/  IMAD.MOV R7, RZ, RZ, -R7 ;  /* 0x000000ffff077224 */ /* 0x000fe200078e0a07 */
[----:B------:R-:W-:Y:S01]  /*2940*/  @!P5 IADD3 R3, -R3, RZ, RZ ;  /* 0x000000ff0303d210 */ /* 0x000fe20007ffe1ff */
[----:B------:R-:W-:Y:S01]  /*2950*/  @!P6 IMAD.IADD R6, R6, 0x1, -R237 ;  /* 0x000000010606e824 */ /* 0x000fe200078e0aed */
[C---:B------:R-:W-:Y:S01]  /*2960*/  ISETP.GT.U32.AND P6, PT, R237.reuse, R4, PT ;  /* 0x00000004ed00720c */ /* 0x040fe20003fc4070 */
[----:B-1----:R-:W-:Y:S01]  /*2970*/  IMAD.MOV.U32 R11, RZ, RZ, R16 ;  /* 0x000000ffff0b7224 */ /* 0x002fe200078e0010 */
[----:B------:R-:W-:Y:S01]  /*2980*/  IABS R5, R9 ;  /* 0x0000000900057213 */ /* 0x000fe20000000000 */
[C---:B------:R-:W-:Y:S01]  /*2990*/  IMAD R20, R237.reuse, R7, R20 ;  /* 0x00000007ed147224 */ /* 0x040fe200078e0214 */
[C---:B------:R-:W-:Y:S01]  /*29a0*/  ISETP.GT.U32.AND P0, PT, R237.reuse, R6, PT ;  /* 0x00000006ed00720c */ /* 0x040fe20003f04070 */
[----:B------:R-:W-:Y:S01]  /*29b0*/  @!P4 IMAD.MOV R11, RZ, RZ, -R11 ;  /* 0x000000ffff0bc224 */ /* 0x000fe200078e0a0b */
[----:B------:R-:W-:Y:S01]  /*29c0*/  ISETP.GT.U32.AND P4, PT, R237, R18, PT ;  /* 0x00000012ed00720c */ /* 0x000fe20003f84070 */
[----:B------:R-:W-:Y:S01]  /*29d0*/  IMAD.HI.U32 R2, R0, R5, RZ ;  /* 0x0000000500027227 */ /* 0x000fe200078e00ff */
[----:B------:R-:W-:-:S02]  /*29e0*/  IABS R7, R22 ;  /* 0x0000001600077213 */ /* 0x000fc40000000000 */
[----:B------:R1:W-:Y:S01]  /*29f0*/  STL [R1+0x1c], R11 ;  /* 0x00001c0b01007387 */ /* 0x0003e20000100800 */
[----:B------:R-:W-:Y:S01]  /*2a00*/  @!P3 IADD3 R8, R8, -R237, RZ ;  /* 0x800000ed0808b210 */ /* 0x000fe20007ffe0ff */
[----:B------:R-:W-:Y:S01]  /*2a10*/  VIADD R16, R10, 0x29 ;  /* 0x000000290a107836 */ /* 0x000fe20000000000 */
[----:B------:R-:W-:Y:S01]  /*2a20*/  IADD3 R2, -R2, RZ, RZ ;  /* 0x000000ff02027210 */ /* 0x000fe20007ffe1ff */
[--C-:B------:R-:W-:Y:S01]  /*2a30*/  @!P6 IMAD.IADD R4, R4, 0x1, -R237.reuse ;  /* 0x000000010404e824 */ /* 0x100fe200078e0aed */
[----:B------:R-:W-:Y:S01]  /*2a40*/  ISETP.GT.U32.AND P6, PT, R237, R20, PT ;  /* 0x00000014ed00720c */ /* 0x000fe20003fc4070 */
[----:B------:R2:W-:Y:S01]  /*2a50*/  STL [R1+0x18], R3 ;  /* 0x0000180301007387 */ /* 0x0005e20000100800 */
[--C-:B------:R-:W-:Y:S01]  /*2a60*/  @!P0 IMAD.IADD R6, R6, 0x1, -R237.reuse ;  /* 0x0000000106068824 */ /* 0x100fe200078e0aed */
[----:B------:R-:W-:Y:S01]  /*2a70*/  ISETP.GE.AND P5, PT, R19, RZ, PT ;  /* 0x000000ff1300720c */ /* 0x000fe20003fa6270 */
[----:B------:R-:W-:Y:S01]  /*2a80*/  @!P4 IMAD.IADD R18, R18, 0x1, -R237 ;  /* 0x000000011212c824 */ /* 0x000fe200078e0aed */
[----:B-1----:R-:W-:Y:S01]  /*2a90*/  MOV R11, R4 ;  /* 0x00000004000b7202 */ /* 0x002fe20000000f00 */
[C---:B------:R-:W-:Y:S01]  /*2aa0*/  IMAD R2, R237.reuse, R2, R5 ;  /* 0x00000002ed027224 */ /* 0x040fe200078e0205 */
[----:B------:R-:W-:-:S02]  /*2ab0*/  ISETP.GT.U32.AND P4, PT, R237, R8, PT ;  /* 0x00000008ed00720c */ /* 0x000fc40003f84070 */
[----:B------:R-:W-:Y:S01]  /*2ac0*/  ISETP.GE.AND P0, PT, R21, RZ, PT ;  /* 0x000000ff1500720c */ /* 0x000fe20003f06270 */
[----:B------:R-:W-:Y:S01]  /*2ad0*/  @!P2 IMAD.MOV R11, RZ, RZ, -R11 ;  /* 0x000000ffff0ba224 */ /* 0x000fe200078e0a0b */
[----:B------:R-:W-:Y:S01]  /*2ae0*/  ISETP.GE.AND P3, PT, R23, RZ, PT ;  /* 0x000000ff1700720c */ /* 0x000fe20003f66270 */
[----:B--2---:R-:W-:Y:S01]  /*2af0*/  IMAD.HI.U32 R3, R0, R7, RZ ;  /* 0x0000000700037227 */ /* 0x004fe200078e00ff */
[-C--:B------:R-:W-:Y:S02]  /*2b00*/  @!P6 IADD3 R20, R20, -R237.reuse, RZ ;  /* 0x800000ed1414e210 */ /* 0x080fe40007ffe0ff */
[C---:B------:R-:W-:Y:S01]  /*2b10*/  ISETP.GT.U32.AND P6, PT, R237.reuse, R18, PT ;  /* 0x00000012ed00720c */ /* 0x040fe20003fc4070 */
[----:B------:R-:W-:Y:S01]  /*2b20*/  IMAD.MOV R4, RZ, RZ, -R3 ;  /* 0x000000ffff047224 */ /* 0x000fe200078e0a03 */
[C---:B------:R-:W-:Y:S01]  /*2b30*/  ISETP.GT.U32.AND P2, PT, R237.reuse, R20, PT ;  /* 0x00000014ed00720c */ /* 0x040fe20003f44070 */
[----:B------:R-:W-:Y:S01]  /*2b40*/  IMAD.MOV.U32 R3, RZ, RZ, R6 ;  /* 0x000000ffff037224 */ /* 0x000fe200078e0006 */
[----:B------:R1:W-:Y:S01]  /*2b50*/  STL [R1+0x14], R11 ;  /* 0x0000140b01007387 */ /* 0x0003e20000100800 */
[----:B------:R-:W-:Y:S01]  /*2b60*/  @!P4 IADD3 R8, R8, -R237, RZ ;  /* 0x800000ed0808c210 */ /* 0x000fe20007ffe0ff */
[C---:B------:R-:W-:Y:S01]  /*2b70*/  IMAD R5, R237.reuse, R4, R7 ;  /* 0x00000004ed057224 */ /* 0x040fe200078e0207 */
[----:B------:R-:W-:Y:S01]  /*2b80*/  IABS R6, R12 ;  /* 0x0000000c00067213 */ /* 0x000fe20000000000 */
[----:B------:R-:W-:Y:S01]  /*2b90*/  @!P1 IMAD.MOV R3, RZ, RZ, -R3 ;  /* 0x000000ffff039224 */ /* 0x000fe200078e0a03 */
[----:B------:R-:W-:Y:S01]  /*2ba0*/  ISETP.GT.U32.AND P1, PT, R237, R2, PT ;  /* 0x00000002ed00720c */ /* 0x000fe20003f24070 */
[----:B------:R-:W-:Y:S01]  /*2bb0*/  VIADD R23, R10, 0x2e ;  /* 0x0000002e0a177836 */ /* 0x000fe20000000000 */
[----:B------:R-:W-:-:S02]  /*2bc0*/  ISETP.GE.AND P4, PT, R9, RZ, PT ;  /* 0x000000ff0900720c */ /* 0x000fc40003f86270 */
[----:B------:R-:W-:Y:S01]  /*2bd0*/  @!P6 IMAD.IADD R18, R18, 0x1, -R237 ;  /* 0x000000011212e824 */ /* 0x000fe200078e0aed */
[----:B------:R2:W-:Y:S01]  /*2be0*/  STL [R1+0x10], R3 ;  /* 0x0000100301007387 */ /* 0x0005e20000100800 */
[----:B-1----:R-:W-:Y:S01]  /*2bf0*/  IMAD.MOV.U32 R11, RZ, RZ, R8 ;  /* 0x000000ffff0b7224 */ /* 0x002fe200078e0008 */
[C---:B------:R-:W-:Y:S02]  /*2c00*/  ISETP.GT.U32.AND P6, PT, R237.reuse, R5, PT ;  /* 0x00000005ed00720c */ /* 0x040fe40003fc4070 */
[----:B------:R-:W-:Y:S01]  /*2c10*/  IABS R9, R16 ;  /* 0x0000001000097213 */ /* 0x000fe20000000000 */
[----:B------:R-:W-:Y:S01]  /*2c20*/  @!P5 IMAD.MOV R11, RZ, RZ, -R11 ;  /* 0x000000ffff0bd224 */ /* 0x000fe200078e0a0b */
[-C--:B------:R-:W-:Y:S02]  /*2c30*/  @!P2 IADD3 R20, R20, -R237.reuse, RZ ;  /* 0x800000ed1414a210 */ /* 0x080fe40007ffe0ff */
[----:B------:R-:W-:Y:S01]  /*2c40*/  @!P1 IADD3 R2, R2, -R237, RZ ;  /* 0x800000ed02029210 */ /* 0x000fe20007ffe0ff */
[----:B--2---:R-:W-:Y:S01]  /*2c50*/  IMAD.HI.U32 R3, R0, R6, RZ ;  /* 0x0000000600037227 */ /* 0x004fe200078e00ff */
[----:B------:R-:W-:Y:S01]  /*2c60*/  ISETP.GE.AND P1, PT, R12, RZ, PT ;  /* 0x000000ff0c00720c */ /* 0x000fe20003f26270 */
[----:B------:R1:W-:Y:S01]  /*2c70*/  STL [R1+0xc], R11 ;  /* 0x00000c0b01007387 */ /* 0x0003e20000100800 */
[----:B------:R-:W-:Y:S01]  /*2c80*/  ISETP.GT.U32.AND P5, PT, R237, R2, PT ;  /* 0x00000002ed00720c */ /* 0x000fe20003fa4070 */
[----:B------:R-:W-:Y:S01]  /*2c90*/  IMAD.MOV.U32 R12, RZ, RZ, R18 ;  /* 0x000000ffff0c7224 */ /* 0x000fe200078e0012 */
[----:B------:R-:W-:-:S02]  /*2ca0*/  IADD3 R3, -R3, RZ, RZ ;  /* 0x000000ff03037210 */ /* 0x000fc40007ffe1ff */
[----:B------:R-:W-:Y:S01]  /*2cb0*/  MOV R8, R9 ;  /* 0x0000000900087202 */ /* 0x000fe20000000f00 */
[----:B------:R-:W-:Y:S01]  /*2cc0*/  @!P0 IMAD.MOV R12, RZ, RZ, -R12 ;  /* 0x000000ffff0c8224 */ /* 0x000fe200078e0a0c */
[----:B------:R-:W-:Y:S01]  /*2cd0*/  @!P6 IADD3 R5, R5, -R237, RZ ;  /* 0x800000ed0505e210 */ /* 0x000fe20007ffe0ff */
[C---:B------:R-:W-:Y:S01]  /*2ce0*/  IMAD R6, R237.reuse, R3, R6 ;  /* 0x00000003ed067224 */ /* 0x040fe200078e0206 */
[----:B------:R-:W-:Y:S01]  /*2cf0*/  IABS R7, R14 ;  /* 0x0000000e00077213 */ /* 0x000fe20000000000 */
[C---:B------:R-:W-:Y:S01]  /*2d00*/  IMAD.HI.U32 R3, R0.reuse, R8, RZ ;  /* 0x0000000800037227 */ /* 0x040fe200078e00ff */
[----:B-1----:R-:W-:Y:S01]  /*2d10*/  MOV R11, R20 ;  /* 0x00000014000b7202 */ /* 0x002fe20000000f00 */
[----:B------:R-:W-:Y:S01]  /*2d20*/  STL [R1+0x8], R12 ;  /* 0x0000080c01007387 */ /* 0x000fe20000100800 */
[----:B------:R-:W-:Y:S01]  /*2d30*/  ISETP.GT.U32.AND P6, PT, R237, R5, PT ;  /* 0x00000005ed00720c */ /* 0x000fe20003fc4070 */
[----:B------:R-:W-:Y:S01]  /*2d40*/  IMAD.MOV R3, RZ, RZ, -R3 ;  /* 0x000000ffff037224 */ /* 0x000fe200078e0a03 */
[----:B------:R-:W-:Y:S01]  /*2d50*/  @!P3 IADD3 R11, -R11, RZ, RZ ;  /* 0x000000ff0b0bb210 */ /* 0x000fe20007ffe1ff */
[----:B------:R-:W-:Y:S01]  /*2d60*/  IMAD.HI.U32 R4, R0, R7, RZ ;  /* 0x0000000700047227 */ /* 0x000fe200078e00ff */
[----:B------:R-:W-:-:S02]  /*2d70*/  @!P5 IADD3 R2, R2, -R237, RZ ;  /* 0x800000ed0202d210 */ /* 0x000fc40007ffe0ff */
[C---:B------:R-:W-:Y:S01]  /*2d80*/  ISETP.GT.U32.AND P0, PT, R237.reuse, R6, PT ;  /* 0x00000006ed00720c */ /* 0x040fe20003f04070 */
[----:B------:R1:W-:Y:S01]  /*2d90*/  STL [R1+0x4], R11 ;  /* 0x0000040b01007387 */ /* 0x0003e20000100800 */
[----:B------:R-:W-:Y:S01]  /*2da0*/  IMAD R8, R237, R3, R8 ;  /* 0x00000003ed087224 */ /* 0x000fe200078e0208 */
[----:B------:R-:W-:Y:S01]  /*2db0*/  ISETP.GE.AND P2, PT, R22, RZ, PT ;  /* 0x000000ff1600720c */ /* 0x000fe20003f46270 */
[----:B------:R-:W-:Y:S01]  /*2dc0*/  IMAD.MOV R4, RZ, RZ, -R4 ;  /* 0x000000ffff047224 */ /* 0x000fe200078e0a04 */
[----:B------:R-:W-:Y:S02]  /*2dd0*/  IADD3 R18, R10, 0x2c, RZ ;  /* 0x0000002c0a127810 */ /* 0x000fe40007ffe0ff */
[----:B------:R-:W-:Y:S01]  /*2de0*/  @!P6 IMAD.IADD R5, R5, 0x1, -R237 ;  /* 0x000000010505e824 */ /* 0x000fe200078e0aed */
[----:B------:R-:W-:Y:S01]  /*2df0*/  ISETP.GE.AND P6, PT, R16, RZ, PT ;  /* 0x000000ff1000720c */ /* 0x000fe20003fc6270 */
[----:B------:R-:W-:Y:S01]  /*2e00*/  VIADD R16, R10, 0x2b ;  /* 0x0000002b0a107836 */ /* 0x000fe20000000000 */
[----:B------:R-:W-:Y:S01]  /*2e10*/  ISETP.GE.AND P3, PT, R14, RZ, PT ;  /* 0x000000ff0e00720c */ /* 0x000fe20003f66270 */
[----:B-1----:R-:W-:Y:S01]  /*2e20*/  IMAD.MOV.U32 R11, RZ, RZ, R2 ;  /* 0x000000ffff0b7224 */ /* 0x002fe200078e0002 */
[----:B------:R-:W-:Y:S01]  /*2e30*/  IABS R14, R18 ;  /* 0x00000012000e7213 */ /* 0x000fe20000000000 */
[----:B------:R-:W-:Y:S01]  /*2e40*/  IMAD R7, R237, R4, R7 ;  /* 0x00000004ed077224 */ /* 0x000fe200078e0207 */
[----:B------:R-:W-:Y:S01]  /*2e50*/  IABS R12, R16 ;  /* 0x00000010000c7213 */ /* 0x000fe20000000000 */
[----:B------:R-:W-:Y:S01]  /*2e60*/  @!P0 IMAD.IADD R6, R6, 0x1, -R237 ;  /* 0x0000000106068824 */ /* 0x000fe200078e0aed */
[----:B------:R-:W-:Y:S01]  /*2e70*/  @!P4 IADD3 R11, -R11, RZ, RZ ;  /* 0x000000ff0b0bc210 */ /* 0x000fe20007ffe1ff */
[----:B------:R-:W-:Y:S01]  /*2e80*/  @!P2 IMAD.MOV R5, RZ, RZ, -R5 ;  /* 0x000000ffff05a224 */ /* 0x000fe200078e0a05 */
[C---:B------:R-:W-:Y:S01]  /*2e90*/  ISETP.GT.U32.AND P4, PT, R237.reuse, R8, PT ;  /* 0x00000008ed00720c */ /* 0x040fe20003f84070 */
[----:B------:R-:W-:Y:S01]  /*2ea0*/  IMAD.HI.U32 R3, R0, R12, RZ ;  /* 0x0000000c00037227 */ /* 0x000fe200078e00ff */
[----:B------:R-:W-:-:S02]  /*2eb0*/  ISETP.GT.U32.AND P5, PT, R237, R7, PT ;  /* 0x00000007ed00720c */ /* 0x000fc40003fa4070 */
[----:B------:R-:W-:Y:S01]  /*2ec0*/  IADD3 R4, R10, 0x2a, RZ ;  /* 0x0000002a0a047810 */ /* 0x000fe20007ffe0ff */
[----:B------:R-:W-:Y:S01]  /*2ed0*/  STL [R1+0x4b58], R5 ;  /* 0x004b580501007387 */ /* 0x000fe20000100800 */
[----:B------:R-:W-:Y:S02]  /*2ee0*/  IADD3 R3, -R3, RZ, RZ ;  /* 0x000000ff03037210 */ /* 0x000fe40007ffe1ff */
[----:B------:R-:W-:Y:S01]  /*2ef0*/  IABS R9, R4 ;  /* 0x0000000400097213 */ /* 0x000fe20000000000 */
[----:B------:R-:W-:Y:S01]  /*2f00*/  STL [R1], R11 ;  /* 0x0000000b01007387 */ /* 0x000fe20000100800 */
[C---:B------:R-:W-:Y:S01]  /*2f10*/  ISETP.GT.U32.AND P0, PT, R237.reuse, R6, PT ;  /* 0x00000006ed00720c */ /* 0x040fe20003f04070 */
[----:B------:R-:W-:Y:S01]  /*2f20*/  IMAD R12, R237, R3, R12 ;  /* 0x00000003ed0c7224 */ /* 0x000fe200078e020c */
[----:B------:R-:W-:Y:S01]  /*2f30*/  ISETP.GE.AND P2, PT, R4, RZ, PT ;  /* 0x000000ff0400720c */ /* 0x000fe20003f46270 */
[----:B------:R-:W-:Y:S01]  /*2f40*/  @!P4 IMAD.IADD R8, R8, 0x1, -R237 ;  /* 0x000000010808c824 */ /* 0x000fe200078e0aed */
[----:B------:R-:W-:Y:S01]  /*2f50*/  IABS R19, R23 ;  /* 0x0000001700137213 */ /* 0x000fe20000000000 */
[----:B------:R-:W-:Y:S01]  /*2f60*/  IMAD.HI.U32 R2, R0, R9, RZ ;  /* 0x0000000900027227 */ /* 0x000fe200078e00ff */
[----:B------:R-:W-:-:S02]  /*2f70*/  @!P5 IADD3 R7, R7, -R237, RZ ;  /* 0x800000ed0707d210 */ /* 0x000fc40007ffe0ff */
[C---:B------:R-:W-:Y:S01]  /*2f80*/  ISETP.GT.U32.AND P4, PT, R237.reuse, R8, PT ;  /* 0x00000008ed00720c */ /* 0x040fe20003f84070 */
[----:B------:R-:W-:Y:S01]  /*2f90*/  IMAD.MOV R2, RZ, RZ, -R2 ;  /* 0x000000ffff027224 */ /* 0x000fe200078e0a02 */
[C---:B------:R-:W-:Y:S01]  /*2fa0*/  ISETP.GT.U32.AND P5, PT, R237.reuse, R7, PT ;  /* 0x00000007ed00720c */ /* 0x040fe20003fa4070 */
[----:B------:R-:W-:Y:S01]  /*2fb0*/  IMAD.HI.U32 R4, R0, R14, RZ ;  /* 0x0000000e00047227 */ /* 0x000fe200078e00ff */
[----:B------:R-:W-:Y:S02]  /*2fc0*/  IABS R22, R26 ;  /* 0x0000001a00167213 */ /* 0x000fe40000000000 */
[----:B------:R-:W-:Y:S01]  /*2fd0*/  @!P0 IADD3 R6, R6, -R237, RZ ;  /* 0x800000ed06068210 */ /* 0x000fe20007ffe0ff */
[C---:B------:R-:W-:Y:S01]  /*2fe0*/  IMAD R9, R237.reuse, R2, R9 ;  /* 0x00000002ed097224 */ /* 0x040fe200078e0209 */
[----:B------:R-:W-:Y:S01]  /*2ff0*/  IADD3 R2, R10, 0x2d, RZ ;  /* 0x0000002d0a027810 */ /* 0x000fe20007ffe0ff */
[----:B------:R-:W-:Y:S01]  /*3000*/  IMAD.MOV R4, RZ, RZ, -R4 ;  /* 0x000000ffff047224 */ /* 0x000fe200078e0a04 */
[----:B------:R-:W-:Y:S01]  /*3010*/  @!P1 IADD3 R6, -R6, RZ, RZ ;  /* 0x000000ff06069210 */ /* 0x000fe20007ffe1ff */
[----:B------:R-:W-:Y:S01]  /*3020*/  IMAD.HI.U32 R3, R0, R19, RZ ;  /* 0x0000001300037227 */ /* 0x000fe200078e00ff */
[----:B------:R-:W-:-:S02]  /*3030*/  ISETP.GT.U32.AND P1, PT, R237, R9, PT ;  /* 0x00000009ed00720c */ /* 0x000fc40003f24070 */
[-C--:B------:R-:W-:Y:S01]  /*3040*/  @!P4 IADD3 R8, R8, -R237.reuse, RZ ;  /* 0x800000ed0808c210 */ /* 0x080fe20007ffe0ff */
[C---:B------:R-:W-:Y:S01]  /*3050*/  IMAD R14, R237.reuse, R4, R14 ;  /* 0x00000004ed0e7224 */ /* 0x040fe200078e020e */
[----:B------:R-:W-:Y:S01]  /*3060*/  ISETP.GT.U32.AND P4, PT, R237, R12, PT ;  /* 0x0000000ced00720c */ /* 0x000fe20003f84070 */
[----:B------:R-:W-:Y:S01]  /*3070*/  STL [R1+0x4b5c], R6 ;  /* 0x004b5c0601007387 */ /* 0x000fe20000100800 */
[-C--:B------:R-:W-:Y:S01]  /*3080*/  @!P5 IADD3 R7, R7, -R237.reuse, RZ ;  /* 0x800000ed0707d210 */ /* 0x080fe20007ffe0ff */
[----:B------:R-:W-:Y:S01]  /*3090*/  @!P6 IMAD.MOV R8, RZ, RZ, -R8 ;  /* 0x000000ffff08e224 */ /* 0x000fe200078e0a08 */
[----:B------:R-:W-:Y:S02]  /*30a0*/  ISETP.GE.AND P5, PT, R18, RZ, PT ;  /* 0x000000ff1200720c */ /* 0x000fe40003fa6270 */
[----:B------:R-:W-:Y:S01]  /*30b0*/  IABS R18, R2 ;  /* 0x0000000200127213 */ /* 0x000fe20000000000 */
[----:B------:R-:W-:Y:S01]  /*30c0*/  @!P3 IMAD.MOV R7, RZ, RZ, -R7 ;  /* 0x000000ffff07b224 */ /* 0x000fe200078e0a07 */
[----:B------:R-:W-:Y:S01]  /*30d0*/  ISETP.GE.AND P3, PT, R2, RZ, PT ;  /* 0x000000ff0200720c */ /* 0x000fe20003f66270 */
[----:B------:R-:W-:Y:S01]  /*30e0*/  @!P1 IMAD.IADD R9, R9, 0x1, -R237 ;  /* 0x0000000109099824 */ /* 0x000fe200078e0aed */
[----:B------:R-:W-:Y:S01]  /*30f0*/  ISETP.GE.AND P0, PT, R16, RZ, PT ;  /* 0x000000ff1000720c */ /* 0x000fe20003f06270 */
[----:B------:R-:W-:Y:S01]  /*3100*/  IMAD.HI.U32 R2, R0, R18, RZ ;  /* 0x0000001200027227 */ /* 0x000fe200078e00ff */
[----:B------:R-:W-:Y:S01]  /*3110*/  ISETP.GT.U32.AND P6, PT, R237, R14, PT ;  /* 0x0000000eed00720c */ /* 0x000fe20003fc4070 */
[----:B------:R-:W-:Y:S01]  /*3120*/  STL [R1+0x4b60], R7 ;  /* 0x004b600701007387 */ /* 0x000fe20000100800 */
[----:B------:R-:W-:Y:S01]  /*3130*/  @!P4 IADD3 R12, R12, -R237, RZ ;  /* 0x800000ed0c0cc210 */ /* 0x000fe20007ffe0ff */
[----:B------:R-:W-:Y:S01]  /*3140*/  IMAD.HI.U32 R16, R0, R22, RZ ;  /* 0x0000001600107227 */ /* 0x000fe200078e00ff */
[----:B------:R-:W-:Y:S01]  /*3150*/  IADD3 R20, -R3, RZ, RZ ;  /* 0x000000ff03147210 */ /* 0x000fe20007ffe1ff */
[----:B------:R-:W-:Y:S01]  /*3160*/  STL [R1+0x4b64], R8 ;  /* 0x004b640801007387 */ /* 0x000fe20000100800 */
[----:B------:R-:W-:Y:S01]  /*3170*/  ISETP.GT.U32.AND P4, PT, R237, R12, PT ;  /* 0x0000000ced00720c */ /* 0x000fe20003f84070 */
[----:B------:R-:W-:Y:S01]  /*3180*/  IMAD.MOV R2, RZ, RZ, -R2 ;  /* 0x000000ffff027224 */ /* 0x000fe200078e0a02 */
[----:B------:R-:W-:-:S02]  /*3190*/  IADD3 R3, -R16, RZ, RZ ;  /* 0x000000ff10037210 */ /* 0x000fc40007ffe1ff */
[----:B------:R-:W-:Y:S01]  /*31a0*/  IABS R21, R25 ;  /* 0x0000001900157213 */ /* 0x000fe20000000000 */
[C---:B------:R-:W-:Y:S01]  /*31b0*/  IMAD R16, R237.reuse, R2, R18 ;  /* 0x00000002ed107224 */ /* 0x040fe200078e0212 */
[C---:B------:R-:W-:Y:S01]  /*31c0*/  ISETP.GT.U32.AND P1, PT, R237.reuse, R9, PT ;  /* 0x00000009ed00720c */ /* 0x040fe20003f24070 */
[C---:B------:R-:W-:Y:S01]  /*31d0*/  IMAD R18, R237.reuse, R20, R19 ;  /* 0x00000014ed127224 */ /* 0x040fe200078e0213 */
[----:B------:R-:W-:Y:S01]  /*31e0*/  @!P6 IADD3 R14, R14, -R237, RZ ;  /* 0x800000ed0e0ee210 */ /* 0x000fe20007ffe0ff */
[----:B------:R-:W-:Y:S01]  /*31f0*/  IMAD.HI.U32 R4, R0, R21, RZ ;  /* 0x0000001500047227 */ /* 0x000fe200078e00ff */
[----:B------:R-:W-:Y:S02]  /*3200*/  IABS R67, R72 ;  /* 0x0000004800437213 */ /* 0x000fe40000000000 */
[C---:B------:R-:W-:Y:S01]  /*3210*/  ISETP.GT.U32.AND P6, PT, R237.reuse, R18, PT ;  /* 0x00000012ed00720c */ /* 0x040fe20003fc4070 */
[----:B------:R-:W-:Y:S01]  /*3220*/  @!P4 IMAD.IADD R12, R12, 0x1, -R237 ;  /* 0x000000010c0cc824 */ /* 0x000fe200078e0aed */
[C---:B------:R-:W-:Y:S01]  /*3230*/  ISETP.GT.U32.AND P4, PT, R237.reuse, R16, PT ;  /* 0x00000010ed00720c */ /* 0x040fe20003f84070 */
[----:B------:R-:W-:Y:S01]  /*3240*/  IMAD.MOV R4, RZ, RZ, -R4 ;  /* 0x000000ffff047224 */ /* 0x000fe200078e0a04 */
[----:B------:R-:W-:Y:S01]  /*3250*/  IADD3 R73, R10, 0x5e, RZ ;  /* 0x0000005e0a497810 */ /* 0x000fe20007ffe0ff */
[C---:B------:R-:W-:Y:S01]  /*3260*/  IMAD R20, R237.reuse, R3, R22 ;  /* 0x00000003ed147224 */ /* 0x040fe200078e0216 */
[----:B------:R-:W-:Y:S01]  /*3270*/  IABS R22, R28 ;  /* 0x0000001c00167213 */ /* 0x000fe20000000000 */
[----:B------:R-:W-:Y:S01]  /*3280*/  IMAD R19, R237, R4, R21 ;  /* 0x00000004ed137224 */ /* 0x000fe200078e0215 */
[----:B------:R-:W-:-:S02]  /*3290*/  @!P1 IADD3 R9, R9, -R237, RZ ;  /* 0x800000ed09099210 */ /* 0x000fc40007ffe0ff */
[----:B------:R-:W-:Y:S01]  /*32a0*/  IABS R21, R27 ;  /* 0x0000001b00157213 */ /* 0x000fe20000000000 */
[----:B------:R-:W-:Y:S01]  /*32b0*/  IMAD.HI.U32 R3, R0, R22, RZ ;  /* 0x0000001600037227 */ /* 0x000fe200078e00ff */
[----:B------:R-:W-:Y:S02]  /*32c0*/  @!P0 IADD3 R12, -R12, RZ, RZ ;  /* 0x000000ff0c0c8210 */ /* 0x000fe40007ffe1ff */
[----:B------:R-:W-:Y:S01]  /*32d0*/  @!P6 IADD3 R18, R18, -R237, RZ ;  /* 0x800000ed1212e210 */ /* 0x000fe20007ffe0ff */
[----:B------:R-:W-:Y:S01]  /*32e0*/  @!P4 IMAD.IADD R16, R16, 0x1, -R237 ;  /* 0x000000011010c824 */ /* 0x000fe200078e0aed */
[C---:B------:R-:W-:Y:S01]  /*32f0*/  ISETP.GT.U32.AND P4, PT, R237.reuse, R14, PT ;  /* 0x0000000eed00720c */ /* 0x040fe20003f84070 */
[----:B------:R-:W-:Y:S01]  /*3300*/  IMAD.HI.U32 R2, R0, R21, RZ ;  /* 0x0000001500027227 */ /* 0x000fe200078e00ff */
[C---:B------:R-:W-:Y:S02]  /*3310*/  ISETP.GT.U32.AND P6, PT, R237.reuse, R18, PT ;  /* 0x00000012ed00720c */ /* 0x040fe40003fc4070 */
[C---:B------:R-:W-:Y:S01]  /*3320*/  ISETP.GT.U32.AND P0, PT, R237.reuse, R19, PT ;  /* 0x00000013ed00720c */ /* 0x040fe20003f04070 */
[----:B------:R-:W-:Y:S01]  /*3330*/  @!P2 IMAD.MOV R9, RZ, RZ, -R9 ;  /* 0x000000ffff09a224 */ /* 0x000fe200078e0a09 */
[----:B------:R-:W-:Y:S01]  /*3340*/  ISETP.GT.U32.AND P2, PT, R237, R16, PT ;  /* 0x00000010ed00720c */ /* 0x000fe20003f44070 */
[----:B------:R-:W-:Y:S01]  /*3350*/  IMAD.MOV R4, RZ, RZ, -R3 ;  /* 0x000000ffff047224 */ /* 0x000fe200078e0a03 */
[----:B------:R-:W-:Y:S01]  /*3360*/  IADD3 R2, -R2, RZ, RZ ;  /* 0x000000ff02027210 */ /* 0x000fe20007ffe1ff */
[----:B------:R-:W-:Y:S01]  /*3370*/  IMAD.HI.U32 R3, R0, R24, RZ ;  /* 0x0000001800037227 */ /* 0x000fe200078e00ff */
[----:B------:R-:W-:Y:S01]  /*3380*/  ISETP.GE.AND P1, PT, R23, RZ, PT ;  /* 0x000000ff1700720c */ /* 0x000fe20003f26270 */
[----:B------:R1:W-:Y:S01]  /*3390*/  STL [R1+0x4b68], R9 ;  /* 0x004b680901007387 */ /* 0x0003e20000100800 */
[----:B------:R-:W-:Y:S01]  /*33a0*/  IABS R23, R29 ;  /* 0x0000001d00177213 */ /* 0x000fe20000000000 */
[----:B------:R-:W-:Y:S01]  /*33b0*/  IMAD R21, R237, R2, R21 ;  /* 0x00000002ed157224 */ /* 0x000fe200078e0215 */
[----:B------:R-:W-:Y:S01]  /*33c0*/  IADD3 R3, -R3, RZ, RZ ;  /* 0x000000ff03037210 */ /* 0x000fe20007ffe1ff */
[--C-:B------:R-:W-:Y:S01]  /*33d0*/  @!P4 IMAD.IADD R14, R14, 0x1, -R237.reuse ;  /* 0x000000010e0ec824 */ /* 0x100fe200078e0aed */
[C---:B------:R-:W-:Y:S01]  /*33e0*/  ISETP.GT.U32.AND P4, PT, R237.reuse, R20, PT ;  /* 0x00000014ed00720c */ /* 0x040fe20003f84070 */
[----:B------:R-:W-:Y:S01]  /*33f0*/  IMAD R22, R237, R4, R22 ;  /* 0x00000004ed167224 */ /* 0x000fe200078e0216 */
[-C--:B------:R-:W-:Y:S01]  /*3400*/  @!P0 IADD3 R19, R19, -R237.reuse, RZ ;  /* 0x800000ed13138210 */ /* 0x080fe20007ffe0ff */
[--C-:B------:R-:W-:Y:S01]  /*3410*/  @!P6 IMAD.IADD R18, R18, 0x1, -R237.reuse ;  /* 0x000000011212e824 */ /* 0x100fe200078e0aed */
[----:B------:R-:W-:Y:S01]  /*3420*/  @!P2 IADD3 R16, R16, -R237, RZ ;  /* 0x800000ed1010a210 */ /* 0x000fe20007ffe0ff */
[----:B------:R-:W-:Y:S01]  /*3430*/  IMAD.HI.U32 R2, R0, R23, RZ ;  /* 0x0000001700027227 */ /* 0x000fe200078e00ff */
[C---:B------:R-:W-:Y:S01]  /*3440*/  ISETP.GT.U32.AND P2, PT, R237.reuse, R21, PT ;  /* 0x00000015ed00720c */ /* 0x040fe20003f44070 */
[----:B------:R-:W-:Y:S01]  /*3450*/  STL [R1+0x4b6c], R12 ;  /* 0x004b6c0c01007387 */ /* 0x000fe20000100800 */
[C---:B------:R-:W-:Y:S01]  /*3460*/  ISETP.GT.U32.AND P6, PT, R237.reuse, R22, PT ;  /* 0x00000016ed00720c */ /* 0x040fe20003fc4070 */
[----:B------:R-:W-:Y:S01]  /*3470*/  IMAD.MOV R2, RZ, RZ, -R2 ;  /* 0x000000ffff027224 */ /* 0x000fe200078e0a02 */
[----:B------:R-:W-:Y:S01]  /*3480*/  @!P5 IADD3 R14, -R14, RZ, RZ ;  /* 0x000000ff0e0ed210 */ /* 0x000fe20007ffe1ff */
[----:B------:R-:W-:Y:S01]  /*3490*/  IMAD R24, R237, R3, R24 ;  /* 0x00000003ed187224 */ /* 0x000fe200078e0218 */
[----:B------:R-:W-:Y:S01]  /*34a0*/  IADD3 R4, R10, 0x35, RZ ;  /* 0x000000350a047810 */ /* 0x000fe20007ffe0ff */
[----:B------:R-:W-:Y:S01]  /*34b0*/  @!P4 IMAD.IADD R20, R20, 0x1, -R237 ;  /* 0x000000011414c824 */ /* 0x000fe200078e0aed */
[----:B------:R-:W-:Y:S01]  /*34c0*/  ISETP.GE.AND P0, PT, R25, RZ, PT ;  /* 0x000000ff1900720c */ /* 0x000fe20003f06270 */
[----:B------:R-:W-:Y:S01]  /*34d0*/  IMAD R23, R237, R2, R23 ;  /* 0x00000002ed177224 */ /* 0x000fe200078e0217 */
[----:B------:R-:W-:Y:S01]  /*34e0*/  IABS R25, R4 ;  /* 0x0000000400197213 */ /* 0x000fe20000000000 */
[----:B------:R-:W-:Y:S01]  /*34f0*/  @!P3 IMAD.MOV R16, RZ, RZ, -R16 ;  /* 0x000000ffff10b224 */ /* 0x000fe200078e0a10 */
[----:B------:R-:W-:Y:S01]  /*3500*/  ISETP.GE.AND P4, PT, R26, RZ, PT ;  /* 0x000000ff1a00720c */ /* 0x000fe20003f86270 */
[----:B------:R2:W-:Y:S01]  /*3510*/  STL [R1+0x4b70], R14 ;  /* 0x004b700e01007387 */ /* 0x0005e20000100800 */
[----:B------:R-:W-:Y:S01]  /*3520*/  @!P2 IADD3 R21, R21, -R237, RZ ;  /* 0x800000ed1515a210 */ /* 0x000fe20007ffe0ff */
[----:B------:R-:W-:Y:S01]  /*3530*/  @!P6 IMAD.IADD R22, R22, 0x1, -R237 ;  /* 0x000000011616e824 */ /* 0x000fe200078e0aed */
[C---:B------:R-:W-:Y:S01]  /*3540*/  ISETP.GT.U32.AND P2, PT, R237.reuse, R19, PT ;  /* 0x00000013ed00720c */ /* 0x040fe20003f44070 */
[----:B------:R-:W-:Y:S01]  /*3550*/  IMAD.HI.U32 R2, R0, R25, RZ ;  /* 0x0000001900027227 */ /* 0x000fe200078e00ff */
[C---:B------:R-:W-:Y:S01]  /*3560*/  ISETP.GT.U32.AND P6, PT, R237.reuse, R20, PT ;  /* 0x00000014ed00720c */ /* 0x040fe20003fc4070 */
[----:B------:R-:W-:Y:S01]  /*3570*/  STL [R1+0x4b74], R16 ;  /* 0x004b741001007387 */ /* 0x000fe20000100800 */
[C---:B------:R-:W-:Y:S01]  /*3580*/  ISETP.GT.U32.AND P5, PT, R237.reuse, R21, PT ;  /* 0x00000015ed00720c */ /* 0x040fe20003fa4070 */
[C---:B-1----:R-:W-:Y:S01]  /*3590*/  VIADD R9, R10.reuse, 0x1fd ;  /* 0x000001fd0a097836 */ /* 0x042fe20000000000 */
[----:B------:R-:W-:Y:S01]  /*35a0*/  ISETP.GT.U32.AND P3, PT, R237, R22, PT ;  /* 0x00000016ed00720c */ /* 0x000fe20003f64070 */
[----:B--2---:R-:W-:Y:S01]  /*35b0*/  VIADD R14, R10, 0x1fb ;  /* 0x000001fb0a0e7836 */ /* 0x004fe20000000000 */
[----:B------:R-:W-:-:S02]  /*35c0*/  IABS R26, R31 ;  /* 0x0000001f001a7213 */ /* 0x000fc40000000000 */
[----:B------:R-:W-:Y:S02]  /*35d0*/  IADD3 R2, -R2, RZ, RZ ;  /* 0x000000ff02027210 */ /* 0x000fe40007ffe1ff */
[----:B------:R-:W-:Y:S01]  /*35e0*/  @!P1 IADD3 R18, -R18, RZ, RZ ;  /* 0x000000ff12129210 */ /* 0x000fe20007ffe1ff */
[--C-:B------:R-:W-:Y:S01]  /*35f0*/  @!P2 IMAD.IADD R19, R19, 0x1, -R237.reuse ;  /* 0x000000011313a824 */ /* 0x100fe200078e0aed */
[----:B------:R-:W-:Y:S01]  /*3600*/  ISETP.GE.AND P2, PT, R27, RZ, PT ;  /* 0x000000ff1b00720c */ /* 0x000fe20003f46270 */
[----:B------:R-:W-:Y:S01]  /*3610*/  IMAD.HI.U32 R3, R0, R26, RZ ;  /* 0x0000001a00037227 */ /* 0x000fe200078e00ff */
[----:B------:R-:W-:Y:S01]  /*3620*/  @!P6 IADD3 R20, R20, -R237, RZ ;  /* 0x800000ed1414e210 */ /* 0x000fe20007ffe0ff */
[----:B------:R1:W-:Y:S01]  /*3630*/  STL [R1+0x4b78], R18 ;  /* 0x004b781201007387 */ /* 0x0003e20000100800 */
[----:B------:R-:W-:Y:S01]  /*3640*/  ISETP.GT.U32.AND P6, PT, R237, R24, PT ;  /* 0x00000018ed00720c */ /* 0x000fe20003fc4070 */
[----:B------:R-:W-:Y:S01]  /*3650*/  @!P5 IMAD.IADD R21, R21, 0x1, -R237 ;  /* 0x000000011515d824 */ /* 0x000fe200078e0aed */
[----:B------:R-:W-:Y:S01]  /*3660*/  ISETP.GE.AND P5, PT, R28, RZ, PT ;  /* 0x000000ff1c00720c */ /* 0x000fe20003fa6270 */
[----:B------:R-:W-:Y:S01]  /*3670*/  IMAD.MOV R3, RZ, RZ, -R3 ;  /* 0x000000ffff037224 */ /* 0x000fe200078e0a03 */
[C---:B------:R-:W-:Y:S01]  /*3680*/  ISETP.GT.U32.AND P1, PT, R237.reuse, R23, PT ;  /* 0x00000017ed00720c */ /* 0x040fe20003f24070 */
[C---:B------:R-:W-:Y:S01]  /*3690*/  IMAD R25, R237.reuse, R2, R25 ;  /* 0x00000002ed197224 */ /* 0x040fe200078e0219 */
[----:B------:R-:W-:Y:S01]  /*36a0*/  @!P3 IADD3 R22, R22, -R237, RZ ;  /* 0x800000ed1616b210 */ /* 0x000fe20007ffe0ff */
[C---:B------:R-:W-:Y:S01]  /*36b0*/  IMAD R26, R237.reuse, R3, R26 ;  /* 0x00000003ed1a7224 */ /* 0x040fe200078e021a */
[----:B------:R-:W-:Y:S01]  /*36c0*/  @!P4 IADD3 R20, -R20, RZ, RZ ;  /* 0x000000ff1414c210 */ /* 0x000fe20007ffe1ff */
[----:B------:R-:W-:Y:S01]  /*36d0*/  @!P2 IMAD.MOV R21, RZ, RZ, -R21 ;  /* 0x000000ffff15a224 */ /* 0x000fe200078e0a15 */
[----:B------:R-:W-:Y:S01]  /*36e0*/  ISETP.GT.U32.AND P2, PT, R237, R25, PT ;  /* 0x00000019ed00720c */ /* 0x000fe20003f44070 */
[----:B------:R-:W-:Y:S01]  /*36f0*/  @!P0 IMAD.MOV R19, RZ, RZ, -R19 ;  /* 0x000000ffff138224 */ /* 0x000fe200078e0a13 */
[C---:B------:R-:W-:Y:S01]  /*3700*/  IADD3 R2, R10.reuse, 0x37, RZ ;  /* 0x000000370a027810 */ /* 0x040fe20007ffe0ff */
[----:B------:R-:W-:Y:S01]  /*3710*/  VIADD R3, R10, 0x38 ;  /* 0x000000380a037836 */ /* 0x000fe20000000000 */
[----:B------:R-:W-:Y:S01]  /*3720*/  @!P6 IADD3 R24, R24, -R237, RZ ;  /* 0x800000ed1818e210 */ /* 0x000fe20007ffe0ff */
[----:B-1----:R-:W-:Y:S01]  /*3730*/  VIADD R18, R10, 0x1f8 ;  /* 0x000001f80a127836 */ /* 0x002fe20000000000 */
[----:B------:R-:W-:Y:S01]  /*3740*/  @!P5 IADD3 R22, -R22, RZ, RZ ;  /* 0x000000ff1616d210 */ /* 0x000fe20007ffe1ff */
[----:B------:R-:W-:Y:S01]  /*3750*/  @!P1 IMAD.IADD R23, R23, 0x1, -R237 ;  /* 0x0000000117179824 */ /* 0x000fe200078e0aed */
[C---:B------:R-:W-:Y:S01]  /*3760*/  ISETP.GT.U32.AND P4, PT, R237.reuse, R24, PT ;  /* 0x00000018ed00720c */ /* 0x040fe20003f84070 */
[----:B------:R-:W-:Y:S01]  /*3770*/  STL [R1+0x4b7c], R19 ;  /* 0x004b7c1301007387 */ /* 0x000fe20000100800 */
[----:B------:R-:W-:-:S02]  /*3780*/  ISETP.GT.U32.AND P5, PT, R237, R26, PT ;  /* 0x0000001aed00720c */ /* 0x000fc40003fa4070 */
[----:B------:R-:W-:Y:S01]  /*3790*/  ISETP.GT.U32.AND P0, PT, R237, R23, PT ;  /* 0x00000017ed00720c */ /* 0x000fe20003f04070 */
[----:B------:R-:W-:Y:S01]  /*37a0*/  @!P2 IMAD.IADD R25, R25, 0x1, -R237 ;  /* 0x000000011919a824 */ /* 0x000fe200078e0aed */
[----:B------:R-:W-:Y:S01]  /*37b0*/  IABS R27, R2 ;  /* 0x00000002001b7213 */ /* 0x000fe20000000000 */
[----:B------:R-:W-:Y:S01]  /*37c0*/  STL [R1+0x4b80], R20 ;  /* 0x004b801401007387 */ /* 0x000fe20000100800 */
[----:B------:R-:W-:Y:S02]  /*37d0*/  ISETP.GE.AND P3, PT, R29, RZ, PT ;  /* 0x000000ff1d00720c */ /* 0x000fe40003f66270 */
[----:B------:R-:W-:Y:S01]  /*37e0*/  IABS R28, R3 ;  /* 0x00000003001c7213 */ /* 0x000fe20000000000 */
[----:B------:R-:W-:Y:S01]  /*37f0*/  STL [R1+0x4b84], R21 ;  /* 0x004b841501007387 */ /* 0x000fe20000100800 */
[----:B------:R-:W-:Y:S02]  /*3800*/  ISETP.GE.AND P2, PT, R3, RZ, PT ;  /* 0x000000ff0300720c */ /* 0x000fe40003f46270 */
[-C--:B------:R-:W-:Y:S01]  /*3810*/  @!P4 IADD3 R24, R24, -R237.reuse, RZ ;  /* 0x800000ed1818c210 */ /* 0x080fe20007ffe0ff */
[----:B------:R-:W-:Y:S01]  /*3820*/  IMAD.HI.U32 R3, R0, R28, RZ ;  /* 0x0000001c00037227 */ /* 0x000fe200078e00ff */
[----:B------:R-:W-:Y:S01]  /*3830*/  @!P5 IADD3 R26, R26, -R237, RZ ;  /* 0x800000ed1a1ad210 */ /* 0x000fe20007ffe0ff */
[----:B------:R1:W-:Y:S01]  /*3840*/  STL [R1+0x4b88], R22 ;  /* 0x004b881601007387 */ /* 0x0003e20000100800 */
[----:B------:R-:W-:Y:S01]  /*3850*/  ISETP.GE.AND P4, PT, R2, RZ, PT ;  /* 0x000000ff0200720c */ /* 0x000fe20003f86270 */
[----:B------:R-:W-:Y:S01]  /*3860*/  IMAD.HI.U32 R2, R0, R27, RZ ;  /* 0x0000001b00027227 */ /* 0x000fe200078e00ff */
[----:B------:R-:W-:-:S02]  /*3870*/  ISETP.GT.U32.AND P5, PT, R237, R25, PT ;  /* 0x00000019ed00720c */ /* 0x000fc40003fa4070 */
[----:B------:R-:W-:Y:S01]  /*3880*/  ISETP.GE.AND P6, PT, R4, RZ, PT ;  /* 0x000000ff0400720c */ /* 0x000fe20003fc6270 */
[----:B------:R-:W-:Y:S01]  /*3890*/  IMAD.MOV R2, RZ, RZ, -R2 ;  /* 0x000000ffff027224 */ /* 0x000fe200078e0a02 */
[----:B------:R-:W-:Y:S01]  /*38a0*/  IADD3 R3, -R3, RZ, RZ ;  /* 0x000000ff03037210 */ /* 0x000fe20007ffe1ff */
[----:B------:R-:W-:Y:S01]  /*38b0*/  @!P0 IMAD.IADD R23, R23, 0x1, -R237 ;  /* 0x0000000117178824 */ /* 0x000fe200078e0aed */
[----:B------:R-:W-:Y:S01]  /*38c0*/  ISETP.GE.AND P1, PT, R30, RZ, PT ;  /* 0x000000ff1e00720c */ /* 0x000fe20003f26270 */
[C---:B------:R-:W-:Y:S01]  /*38d0*/  IMAD R27, R237.reuse, R2, R27 ;  /* 0x00000002ed1b7224 */ /* 0x040fe200078e021b */
[C---:B------:R-:W-:Y:S01]  /*38e0*/  IADD3 R4, R10.reuse, 0x39, RZ ;  /* 0x000000390a047810 */ /* 0x040fe20007ffe0ff */
[----:B------:R-:W-:Y:S01]  /*38f0*/  @!P3 IMAD.MOV R23, RZ, RZ, -R23 ;  /* 0x000000ffff17b224 */ /* 0x000fe200078e0a17 */
[C---:B------:R-:W-:Y:S01]  /*3900*/  ISETP.GT.U32.AND P3, PT, R237.reuse, R26, PT ;  /* 0x0000001aed00720c */ /* 0x040fe20003f64070 */
[----:B------:R-:W-:Y:S01]  /*3910*/  IMAD R28, R237, R3, R28 ;  /* 0x00000003ed1c7224 */ /* 0x000fe200078e021c */
[----:B------:R-:W-:Y:S01]  /*3920*/  IABS R29, R4 ;  /* 0x00000004001d7213 */ /* 0x000fe20000000000 */
[--C-:B------:R-:W-:Y:S01]  /*3930*/  @!P5 IMAD.IADD R25, R25, 0x1, -R237.reuse ;  /* 0x000000011919d824 */ /* 0x100fe200078e0aed */
[----:B------:R-:W-:Y:S01]  /*3940*/  ISETP.GT.U32.AND P5, PT, R237, R27, PT ;  /* 0x0000001bed00720c */ /* 0x000fe20003fa4070 */
[C---:B------:R-:W-:Y:S01]  /*3950*/  VIADD R3, R10.reuse, 0x3b ;  /* 0x0000003b0a037836 */ /* 0x040fe20000000000 */
[C---:B------:R-:W-:Y:S01]  /*3960*/  IADD3 R2, R10.reuse, 0x3a, RZ ;  /* 0x0000003a0a027810 */ /* 0x040fe20007ffe0ff */
[----:B------:R-:W-:Y:S01]  /*3970*/  STL [R1+0x4b8c], R23 ;  /* 0x004b8c1701007387 */ /* 0x000fe20000100800 */
[----:B------:R-:W-:Y:S01]  /*3980*/  @!P6 IADD3 R25, -R25, RZ, RZ ;  /* 0x000000ff1919e210 */ /* 0x000fe20007ffe1ff */
[----:B------:R-:W-:Y:S01]  /*3990*/  @!P1 IMAD.MOV R24, RZ, RZ, -R24 ;  /* 0x000000ffff189224 */ /* 0x000fe200078e0a18 */
[----:B------:R-:W-:Y:S01]  /*39a0*/  ISETP.GT.U32.AND P6, PT, R237, R28, PT ;  /* 0x0000001ced00720c */ /* 0x000fe20003fc4070 */
[C---:B-1----:R-:W-:Y:S01]  /*39b0*/  VIADD R22, R10.reuse, 0x1f4 ;  /* 0x000001f40a167836 */ /* 0x042fe20000000000 */
[----:B------:R-:W-:Y:S01]  /*39c0*/  IABS R30, R2 ;  /* 0x00000002001e7213 */ /* 0x000fe20000000000 */
[----:B------:R-:W-:Y:S01]  /*39d0*/  VIADD R21, R10, 0x1f5 ;  /* 0x000001f50a157836 */ /* 0x000fe20000000000 */
[----:B------:R-:W-:Y:S01]  /*39e0*/  @!P3 IADD3 R26, R26, -R237, RZ ;  /* 0x800000ed1a1ab210 */ /* 0x000fe20007ffe0ff */
[----:B------:R-:W-:Y:S01]  /*39f0*/  STL [R1+0x4b90], R24 ;  /* 0x004b901801007387 */ /* 0x000fe20000100800 */
[----:B------:R-:W-:Y:S01]  /*3a00*/  ISETP.GE.AND P3, PT, R2, RZ, PT ;  /* 0x000000ff0200720c */ /* 0x000fe20003f66270 */
[----:B------:R-:W-:Y:S01]  /*3a10*/  @!P5 IMAD.IADD R27, R27, 0x1, -R237 ;  /* 0x000000011b1bd824 */ /* 0x000fe200078e0aed */
[----:B------:R-:W-:Y:S01]  /*3a20*/  ISETP.GE.AND P0, PT, R31, RZ, PT ;  /* 0x000000ff1f00720c */ /* 0x000fe20003f06270 */
[----:B------:R-:W-:Y:S01]  /*3a30*/  IMAD.HI.U32 R2, R0, R29, RZ ;  /* 0x0000001d00027227 */ /* 0x000fe200078e00ff */
[----:B------:R-:W-:Y:S01]  /*3a40*/  ISETP.GE.AND P1, PT, R4, RZ, PT ;  /* 0x000000ff0400720c */ /* 0x000fe20003f26270 */
[----:B------:R-:W-:Y:S01]  /*3a50*/  STL [R1+0x4b94], R25 ;  /* 0x004b941901007387 */ /* 0x000fe20000100800 */
[----:B------:R-:W-:Y:S01]  /*3a60*/  ISETP.GT.U32.AND P5, PT, R237, R27, PT ;  /* 0x0000001bed00720c */ /* 0x000fe20003fa4070 */
[----:B------:R-:W-:Y:S01]  /*3a70*/  IMAD.MOV R4, RZ, RZ, -R2 ;  /* 0x000000ffff047224 */ /* 0x000fe200078e0a02 */
[----:B------:R-:W-:Y:S01]  /*3a80*/  IABS R31, R3 ;  /* 0x00000003001f7213 */ /* 0x000fe20000000000 */
[----:B------:R-:W-:Y:S01]  /*3a90*/  IMAD.HI.U32 R2, R0, R30, RZ ;  /* 0x0000001e00027227 */ /* 0x000fe200078e00ff */
[----:B------:R-:W-:-:S02]  /*3aa0*/  IABS R68, R73 ;  /* 0x0000004900447213 */ /* 0x000fc40000000000 */
[----:B------:R-:W-:Y:S01]  /*3ab0*/  IADD3 R74, R10, 0x60, RZ ;  /* 0x000000600a4a7810 */ /* 0x000fe20007ffe0ff */
[----:B------:R-:W-:Y:S01]  /*3ac0*/  @!P6 IMAD.IADD R28, R28, 0x1, -R237 ;  /* 0x000000011c1ce824 */ /* 0x000fe200078e0aed */
[----:B------:R-:W-:Y:S01]  /*3ad0*/  IADD3 R79, R10, 0x68, RZ ;  /* 0x000000680a4f7810 */ /* 0x000fe20007ffe0ff */
[----:B------:R-:W-:Y:S01]  /*3ae0*/  IMAD.MOV R2, RZ, RZ, -R2 ;  /* 0x000000ffff027224 */ /* 0x000fe200078e0a02 */
[----:B------:R-:W-:Y:S01]  /*3af0*/  @!P0 IADD3 R26, -R26, RZ, RZ ;  /* 0x000000ff1a1a8210 */ /* 0x000fe20007ffe1ff */
[C---:B------:R-:W-:Y:S01]  /*3b00*/  IMAD R29, R237.reuse, R4, R29 ;  /* 0x00000004ed1d7224 */ /* 0x040fe200078e021d */
[C---:B------:R-:W-:Y:S01]  /*3b10*/  ISETP.GT.U32.AND P6, PT, R237.reuse, R28, PT ;  /* 0x0000001ced00720c */ /* 0x040fe20003fc4070 */
[----:B------:R-:W-:Y:S01]  /*3b20*/  IMAD R30, R237, R2, R30 ;  /* 0x00000002ed1e7224 */ /* 0x000fe200078e021e */
[----:B------:R-:W-:Y:S01]  /*3b30*/  ISETP.GE.AND P0, PT, R3, RZ, PT ;  /* 0x000000ff0300720c */ /* 0x000fe20003f06270 */
[C---:B------:R-:W-:Y:S01]  /*3b40*/  IMAD.HI.U32 R2, R0.reuse, R31, RZ ;  /* 0x0000001f00027227 */ /* 0x040fe200078e00ff */
[----:B------:R-:W-:Y:S01]  /*3b50*/  @!P5 IADD3 R27, R27, -R237, RZ ;  /* 0x800000ed1b1bd210 */ /* 0x000fe20007ffe0ff */
[----:B------:R-:W-:Y:S01]  /*3b60*/  STL [R1+0x4b98], R26 ;  /* 0x004b981a01007387 */ /* 0x000fe20000100800 */
[----:B------:R-:W-:Y:S01]  /*3b70*/  ISETP.GT.U32.AND P5, PT, R237, R29, PT ;  /* 0x0000001ded00720c */ /* 0x000fe20003fa4070 */
[----:B------:R-:W-:Y:S01]  /*3b80*/  IMAD.HI.U32 R3, R0, R32, RZ ;  /* 0x0000002000037227 */ /* 0x000fe200078e00ff */
[----:B------:R-:W-:-:S02]  /*3b90*/  IADD3 R4, R10, 0x3d, RZ ;  /* 0x0000003d0a047810 */ /* 0x000fc40007ffe0ff */
[----:B------:R-:W-:Y:S01]  /*3ba0*/  IADD3 R80, R10, 0x69, RZ ;  /* 0x000000690a507810 */ /* 0x000fe20007ffe0ff */
[----:B------:R-:W-:Y:S01]  /*3bb0*/  IMAD.MOV R2, RZ, RZ, -R2 ;  /* 0x000000ffff027224 */ /* 0x000fe200078e0a02 */
[----:B------:R-:W-:Y:S01]  /*3bc0*/  IADD3 R3, -R3, RZ, RZ ;  /* 0x000000ff03037210 */ /* 0x000fe20007ffe1ff */
[----:B------:R-:W-:Y:S01]  /*3bd0*/  @!P4 IMAD.MOV R27, RZ, RZ, -R27 ;  /* 0x000000ffff1bc224 */ /* 0x000fe200078e0a1b */
[----:B------:R-:W-:Y:S01]  /*3be0*/  @!P6 IADD3 R28, R28, -R237, RZ ;  /* 0x800000ed1c1ce210 */ /* 0x000fe20007ffe0ff */
[C---:B------:R-:W-:Y:S01]  /*3bf0*/  IMAD R31, R237.reuse, R2, R31 ;  /* 0x00000002ed1f7224 */ /* 0x040fe200078e021f */
[----:B------:R-:W-:Y:S01]  /*3c00*/  IABS R33, R4 ;  /* 0x0000000400217213 */ /* 0x000fe20000000000 */
[C---:B------:R-:W-:Y:S01]  /*3c10*/  IMAD R32, R237.reuse, R3, R32 ;  /* 0x00000003ed207224 */ /* 0x040fe200078e0220 */
[C---:B------:R-:W-:Y:S01]  /*3c20*/  ISETP.GT.U32.AND P4, PT, R237.reuse, R30, PT ;  /* 0x0000001eed00720c */ /* 0x040fe20003f84070 */
[----:B------:R-:W-:Y:S01]  /*3c30*/  @!P2 IMAD.MOV R28, RZ, RZ, -R28 ;  /* 0x000000ffff1ca224 */ /* 0x000fe200078e0a1c */
[----:B------:R-:W-:Y:S01]  /*3c40*/  ISETP.GT.U32.AND P6, PT, R237, R31, PT ;  /* 0x0000001fed00720c */ /* 0x000fe20003fc4070 */
[C---:B------:R-:W-:Y:S01]  /*3c50*/  IMAD.HI.U32 R2, R0.reuse, R33, RZ ;  /* 0x0000002100027227 */ /* 0x040fe200078e00ff */
[----:B------:R-:W-:Y:S01]  /*3c60*/  @!P5 IADD3 R29, R29, -R237, RZ ;  /* 0x800000ed1d1dd210 */ /* 0x000fe20007ffe0ff */
[----:B------:R-:W-:Y:S01]  /*3c70*/  STL [R1+0x4b9c], R27 ;  /* 0x004b9c1b01007387 */ /* 0x000fe20000100800 */
[C---:B------:R-:W-:Y:S01]  /*3c80*/  ISETP.GT.U32.AND P5, PT, R237.reuse, R32, PT ;  /* 0x00000020ed00720c */ /* 0x040fe20003fa4070 */
[----:B------:R-:W-:Y:S01]  /*3c90*/  IMAD.MOV R2, RZ, RZ, -R2 ;  /* 0x000000ffff027224 */ /* 0x000fe200078e0a02 */
[----:B------:R-:W-:Y:S01]  /*3ca0*/  IABS R76, R79 ;  /* 0x0000004f004c7213 */ /* 0x000fe20000000000 */
[----:B------:R-:W-:Y:S01]  /*3cb0*/  IMAD.HI.U32 R3, R0, R36, RZ ;  /* 0x0000002400037227 */ /* 0x000fe200078e00ff */
[----:B------:R-:W-:Y:S01]  /*3cc0*/  IABS R75, R78 ;  /* 0x0000004e004b7213 */ /* 0x000fe20000000000 */
[----:B------:R1:W-:Y:S01]  /*3cd0*/  STL [R1+0x4ba0], R28 ;  /* 0x004ba01c01007387 */ /* 0x0003e20000100800 */
[----:B------:R-:W-:Y:S01]  /*3ce0*/  IABS R77, R80 ;  /* 0x00000050004d7213 */ /* 0x000fe20000000000 */
[----:B------:R-:W-:Y:S01]  /*3cf0*/  IMAD R33, R237, R2, R33 ;  /* 0x00000002ed217224 */ /* 0x000fe200078e0221 */
[----:B------:R-:W-:Y:S01]  /*3d00*/  @!P4 IADD3 R30, R30, -R237, RZ ;  /* 0x800000ed1e1ec210 */ /* 0x000fe20007ffe0ff */
[----:B------:R-:W-:Y:S01]  /*3d10*/  @!P6 IMAD.IADD R31, R31, 0x1, -R237 ;  /* 0x000000011f1fe824 */ /* 0x000fe200078e0aed */
[C---:B------:R-:W-:Y:S01]  /*3d20*/  ISETP.GT.U32.AND P4, PT, R237.reuse, R29, PT ;  /* 0x0000001ded00720c */ /* 0x040fe20003f84070 */
[----:B------:R-:W-:Y:S01]  /*3d30*/  IMAD.HI.U32 R2, R0, R34, RZ ;  /* 0x0000002200027227 */ /* 0x000fe200078e00ff */
[----:B------:R-:W-:-:S02]  /*3d40*/  ISETP.GT.U32.AND P6, PT, R237, R30, PT ;  /* 0x0000001eed00720c */ /* 0x000fc40003fc4070 */
[----:B------:R-:W-:Y:S01]  /*3d50*/  @!P5 IADD3 R32, R32, -R237, RZ ;  /* 0x800000ed2020d210 */ /* 0x000fe20007ffe0ff */
[----:B------:R-:W-:Y:S01]  /*3d60*/  IMAD.MOV R3, RZ, RZ, -R3 ;  /* 0x000000ffff037224 */ /* 0x000fe200078e0a03 */
[C---:B------:R-:W-:Y:S01]  /*3d70*/  ISETP.GT.U32.AND P5, PT, R237.reuse, R31, PT ;  /* 0x0000001fed00720c */ /* 0x040fe20003fa4070 */
[----:B-1----:R-:W-:Y:S01]  /*3d80*/  VIADD R28, R10, 0x1ee ;  /* 0x000001ee0a1c7836 */ /* 0x002fe20000000000 */
[----:B------:R-:W-:Y:S01]  /*3d90*/  IADD3 R2, -R2, RZ, RZ ;  /* 0x000000ff02027210 */ /* 0x000fe20007ffe1ff */
[C---:B------:R-:W-:Y:S01]  /*3da0*/  IMAD R36, R237.reuse, R3, R36 ;  /* 0x00000003ed247224 */ /* 0x040fe200078e0224 */
[C---:B------:R-:W-:Y:S01]  /*3db0*/  ISETP.GT.U32.AND P2, PT, R237.reuse, R32, PT ;  /* 0x00000020ed00720c */ /* 0x040fe20003f44070 */
[C---:B------:R-:W-:Y:S01]  /*3dc0*/  VIADD R27, R10.reuse, 0x1ef ;  /* 0x000001ef0a1b7836 */ /* 0x040fe20000000000 */
[C---:B------:R-:W-:Y:S01]  /*3dd0*/  IADD3 R84, R10.reuse, 0x6d, RZ ;  /* 0x0000006d0a547810 */ /* 0x040fe20007ffe0ff */
[----:B------:R-:W-:Y:S01]  /*3de0*/  IMAD R34, R237, R2, R34 ;  /* 0x00000002ed227224 */ /* 0x000fe200078e0222 */
[----:B------:R-:W-:Y:S01]  /*3df0*/  IADD3 R85, R10, 0x6e, RZ ;  /* 0x0000006e0a557810 */ /* 0x000fe20007ffe0ff */
[----:B------:R-:W-:Y:S01]  /*3e00*/  IMAD.HI.U32 R2, R0, R35, RZ ;  /* 0x0000002300027227 */ /* 0x000fe200078e00ff */
[----:B------:R-:W-:-:S02]  /*3e10*/  @!P6 IADD3 R30, R30, -R237, RZ ;  /* 0x800000ed1e1ee210 */ /* 0x000fc40007ffe0ff */
[----:B------:R-:W-:Y:S01]  /*3e20*/  ISETP.GE.AND P6, PT, R37, RZ, PT ;  /* 0x000000ff2500720c */ /* 0x000fe20003fc6270 */
[--C-:B------:R-:W-:Y:S01]  /*3e30*/  @!P4 IMAD.IADD R29, R29, 0x1, -R237.reuse ;  /* 0x000000011d1dc824 */ /* 0x100fe200078e0aed */
[----:B------:R-:W-:Y:S01]  /*3e40*/  @!P5 IADD3 R31, R31, -R237, RZ ;  /* 0x800000ed1f1fd210 */ /* 0x000fe20007ffe0ff */
[----:B------:R-:W-:Y:S01]  /*3e50*/  @!P3 IMAD.MOV R30, RZ, RZ, -R30 ;  /* 0x000000ffff1eb224 */ /* 0x000fe200078e0a1e */
[C---:B------:R-:W-:Y:S01]  /*3e60*/  ISETP.GT.U32.AND P5, PT, R237.reuse, R34, PT ;  /* 0x00000022ed00720c */ /* 0x040fe20003fa4070 */
[----:B------:R-:W-:Y:S01]  /*3e70*/  @!P2 IMAD.IADD R32, R32, 0x1, -R237 ;  /* 0x000000012020a824 */ /* 0x000fe200078e0aed */
[----:B------:R-:W-:Y:S01]  /*3e80*/  IADD3 R2, -R2, RZ, RZ ;  /* 0x000000ff02027210 */ /* 0x000fe20007ffe1ff */
[----:B------:R-:W-:Y:S01]  /*3e90*/  @!P1 IMAD.MOV R29, RZ, RZ, -R29 ;  /* 0x000000ffff1d9224 */ /* 0x000fe200078e0a1d */
[----:B------:R-:W-:Y:S01]  /*3ea0*/  IABS R37, R41 ;  /* 0x0000002900257213 */ /* 0x000fe20000000000 */
[----:B------:R-:W-:Y:S01]  /*3eb0*/  VIADD R25, R10, 0x1f1 ;  /* 0x000001f10a197836 */ /* 0x000fe20000000000 */
[C---:B------:R-:W-:Y:S01]  /*3ec0*/  ISETP.GT.U32.AND P4, PT, R237.reuse, R33, PT ;  /* 0x00000021ed00720c */ /* 0x040fe20003f84070 */
[----:B------:R-:W-:Y:S01]  /*3ed0*/  IMAD R35, R237, R2, R35 ;  /* 0x00000002ed237224 */ /* 0x000fe200078e0223 */
[----:B------:R-:W-:Y:S01]  /*3ee0*/  ISETP.GE.AND P2, PT, R4, RZ, PT ;  /* 0x000000ff0400720c */ /* 0x000fe20003f46270 */
[----:B------:R-:W-:Y:S01]  /*3ef0*/  IMAD.HI.U32 R2, R0, R37, RZ ;  /* 0x0000002500027227 */ /* 0x000fe200078e00ff */
[----:B------:R-:W-:Y:S01]  /*3f00*/  @!P0 IADD3 R31, -R31, RZ, RZ ;  /* 0x000000ff1f1f8210 */ /* 0x000fe20007ffe1ff */
[----:B------:R-:W-:Y:S01]  /*3f10*/  STL [R1+0x4ba4], R29 ;  /* 0x004ba41d01007387 */ /* 0x000fe20000100800 */
[----:B------:R-:W-:Y:S01]  /*3f20*/  ISETP.GE.AND P0, PT, R39, RZ, PT ;  /* 0x000000ff2700720c */ /* 0x000fe20003f06270 */
[----:B------:R-:W-:Y:S01]  /*3f30*/  VIADD R4, R10, 0x42 ;  /* 0x000000420a047836 */ /* 0x000fe20000000000 */
[-C--:B------:R-:W-:Y:S01]  /*3f40*/  @!P5 IADD3 R34, R34, -R237.reuse, RZ ;  /* 0x800000ed2222d210 */ /* 0x080fe20007ffe0ff */
[----:B------:R-:W-:Y:S01]  /*3f50*/  @!P6 IMAD.MOV R32, RZ, RZ, -R32 ;  /* 0x000000ffff20e224 */ /* 0x000fe200078e0a20 */
[----:B------:R-:W-:Y:S01]  /*3f60*/  IADD3 R2, -R2, RZ, RZ ;  /* 0x000000ff02027210 */ /* 0x000fe20007ffe1ff */
[----:B------:R-:W-:Y:S01]  /*3f70*/  STL [R1+0x4ba8], R30 ;  /* 0x004ba81e01007387 */ /* 0x000fe20000100800 */
[----:B------:R-:W-:Y:S01]  /*3f80*/  ISETP.GT.U32.AND P5, PT, R237, R34, PT ;  /* 0x00000022ed00720c */ /* 0x000fe20003fa4070 */
[----:B------:R-:W-:Y:S01]  /*3f90*/  VIADD R24, R10, 0x1f2 ;  /* 0x000001f20a187836 */ /* 0x000fe20000000000 */
[----:B------:R-:W-:Y:S01]  /*3fa0*/  @!P4 IADD3 R33, R33, -R237, RZ ;  /* 0x800000ed2121c210 */ /* 0x000fe20007ffe0ff */
[C---:B------:R-:W-:Y:S01]  /*3fb0*/  IMAD R37, R237.reuse, R2, R37 ;  /* 0x00000002ed257224 */ /* 0x040fe200078e0225 */
[----:B------:R-:W-:Y:S01]  /*3fc0*/  ISETP.GE.AND P4, PT, R38, RZ, PT ;  /* 0x000000ff2600720c */ /* 0x000fe20003f86270 */
[----:B------:R1:W-:Y:S01]  /*3fd0*/  STL [R1+0x4bac], R31 ;  /* 0x004bac1f01007387 */ /* 0x0003e20000100800 */
[----:B------:R-:W-:Y:S01]  /*3fe0*/  IABS R38, R4 ;  /* 0x0000000400267213 */ /* 0x000fe20000000000 */
[----:B------:R-:W-:Y:S01]  /*3ff0*/  VIADD R20, R10, 0x1f6 ;  /* 0x000001f60a147836 */ /* 0x000fe20000000000 */
[----:B------:R-:W-:Y:S01]  /*4000*/  IABS R39, R43 ;  /* 0x0000002b00277213 */ /* 0x000fe20000000000 */
[----:B------:R-:W-:Y:S01]  /*4010*/  STL [R1+0x4bb0], R32 ;  /* 0x004bb02001007387 */ /* 0x000fe20000100800 */
[C---:B------:R-:W-:Y:S01]  /*4020*/  ISETP.GT.U32.AND P1, PT, R237.reuse, R33, PT ;  /* 0x00000021ed00720c */ /* 0x040fe20003f24070 */
[----:B------:R-:W-:Y:S01]  /*4030*/  IMAD.HI.U32 R2, R0, R38, RZ ;  /* 0x0000002600027227 */ /* 0x000fe200078e00ff */
[----:B------:R-:W-:-:S02]  /*4040*/  ISETP.GT.U32.AND P6, PT, R237, R36, PT ;  /* 0x00000024ed00720c */ /* 0x000fc40003fc4070 */
[----:B------:R-:W-:Y:S01]  /*4050*/  @!P5 IADD3 R34, R34, -R237, RZ ;  /* 0x800000ed2222d210 */ /* 0x000fe20007ffe0ff */
[----:B------:R-:W-:Y:S01]  /*4060*/  IMAD.MOV R3, RZ, RZ, -R2 ;  /* 0x000000ffff037224 */ /* 0x000fe200078e0a02 */
[C---:B------:R-:W-:Y:S01]  /*4070*/  ISETP.GT.U32.AND P5, PT, R237.reuse, R37, PT ;  /* 0x00000025ed00720c */ /* 0x040fe20003fa4070 */
[----:B------:R-:W-:Y:S01]  /*4080*/  IMAD.HI.U32 R2, R0, R39, RZ ;  /* 0x0000002700027227 */ /* 0x000fe200078e00ff */
[C---:B------:R-:W-:Y:S02]  /*4090*/  ISETP.GT.U32.AND P3, PT, R237.reuse, R35, PT ;  /* 0x00000023ed00720c */ /* 0x040fe40003f64070 */
[----:B------:R-:W-:Y:S01]  /*40a0*/  @!P4 IADD3 R34, -R34, RZ, RZ ;  /* 0x000000ff2222c210 */ /* 0x000fe20007ffe1ff */
[----:B------:R-:W-:Y:S01]  /*40b0*/  IMAD R38, R237, R3, R38 ;  /* 0x00000003ed267224 */ /* 0x000fe200078e0226 */
[----:B------:R-:W-:Y:S01]  /*40c0*/  IADD3 R2, -R2, RZ, RZ ;  /* 0x000000ff02027210 */ /* 0x000fe20007ffe1ff */
[----:B-1----:R-:W-:Y:S01]  /*40d0*/  VIADD R31, R10, 0x1eb ;  /* 0x000001eb0a1f7836 */ /* 0x002fe20000000000 */
[----:B------:R-:W-:Y:S01]  /*40e0*/  @!P1 IADD3 R33, R33, -R237, RZ ;  /* 0x800000ed21219210 */ /* 0x000fe20007ffe0ff */
[----:B------:R-:W-:Y:S01]  /*40f0*/  @!P6 IMAD.IADD R36, R36, 0x1, -R237 ;  /* 0x000000012424e824 */ /* 0x000fe200078e0aed */
[----:B------:R-:W-:Y:S01]  /*4100*/  ISETP.GE.AND P1, PT, R40, RZ, PT ;  /* 0x000000ff2800720c */ /* 0x000fe20003f26270 */
[----:B------:R-:W-:Y:S01]  /*4110*/  IMAD R39, R237, R2, R39 ;  /* 0x00000002ed277224 */ /* 0x000fe200078e0227 */
[----:B------:R-:W-:Y:S01]  /*4120*/  @!P2 IADD3 R33, -R33, RZ, RZ ;  /* 0x000000ff2121a210 */ /* 0x000fe20007ffe1ff */
[--C-:B------:R-:W-:Y:S01]  /*4130*/  @!P5 IMAD.IADD R37, R37, 0x1, -R237.reuse ;  /* 0x000000012525d824 */ /* 0x100fe200078e0aed */
[----:B------:R-:W-:Y:S01]  /*4140*/  ISETP.GT.U32.AND P2, PT, R237, R36, PT ;  /* 0x00000024ed00720c */ /* 0x000fe20003f44070 */
[----:B------:R-:W-:Y:S01]  /*4150*/  @!P3 IMAD.IADD R35, R35, 0x1, -R237 ;  /* 0x000000012323b824 */ /* 0x000fe200078e0aed */
[----:B------:R-:W-:Y:S01]  /*4160*/  IABS R40, R44 ;  /* 0x0000002c00287213 */ /* 0x000fe20000000000 */
[----:B------:R1:W-:Y:S01]  /*4170*/  STL [R1+0x4bb4], R33 ;  /* 0x004bb42101007387 */ /* 0x0003e20000100800 */
[C---:B------:R-:W-:Y:S01]  /*4180*/  ISETP.GT.U32.AND P5, PT, R237.reuse, R37, PT ;  /* 0x00000025ed00720c */ /* 0x040fe20003fa4070 */
[----:B------:R-:W-:Y:S01]  /*4190*/  VIADD R30, R10, 0x1ec ;  /* 0x000001ec0a1e7836 */ /* 0x000fe20000000000 */
[----:B------:R-:W-:Y:S01]  /*41a0*/  ISETP.GT.U32.AND P6, PT, R237, R35, PT ;  /* 0x00000023ed00720c */ /* 0x000fe20003fc4070 */
[----:B------:R-:W-:Y:S01]  /*41b0*/  IMAD.HI.U32 R2, R0, R40, RZ ;  /* 0x0000002800027227 */ /* 0x000fe200078e00ff */
[----:B------:R-:W-:Y:S01]  /*41c0*/  ISETP.GE.AND P3, PT, R41, RZ, PT ;  /* 0x000000ff2900720c */ /* 0x000fe20003f66270 */
[----:B------:R-:W-:Y:S01]  /*41d0*/  STL [R1+0x4bb8], R34 ;  /* 0x004bb82201007387 */ /* 0x000fe20000100800 */
[----:B------:R-:W-:Y:S01]  /*41e0*/  IABS R41, R45 ;  /* 0x0000002d00297213 */ /* 0x000fe20000000000 */
[----:B------:R-:W-:Y:S01]  /*41f0*/  IMAD.MOV R2, RZ, RZ, -R2 ;  /* 0x000000ffff027224 */ /* 0x000fe200078e0a02 */
[----:B------:R-:W-:Y:S01]  /*4200*/  IABS R81, R84 ;  /* 0x0000005400517213 */ /* 0x000fe20000000000 */
[----:B-1----:R-:W-:Y:S01]  /*4210*/  VIADD R33, R10, 0x1e9 ;  /* 0x000001e90a217836 */ /* 0x002fe20000000000 */
[----:B------:R-:W-:Y:S01]  /*4220*/  @!P2 IADD3 R36, R36, -R237, RZ ;  /* 0x800000ed2424a210 */ /* 0x000fe20007ffe0ff */
[----:B------:R-:W-:Y:S01]  /*4230*/  IMAD.HI.U32 R3, R0, R41, RZ ;  /* 0x0000002900037227 */ /* 0x000fe200078e00ff */
[----:B------:R-:W-:-:S02]  /*4240*/  ISETP.GE.AND P2, PT, R4, RZ, PT ;  /* 0x000000ff0400720c */ /* 0x000fc40003f46270 */
[----:B------:R-:W-:Y:S01]  /*4250*/  @!P5 IADD3 R37, R37, -R237, RZ ;  /* 0x800000ed2525d210 */ /* 0x000fe20007ffe0ff */
[C---:B------:R-:W-:Y:S01]  /*4260*/  IMAD R40, R237.reuse, R2, R40 ;  /* 0x00000002ed287224 */ /* 0x040fe200078e0228 */
[----:B------:R-:W-:Y:S01]  /*4270*/  ISETP.GT.U32.AND P5, PT, R237, R39, PT ;  /* 0x00000027ed00720c */ /* 0x000fe20003fa4070 */
[----:B------:R-:W-:Y:S01]  /*4280*/  @!P6 IMAD.IADD R35, R35, 0x1, -R237 ;  /* 0x000000012323e824 */ /* 0x000fe200078e0aed */
[----:B------:R-:W-:Y:S01]  /*4290*/  ISETP.GT.U32.AND P6, PT, R237, R38, PT ;  /* 0x00000026ed00720c */ /* 0x000fe20003fc4070 */
[----:B------:R-:W-:Y:S01]  /*42a0*/  IMAD.HI.U32 R2, R0, R42, RZ ;  /* 0x0000002a00027227 */ /* 0x000fe200078e00ff */
[----:B------:R-:W-:Y:S02]  /*42b0*/  IADD3 R4, -R3, RZ, RZ ;  /* 0x000000ff03047210 */ /* 0x000fe40007ffe1ff */
[----:B------:R-:W-:Y:S01]  /*42c0*/  @!P0 IADD3 R35, -R35, RZ, RZ ;  /* 0x000000ff23238210 */ /* 0x000fe20007ffe1ff */
[----:B------:R-:W-:Y:S01]  /*42d0*/  IMAD.MOV R2, RZ, RZ, -R2 ;  /* 0x000000ffff027224 */ /* 0x000fe200078e0a02 */
[C---:B------:R-:W-:Y:S01]  /*42e0*/  ISETP.GT.U32.AND P0, PT, R237.reuse, R40, PT ;  /* 0x00000028ed00720c */ /* 0x040fe20003f04070 */
[----:B------:R-:W-:Y:S01]  /*42f0*/  IMAD R41, R237, R4, R41 ;  /* 0x00000004ed297224 */ /* 0x000fe200078e0229 */
[----:B------:R-:W-:Y:S01]  /*4300*/  @!P3 IADD3 R37, -R37, RZ, RZ ;  /* 0x000000ff2525b210 */ /* 0x000fe20007ffe1ff */
[----:B------:R-:W-:Y:S01]  /*4310*/  IMAD R42, R237, R2, R42 ;  /* 0x00000002ed2a7224 */ /* 0x000fe200078e022a */
[----:B------:R-:W-:Y:S01]  /*4320*/  IADD3 R3, R10, 0x47, RZ ;  /* 0x000000470a037810 */ /* 0x000fe20007ffe0ff */
[--C-:B------:R-:W-:Y:S01]  /*4330*/  @!P5 IMAD.IADD R39, R39, 0x1, -R237.reuse ;  /* 0x000000012727d824 */ /* 0x100fe200078e0aed */
[----:B------:R-:W-:Y:S01]  /*4340*/  ISETP.GT.U32.AND P3, PT, R237, R41, PT ;  /* 0x00000029ed00720c */ /* 0x000fe20003f64070 */
[----:B------:R-:W-:Y:S01]  /*4350*/  @!P6 IMAD.IADD R38, R38, 0x1, -R237 ;  /* 0x000000012626e824 */ /* 0x000fe200078e0aed */
[----:B------:R-:W-:Y:S01]  /*4360*/  ISETP.GE.AND P6, PT, R43, RZ, PT ;  /* 0x000000ff2b00720c */ /* 0x000fe20003fc6270 */
[----:B------:R-:W-:Y:S01]  /*4370*/  @!P1 IMAD.MOV R36, RZ, RZ, -R36 ;  /* 0x000000ffff249224 */ /* 0x000fe200078e0a24 */
[----:B------:R-:W-:Y:S01]  /*4380*/  ISETP.GT.U32.AND P5, PT, R237, R39, PT ;  /* 0x00000027ed00720c */ /* 0x000fe20003fa4070 */
[----:B------:R-:W-:Y:S01]  /*4390*/  STL [R1+0x4bbc], R35 ;  /* 0x004bbc2301007387 */ /* 0x000fe20000100800 */
[----:B------:R-:W-:-:S02]  /*43a0*/  IABS R43, R3 ;  /* 0x00000003002b7213 */ /* 0x000fc40000000000 */
[----:B------:R-:W-:Y:S01]  /*43b0*/  ISETP.GT.U32.AND P4, PT, R237, R38, PT ;  /* 0x00000026ed00720c */ /* 0x000fe20003f84070 */
[----:B------:R-:W-:Y:S01]  /*43c0*/  STL [R1+0x4bc0], R36 ;  /* 0x004bc02401007387 */ /* 0x000fe20000100800 */
[----:B------:R-:W-:Y:S01]  /*43d0*/  @!P0 IADD3 R40, R40, -R237, RZ ;  /* 0x800000ed28288210 */ /* 0x000fe20007ffe0ff */
[----:B------:R-:W-:Y:S01]  /*43e0*/  IMAD.HI.U32 R2, R0, R43, RZ ;  /* 0x0000002b00027227 */ /* 0x000fe200078e00ff */
[----:B------:R-:W-:Y:S01]  /*43f0*/  IADD3 R4, R10, 0x48, RZ ;  /* 0x000000480a047810 */ /* 0x000fe20007ffe0ff */
[----:B------:R1:W-:Y:S01]  /*4400*/  STL [R1+0x4bc4], R37 ;  /* 0x004bc42501007387 */ /* 0x0003e20000100800 */
[----:B------:R-:W-:Y:S01]  /*4410*/  ISETP.GE.AND P1, PT, R44, RZ, PT ;  /* 0x000000ff2c00720c */ /* 0x000fe20003f26270 */
[--C-:B------:R-:W-:Y:S01]  /*4420*/  @!P3 IMAD.IADD R41, R41, 0x1, -R237.reuse ;  /* 0x000000012929b824 */ /* 0x100fe200078e0aed */
[----:B------:R-:W-:Y:S01]  /*4430*/  ISETP.GT.U32.AND P3, PT, R237, R40, PT ;  /* 0x00000028ed00720c */ /* 0x000fe20003f64070 */
[----:B------:R-:W-:Y:S01]  /*4440*/  @!P5 IMAD.IADD R39, R39, 0x1, -R237 ;  /* 0x000000012727d824 */ /* 0x000fe200078e0aed */
[----:B------:R-:W-:-:S02]  /*4450*/  ISETP.GT.U32.AND P5, PT, R237, R42, PT ;  /* 0x0000002aed00720c */ /* 0x000fc40003fa4070 */
[----:B------:R-:W-:Y:S01]  /*4460*/  IADD3 R2, -R2, RZ, RZ ;  /* 0x000000ff02027210 */ /* 0x000fe20007ffe1ff */
[----:B------:R-:W-:Y:S01]  /*4470*/  @!P4 IMAD.IADD R38, R38, 0x1, -R237 ;  /* 0x000000012626c824 */ /* 0x000fe200078e0aed */
[----:B------:R-:W-:Y:S01]  /*4480*/  IABS R44, R4 ;  /* 0x00000004002c7213 */ /* 0x000fe20000000000 */
[----:B-1----:R-:W-:Y:S01]  /*4490*/  VIADD R37, R10, 0x1e5 ;  /* 0x000001e50a257836 */ /* 0x002fe20000000000 */
[----:B------:R-:W-:Y:S01]  /*44a0*/  ISETP.GE.AND P4, PT, R45, RZ, PT ;  /* 0x000000ff2d00720c */ /* 0x000fe20003f86270 */
[C---:B------:R-:W-:Y:S01]  /*44b0*/  IMAD R43, R237.reuse, R2, R43 ;  /* 0x00000002ed2b7224 */ /* 0x040fe200078e022b */
[----:B------:R-:W-:Y:S01]  /*44c0*/  @!P2 IADD3 R38, -R38, RZ, RZ ;  /* 0x000000ff2626a210 */ /* 0x000fe20007ffe1ff */
[----:B------:R-:W-:Y:S01]  /*44d0*/  IMAD.HI.U32 R2, R0, R44, RZ ;  /* 0x0000002c00027227 */ /* 0x000fe200078e00ff */
[C---:B------:R-:W-:Y:S02]  /*44e0*/  ISETP.GT.U32.AND P2, PT, R237.reuse, R41, PT ;  /* 0x00000029ed00720c */ /* 0x040fe40003f44070 */
[----:B------:R-:W-:Y:S01]  /*44f0*/  @!P3 IADD3 R40, R40, -R237, RZ ;  /* 0x800000ed2828b210 */ /* 0x000fe20007ffe0ff */
[--C-:B------:R-:W-:Y:S01]  /*4500*/  @!P5 IMAD.IADD R42, R42, 0x1, -R237.reuse ;  /* 0x000000012a2ad824 */ /* 0x100fe200078e0aed */
[C---:B------:R-:W-:Y:S01]  /*4510*/  ISETP.GT.U32.AND P3, PT, R237.reuse, R43, PT ;  /* 0x0000002bed00720c */ /* 0x040fe20003f64070 */
[----:B------:R-:W-:Y:S01]  /*4520*/  IMAD.MOV R2, RZ, RZ, -R2 ;  /* 0x000000ffff027224 */ /* 0x000fe200078e0a02 */
[----:B------:R-:W-:Y:S01]  /*4530*/  ISETP.GE.AND P0, PT, R46, RZ, PT ;  /* 0x000000ff2e00720c */ /* 0x000fe20003f06270 */
[----:B------:R-:W-:Y:S01]  /*4540*/  @!P1 IMAD.MOV R40, RZ, RZ, -R40 ;  /* 0x000000ffff289224 */ /* 0x000fe200078e0a28 */
[C---:B------:R-:W-:Y:S01]  /*4550*/  ISETP.GT.U32.AND P5, PT, R237.reuse, R42, PT ;  /* 0x0000002aed00720c */ /* 0x040fe20003fa4070 */
[----:B------:R-:W-:Y:S01]  /*4560*/  IMAD R44, R237, R2, R44 ;  /* 0x00000002ed2c7224 */ /* 0x000fe200078e022c */
[----:B------:R-:W-:Y:S01]  /*4570*/  IABS R45, R48 ;  /* 0x00000030002d7213 */ /* 0x000fe20000000000 */
[----:B------:R-:W-:Y:S01]  /*4580*/  STL [R1+0x4bc8], R38 ;  /* 0x004bc82601007387 */ /* 0x000fe20000100800 */
[----:B------:R-:W-:Y:S01]  /*4590*/  @!P6 IADD3 R39, -R39, RZ, RZ ;  /* 0x000000ff2727e210 */ /* 0x000fe20007ffe1ff */
[----:B------:R-:W-:Y:S01]  /*45a0*/  @!P2 IMAD.IADD R41, R41, 0x1, -R237 ;  /* 0x000000012929a824 */ /* 0x000fe200078e0aed */
[----:B------:R-:W-:Y:S01]  /*45b0*/  ISETP.GE.AND P2, PT, R4, RZ, PT ;  /* 0x000000ff0400720c */ /* 0x000fe20003f46270 */
[----:B------:R-:W-:Y:S01]  /*45c0*/  IMAD.HI.U32 R2, R0, R45, RZ ;  /* 0x0000002d00027227 */ /* 0x000fe200078e00ff */
[----:B------:R-:W-:Y:S01]  /*45d0*/  IADD3 R4, R10, 0x4a, RZ ;  /* 0x0000004a0a047810 */ /* 0x000fe20007ffe0ff */
[----:B------:R1:W-:Y:S01]  /*45e0*/  STL [R1+0x4bcc], R39 ;  /* 0x004bcc2701007387 */ /* 0x0003e20000100800 */
[----:B------:R-:W-:Y:S01]  /*45f0*/  @!P3 IADD3 R43, R43, -R237, RZ ;  /* 0x800000ed2b2bb210 */ /* 0x000fe20007ffe0ff */
[----:B------:R-:W-:Y:S01]  /*4600*/  IMAD.MOV R2, RZ, RZ, -R2 ;  /* 0x000000ffff027224 */ /* 0x000fe200078e0a02 */
[----:B------:R-:W-:Y:S01]  /*4610*/  ISETP.GE.AND P6, PT, R3, RZ, PT ;  /* 0x000000ff0300720c */ /* 0x000fe20003fc6270 */
[----:B------:R-:W-:Y:S01]  /*4620*/  IMAD.HI.U32 R3, R0, R47, RZ ;  /* 0x0000002f00037227 */ /* 0x000fe200078e00ff */
[----:B------:R-:W-:Y:S01]  /*4630*/  @!P5 IADD3 R42, R42, -R237, RZ ;  /* 0x800000ed2a2ad210 */ /* 0x000fe20007ffe0ff */
[----:B------:R-:W-:Y:S01]  /*4640*/  STL [R1+0x4bd0], R40 ;  /* 0x004bd02801007387 */ /* 0x000fe20000100800 */
[C---:B------:R-:W-:Y:S01]  /*4650*/  ISETP.GT.U32.AND P5, PT, R237.reuse, R44, PT ;  /* 0x0000002ced00720c */ /* 0x040fe20003fa4070 */
[C---:B------:R-:W-:Y:S01]  /*4660*/  IMAD R45, R237.reuse, R2, R45 ;  /* 0x00000002ed2d7224 */ /* 0x040fe200078e022d */
[----:B------:R-:W-:Y:S01]  /*4670*/  ISETP.GT.U32.AND P1, PT, R237, R43, PT ;  /* 0x0000002bed00720c */ /* 0x000fe20003f24070 */
[----:B------:R-:W-:Y:S01]  /*4680*/  @!P4 IMAD.MOV R41, RZ, RZ, -R41 ;  /* 0x000000ffff29c224 */ /* 0x000fe200078e0a29 */
[----:B------:R-:W-:Y:S01]  /*4690*/  IABS R46, R4 ;  /* 0x00000004002e7213 */ /* 0x000fe20000000000 */
[----:B-1----:R-:W-:Y:S01]  /*46a0*/  VIADD R39, R10, 0x1e3 ;  /* 0x000001e30a277836 */ /* 0x002fe20000000000 */
[----:B------:R-:W-:-:S02]  /*46b0*/  @!P0 IADD3 R42, -R42, RZ, RZ ;  /* 0x000000ff2a2a8210 */ /* 0x000fc40007ffe1ff */
[----:B------:R-:W-:Y:S01]  /*46c0*/  ISETP.GE.AND P0, PT, R4, RZ, PT ;  /* 0x000000ff0400720c */ /* 0x000fe20003f06270 */
[----:B------:R-:W-:Y:S01]  /*46d0*/  IMAD.HI.U32 R2, R0, R46, RZ ;  /* 0x0000002e00027227 */ /* 0x000fe200078e00ff */
[----:B------:R-:W-:Y:S01]  /*46e0*/  IADD3 R4, -R3, RZ, RZ ;  /* 0x000000ff03047210 */ /* 0x000fe20007ffe1ff */
[----:B------:R-:W-:Y:S01]  /*46f0*/  STL [R1+0x4bd4], R41 ;  /* 0x004bd42901007387 */ /* 0x000fe20000100800 */
[----:B------:R-:W-:Y:S01]  /*4700*/  ISETP.GT.U32.AND P4, PT, R237, R45, PT ;  /* 0x0000002ded00720c */ /* 0x000fe20003f84070 */
[----:B------:R-:W-:Y:S01]  /*4710*/  IMAD.MOV R2, RZ, RZ, -R2 ;  /* 0x000000ffff027224 */ /* 0x000fe200078e0a02 */
[----:B------:R-:W-:Y:S01]  /*4720*/  @!P5 IADD3 R44, R44, -R237, RZ ;  /* 0x800000ed2c2cd210 */ /* 0x000fe20007ffe0ff */
[----:B------:R-:W-:Y:S01]  /*4730*/  @!P1 IMAD.IADD R43, R43, 0x1, -R237 ;  /* 0x000000012b2b9824 */ /* 0x000fe200078e0aed */
[----:B------:R-:W-:Y:S01]  /*4740*/  IADD3 R3, R10, 0x4c, RZ ;  /* 0x0000004c0a037810 */ /* 0x000fe20007ffe0ff */
[C---:B------:R-:W-:Y:S01]  /*4750*/  IMAD R47, R237.reuse, R4, R47 ;  /* 0x00000004ed2f7224 */ /* 0x040fe200078e022f */
[C---:B------:R-:W-:Y:S01]  /*4760*/  ISETP.GT.U32.AND P5, PT, R237.reuse, R44, PT ;  /* 0x0000002ced00720c */ /* 0x040fe20003fa4070 */
[C---:B------:R-:W-:Y:S01]  /*4770*/  IMAD R46, R237.reuse, R2, R46 ;  /* 0x00000002ed2e7224 */ /* 0x040fe200078e022e */
[----:B------:R-:W-:Y:S01]  /*4780*/  ISETP.GE.AND P3, PT, R48, RZ, PT ;  /* 0x000000ff3000720c */ /* 0x000fe20003f66270 */
[----:B------:R-:W-:Y:S01]  /*4790*/  @!P6 IMAD.MOV R43, RZ, RZ, -R43 ;  /* 0x000000ffff2be224 */ /* 0x000fe200078e0a2b */
[----:B------:R-:W-:Y:S01]  /*47a0*/  ISETP.GT.U32.AND P6, PT, R237, R47, PT ;  /* 0x0000002fed00720c */ /* 0x000fe20003fc4070 */
[----:B------:R1:W-:Y:S01]  /*47b0*/  STL [R1+0x4bd8], R42 ;  /* 0x004bd82a01007387 */ /* 0x0003e20000100800 */
[----:B------:R-:W-:Y:S01]  /*47c0*/  IABS R48, R3 ;  /* 0x0000000300307213 */ /* 0x000fe20000000000 */
[----:B------:R-:W-:Y:S01]  /*47d0*/  @!P4 IMAD.IADD R45, R45, 0x1, -R237 ;  /* 0x000000012d2dc824 */ /* 0x000fe200078e0aed */
[----:B------:R-:W-:Y:S01]  /*47e0*/  ISETP.GE.AND P1, PT, R49, RZ, PT ;  /* 0x000000ff3100720c */ /* 0x000fe20003f26270 */
[----:B------:R-:W-:Y:S01]  /*47f0*/  STL [R1+0x4bdc], R43 ;  /* 0x004bdc2b01007387 */ /* 0x000fe20000100800 */
[----:B------:R-:W-:Y:S01]  /*4800*/  IABS R49, R51 ;  /* 0x0000003300317213 */ /* 0x000fe20000000000 */
[----:B------:R-:W-:Y:S01]  /*4810*/  IMAD.HI.U32 R2, R0, R48, RZ ;  /* 0x0000003000027227 */ /* 0x000fe200078e00ff */
[----:B------:R-:W-:-:S02]  /*4820*/  ISETP.GT.U32.AND P4, PT, R237, R45, PT ;  /* 0x0000002ded00720c */ /* 0x000fc40003f84070 */
[-C--:B------:R-:W-:Y:S01]  /*4830*/  @!P5 IADD3 R44, R44, -R237.reuse, RZ ;  /* 0x800000ed2c2cd210 */ /* 0x080fe20007ffe0ff */
[C---:B-1----:R-:W-:Y:S01]  /*4840*/  VIADD R42, R10.reuse, 0x1e0 ;  /* 0x000001e00a2a7836 */ /* 0x042fe20000000000 */
[----:B------:R-:W-:Y:S01]  /*4850*/  ISETP.GT.U32.AND P5, PT, R237, R46, PT ;  /* 0x0000002eed00720c */ /* 0x000fe20003fa4070 */
[----:B------:R-:W-:Y:S01]  /*4860*/  VIADD R40, R10, 0x1e2 ;  /* 0x000001e20a287836 */ /* 0x000fe20000000000 */
[----:B------:R-:W-:Y:S02]  /*4870*/  @!P6 IADD3 R47, R47, -R237, RZ ;  /* 0x800000ed2f2fe210 */ /* 0x000fe40007ffe0ff */
[----:B------:R-:W-:Y:S02]  /*4880*/  @!P2 IADD3 R44, -R44, RZ, RZ ;  /* 0x000000ff2c2ca210 */ /* 0x000fe40007ffe1ff */
[----:B------:R-:W-:Y:S02]  /*4890*/  ISETP.GT.U32.AND P6, PT, R237, R47, PT ;  /* 0x0000002fed00720c */ /* 0x000fe40003fc4070 */
[----:B------:R-:W-:Y:S01]  /*48a0*/  ISETP.GE.AND P2, PT, R3, RZ, PT ;  /* 0x000000ff0300720c */ /* 0x000fe20003f46270 */
[----:B------:R-:W-:Y:S01]  /*48b0*/  IMAD.HI.U32 R3, R0, R50, RZ ;  /* 0x0000003200037227 */ /* 0x000fe200078e00ff */
[----:B------:R-:W-:Y:S01]  /*48c0*/  IADD3 R4, -R2, RZ, RZ ;  /* 0x000000ff02047210 */ /* 0x000fe20007ffe1ff */
[----:B------:R1:W-:Y:S01]  /*48d0*/  STL [R1+0x4be0], R44 ;  /* 0x004be02c01007387 */ /* 0x0003e20000100800 */
[----:B------:R-:W-:Y:S01]  /*48e0*/  IABS R83, R85 ;  /* 0x0000005500537213 */ /* 0x000fe20000000000 */
[----:B------:R-:W-:Y:S01]  /*48f0*/  @!P5 IMAD.IADD R46, R46, 0x1, -R237 ;  /* 0x000000012e2ed824 */ /* 0x000fe200078e0aed */
[----:B------:R-:W-:Y:S01]  /*4900*/  IADD3 R3, -R3, RZ, RZ ;  /* 0x000000ff03037210 */ /* 0x000fe20007ffe1ff */
[C---:B------:R-:W-:Y:S01]  /*4910*/  IMAD R48, R237.reuse, R4, R48 ;  /* 0x00000004ed307224 */ /* 0x040fe200078e0230 */
[----:B------:R-:W-:Y:S01]  /*4920*/  IADD3 R88, R10, 0x70, RZ ;  /* 0x000000700a587810 */ /* 0x000fe20007ffe0ff */
[----:B------:R-:W-:Y:S01]  /*4930*/  IMAD.HI.U32 R2, R0, R49, RZ ;  /* 0x0000003100027227 */ /* 0x000fe200078e00ff */
[----:B------:R-:W-:-:S02]  /*4940*/  ISETP.GT.U32.AND P5, PT, R237, R46, PT ;  /* 0x0000002eed00720c */ /* 0x000fc40003fa4070 */
[----:B------:R-:W-:Y:S01]  /*4950*/  @!P6 IADD3 R47, R47, -R237, RZ ;  /* 0x800000ed2f2fe210 */ /* 0x000fe20007ffe0ff */
[----:B------:R-:W-:Y:S01]  /*4960*/  IMAD R50, R237, R3, R50 ;  /* 0x00000003ed327224 */ /* 0x000fe200078e0232 */
[----:B------:R-:W-:Y:S01]  /*4970*/  IABS R86, R90 ;  /* 0x0000005a00567213 */ /* 0x000fe20000000000 */
[----:B------:R-:W-:Y:S01]  /*4980*/  @!P4 IMAD.IADD R45, R45, 0x1, -R237 ;  /* 0x000000012d2dc824 */ /* 0x000fe200078e0aed */
[----:B------:R-:W-:Y:S01]  /*4990*/  ISETP.GE.AND P4, PT, R51, RZ, PT ;  /* 0x000000ff3300720c */ /* 0x000fe20003f86270 */
[----:B------:R-:W-:Y:S01]  /*49a0*/  @!P1 IMAD.MOV R47, RZ, RZ, -R47 ;  /* 0x000000ffff2f9224 */ /* 0x000fe200078e0a2f */
[C---:B------:R-:W-:Y:S01]  /*49b0*/  ISETP.GT.U32.AND P1, PT, R237.reuse, R50, PT ;  /* 0x00000032ed00720c */ /* 0x040fe20003f24070 */
[----:B------:R-:W-:Y:S01]  /*49c0*/  IMAD.MOV R2, RZ, RZ, -R2 ;  /* 0x000000ffff027224 */ /* 0x000fe200078e0a02 */
[----:B------:R-:W-:Y:S01]  /*49d0*/  IABS R87, R91 ;  /* 0x0000005b00577213 */ /* 0x000fe20000000000 */
[----:B------:R-:W-:Y:S01]  /*49e0*/  @!P3 IMAD.MOV R45, RZ, RZ, -R45 ;  /* 0x000000ffff2db224 */ /* 0x000fe200078e0a2d */
[----:B------:R-:W-:Y:S01]  /*49f0*/  ISETP.GE.AND P3, PT, R52, RZ, PT ;  /* 0x000000ff3400720c */ /* 0x000fe20003f66270 */
[C---:B------:R-:W-:Y:S01]  /*4a00*/  IMAD R49, R237.reuse, R2, R49 ;  /* 0x00000002ed317224 */ /* 0x040fe200078e0231 */
[----:B------:R-:W-:Y:S01]  /*4a10*/  @!P5 IADD3 R46, R46, -R237, RZ ;  /* 0x800000ed2e2ed210 */ /* 0x000fe20007ffe0ff */
[C---:B------:R-:W-:Y:S01]  /*4a20*/  VIADD R2, R10.reuse, 0x4f ;  /* 0x0000004f0a027836 */ /* 0x040fe20000000000 */
[C---:B------:R-:W-:Y:S01]  /*4a30*/  ISETP.GT.U32.AND P5, PT, R237.reuse, R48, PT ;  /* 0x00000030ed00720c */ /* 0x040fe20003fa4070 */
[----:B------:R-:W-:Y:S01]  /*4a40*/  STL [R1+0x4be4], R45 ;  /* 0x004be42d01007387 */ /* 0x000fe20000100800 */
[----:B------:R-:W-:Y:S01]  /*4a50*/  IABS R52, R55 ;  /* 0x0000003700347213 */ /* 0x000fe20000000000 */
[----:B-1----:R-:W-:Y:S01]  /*4a60*/  VIADD R44, R10, 0x1de ;  /* 0x000001de0a2c7836 */ /* 0x002fe20000000000 */
[----:B------:R-:W-:Y:S01]  /*4a70*/  @!P0 IADD3 R46, -R46, RZ, RZ ;  /* 0x000000ff2e2e8210 */ /* 0x000fe20007ffe1ff */
[----:B------:R-:W-:Y:S01]  /*4a80*/  @!P1 IMAD.IADD R50, R50, 0x1, -R237 ;  /* 0x0000000132329824 */ /* 0x000fe200078e0aed */
[C---:B------:R-:W-:Y:S01]  /*4a90*/  ISETP.GT.U32.AND P0, PT, R237.reuse, R49, PT ;  /* 0x00000031ed00720c */ /* 0x040fe20003f04070 */
[----:B------:R-:W-:Y:S01]  /*4aa0*/  IMAD.HI.U32 R3, R0, R52, RZ ;  /* 0x0000003400037227 */ /* 0x000fe200078e00ff */
[----:B------:R-:W-:Y:S01]  /*4ab0*/  IABS R51, R2 ;  /* 0x0000000200337213 */ /* 0x000fe20000000000 */
[----:B------:R-:W-:Y:S01]  /*4ac0*/  STL [R1+0x4be8], R46 ;  /* 0x004be82e01007387 */ /* 0x000fe20000100800 */
[C---:B------:R-:W-:Y:S01]  /*4ad0*/  ISETP.GT.U32.AND P1, PT, R237.reuse, R50, PT ;  /* 0x00000032ed00720c */ /* 0x040fe20003f24070 */
[----:B------:R-:W-:Y:S01]  /*4ae0*/  IMAD.MOV R3, RZ, RZ, -R3 ;  /* 0x000000ffff037224 */ /* 0x000fe200078e0a03 */
[----:B------:R-:W-:Y:S01]  /*4af0*/  ISETP.GE.AND P6, PT, R2, RZ, PT ;  /* 0x000000ff0200720c */ /* 0x000fe20003fc6270 */
[----:B------:R-:W-:Y:S01]  /*4b00*/  @!P5 IMAD.IADD R48, R48, 0x1, -R237 ;  /* 0x000000013030d824 */ /* 0x000fe200078e0aed */
[C---:B------:R-:W-:Y:S01]  /*4b10*/  IADD3 R92, R10.reuse, 0x76, RZ ;  /* 0x000000760a5c7810 */ /* 0x040fe20007ffe0ff */
[C---:B------:R-:W-:Y:S01]  /*4b20*/  IMAD R52, R237.reuse, R3, R52 ;  /* 0x00000003ed347224 */ /* 0x040fe200078e0234 */
[----:B------:R-:W-:Y:S01]  /*4b30*/  IADD3 R97, R10, 0x78, RZ ;  /* 0x000000780a617810 */ /* 0x000fe20007ffe0ff */
[C---:B------:R-:W-:Y:S01]  /*4b40*/  IMAD.HI.U32 R3, R0.reuse, R54, RZ ;  /* 0x0000003600037227 */ /* 0x040fe200078e00ff */
[----:B------:R-:W-:Y:S01]  /*4b50*/  ISETP.GT.U32.AND P5, PT, R237, R48, PT ;  /* 0x00000030ed00720c */ /* 0x000fe20003fa4070 */
[----:B------:R1:W-:Y:S01]  /*4b60*/  STL [R1+0x4bec], R47 ;  /* 0x004bec2f01007387 */ /* 0x0003e20000100800 */
[----:B------:R-:W-:Y:S01]  /*4b70*/  @!P0 IADD3 R49, R49, -R237, RZ ;  /* 0x800000ed31318210 */ /* 0x000fe20007ffe0ff */
[----:B------:R-:W-:Y:S01]  /*4b80*/  IMAD.HI.U32 R2, R0, R51, RZ ;  /* 0x0000003300027227 */ /* 0x000fe200078e00ff */
[----:B------:R-:W-:-:S02]  /*4b90*/  IADD3 R3, -R3, RZ, RZ ;  /* 0x000000ff03037210 */ /* 0x000fc40007ffe1ff */
[C---:B------:R-:W-:Y:S01]  /*4ba0*/  ISETP.GT.U32.AND P0, PT, R237.reuse, R49, PT ;  /* 0x00000031ed00720c */ /* 0x040fe20003f04070 */
[----:B------:R-:W-:Y:S01]  /*4bb0*/  @!P1 IMAD.IADD R50, R50, 0x1, -R237 ;  /* 0x0000000132329824 */ /* 0x000fe200078e0aed */
[----:B------:R-:W-:Y:S01]  /*4bc0*/  IADD3 R4, -R2, RZ, RZ ;  /* 0x000000ff02047210 */ /* 0x000fe20007ffe1ff */
[C---:B------:R-:W-:Y:S01]  /*4bd0*/  IMAD R54, R237.reuse, R3, R54 ;  /* 0x00000003ed367224 */ /* 0x040fe200078e0236 */
[----:B------:R-:W-:Y:S01]  /*4be0*/  IABS R93, R98 ;  /* 0x00000062005d7213 */ /* 0x000fe20000000000 */
[----:B------:R-:W-:Y:S01]  /*4bf0*/  IMAD.HI.U32 R2, R0, R53, RZ ;  /* 0x0000003500027227 */ /* 0x000fe200078e00ff */
[----:B------:R-:W-:Y:S02]  /*4c00*/  IADD3 R100, R10, 0x7b, RZ ;  /* 0x0000007b0a647810 */ /* 0x000fe40007ffe0ff */
[----:B------:R-:W-:Y:S01]  /*4c10*/  @!P5 IADD3 R48, R48, -R237, RZ ;  /* 0x800000ed3030d210 */ /* 0x000fe20007ffe0ff */
[----:B------:R-:W-:Y:S01]  /*4c20*/  IMAD R51, R237, R4, R51 ;  /* 0x00000004ed337224 */ /* 0x000fe200078e0233 */
[----:B------:R-:W-:Y:S01]  /*4c30*/  ISETP.GE.AND P5, PT, R55, RZ, PT ;  /* 0x000000ff3700720c */ /* 0x000fe20003fa6270 */
[C---:B------:R-:W-:Y:S01]  /*4c40*/  VIADD R4, R10.reuse, 0x53 ;  /* 0x000000530a047836 */ /* 0x040fe20000000000 */
[----:B------:R-:W-:Y:S01]  /*4c50*/  IADD3 R99, R10, 0x7a, RZ ;  /* 0x0000007a0a637810 */ /* 0x000fe20007ffe0ff */
[----:B------:R-:W-:Y:S01]  /*4c60*/  @!P2 IMAD.MOV R48, RZ, RZ, -R48 ;  /* 0x000000ffff30a224 */ /* 0x000fe200078e0a30 */
[C---:B------:R-:W-:Y:S01]  /*4c70*/  ISETP.GT.U32.AND P2, PT, R237.reuse, R52, PT ;  /* 0x00000034ed00720c */ /* 0x040fe20003f44070 */
[----:B------:R-:W-:Y:S01]  /*4c80*/  @!P3 IMAD.MOV R50, RZ, RZ, -R50 ;  /* 0x000000ffff32b224 */ /* 0x000fe200078e0a32 */
[----:B------:R-:W-:Y:S01]  /*4c90*/  ISETP.GT.U32.AND P3, PT, R237, R54, PT ;  /* 0x00000036ed00720c */ /* 0x000fe20003f64070 */
[----:B------:R-:W-:Y:S01]  /*4ca0*/  IMAD.MOV R2, RZ, RZ, -R2 ;  /* 0x000000ffff027224 */ /* 0x000fe200078e0a02 */
[----:B------:R-:W-:Y:S01]  /*4cb0*/  IABS R55, R4 ;  /* 0x0000000400377213 */ /* 0x000fe20000000000 */
[C---:B------:R-:W-:Y:S01]  /*4cc0*/  IMAD.HI.U32 R3, R0.reuse, R57, RZ ;  /* 0x0000003900037227 */ /* 0x040fe200078e00ff */
[----:B------:R-:W-:Y:S01]  /*4cd0*/  @!P0 IADD3 R49, R49, -R237, RZ ;  /* 0x800000ed31318210 */ /* 0x000fe20007ffe0ff */
[----:B------:R-:W-:Y:S01]  /*4ce0*/  STL [R1+0x4bf0], R48 ;  /* 0x004bf03001007387 */ /* 0x000fe20000100800 */
[C---:B------:R-:W-:Y:S01]  /*4cf0*/  ISETP.GT.U32.AND P0, PT, R237.reuse, R51, PT ;  /* 0x00000033ed00720c */ /* 0x040fe20003f04070 */
[----:B------:R-:W-:Y:S01]  /*4d00*/  IMAD R53, R237, R2, R53 ;  /* 0x00000002ed357224 */ /* 0x000fe200078e0235 */
[----:B------:R-:W-:Y:S01]  /*4d10*/  @!P4 IADD3 R49, -R49, RZ, RZ ;  /* 0x000000ff3131c210 */ /* 0x000fe20007ffe1ff */
[----:B------:R-:W-:Y:S01]  /*4d20*/  IMAD.HI.U32 R2, R0, R55, RZ ;  /* 0x0000003700027227 */ /* 0x000fe200078e00ff */
[----:B------:R-:W-:-:S02]  /*4d30*/  ISETP.GE.AND P4, PT, R56, RZ, PT ;  /* 0x000000ff3800720c */ /* 0x000fc40003f86270 */
[C---:B------:R-:W-:Y:S01]  /*4d40*/  ISETP.GT.U32.AND P1, PT, R237.reuse, R53, PT ;  /* 0x00000035ed00720c */ /* 0x040fe20003f24070 */
[----:B------:R-:W-:Y:S01]  /*4d50*/  STL [R1+0x4bf4], R49 ;  /* 0x004bf43101007387 */ /* 0x000fe20000100800 */
[----:B------:R-:W-:Y:S01]  /*4d60*/  @!P2 IADD3 R52, R52, -R237, RZ ;  /* 0x800000ed3434a210 */ /* 0x000fe20007ffe0ff */
[----:B-1----:R-:W-:Y:S01]  /*4d70*/  VIADD R47, R10, 0x1db ;  /* 0x000001db0a2f7836 */ /* 0x002fe20000000000 */
[----:B------:R-:W-:Y:S01]  /*4d80*/  IADD3 R2, -R2, RZ, RZ ;  /* 0x000000ff02027210 */ /* 0x000fe20007ffe1ff */
[----:B------:R1:W-:Y:S01]  /*4d90*/  STL [R1+0x4bf8], R50 ;  /* 0x004bf83201007387 */ /* 0x0003e20000100800 */
[----:B------:R-:W-:Y:S02]  /*4da0*/  IABS R56, R59 ;  /* 0x0000003b00387213 */ /* 0x000fe40000000000 */
[----:B------:R-:W-:Y:S01]  /*4db0*/  @!P3 IADD3 R54, R54, -R237, RZ ;  /* 0x800000ed3636b210 */ /* 0x000fe20007ffe0ff */
[C---:B------:R-:W-:Y:S01]  /*4dc0*/  IMAD R55, R237.reuse, R2, R55 ;  /* 0x00000002ed377224 */ /* 0x040fe200078e0237 */
[C---:B------:R-:W-:Y:S01]  /*4dd0*/  ISETP.GT.U32.AND P2, PT, R237.reuse, R52, PT ;  /* 0x00000034ed00720c */ /* 0x040fe20003f44070 */
[----:B------:R-:W-:Y:S01]  /*4de0*/  IMAD.HI.U32 R2, R0, R56, RZ ;  /* 0x0000003800027227 */ /* 0x000fe200078e00ff */
[----:B------:R-:W-:-:S02]  /*4df0*/  ISETP.GT.U32.AND P3, PT, R237, R54, PT ;  /* 0x00000036ed00720c */ /* 0x000fc40003f64070 */
[-C--:B------:R-:W-:Y:S01]  /*4e00*/  @!P0 IADD3 R51, R51, -R237.reuse, RZ ;  /* 0x800000ed33338210 */ /* 0x080fe20007ffe0ff */
[----:B------:R-:W-:Y:S01]  /*4e10*/  IMAD.MOV R2, RZ, RZ, -R2 ;  /* 0x000000ffff027224 */ /* 0x000fe200078e0a02 */
[----:B------:R-:W-:Y:S01]  /*4e20*/  @!P1 IADD3 R53, R53, -R237, RZ ;  /* 0x800000ed35359210 */ /* 0x000fe20007ffe0ff */
[C---:B-1----:R-:W-:Y:S01]  /*4e30*/  VIADD R50, R10.reuse, 0x1d8 ;  /* 0x000001d80a327836 */ /* 0x042fe20000000000 */
[C---:B------:R-:W-:Y:S01]  /*4e40*/  ISETP.GT.U32.AND P0, PT, R237.reuse, R51, PT ;  /* 0x00000033ed00720c */ /* 0x040fe20003f04070 */
[C---:B------:R-:W-:Y:S01]  /*4e50*/  IMAD R56, R237.reuse, R2, R56 ;  /* 0x00000002ed387224 */ /* 0x040fe200078e0238 */
[C---:B------:R-:W-:Y:S01]  /*4e60*/  ISETP.GT.U32.AND P1, PT, R237.reuse, R53, PT ;  /* 0x00000035ed00720c */ /* 0x040fe20003f24070 */
[----:B------:R-:W-:Y:S01]  /*4e70*/  VIADD R2, R10, 0x56 ;  /* 0x000000560a027836 */ /* 0x000fe20000000000 */
[----:B------:R-:W-:Y:S01]  /*4e80*/  IABS R95, R100 ;  /* 0x00000064005f7213 */ /* 0x000fe20000000000 */
[----:B------:R-:W-:Y:S01]  /*4e90*/  @!P2 IMAD.IADD R52, R52, 0x1, -R237 ;  /* 0x000000013434a824 */ /* 0x000fe200078e0aed */
[----:B------:R-:W-:Y:S01]  /*4ea0*/  ISETP.GT.U32.AND P2, PT, R237, R55, PT ;  /* 0x00000037ed00720c */ /* 0x000fe20003f44070 */
[----:B------:R-:W-:Y:S01]  /*4eb0*/  VIADD R49, R10, 0x1d9 ;  /* 0x000001d90a317836 */ /* 0x000fe20000000000 */
[----:B------:R-:W-:-:S02]  /*4ec0*/  @!P3 IADD3 R54, R54, -R237, RZ ;  /* 0x800000ed3636b210 */ /* 0x000fc40007ffe0ff */
[----:B------:R-:W-:Y:S02]  /*4ed0*/  ISETP.GT.U32.AND P3, PT, R237, R56, PT ;  /* 0x00000038ed00720c */ /* 0x000fe40003f64070 */
[----:B------:R-:W-:Y:S01]  /*4ee0*/  @!P5 IADD3 R52, -R52, RZ, RZ ;  /* 0x000000ff3434d210 */ /* 0x000fe20007ffe1ff */
[--C-:B------:R-:W-:Y:S01]  /*4ef0*/  @!P0 IMAD.IADD R51, R51, 0x1, -R237.reuse ;  /* 0x0000000133338824 */ /* 0x100fe200078e0aed */
[----:B------:R-:W-:Y:S01]  /*4f00*/  ISETP.GE.AND P0, PT, R58, RZ, PT ;  /* 0x000000ff3a00720c */ /* 0x000fe20003f06270 */
[----:B------:R-:W-:Y:S01]  /*4f10*/  @!P1 IMAD.IADD R53, R53, 0x1, -R237 ;  /* 0x0000000135359824 */ /* 0x000fe200078e0aed */
[----:B------:R-:W-:Y:S01]  /*4f20*/  IABS R58, R2 ;  /* 0x00000002003a7213 */ /* 0x000fe20000000000 */
[----:B------:R-:W-:Y:S01]  /*4f30*/  @!P6 IMAD.MOV R51, RZ, RZ, -R51 ;  /* 0x000000ffff33e224 */ /* 0x000fe200078e0a33 */
[----:B------:R-:W-:Y:S02]  /*4f40*/  ISETP.GE.AND P6, PT, R4, RZ, PT ;  /* 0x000000ff0400720c */ /* 0x000fe40003fc6270 */
[----:B------:R-:W-:Y:S01]  /*4f50*/  IADD3 R4, -R3, RZ, RZ ;  /* 0x000000ff03047210 */ /* 0x000fe20007ffe1ff */
[----:B------:R-:W-:Y:S01]  /*4f60*/  VIADD R3, R10, 0x57 ;  /* 0x000000570a037836 */ /* 0x000fe20000000000 */
[-C--:B------:R-:W-:Y:S01]  /*4f70*/  @!P2 IADD3 R55, R55, -R237.reuse, RZ ;  /* 0x800000ed3737a210 */ /* 0x080fe20007ffe0ff */
[----:B------:R-:W-:Y:S01]  /*4f80*/  STL [R1+0x4bfc], R51 ;  /* 0x004bfc3301007387 */ /* 0x000fe20000100800 */
[----:B------:R-:W-:Y:S01]  /*4f90*/  @!P3 IADD3 R56, R56, -R237, RZ ;  /* 0x800000ed3838b210 */ /* 0x000fe20007ffe0ff */
[----:B------:R-:W-:Y:S01]  /*4fa0*/  IMAD R57, R237, R4, R57 ;  /* 0x00000004ed397224 */ /* 0x000fe200078e0239 */
[----:B------:R-:W-:Y:S01]  /*4fb0*/  @!P4 IADD3 R53, -R53, RZ, RZ ;  /* 0x000000ff3535c210 */ /* 0x000fe20007ffe1ff */
[----:B------:R-:W-:Y:S01]  /*4fc0*/  @!P0 IMAD.MOV R54, RZ, RZ, -R54 ;  /* 0x000000ffff368224 */ /* 0x000fe200078e0a36 */
[----:B------:R-:W-:Y:S01]  /*4fd0*/  ISETP.GE.AND P5, PT, R59, RZ, PT ;  /* 0x000000ff3b00720c */ /* 0x000fe20003fa6270 */
[----:B------:R-:W-:Y:S01]  /*4fe0*/  STL [R1+0x4c00], R52 ;  /* 0x004c003401007387 */ /* 0x000fe20000100800 */
[----:B------:R-:W-:Y:S01]  /*4ff0*/  ISETP.GE.AND P4, PT, R2, RZ, PT ;  /* 0x000000ff0200720c */ /* 0x000fe20003f86270 */
[----:B------:R-:W-:Y:S01]  /*5000*/  IMAD.HI.U32 R2, R0, R58, RZ ;  /* 0x0000003a00027227 */ /* 0x000fe200078e00ff */
[----:B------:R-:W-:Y:S01]  /*5010*/  ISETP.GT.U32.AND P2, PT, R237, R55, PT ;  /* 0x00000037ed00720c */ /* 0x000fe20003f44070 */
[----:B------:R1:W-:Y:S01]  /*5020*/  STL [R1+0x4c04], R53 ;  /* 0x004c043501007387 */ /* 0x0003e20000100800 */
[----:B------:R-:W-:-:S02]  /*5030*/  IABS R59, R3 ;  /* 0x00000003003b7213 */ /* 0x000fc40000000000 */
[----:B------:R-:W-:Y:S01]  /*5040*/  ISETP.GT.U32.AND P3, PT, R237, R56, PT ;  /* 0x00000038ed00720c */ /* 0x000fe20003f64070 */
[----:B------:R-:W-:Y:S01]  /*5050*/  STL [R1+0x4c08], R54 ;  /* 0x004c083601007387 */ /* 0x000fe20000100800 */
[----:B------:R-:W-:Y:S01]  /*5060*/  ISETP.GE.AND P0, PT, R3, RZ, PT ;  /* 0x000000ff0300720c */ /* 0x000fe20003f06270 */
[----:B------:R-:W-:Y:S01]  /*5070*/  IMAD.HI.U32 R3, R0, R59, RZ ;  /* 0x0000003b00037227 */ /* 0x000fe200078e00ff */
[----:B------:R-:W-:Y:S02]  /*5080*/  IADD3 R2, -R2, RZ, RZ ;  /* 0x000000ff02027210 */ /* 0x000fe40007ffe1ff */
[----:B------:R-:W-:Y:S01]  /*5090*/  ISETP.GE.AND P1, PT, R60, RZ, PT ;  /* 0x000000ff3c00720c */ /* 0x000fe20003f26270 */
[----:B------:R-:W-:Y:S01]  /*50a0*/  IMAD.MOV R4, RZ, RZ, -R3 ;  /* 0x000000ffff047224 */ /* 0x000fe200078e0a03 */
[----:B------:R-:W-:Y:S01]  /*50b0*/  IABS R60, R62 ;  /* 0x0000003e003c7213 */ /* 0x000fe20000000000 */
[----:B------:R-:W-:Y:S01]  /*50c0*/  IMAD R58, R237, R2, R58 ;  /* 0x00000002ed3a7224 */ /* 0x000fe200078e023a */
[----:B------:R-:W-:Y:S01]  /*50d0*/  @!P2 IADD3 R55, R55, -R237, RZ ;  /* 0x800000ed3737a210 */ /* 0x000fe20007ffe0ff */
[C---:B------:R-:W-:Y:S01]  /*50e0*/  IMAD R59, R237.reuse, R4, R59 ;  /* 0x00000004ed3b7224 */ /* 0x040fe200078e023b */
[C---:B------:R-:W-:Y:S01]  /*50f0*/  ISETP.GT.U32.AND P2, PT, R237.reuse, R57, PT ;  /* 0x00000039ed00720c */ /* 0x040fe20003f44070 */
[----:B------:R-:W-:Y:S01]  /*5100*/  @!P3 IMAD.IADD R56, R56, 0x1, -R237 ;  /* 0x000000013838b824 */ /* 0x000fe200078e0aed */
[----:B------:R-:W-:Y:S01]  /*5110*/  ISETP.GT.U32.AND P3, PT, R237, R58, PT ;  /* 0x0000003aed00720c */ /* 0x000fe20003f64070 */
[----:B------:R-:W-:Y:S01]  /*5120*/  IMAD.HI.U32 R2, R0, R60, RZ ;  /* 0x0000003c00027227 */ /* 0x000fe200078e00ff */
[----:B------:R-:W-:-:S02]  /*5130*/  @!P6 IADD3 R55, -R55, RZ, RZ ;  /* 0x000000ff3737e210 */ /* 0x000fc40007ffe1ff */
[----:B------:R-:W-:Y:S01]  /*5140*/  ISETP.GT.U32.AND P6, PT, R237, R59, PT ;  /* 0x0000003bed00720c */ /* 0x000fe20003fc4070 */
[----:B------:R-:W-:Y:S01]  /*5150*/  IMAD.HI.U32 R3, R0, R61, RZ ;  /* 0x0000003d00037227 */ /* 0x000fe200078e00ff */
[----:B------:R-:W-:Y:S01]  /*5160*/  IADD3 R2, -R2, RZ, RZ ;  /* 0x000000ff02027210 */ /* 0x000fe20007ffe1ff */
[----:B------:R-:W-:Y:S01]  /*5170*/  STL [R1+0x4c0c], R55 ;  /* 0x004c0c3701007387 */ /* 0x000fe20000100800 */
[----:B------:R-:W-:Y:S01]  /*5180*/  IABS R94, R99 ;  /* 0x00000063005e7213 */ /* 0x000fe20000000000 */
[----:B------:R-:W-:Y:S01]  /*5190*/  @!P5 IMAD.MOV R56, RZ, RZ, -R56 ;  /* 0x000000ffff38d224 */ /* 0x000fe200078e0a38 */
[----:B------:R-:W-:Y:S01]  /*51a0*/  ISETP.GE.AND P5, PT, R62, RZ, PT ;  /* 0x000000ff3e00720c */ /* 0x000fe20003fa6270 */
[----:B------:R-:W-:Y:S01]  /*51b0*/  IMAD.MOV R4, RZ, RZ, -R3 ;  /* 0x000000ffff047224 */ /* 0x000fe200078e0a03 */
[-C--:B------:R-:W-:Y:S01]  /*51c0*/  @!P2 IADD3 R57, R57, -R237.reuse, RZ ;  /* 0x800000ed3939a210 */ /* 0x080fe20007ffe0ff */
[C---:B------:R-:W-:Y:S01]  /*51d0*/  IMAD R60, R237.reuse, R2, R60 ;  /* 0x00000002ed3c7224 */ /* 0x040fe200078e023c */
[----:B------:R-:W-:Y:S01]  /*51e0*/  @!P3 IADD3 R58, R58, -R237, RZ ;  /* 0x800000ed3a3ab210 */ /* 0x000fe20007ffe0ff */
[C---:B------:R-:W-:Y:S01]  /*51f0*/  IMAD R61, R237.reuse, R4, R61 ;  /* 0x00000004ed3d7224 */ /* 0x040fe200078e023d */
[----:B------:R-:W-:Y:S01]  /*5200*/  ISETP.GT.U32.AND P2, PT, R237, R57, PT ;  /* 0x00000039ed00720c */ /* 0x000fe20003f44070 */
[----:B------:R-:W-:Y:S01]  /*5210*/  @!P6 IMAD.IADD R59, R59, 0x1, -R237 ;  /* 0x000000013b3be824 */ /* 0x000fe200078e0aed */
[C---:B------:R-:W-:Y:S01]  /*5220*/  ISETP.GT.U32.AND P3, PT, R237.reuse, R58, PT ;  /* 0x0000003aed00720c */ /* 0x040fe20003f64070 */
[----:B------:R-:W-:Y:S01]  /*5230*/  IMAD.HI.U32 R3, R0, R65, RZ ;  /* 0x0000004100037227 */ /* 0x000fe200078e00ff */
[----:B------:R-:W-:Y:S01]  /*5240*/  IABS R62, R69 ;  /* 0x00000045003e7213 */ /* 0x000fe20000000000 */
[----:B------:R2:W-:Y:S01]  /*5250*/  STL [R1+0x4c10], R56 ;  /* 0x004c103801007387 */ /* 0x0005e20000100800 */
[----:B------:R-:W-:Y:S01]  /*5260*/  ISETP.GT.U32.AND P6, PT, R237, R59, PT ;  /* 0x0000003bed00720c */ /* 0x000fe20003fc4070 */
[----:B-1----:R-:W-:Y:S01]  /*5270*/  VIADD R53, R10, 0x1d5 ;  /* 0x000001d50a357836 */ /* 0x002fe20000000000 */
[----:B------:R-:W-:Y:S01]  /*5280*/  IADD3 R66, -R3, RZ, RZ ;  /* 0x000000ff03427210 */ /* 0x000fe20007ffe1ff */
[----:B------:R-:W-:Y:S01]  /*5290*/  IMAD.HI.U32 R2, R0, R62, RZ ;  /* 0x0000003e00027227 */ /* 0x000fe200078e00ff */
[----:B------:R-:W-:-:S02]  /*52a0*/  IABS R103, R107 ;  /* 0x0000006b00677213 */ /* 0x000fc40000000000 */
[C---:B------:R-:W-:Y:S01]  /*52b0*/  IADD3 R106, R10.reuse, 0x82, RZ ;  /* 0x000000820a6a7810 */ /* 0x040fe20007ffe0ff */
[----:B------:R-:W-:Y:S01]  /*52c0*/  IMAD.MOV R4, RZ, RZ, -R2 ;  /* 0x000000ffff047224 */ /* 0x000fe200078e0a02 */
[-C--:B------:R-:W-:Y:S01]  /*52d0*/  @!P2 IADD3 R57, R57, -R237.reuse, RZ ;  /* 0x800000ed3939a210 */ /* 0x080fe20007ffe0ff */
[----:B--2---:R-:W-:Y:S01]  /*52e0*/  VIADD R56, R10, 0x1d2 ;  /* 0x000001d20a387836 */ /* 0x004fe20000000000 */
[----:B------:R-:W-:Y:S01]  /*52f0*/  ISETP.GE.AND P2, PT, R63, RZ, PT ;  /* 0x000000ff3f00720c */ /* 0x000fe20003f46270 */
[C---:B------:R-:W-:Y:S01]  /*5300*/  IMAD R62, R237.reuse, R4, R62 ;  /* 0x00000004ed3e7224 */ /* 0x040fe200078e023e */
[----:B------:R-:W-:Y:S01]  /*5310*/  @!P3 IADD3 R58, R58, -R237, RZ ;  /* 0x800000ed3a3ab210 */ /* 0x000fe20007ffe0ff */
[----:B------:R-:W-:Y:S01]  /*5320*/  IMAD.HI.U32 R4, R0, R67, RZ ;  /* 0x0000004300047227 */ /* 0x000fe200078e00ff */
[----:B------:R-:W-:Y:S02]  /*5330*/  IABS R63, R70 ;  /* 0x00000046003f7213 */ /* 0x000fe40000000000 */
[----:B------:R-:W-:-:S02]  /*5340*/  ISETP.GT.U32.AND P3, PT, R237, R60, PT ;  /* 0x0000003ced00720c */ /* 0x000fc40003f64070 */
[----:B------:R-:W-:Y:S01]  /*5350*/  @!P6 IADD3 R59, R59, -R237, RZ ;  /* 0x800000ed3b3be210 */ /* 0x000fe20007ffe0ff */
[----:B------:R-:W-:Y:S01]  /*5360*/  IMAD.HI.U32 R2, R0, R63, RZ ;  /* 0x0000003f00027227 */ /* 0x000fe200078e00ff */
[----:B------:R-:W-:Y:S02]  /*5370*/  ISETP.GT.U32.AND P6, PT, R237, R61, PT ;  /* 0x0000003ded00720c */ /* 0x000fe40003fc4070 */
[----:B------:R-:W-:Y:S01]  /*5380*/  IADD3 R4, -R4, RZ, RZ ;  /* 0x000000ff04047210 */ /* 0x000fe20007ffe1ff */
[----:B------:R-:W-:Y:S01]  /*5390*/  IMAD.MOV R64, RZ, RZ, -R2 ;  /* 0x000000ffff407224 */ /* 0x000fe200078e0a02 */
[----:B------:R-:W-:Y:S01]  /*53a0*/  @!P1 IADD3 R57, -R57, RZ, RZ ;  /* 0x000000ff39399210 */ /* 0x000fe20007ffe1ff */
[----:B------:R-:W-:Y:S01]  /*53b0*/  @!P0 IMAD.MOV R59, RZ, RZ, -R59 ;  /* 0x000000ffff3b8224 */ /* 0x000fe200078e0a3b */
[----:B------:R-:W-:Y:S01]  /*53c0*/  @!P4 IADD3 R58, -R58, RZ, RZ ;  /* 0x000000ff3a3ac210 */ /* 0x000fe20007ffe1ff */
[C---:B------:R-:W-:Y:S01]  /*53d0*/  IMAD R63, R237.reuse, R64, R63 ;  /* 0x00000040ed3f7224 */ /* 0x040fe200078e023f */
[----:B------:R-:W-:Y:S01]  /*53e0*/  IABS R102, R106 ;  /* 0x0000006a00667213 */ /* 0x000fe20000000000 */
[----:B------:R-:W-:Y:S01]  /*53f0*/  @!P3 IMAD.IADD R60, R60, 0x1, -R237 ;  /* 0x000000013c3cb824 */ /* 0x000fe200078e0aed */
[C---:B------:R-:W-:Y:S01]  /*5400*/  ISETP.GT.U32.AND P3, PT, R237.reuse, R62, PT ;  /* 0x0000003eed00720c */ /* 0x040fe20003f64070 */
[----:B------:R-:W-:Y:S01]  /*5410*/  IMAD R64, R237, R66, R65 ;  /* 0x00000042ed407224 */ /* 0x000fe200078e0241 */
[----:B------:R-:W-:Y:S01]  /*5420*/  IADD3 R108, R10, 0x84, RZ ;  /* 0x000000840a6c7810 */ /* 0x000fe20007ffe0ff */
[----:B------:R-:W-:Y:S01]  /*5430*/  IMAD.HI.U32 R2, R0, R68, RZ ;  /* 0x0000004400027227 */ /* 0x000fe200078e00ff */
[----:B------:R-:W-:Y:S01]  /*5440*/  @!P6 IADD3 R61, R61, -R237, RZ ;  /* 0x800000ed3d3de210 */ /* 0x000fe20007ffe0ff */
[----:B------:R-:W-:Y:S01]  /*5450*/  STL [R1+0x4c14], R57 ;  /* 0x004c143901007387 */ /* 0x000fe20000100800 */
[C---:B------:R-:W-:Y:S01]  /*5460*/  ISETP.GT.U32.AND P6, PT, R237.reuse, R63, PT ;  /* 0x0000003fed00720c */ /* 0x040fe20003fc4070 */
[C---:B------:R-:W-:Y:S01]  /*5470*/  IMAD R65, R237.reuse, R4, R67 ;  /* 0x00000004ed417224 */ /* 0x040fe200078e0243 */
[C---:B------:R-:W-:Y:S01]  /*5480*/  ISETP.GT.U32.AND P0, PT, R237.reuse, R64, PT ;  /* 0x00000040ed00720c */ /* 0x040fe20003f04070 */
[----:B------:R-:W-:Y:S01]  /*5490*/  IMAD.MOV R2, RZ, RZ, -R2 ;  /* 0x000000ffff027224 */ /* 0x000fe200078e0a02 */
[C---:B------:R-:W-:Y:S01]  /*54a0*/  ISETP.GT.U32.AND P1, PT, R237.reuse, R61, PT ;  /* 0x0000003ded00720c */ /* 0x040fe20003f24070 */
[----:B------:R-:W-:Y:S01]  /*54b0*/  VIADD R4, R10, 0x5f ;  /* 0x0000005f0a047836 */ /* 0x000fe20000000000 */
[----:B------:R-:W-:Y:S01]  /*54c0*/  IABS R104, R108 ;  /* 0x0000006c00687213 */ /* 0x000fe20000000000 */
[--C-:B------:R-:W-:Y:S01]  /*54d0*/  @!P3 IMAD.IADD R62, R62, 0x1, -R237.reuse ;  /* 0x000000013e3eb824 */ /* 0x100fe200078e0aed */
[C---:B------:R-:W-:Y:S01]  /*54e0*/  ISETP.GT.U32.AND P3, PT, R237.reuse, R60, PT ;  /* 0x0000003ced00720c */ /* 0x040fe20003f64070 */
[----:B------:R-:W-:Y:S01]  /*54f0*/  IMAD R66, R237, R2, R68 ;  /* 0x00000002ed427224 */ /* 0x000fe200078e0244 */
[----:B------:R-:W-:Y:S01]  /*5500*/  IABS R67, R4 ;  /* 0x0000000400437213 */ /* 0x000fe20000000000 */
[----:B------:R1:W-:Y:S01]  /*5510*/  STL [R1+0x4c18], R58 ;  /* 0x004c183a01007387 */ /* 0x0003e20000100800 */
[----:B------:R-:W-:Y:S01]  /*5520*/  IABS R68, R74 ;  /* 0x0000004a00447213 */ /* 0x000fe20000000000 */
[--C-:B------:R-:W-:Y:S01]  /*5530*/  @!P6 IMAD.IADD R63, R63, 0x1, -R237.reuse ;  /* 0x000000013f3fe824 */ /* 0x100fe200078e0aed */
[C---:B------:R-:W-:Y:S01]  /*5540*/  ISETP.GT.U32.AND P6, PT, R237.reuse, R62, PT ;  /* 0x0000003eed00720c */ /* 0x040fe20003fc4070 */
[----:B------:R-:W-:Y:S01]  /*5550*/  IMAD.HI.U32 R2, R0, R67, RZ ;  /* 0x0000004300027227 */ /* 0x000fe200078e00ff */
[----:B------:R-:W-:Y:S01]  /*5560*/  @!P0 IADD3 R64, R64, -R237, RZ ;  /* 0x800000ed40408210 */ /* 0x000fe20007ffe0ff */
[----:B------:R-:W-:Y:S01]  /*5570*/  STL [R1+0x4c1c], R59 ;  /* 0x004c1c3b01007387 */ /* 0x000fe20000100800 */
[----:B------:R-:W-:Y:S01]  /*5580*/  ISETP.GT.U32.AND P4, PT, R237, R63, PT ;  /* 0x0000003fed00720c */ /* 0x000fe20003f84070 */
[----:B------:R-:W-:Y:S01]  /*5590*/  @!P1 IMAD.IADD R61, R61, 0x1, -R237 ;  /* 0x000000013d3d9824 */ /* 0x000fe200078e0aed */
[----:B------:R-:W-:Y:S01]  /*55a0*/  ISETP.GE.AND P1, PT, R69, RZ, PT ;  /* 0x000000ff4500720c */ /* 0x000fe20003f26270 */
[----:B------:R-:W-:Y:S01]  /*55b0*/  IMAD.HI.U32 R3, R0, R68, RZ ;  /* 0x0000004400037227 */ /* 0x000fe200078e00ff */
[----:B------:R-:W-:-:S02]  /*55c0*/  @!P3 IADD3 R60, R60, -R237, RZ ;  /* 0x800000ed3c3cb210 */ /* 0x000fc40007ffe0ff */
[----:B------:R-:W-:Y:S01]  /*55d0*/  IADD3 R2, -R2, RZ, RZ ;  /* 0x000000ff02027210 */ /* 0x000fe20007ffe1ff */
[----:B------:R-:W-:Y:S01]  /*55e0*/  IMAD.MOV R3, RZ, RZ, -R3 ;  /* 0x000000ffff037224 */ /* 0x000fe200078e0a03 */
[----:B------:R-:W-:Y:S01]  /*55f0*/  @!P5 IADD3 R60, -R60, RZ, RZ ;  /* 0x000000ff3c3cd210 */ /* 0x000fe20007ffe1ff */
[----:B------:R-:W-:Y:S01]  /*5600*/  @!P2 IMAD.MOV R61, RZ, RZ, -R61 ;  /* 0x000000ffff3da224 */ /* 0x000fe200078e0a3d */
[----:B------:R-:W-:Y:S01]  /*5610*/  @!P6 IADD3 R62, R62, -R237, RZ ;  /* 0x800000ed3e3ee210 */ /* 0x000fe20007ffe0ff */
[C---:B------:R-:W-:Y:S01]  /*5620*/  IMAD R68, R237.reuse, R3, R68 ;  /* 0x00000003ed447224 */ /* 0x040fe200078e0244 */
[----:B------:R-:W-:Y:S01]  /*5630*/  ISETP.GT.U32.AND P6, PT, R237, R66, PT ;  /* 0x00000042ed00720c */ /* 0x000fe20003fc4070 */
[----:B------:R-:W-:Y:S01]  /*5640*/  @!P4 IMAD.IADD R63, R63, 0x1, -R237 ;  /* 0x000000013f3fc824 */ /* 0x000fe200078e0aed */
[C---:B------:R-:W-:Y:S01]  /*5650*/  ISETP.GT.U32.AND P5, PT, R237.reuse, R64, PT ;  /* 0x00000040ed00720c */ /* 0x040fe20003fa4070 */
[C---:B------:R-:W-:Y:S01]  /*5660*/  IMAD R67, R237.reuse, R2, R67 ;  /* 0x00000002ed437224 */ /* 0x040fe200078e0243 */
[----:B------:R-:W-:Y:S01]  /*5670*/  ISETP.GE.AND P4, PT, R70, RZ, PT ;  /* 0x000000ff4600720c */ /* 0x000fe20003f86270 */
[----:B------:R-:W-:Y:S01]  /*5680*/  @!P1 IMAD.MOV R62, RZ, RZ, -R62 ;  /* 0x000000ffff3e9224 */ /* 0x000fe200078e0a3e */
[C---:B------:R-:W-:Y:S01]  /*5690*/  ISETP.GT.U32.AND P3, PT, R237.reuse, R65, PT ;  /* 0x00000041ed00720c */ /* 0x040fe20003f64070 */
[----:B------:R-:W-:Y:S01]  /*56a0*/  STL [R1+0x4c20], R60 ;  /* 0x004c203c01007387 */ /* 0x000fe20000100800 */
[C---:B------:R-:W-:Y:S01]  /*56b0*/  IADD3 R3, R10.reuse, 0x61, RZ ;  /* 0x000000610a037810 */ /* 0x040fe20007ffe0ff */
[----:B-1----:R-:W-:Y:S01]  /*56c0*/  VIADD R58, R10, 0x1d0 ;  /* 0x000001d00a3a7836 */ /* 0x002fe20000000000 */
[----:B------:R-:W-:Y:S01]  /*56d0*/  ISETP.GT.U32.AND P1, PT, R237, R67, PT ;  /* 0x00000043ed00720c */ /* 0x000fe20003f24070 */
[----:B------:R1:W-:Y:S01]  /*56e0*/  STL [R1+0x4c24], R61 ;  /* 0x004c243d01007387 */ /* 0x0003e20000100800 */
[----:B------:R-:W-:Y:S01]  /*56f0*/  IABS R69, R3 ;  /* 0x0000000300457213 */ /* 0x000fe20000000000 */
[--C-:B------:R-:W-:Y:S01]  /*5700*/  @!P6 IMAD.IADD R66, R66, 0x1, -R237.reuse ;  /* 0x000000014242e824 */ /* 0x100fe200078e0aed */
[----:B------:R-:W-:Y:S01]  /*5710*/  ISETP.GE.AND P0, PT, R71, RZ, PT ;  /* 0x000000ff4700720c */ /* 0x000fe20003f06270 */
[--C-:B------:R-:W-:Y:S01]  /*5720*/  @!P5 IMAD.IADD R64, R64, 0x1, -R237.reuse ;  /* 0x000000014040d824 */ /* 0x100fe200078e0aed */
[C---:B------:R-:W-:Y:S01]  /*5730*/  ISETP.GT.U32.AND P5, PT, R237.reuse, R68, PT ;  /* 0x00000044ed00720c */ /* 0x040fe20003fa4070 */
[----:B------:R-:W-:Y:S01]  /*5740*/  IMAD.HI.U32 R2, R0, R69, RZ ;  /* 0x0000004500027227 */ /* 0x000fe200078e00ff */
[----:B------:R-:W-:Y:S01]  /*5750*/  ISETP.GT.U32.AND P6, PT, R237, R66, PT ;  /* 0x00000042ed00720c */ /* 0x000fe20003fc4070 */
[----:B------:R-:W-:Y:S01]  /*5760*/  STL [R1+0x4c28], R62 ;  /* 0x004c283e01007387 */ /* 0x000fe20000100800 */
[C---:B------:R-:W-:Y:S01]  /*5770*/  IADD3 R71, R10.reuse, 0x62, RZ ;  /* 0x000000620a477810 */ /* 0x040fe20007ffe0ff */
[----:B------:R-:W-:Y:S01]  /*5780*/  @!P3 IMAD.IADD R65, R65, 0x1, -R237 ;  /* 0x000000014141b824 */ /* 0x000fe200078e0aed */
[----:B------:R-:W-:Y:S01]  /*5790*/  @!P4 IADD3 R63, -R63, RZ, RZ ;  /* 0x000000ff3f3fc210 */ /* 0x000fe20007ffe1ff */
[----:B------:R-:W-:Y:S01]  /*57a0*/  IMAD.MOV R2, RZ, RZ, -R2 ;  /* 0x000000ffff027224 */ /* 0x000fe200078e0a02 */
[----:B------:R-:W-:Y:S01]  /*57b0*/  ISETP.GE.AND P4, PT, R73, RZ, PT ;  /* 0x000000ff4900720c */ /* 0x000fe20003f86270 */
[----:B-1----:R-:W-:Y:S01]  /*57c0*/  VIADD R61, R10, 0x1cd ;  /* 0x000001cd0a3d7836 */ /* 0x002fe20000000000 */
[----:B------:R-:W-:Y:S01]  /*57d0*/  IABS R70, R71 ;  /* 0x0000004700467213 */ /* 0x000fe20000000000 */
[----:B------:R-:W-:Y:S01]  /*57e0*/  IMAD R69, R237, R2, R69 ;  /* 0x00000002ed457224 */ /* 0x000fe200078e0245 */
[-C--:B------:R-:W-:Y:S01]  /*57f0*/  @!P1 IADD3 R67, R67, -R237.reuse, RZ ;  /* 0x800000ed43439210 */ /* 0x080fe20007ffe0ff */
[----:B------:R-:W-:Y:S01]  /*5800*/  @!P0 IMAD.MOV R64, RZ, RZ, -R64 ;  /* 0x000000ffff408224 */ /* 0x000fe200078e0a40 */
[----:B------:R-:W-:Y:S01]  /*5810*/  @!P5 IADD3 R68, R68, -R237, RZ ;  /* 0x800000ed4444d210 */ /* 0x000fe20007ffe0ff */
[----:B------:R-:W-:Y:S01]  /*5820*/  @!P6 IMAD.IADD R66, R66, 0x1, -R237 ;  /* 0x000000014242e824 */ /* 0x000fe200078e0aed */
[----:B------:R-:W-:Y:S01]  /*5830*/  ISETP.GE.AND P1, PT, R3, RZ, PT ;  /* 0x000000ff0300720c */ /* 0x000fe20003f26270 */
[----:B------:R-:W-:Y:S01]  /*5840*/  IMAD.HI.U32 R3, R0, R70, RZ ;  /* 0x0000004600037227 */ /* 0x000fe200078e00ff */
[C---:B------:R-:W-:Y:S01]  /*5850*/  ISETP.GT.U32.AND P5, PT, R237.reuse, R68, PT ;  /* 0x00000044ed00720c */ /* 0x040fe20003fa4070 */
[----:B------:R1:W-:Y:S01]  /*5860*/  STL [R1+0x4c2c], R63 ;  /* 0x004c2c3f01007387 */ /* 0x0003e20000100800 */
[----:B------:R-:W-:Y:S01]  /*5870*/  ISETP.GT.U32.AND P2, PT, R237, R65, PT ;  /* 0x00000041ed00720c */ /* 0x000fe20003f44070 */
[----:B------:R-:W-:Y:S01]  /*5880*/  VIADD R60, R10, 0x1ce ;  /* 0x000001ce0a3c7836 */ /* 0x000fe20000000000 */
[----:B------:R-:W-:Y:S01]  /*5890*/  IADD3 R3, -R3, RZ, RZ ;  /* 0x000000ff03037210 */ /* 0x000fe20007ffe1ff */
[----:B------:R-:W-:Y:S01]  /*58a0*/  STL [R1+0x4c30], R64 ;  /* 0x004c304001007387 */ /* 0x000fe20000100800 */
[----:B------:R-:W-:-:S02]  /*58b0*/  @!P4 IADD3 R66, -R66, RZ, RZ ;  /* 0x000000ff4242c210 */ /* 0x000fc40007ffe1ff */
[C---:B------:R-:W-:Y:S01]  /*58c0*/  ISETP.GT.U32.AND P4, PT, R237.reuse, R69, PT ;  /* 0x00000045ed00720c */ /* 0x040fe20003f84070 */
[C---:B------:R-:W-:Y:S01]  /*58d0*/  IMAD R70, R237.reuse, R3, R70 ;  /* 0x00000003ed467224 */ /* 0x040fe200078e0246 */
[----:B------:R-:W-:Y:S01]  /*58e0*/  ISETP.GE.AND P3, PT, R72, RZ, PT ;  /* 0x000000ff4800720c */ /* 0x000fe20003f66270 */
[----:B------:R-:W-:Y:S01]  /*58f0*/  VIADD R3, R10, 0x64 ;  /* 0x000000640a037836 */ /* 0x000fe20000000000 */
[----:B------:R-:W-:Y:S01]  /*5900*/  ISETP.GT.U32.AND P0, PT, R237, R67, PT ;  /* 0x00000043ed00720c */ /* 0x000fe20003f04070 */
[----:B------:R-:W-:Y:S01]  /*5910*/  @!P5 IMAD.IADD R68, R68, 0x1, -R237 ;  /* 0x000000014444d824 */ /* 0x000fe200078e0aed */
[----:B------:R-:W-:Y:S01]  /*5920*/  ISETP.GE.AND P6, PT, R74, RZ, PT ;  /* 0x000000ff4a00720c */ /* 0x000fe20003fc6270 */
[C---:B------:R-:W-:Y:S01]  /*5930*/  VIADD R74, R10.reuse, 0x65 ;  /* 0x000000650a4a7836 */ /* 0x040fe20000000000 */
[----:B------:R-:W-:Y:S01]  /*5940*/  @!P2 IADD3 R65, R65, -R237, RZ ;  /* 0x800000ed4141a210 */ /* 0x000fe20007ffe0ff */
[----:B-1----:R-:W-:Y:S01]  /*5950*/  VIADD R63, R10, 0x1cb ;  /* 0x000001cb0a3f7836 */ /* 0x002fe20000000000 */
[----:B------:R-:W-:-:S02]  /*5960*/  ISETP.GT.U32.AND P5, PT, R237, R70, PT ;  /* 0x00000046ed00720c */ /* 0x000fc40003fa4070 */
[----:B------:R-:W-:Y:S02]  /*5970*/  ISETP.GE.AND P2, PT, R4, RZ, PT ;  /* 0x000000ff0400720c */ /* 0x000fe40003f46270 */
[----:B------:R-:W-:Y:S01]  /*5980*/  IADD3 R2, R10, 0x63, RZ ;  /* 0x000000630a027810 */ /* 0x000fe20007ffe0ff */
[----:B------:R-:W-:Y:S01]  /*5990*/  @!P3 IMAD.MOV R65, RZ, RZ, -R65 ;  /* 0x000000ffff41b224 */ /* 0x000fe200078e0a41 */
[----:B------:R-:W-:Y:S02]  /*59a0*/  @!P4 IADD3 R69, R69, -R237, RZ ;  /* 0x800000ed4545c210 */ /* 0x000fe40007ffe0ff */
[----:B------:R-:W-:Y:S01]  /*59b0*/  IABS R73, R74 ;  /* 0x0000004a00497213 */ /* 0x000fe20000000000 */
[----:B------:R-:W-:Y:S01]  /*59c0*/  @!P6 IMAD.MOV R68, RZ, RZ, -R68 ;  /* 0x000000ffff44e224 */ /* 0x000fe200078e0a44 */
[----:B------:R-:W-:Y:S01]  /*59d0*/  ISETP.GE.AND P3, PT, R71, RZ, PT ;  /* 0x000000ff4700720c */ /* 0x000fe20003f66270 */
[----:B------:R-:W-:Y:S01]  /*59e0*/  STL [R1+0x4c34], R65 ;  /* 0x004c344101007387 */ /* 0x000fe20000100800 */
[----:B------:R-:W-:Y:S01]  /*59f0*/  IABS R71, R2 ;  /* 0x0000000200477213 */ /* 0x000fe20000000000 */
[----:B------:R-:W-:Y:S01]  /*5a00*/  IMAD.HI.U32 R4, R0, R73, RZ ;  /* 0x0000004900047227 */ /* 0x000fe200078e00ff */
[----:B------:R-:W-:Y:S01]  /*5a10*/  ISETP.GT.U32.AND P4, PT, R237, R69, PT ;  /* 0x00000045ed00720c */ /* 0x000fe20003f84070 */
[----:B------:R-:W-:Y:S01]  /*5a20*/  STL [R1+0x4c38], R66 ;  /* 0x004c384201007387 */ /* 0x000fe20000100800 */
[----:B------:R-:W-:-:S02]  /*5a30*/  @!P0 IADD3 R67, R67, -R237, RZ ;  /* 0x800000ed43438210 */ /* 0x000fc40007ffe0ff */
[----:B------:R-:W-:Y:S02]  /*5a40*/  IABS R72, R3 ;  /* 0x0000000300487213 */ /* 0x000fe40000000000 */
[----:B------:R-:W-:Y:S01]  /*5a50*/  ISETP.GE.AND P0, PT, R2, RZ, PT ;  /* 0x000000ff0200720c */ /* 0x000fe20003f06270 */
[----:B------:R-:W-:Y:S01]  /*5a60*/  IMAD.HI.U32 R2, R0, R71, RZ ;  /* 0x0000004700027227 */ /* 0x000fe200078e00ff */
[----:B------:R-:W-:Y:S02]  /*5a70*/  @!P5 IADD3 R70, R70, -R237, RZ ;  /* 0x800000ed4646d210 */ /* 0x000fe40007ffe0ff */
[----:B------:R-:W-:Y:S01]  /*5a80*/  IADD3 R4, -R4, RZ, RZ ;  /* 0x000000ff04047210 */ /* 0x000fe20007ffe1ff */
[----:B------:R-:W-:Y:S01]  /*5a90*/  @!P2 IMAD.MOV R67, RZ, RZ, -R67 ;  /* 0x000000ffff43a224 */ /* 0x000fe200078e0a43 */
[----:B------:R-:W-:Y:S01]  /*5aa0*/  ISETP.GE.AND P2, PT, R3, RZ, PT ;  /* 0x000000ff0300720c */ /* 0x000fe20003f46270 */
[----:B------:R-:W-:Y:S01]  /*5ab0*/  IMAD.HI.U32 R3, R0, R72, RZ ;  /* 0x0000004800037227 */ /* 0x000fe200078e00ff */
[----:B------:R-:W-:-:S02]  /*5ac0*/  ISETP.GT.U32.AND P5, PT, R237, R70, PT ;  /* 0x00000046ed00720c */ /* 0x000fc40003fa4070 */
[----:B------:R-:W-:Y:S01]  /*5ad0*/  @!P4 IADD3 R69, R69, -R237, RZ ;  /* 0x800000ed4545c210 */ /* 0x000fe20007ffe0ff */
[----:B------:R-:W-:Y:S01]  /*5ae0*/  IMAD.MOV R2, RZ, RZ, -R2 ;  /* 0x000000ffff027224 */ /* 0x000fe200078e0a02 */
[----:B------:R-:W-:Y:S01]  /*5af0*/  IADD3 R3, -R3, RZ, RZ ;  /* 0x000000ff03037210 */ /* 0x000fe20007ffe1ff */
[----:B------:R-:W-:Y:S01]  /*5b00*/  IMAD R73, R237, R4, R73 ;  /* 0x00000004ed497224 */ /* 0x000fe200078e0249 */
[----:B------:R-:W-:Y:S01]  /*5b10*/  @!P1 IADD3 R69, -R69, RZ, RZ ;  /* 0x000000ff45459210 */ /* 0x000fe20007ffe1ff */
[C---:B------:R-:W-:Y:S01]  /*5b20*/  IMAD R71, R237.reuse, R2, R71 ;  /* 0x00000002ed477224 */ /* 0x040fe200078e0247 */
[----:B------:R-:W-:Y:S01]  /*5b30*/  ISETP.GE.AND P6, PT, R74, RZ, PT ;  /* 0x000000ff4a00720c */ /* 0x000fe20003fc6270 */
[C---:B------:R-:W-:Y:S01]  /*5b40*/  IMAD R72, R237.reuse, R3, R72 ;  /* 0x00000003ed487224 */ /* 0x040fe200078e0248 */
[C---:B------:R-:W-:Y:S01]  /*5b50*/  ISETP.GT.U32.AND P1, PT, R237.reuse, R73, PT ;  /* 0x00000049ed00720c */ /* 0x040fe20003f24070 */
[----:B------:R-:W-:Y:S01]  /*5b60*/  VIADD R3, R10, 0x66 ;  /* 0x000000660a037836 */ /* 0x000fe20000000000 */
[C---:B------:R-:W-:Y:S01]  /*5b70*/  ISETP.GT.U32.AND P4, PT, R237.reuse, R71, PT ;  /* 0x00000047ed00720c */ /* 0x040fe20003f84070 */
[--C-:B------:R-:W-:Y:S01]  /*5b80*/  @!P5 IMAD.IADD R70, R70, 0x1, -R237.reuse ;  /* 0x000000014646d824 */ /* 0x100fe200078e0aed */
[----:B------:R-:W-:Y:S01]  /*5b90*/  ISETP.GT.U32.AND P5, PT, R237, R72, PT ;  /* 0x00000048ed00720c */ /* 0x000fe20003fa4070 */
[C---:B------:R-:W-:Y:S01]  /*5ba0*/  IMAD.HI.U32 R4, R0.reuse, R77, RZ ;  /* 0x0000004d00047227 */ /* 0x040fe200078e00ff */
[----:B------:R-:W-:Y:S01]  /*5bb0*/  IABS R74, R3 ;  /* 0x00000003004a7213 */ /* 0x000fe20000000000 */
[----:B------:R-:W-:Y:S01]  /*5bc0*/  STL [R1+0x4c3c], R67 ;  /* 0x004c3c4301007387 */ /* 0x000fe20000100800 */
[----:B------:R-:W-:Y:S01]  /*5bd0*/  IABS R105, R109 ;  /* 0x0000006d00697213 */ /* 0x000fe20000000000 */
[----:B------:R-:W-:Y:S01]  /*5be0*/  @!P3 IMAD.MOV R70, RZ, RZ, -R70 ;  /* 0x000000ffff46b224 */ /* 0x000fe200078e0a46 */
[----:B------:R-:W-:Y:S01]  /*5bf0*/  ISETP.GE.AND P3, PT, R3, RZ, PT ;  /* 0x000000ff0300720c */ /* 0x000fe20003f66270 */
[----:B------:R-:W-:Y:S01]  /*5c00*/  IMAD.HI.U32 R2, R0, R74, RZ ;  /* 0x0000004a00027227 */ /* 0x000fe200078e00ff */
[C---:B------:R-:W-:Y:S01]  /*5c10*/  IADD3 R111, R10.reuse, 0x88, RZ ;  /* 0x000000880a6f7810 */ /* 0x040fe20007ffe0ff */
[----:B------:R-:W-:Y:S01]  /*5c20*/  STL [R1+0x4c40], R68 ;  /* 0x004c404401007387 */ /* 0x000fe20000100800 */
[----:B------:R-:W-:Y:S01]  /*5c30*/  IADD3 R113, R10, 0x89, RZ ;  /* 0x000000890a717810 */ /* 0x000fe20007ffe0ff */
[--C-:B------:R-:W-:Y:S01]  /*5c40*/  @!P4 IMAD.IADD R71, R71, 0x1, -R237.reuse ;  /* 0x000000014747c824 */ /* 0x100fe200078e0aed */
[----:B------:R-:W-:Y:S01]  /*5c50*/  IADD3 R2, -R2, RZ, RZ ;  /* 0x000000ff02027210 */ /* 0x000fe20007ffe1ff */
[--C-:B------:R-:W-:Y:S01]  /*5c60*/  @!P1 IMAD.IADD R73, R73, 0x1, -R237.reuse ;  /* 0x0000000149499824 */ /* 0x100fe200078e0aed */
[----:B------:R-:W-:Y:S01]  /*5c70*/  IADD3 R115, R10, 0x8b, RZ ;  /* 0x0000008b0a737810 */ /* 0x000fe20007ffe0ff */
[----:B------:R-:W-:Y:S01]  /*5c80*/  @!P5 IMAD.IADD R72, R72, 0x1, -R237 ;  /* 0x000000014848d824 */ /* 0x000fe200078e0aed */
[C---:B------:R-:W-:Y:S01]  /*5c90*/  ISETP.GT.U32.AND P4, PT, R237.reuse, R71, PT ;  /* 0x00000047ed00720c */ /* 0x040fe20003f84070 */
[C---:B------:R-:W-:Y:S01]  /*5ca0*/  IMAD R74, R237.reuse, R2, R74 ;  /* 0x00000002ed4a7224 */ /* 0x040fe200078e024a */
[C---:B------:R-:W-:Y:S01]  /*5cb0*/  ISETP.GT.U32.AND P1, PT, R237.reuse, R73, PT ;  /* 0x00000049ed00720c */ /* 0x040fe20003f24070 */
[----:B------:R-:W-:Y:S01]  /*5cc0*/  IMAD.HI.U32 R3, R0, R76, RZ ;  /* 0x0000004c00037227 */ /* 0x000fe200078e00ff */
[----:B------:R-:W-:Y:S01]  /*5cd0*/  ISETP.GT.U32.AND P5, PT, R237, R72, PT ;  /* 0x00000048ed00720c */ /* 0x000fe20003fa4070 */
[----:B------:R-:W-:Y:S01]  /*5ce0*/  STL [R1+0x4c44], R69 ;  /* 0x004c444501007387 */ /* 0x000fe20000100800 */
[----:B------:R-:W-:Y:S01]  /*5cf0*/  IADD3 R116, R10, 0x8c, RZ ;  /* 0x0000008c0a747810 */ /* 0x000fe20007ffe0ff */
[----:B------:R-:W-:Y:S01]  /*5d00*/  IMAD.HI.U32 R2, R0, R75, RZ ;  /* 0x0000004b00027227 */ /* 0x000fe200078e00ff */
[----:B------:R-:W-:Y:S01]  /*5d10*/  IADD3 R117, R10, 0x8e, RZ ;  /* 0x0000008e0a757810 */ /* 0x000fe20007ffe0ff */
[----:B------:R1:W-:Y:S01]  /*5d20*/  STL [R1+0x4c48], R70 ;  /* 0x004c484601007387 */ /* 0x0003e20000100800 */
[----:B------:R-:W-:Y:S01]  /*5d30*/  IABS R112, R116 ;  /* 0x0000007400707213 */ /* 0x000fe20000000000 */
[----:B------:R-:W-:Y:S01]  /*5d40*/  IMAD.MOV R3, RZ, RZ, -R3 ;  /* 0x000000ffff037224 */ /* 0x000fe200078e0a03 */
[----:B------:R-:W-:Y:S01]  /*5d50*/  IADD3 R2, -R2, RZ, RZ ;  /* 0x000000ff02027210 */ /* 0x000fe20007ffe1ff */
[----:B------:R-:W-:Y:S01]  /*5d60*/  IMAD.MOV R4, RZ, RZ, -R4 ;  /* 0x000000ffff047224 */ /* 0x000fe200078e0a04 */
[----:B------:R-:W-:Y:S01]  /*5d70*/  @!P4 IADD3 R71, R71, -R237, RZ ;  /* 0x800000ed4747c210 */ /* 0x000fe20007ffe0ff */
[C---:B------:R-:W-:Y:S01]  /*5d80*/  IMAD R76, R237.reuse, R3, R76 ;  /* 0x00000003ed4c7224 */ /* 0x040fe200078e024c */
[----:B------:R-:W-:Y:S01]  /*5d90*/  ISETP.GT.U32.AND P4, PT, R237, R74, PT ;  /* 0x0000004aed00720c */ /* 0x000fe20003f84070 */
[----:B------:R-:W-:Y:S01]  /*5da0*/  @!P1 IMAD.IADD R73, R73, 0x1, -R237 ;  /* 0x0000000149499824 */ /* 0x000fe200078e0aed */
[----:B------:R-:W-:Y:S01]  /*5db0*/  IADD3 R3, R10, 0x6a, RZ ;  /* 0x0000006a0a037810 */ /* 0x000fe20007ffe0ff */
[C---:B------:R-:W-:Y:S01]  /*5dc0*/  IMAD R75, R237.reuse, R2, R75 ;  /* 0x00000002ed4b7224 */ /* 0x040fe200078e024b */
[C---:B------:R-:W-:Y:S01]  /*5dd0*/  ISETP.GT.U32.AND P1, PT, R237.reuse, R76, PT ;  /* 0x0000004ced00720c */ /* 0x040fe20003f24070 */
[----:B------:R-:W-:Y:S01]  /*5de0*/  IMAD R77, R237, R4, R77 ;  /* 0x00000004ed4d7224 */ /* 0x000fe200078e024d */
[----:B------:R-:W-:Y:S01]  /*5df0*/  @!P5 IADD3 R72, R72, -R237, RZ ;  /* 0x800000ed4848d210 */ /* 0x000fe20007ffe0ff */
[C---:B------:R-:W-:Y:S01]  /*5e00*/  VIADD R4, R10.reuse, 0x6b ;  /* 0x0000006b0a047836 */ /* 0x040fe20000000000 */
[----:B------:R-:W-:Y:S01]  /*5e10*/  @!P0 IADD3 R71, -R71, RZ, RZ ;  /* 0x000000ff47478210 */ /* 0x000fe20007ffe1ff */
[C---:B-1----:R-:W-:Y:S01]  /*5e20*/  VIADD R70, R10.reuse, 0x1c4 ;  /* 0x000001c40a467836 */ /* 0x042fe20000000000 */
[----:B------:R-:W-:Y:S01]  /*5e30*/  @!P6 IADD3 R73, -R73, RZ, RZ ;  /* 0x000000ff4949e210 */ /* 0x000fe20007ffe1ff */
[----:B------:R-:W-:Y:S01]  /*5e40*/  VIADD R69, R10, 0x1c5 ;  /* 0x000001c50a457836 */ /* 0x000fe20000000000 */
[----:B------:R-:W-:Y:S01]  /*5e50*/  ISETP.GE.AND P5, PT, R78, RZ, PT ;  /* 0x000000ff4e00720c */ /* 0x000fe20003fa6270 */
[----:B------:R-:W-:Y:S01]  /*5e60*/  @!P4 IMAD.IADD R74, R74, 0x1, -R237 ;  /* 0x000000014a4ac824 */ /* 0x000fe200078e0aed */
[C---:B------:R-:W-:Y:S01]  /*5e70*/  ISETP.GT.U32.AND P0, PT, R237.reuse, R75, PT ;  /* 0x0000004bed00720c */ /* 0x040fe20003f04070 */
[----:B------:R-:W-:Y:S01]  /*5e80*/  STL [R1+0x4c4c], R71 ;  /* 0x004c4c4701007387 */ /* 0x000fe20000100800 */
[----:B------:R-:W-:Y:S01]  /*5e90*/  ISETP.GT.U32.AND P6, PT, R237, R77, PT ;  /* 0x0000004ded00720c */ /* 0x000fe20003fc4070 */
[C---:B------:R-:W-:Y:S01]  /*5ea0*/  VIADD R67, R10.reuse, 0x1c7 ;  /* 0x000001c70a437836 */ /* 0x040fe20000000000 */
[----:B------:R-:W-:Y:S01]  /*5eb0*/  IABS R78, R3 ;  /* 0x00000003004e7213 */ /* 0x000fe20000000000 */
[----:B------:R-:W-:Y:S01]  /*5ec0*/  VIADD R66, R10, 0x1c8 ;  /* 0x000001c80a427836 */ /* 0x000fe20000000000 */
[----:B------:R-:W-:-:S02]  /*5ed0*/  @!P2 IADD3 R72, -R72, RZ, RZ ;  /* 0x000000ff4848a210 */ /* 0x000fc40007ffe1ff */
[----:B------:R-:W-:Y:S01]  /*5ee0*/  ISETP.GE.AND P2, PT, R79, RZ, PT ;  /* 0x000000ff4f00720c */ /* 0x000fe20003f46270 */
[----:B------:R-:W-:Y:S01]  /*5ef0*/  IMAD.HI.U32 R2, R0, R78, RZ ;  /* 0x0000004e00027227 */ /* 0x000fe200078e00ff */
[----:B------:R-:W-:Y:S01]  /*5f00*/  IABS R79, R4 ;  /* 0x00000004004f7213 */ /* 0x000fe20000000000 */
[----:B------:R1:W-:Y:S01]  /*5f10*/  STL [R1+0x4c50], R72 ;  /* 0x004c504801007387 */ /* 0x0003e20000100800 */
[-C--:B------:R-:W-:Y:S01]  /*5f20*/  @!P1 IADD3 R76, R76, -R237.reuse, RZ ;  /* 0x800000ed4c4c9210 */ /* 0x080fe20007ffe0ff */
[----:B------:R-:W-:Y:S01]  /*5f30*/  IMAD.MOV R2, RZ, RZ, -R2 ;  /* 0x000000ffff027224 */ /* 0x000fe200078e0a02 */
[----:B------:R-:W-:Y:S01]  /*5f40*/  ISETP.GT.U32.AND P4, PT, R237, R74, PT ;  /* 0x0000004aed00720c */ /* 0x000fe20003f84070 */
[----:B------:R-:W-:Y:S01]  /*5f50*/  @!P6 IMAD.IADD R77, R77, 0x1, -R237 ;  /* 0x000000014d4de824 */ /* 0x000fe200078e0aed */
[----:B------:R-:W-:Y:S01]  /*5f60*/  @!P0 IADD3 R75, R75, -R237, RZ ;  /* 0x800000ed4b4b8210 */ /* 0x000fe20007ffe0ff */
[C---:B------:R-:W-:Y:S01]  /*5f70*/  IMAD R78, R237.reuse, R2, R78 ;  /* 0x00000002ed4e7224 */ /* 0x040fe200078e024e */
[C---:B------:R-:W-:Y:S01]  /*5f80*/  ISETP.GT.U32.AND P6, PT, R237.reuse, R76, PT ;  /* 0x0000004ced00720c */ /* 0x040fe20003fc4070 */
[----:B------:R-:W-:Y:S01]  /*5f90*/  IMAD.HI.U32 R2, R0, R79, RZ ;  /* 0x0000004f00027227 */ /* 0x000fe200078e00ff */
[----:B------:R-:W-:Y:S01]  /*5fa0*/  ISETP.GT.U32.AND P1, PT, R237, R75, PT ;  /* 0x0000004bed00720c */ /* 0x000fe20003f24070 */
[----:B------:R-:W-:Y:S01]  /*5fb0*/  STL [R1+0x4c54], R73 ;  /* 0x004c544901007387 */ /* 0x000fe20000100800 */
[----:B------:R-:W-:Y:S01]  /*5fc0*/  ISETP.GE.AND P0, PT, R3, RZ, PT ;  /* 0x000000ff0300720c */ /* 0x000fe20003f06270 */
[----:B------:R-:W-:Y:S01]  /*5fd0*/  IMAD.MOV R2, RZ, RZ, -R2 ;  /* 0x000000ffff027224 */ /* 0x000fe200078e0a02 */
[----:B------:R-:W-:Y:S01]  /*5fe0*/  IADD3 R119, R10, 0x8f, RZ ;  /* 0x0000008f0a777810 */ /* 0x000fe20007ffe0ff */
[----:B------:R-:W-:Y:S01]  /*5ff0*/  IMAD.HI.U32 R3, R0, R81, RZ ;  /* 0x0000005100037227 */ /* 0x000fe200078e00ff */
[----:B------:R-:W-:-:S02]  /*6000*/  IADD3 R230, R10, 0x16b, RZ ;  /* 0x0000016b0ae67810 */ /* 0x000fc40007ffe0ff */
[----:B------:R-:W-:Y:S01]  /*6010*/  IADD3 R235, R10, 0x16c, RZ ;  /* 0x0000016c0aeb7810 */ /* 0x000fe20007ffe0ff */
[----:B------:R-:W-:Y:S01]  /*6020*/  IMAD R79, R237, R2, R79 ;  /* 0x00000002ed4f7224 */ /* 0x000fe200078e024f */
[----:B------:R-:W-:Y:S01]  /*6030*/  IABS R236, R244 ;  /* 0x000000f400ec7213 */ /* 0x000fe20000000000 */
[--C-:B------:R-:W-:Y:S01]  /*6040*/  @!P4 IMAD.IADD R74, R74, 0x1, -R237.reuse ;  /* 0x000000014a4ac824 */ /* 0x100fe200078e0aed */
[----:B------:R-:W-:Y:S01]  /*6050*/  @!P6 IADD3 R76, R76, -R237, RZ ;  /* 0x800000ed4c4ce210 */ /* 0x000fe20007ffe0ff */
[----:B------:R-:W-:Y:S01]  /*6060*/  @!P1 IMAD.IADD R75, R75, 0x1, -R237 ;  /* 0x000000014b4b9824 */ /* 0x000fe200078e0aed */
[C---:B------:R-:W-:Y:S01]  /*6070*/  ISETP.GT.U32.AND P6, PT, R237.reuse, R79, PT ;  /* 0x0000004fed00720c */ /* 0x040fe20003fc4070 */
[----:B-1----:R-:W-:Y:S01]  /*6080*/  VIADD R72, R10, 0x1c2 ;  /* 0x000001c20a487836 */ /* 0x002fe20000000000 */
[----:B------:R-:W-:Y:S02]  /*6090*/  @!P3 IADD3 R74, -R74, RZ, RZ ;  /* 0x000000ff4a4ab210 */ /* 0x000fe40007ffe1ff */
[----:B------:R-:W-:-:S02]  /*60a0*/  ISETP.GT.U32.AND P1, PT, R237, R78, PT ;  /* 0x0000004eed00720c */ /* 0x000fc40003f24070 */
[----:B------:R-:W-:Y:S01]  /*60b0*/  ISETP.GT.U32.AND P3, PT, R237, R77, PT ;  /* 0x0000004ded00720c */ /* 0x000fe20003f64070 */
[----:B------:R-:W-:Y:S01]  /*60c0*/  STL [R1+0x4c58], R74 ;  /* 0x004c584a01007387 */ /* 0x000fe20000100800 */
[----:B------:R-:W-:Y:S02]  /*60d0*/  ISETP.GE.AND P4, PT, R80, RZ, PT ;  /* 0x000000ff5000720c */ /* 0x000fe40003f86270 */
[----:B------:R-:W-:Y:S02]  /*60e0*/  IABS R80, R82 ;  /* 0x0000005200507213 */ /* 0x000fe40000000000 */
[----:B------:R-:W-:Y:S01]  /*60f0*/  @!P5 IADD3 R75, -R75, RZ, RZ ;  /* 0x000000ff4b4bd210 */ /* 0x000fe20007ffe1ff */
[--C-:B------:R-:W-:Y:S01]  /*6100*/  @!P6 IMAD.IADD R79, R79, 0x1, -R237.reuse ;  /* 0x000000014f4fe824 */ /* 0x100fe200078e0aed */
[----:B------:R-:W-:Y:S01]  /*6110*/  @!P2 IADD3 R76, -R76, RZ, RZ ;  /* 0x000000ff4c4ca210 */ /* 0x000fe20007ffe1ff */
[----:B------:R-:W-:Y:S01]  /*6120*/  IMAD.HI.U32 R2, R0, R80, RZ ;  /* 0x0000005000027227 */ /* 0x000fe200078e00ff */
[----:B------:R-:W-:Y:S01]  /*6130*/  IADD3 R234, R10, 0x16d, RZ ;  /* 0x0000016d0aea7810 */ /* 0x000fe20007ffe0ff */
[----:B------:R-:W-:Y:S01]  /*6140*/  STL [R1+0x4c5c], R75 ;  /* 0x004c5c4b01007387 */ /* 0x000fe20000100800 */
[----:B------:R-:W-:Y:S01]  /*6150*/  @!P1 IADD3 R78, R78, -R237, RZ ;  /* 0x800000ed4e4e9210 */ /* 0x000fe20007ffe0ff */
[----:B------:R-:W-:Y:S01]  /*6160*/  IMAD.MOV R2, RZ, RZ, -R2 ;  /* 0x000000ffff027224 */ /* 0x000fe200078e0a02 */
[----:B------:R-:W-:Y:S01]  /*6170*/  ISETP.GE.AND P1, PT, R82, RZ, PT ;  /* 0x000000ff5200720c */ /* 0x000fe20003f26270 */
[----:B------:R-:W-:Y:S01]  /*6180*/  @!P3 IMAD.IADD R77, R77, 0x1, -R237 ;  /* 0x000000014d4db824 */ /* 0x000fe200078e0aed */
[----:B------:R-:W-:Y:S01]  /*6190*/  ISETP.GE.AND P3, PT, R4, RZ, PT ;  /* 0x000000ff0400720c */ /* 0x000fe20003f66270 */
[----:B------:R-:W-:Y:S01]  /*61a0*/  IMAD.HI.U32 R4, R0, R83, RZ ;  /* 0x0000005300047227 */ /* 0x000fe200078e00ff */
[----:B------:R-:W-:Y:S01]  /*61b0*/  IADD3 R82, -R3, RZ, RZ ;  /* 0x000000ff03527210 */ /* 0x000fe20007ffe1ff */
[----:B------:R1:W-:Y:S01]  /*61c0*/  STL [R1+0x4c60], R76 ;  /* 0x004c604c01007387 */ /* 0x0003e20000100800 */
[C---:B------:R-:W-:Y:S01]  /*61d0*/  ISETP.GT.U32.AND P6, PT, R237.reuse, R79, PT ;  /* 0x0000004fed00720c */ /* 0x040fe20003fc4070 */
[C---:B------:R-:W-:Y:S01]  /*61e0*/  IMAD R80, R237.reuse, R2, R80 ;  /* 0x00000002ed507224 */ /* 0x040fe200078e0250 */
[----:B------:R-:W-:Y:S01]  /*61f0*/  ISETP.GT.U32.AND P5, PT, R237, R78, PT ;  /* 0x0000004eed00720c */ /* 0x000fe20003fa4070 */
[----:B------:R-:W-:Y:S01]  /*6200*/  IMAD.MOV R4, RZ, RZ, -R4 ;  /* 0x000000ffff047224 */ /* 0x000fe200078e0a04 */
[----:B------:R-:W-:Y:S01]  /*6210*/  @!P4 IADD3 R77, -R77, RZ, RZ ;  /* 0x000000ff4d4dc210 */ /* 0x000fe20007ffe1ff */
[C---:B------:R-:W-:Y:S01]  /*6220*/  IMAD R81, R237.reuse, R82, R81 ;  /* 0x00000052ed517224 */ /* 0x040fe200078e0251 */
[C---:B------:R-:W-:Y:S01]  /*6230*/  ISETP.GT.U32.AND P2, PT, R237.reuse, R80, PT ;  /* 0x00000050ed00720c */ /* 0x040fe20003f44070 */
[C---:B------:R-:W-:Y:S01]  /*6240*/  IMAD R82, R237.reuse, R4, R83 ;  /* 0x00000004ed527224 */ /* 0x040fe200078e0253 */
[C---:B------:R-:W-:Y:S01]  /*6250*/  IADD3 R7, R10.reuse, 0x178, RZ ;  /* 0x000001780a077810 */ /* 0x040fe20007ffe0ff */
[C---:B------:R-:W-:Y:S01]  /*6260*/  VIADD R3, R10.reuse, 0x6f ;  /* 0x0000006f0a037836 */ /* 0x040fe20000000000 */
[----:B------:R-:W-:Y:S01]  /*6270*/  ISETP.GT.U32.AND P4, PT, R237, R81, PT ;  /* 0x00000051ed00720c */ /* 0x000fe20003f84070 */
[----:B------:R2:W-:Y:S01]  /*6280*/  STL [R1+0x4c64], R77 ;  /* 0x004c644d01007387 */ /* 0x0005e20000100800 */
[----:B------:R-:W-:Y:S01]  /*6290*/  IADD3 R131, R10, 0x16e, RZ ;  /* 0x0000016e0a837810 */ /* 0x000fe20007ffe0ff */
[--C-:B------:R-:W-:Y:S01]  /*62a0*/  @!P6 IMAD.IADD R79, R79, 0x1, -R237.reuse ;  /* 0x000000014f4fe824 */ /* 0x100fe200078e0aed */
[----:B------:R-:W-:Y:S01]  /*62b0*/  ISETP.GT.U32.AND P6, PT, R237, R82, PT ;  /* 0x00000052ed00720c */ /* 0x000fe20003fc4070 */
[----:B------:R-:W-:Y:S01]  /*62c0*/  @!P5 IMAD.IADD R78, R78, 0x1, -R237 ;  /* 0x000000014e4ed824 */ /* 0x000fe200078e0aed */
[----:B------:R-:W-:Y:S01]  /*62d0*/  IABS R83, R3 ;  /* 0x0000000300537213 */ /* 0x000fe20000000000 */
[----:B-1----:R-:W-:Y:S01]  /*62e0*/  VIADD R76, R10, 0x1be ;  /* 0x000001be0a4c7836 */ /* 0x002fe20000000000 */
[----:B------:R-:W-:Y:S01]  /*62f0*/  ISETP.GE.AND P5, PT, R84, RZ, PT ;  /* 0x000000ff5400720c */ /* 0x000fe20003fa6270 */
[----:B------:R-:W-:Y:S01]  /*6300*/  @!P0 IMAD.MOV R78, RZ, RZ, -R78 ;  /* 0x000000ffff4e8224 */ /* 0x000fe200078e0a4e */
[----:B------:R-:W-:Y:S01]  /*6310*/  @!P2 IADD3 R80, R80, -R237, RZ ;  /* 0x800000ed5050a210 */ /* 0x000fe20007ffe0ff */
[----:B------:R-:W-:Y:S01]  /*6320*/  IMAD.HI.U32 R2, R0, R83, RZ ;  /* 0x0000005300027227 */ /* 0x000fe200078e00ff */
[----:B------:R-:W-:-:S02]  /*6330*/  IABS R84, R88 ;  /* 0x0000005800547213 */ /* 0x000fc40000000000 */
[-C--:B------:R-:W-:Y:S01]  /*6340*/  @!P4 IADD3 R81, R81, -R237.reuse, RZ ;  /* 0x800000ed5151c210 */ /* 0x080fe20007ffe0ff */
[----:B------:R-:W-:Y:S01]  /*6350*/  IMAD.MOV R4, RZ, RZ, -R2 ;  /* 0x000000ffff047224 */ /* 0x000fe200078e0a02 */
[C---:B------:R-:W-:Y:S01]  /*6360*/  ISETP.GT.U32.AND P4, PT, R237.reuse, R80, PT ;  /* 0x00000050ed00720c */ /* 0x040fe20003f84070 */
[----:B------:R-:W-:Y:S01]  /*6370*/  IMAD.HI.U32 R2, R0, R84, RZ ;  /* 0x0000005400027227 */ /* 0x000fe200078e00ff */
[----:B------:R-:W-:Y:S01]  /*6380*/  @!P6 IADD3 R82, R82, -R237, RZ ;  /* 0x800000ed5252e210 */ /* 0x000fe20007ffe0ff */
[----:B------:R-:W-:Y:S01]  /*6390*/  STL [R1+0x4c68], R78 ;  /* 0x004c684e01007387 */ /* 0x000fe20000100800 */
[C---:B------:R-:W-:Y:S01]  /*63a0*/  ISETP.GT.U32.AND P6, PT, R237.reuse, R81, PT ;  /* 0x00000051ed00720c */ /* 0x040fe20003fc4070 */
[----:B------:R-:W-:Y:S01]  /*63b0*/  IMAD R83, R237, R4, R83 ;  /* 0x00000004ed537224 */ /* 0x000fe200078e0253 */
[----:B------:R-:W-:Y:S01]  /*63c0*/  IADD3 R2, -R2, RZ, RZ ;  /* 0x000000ff02027210 */ /* 0x000fe20007ffe1ff */
[C---:B--2---:R-:W-:Y:S01]  /*63d0*/  VIADD R77, R10.reuse, 0x1bd ;  /* 0x000001bd0a4d7836 */ /* 0x044fe20000000000 */
[----:B------:R-:W-:Y:S01]  /*63e0*/  ISETP.GE.AND P2, PT, R85, RZ, PT ;  /* 0x000000ff5500720c */ /* 0x000fe20003f46270 */
[----:B------:R-:W-:Y:S01]  /*63f0*/  VIADD R74, R10, 0x1c0 ;  /* 0x000001c00a4a7836 */ /* 0x000fe20000000000 */
[----:B------:R-:W-:Y:S01]  /*6400*/  IABS R85, R89 ;  /* 0x0000005900557213 */ /* 0x000fe20000000000 */
[C---:B------:R-:W-:Y:S01]  /*6410*/  IMAD R84, R237.reuse, R2, R84 ;  /* 0x00000002ed547224 */ /* 0x040fe200078e0254 */
[----:B------:R-:W-:-:S02]  /*6420*/  ISETP.GT.U32.AND P0, PT, R237, R82, PT ;  /* 0x00000052ed00720c */ /* 0x000fc40003f04070 */
[----:B------:R-:W-:Y:S01]  /*6430*/  @!P4 IADD3 R80, R80, -R237, RZ ;  /* 0x800000ed5050c210 */ /* 0x000fe20007ffe0ff */
[----:B------:R-:W-:Y:S01]  /*6440*/  IMAD.HI.U32 R2, R0, R85, RZ ;  /* 0x0000005500027227 */ /* 0x000fe200078e00ff */
[----:B------:R-:W-:Y:S02]  /*6450*/  ISETP.GT.U32.AND P4, PT, R237, R83, PT ;  /* 0x00000053ed00720c */ /* 0x000fe40003f84070 */
[----:B------:R-:W-:Y:S01]  /*6460*/  @!P6 IADD3 R81, R81, -R237, RZ ;  /* 0x800000ed5151e210 */ /* 0x000fe20007ffe0ff */
[----:B------:R-:W-:Y:S01]  /*6470*/  @!P1 IMAD.MOV R80, RZ, RZ, -R80 ;  /* 0x000000ffff509224 */ /* 0x000fe200078e0a50 */
[----:B------:R-:W-:Y:S02]  /*6480*/  ISETP.GT.U32.AND P6, PT, R237, R84, PT ;  /* 0x00000054ed00720c */ /* 0x000fe40003fc4070 */
[----:B------:R-:W-:Y:S01]  /*6490*/  IADD3 R4, -R2, RZ, RZ ;  /* 0x000000ff02047210 */ /* 0x000fe20007ffe1ff */
[----:B------:R-:W-:Y:S01]  /*64a0*/  IMAD.HI.U32 R2, R0, R86, RZ ;  /* 0x0000005600027227 */ /* 0x000fe200078e00ff */
[----:B------:R-:W-:-:S02]  /*64b0*/  @!P3 IADD3 R79, -R79, RZ, RZ ;  /* 0x000000ff4f4fb210 */ /* 0x000fc40007ffe1ff */
[----:B------:R-:W-:Y:S01]  /*64c0*/  @!P5 IADD3 R81, -R81, RZ, RZ ;  /* 0x000000ff5151d210 */ /* 0x000fe20007ffe1ff */
[--C-:B------:R-:W-:Y:S01]  /*64d0*/  @!P0 IMAD.IADD R82, R82, 0x1, -R237.reuse ;  /* 0x0000000152528824 */ /* 0x100fe200078e0aed */
[----:B------:R-:W-:Y:S01]  /*64e0*/  ISETP.GE.AND P0, PT, R3, RZ, PT ;  /* 0x000000ff0300720c */ /* 0x000fe20003f06270 */
[----:B------:R-:W-:Y:S01]  /*64f0*/  @!P4 IMAD.IADD R83, R83, 0x1, -R237 ;  /* 0x000000015353c824 */ /* 0x000fe200078e0aed */
[----:B------:R-:W-:Y:S01]  /*6500*/  IADD3 R3, -R2, RZ, RZ ;  /* 0x000000ff02037210 */ /* 0x000fe20007ffe1ff */
[C---:B------:R-:W-:Y:S01]  /*6510*/  IMAD R85, R237.reuse, R4, R85 ;  /* 0x00000004ed557224 */ /* 0x040fe200078e0255 */
[----:B------:R-:W-:Y:S01]  /*6520*/  ISETP.GE.AND P4, PT, R88, RZ, PT ;  /* 0x000000ff5800720c */ /* 0x000fe20003f86270 */
[----:B------:R-:W-:Y:S01]  /*6530*/  @!P6 IMAD.IADD R84, R84, 0x1, -R237 ;  /* 0x000000015454e824 */ /* 0x000fe200078e0aed */
[C---:B------:R-:W-:Y:S01]  /*6540*/  ISETP.GT.U32.AND P6, PT, R237.reuse, R83, PT ;  /* 0x00000053ed00720c */ /* 0x040fe20003fc4070 */
[C---:B------:R-:W-:Y:S01]  /*6550*/  IMAD R86, R237.reuse, R3, R86 ;  /* 0x00000003ed567224 */ /* 0x040fe200078e0256 */
[C---:B------:R-:W-:Y:S01]  /*6560*/  ISETP.GT.U32.AND P3, PT, R237.reuse, R85, PT ;  /* 0x00000055ed00720c */ /* 0x040fe20003f64070 */
[----:B------:R-:W-:Y:S01]  /*6570*/  IMAD.HI.U32 R2, R0, R87, RZ ;  /* 0x0000005700027227 */ /* 0x000fe200078e00ff */
[C---:B------:R-:W-:Y:S01]  /*6580*/  IADD3 R3, R10.reuse, 0x74, RZ ;  /* 0x000000740a037810 */ /* 0x040fe20007ffe0ff */
[----:B------:R1:W-:Y:S01]  /*6590*/  STL [R1+0x4c6c], R79 ;  /* 0x004c6c4f01007387 */ /* 0x0003e20000100800 */
[----:B------:R-:W-:Y:S01]  /*65a0*/  ISETP.GT.U32.AND P1, PT, R237, R84, PT ;  /* 0x00000054ed00720c */ /* 0x000fe20003f24070 */
[----:B------:R-:W-:Y:S01]  /*65b0*/  IMAD.MOV R2, RZ, RZ, -R2 ;  /* 0x000000ffff027224 */ /* 0x000fe200078e0a02 */
[----:B------:R-:W-:Y:S01]  /*65c0*/  IABS R88, R3 ;  /* 0x0000000300587213 */ /* 0x000fe20000000000 */
[----:B------:R-:W-:Y:S01]  /*65d0*/  VIADD R4, R10, 0x75 ;  /* 0x000000750a047836 */ /* 0x000fe20000000000 */
[----:B------:R-:W-:Y:S01]  /*65e0*/  ISETP.GE.AND P5, PT, R89, RZ, PT ;  /* 0x000000ff5900720c */ /* 0x000fe20003fa6270 */
[----:B------:R-:W-:Y:S01]  /*65f0*/  IMAD R87, R237, R2, R87 ;  /* 0x00000002ed577224 */ /* 0x000fe200078e0257 */
[----:B------:R2:W-:Y:S01]  /*6600*/  STL [R1+0x4c70], R80 ;  /* 0x004c705001007387 */ /* 0x0005e20000100800 */
[-C--:B------:R-:W-:Y:S01]  /*6610*/  @!P6 IADD3 R83, R83, -R237.reuse, RZ ;  /* 0x800000ed5353e210 */ /* 0x080fe20007ffe0ff */
[----:B------:R-:W-:Y:S01]  /*6620*/  IMAD.HI.U32 R2, R0, R88, RZ ;  /* 0x0000005800027227 */ /* 0x000fe200078e00ff */
[----:B------:R-:W-:Y:S01]  /*6630*/  ISETP.GT.U32.AND P6, PT, R237, R86, PT ;  /* 0x00000056ed00720c */ /* 0x000fe20003fc4070 */
[----:B------:R-:W-:Y:S01]  /*6640*/  STL [R1+0x4c74], R81 ;  /* 0x004c745101007387 */ /* 0x000fe20000100800 */
[----:B------:R-:W-:Y:S01]  /*6650*/  @!P3 IADD3 R85, R85, -R237, RZ ;  /* 0x800000ed5555b210 */ /* 0x000fe20007ffe0ff */
[----:B------:R-:W-:Y:S01]  /*6660*/  @!P0 IMAD.MOV R83, RZ, RZ, -R83 ;  /* 0x000000ffff538224 */ /* 0x000fe200078e0a53 */
[----:B------:R-:W-:Y:S01]  /*6670*/  IADD3 R2, -R2, RZ, RZ ;  /* 0x000000ff02027210 */ /* 0x000fe20007ffe1ff */
[----:B------:R-:W-:Y:S01]  /*6680*/  @!P1 IMAD.IADD R84, R84, 0x1, -R237 ;  /* 0x0000000154549824 */ /* 0x000fe200078e0aed */
[----:B------:R-:W-:Y:S01]  /*6690*/  IABS R89, R4 ;  /* 0x0000000400597213 */ /* 0x000fe20000000000 */
[----:B------:R-:W-:Y:S01]  /*66a0*/  @!P2 IMAD.MOV R82, RZ, RZ, -R82 ;  /* 0x000000ffff52a224 */ /* 0x000fe200078e0a52 */
[----:B------:R-:W-:Y:S01]  /*66b0*/  ISETP.GE.AND P2, PT, R90, RZ, PT ;  /* 0x000000ff5a00720c */ /* 0x000fe20003f46270 */
[----:B------:R-:W-:Y:S01]  /*66c0*/  @!P4 IMAD.MOV R84, RZ, RZ, -R84 ;  /* 0x000000ffff54c224 */ /* 0x000fe200078e0a54 */
[C---:B------:R-:W-:Y:S01]  /*66d0*/  ISETP.GT.U32.AND P4, PT, R237.reuse, R87, PT ;  /* 0x00000057ed00720c */ /* 0x040fe20003f84070 */
[C---:B------:R-:W-:Y:S01]  /*66e0*/  IMAD R88, R237.reuse, R2, R88 ;  /* 0x00000002ed587224 */ /* 0x040fe200078e0258 */
[----:B------:R-:W-:Y:S01]  /*66f0*/  IABS R90, R92 ;  /* 0x0000005c005a7213 */ /* 0x000fe20000000000 */
[----:B------:R-:W-:Y:S01]  /*6700*/  IMAD.HI.U32 R2, R0, R89, RZ ;  /* 0x0000005900027227 */ /* 0x000fe200078e00ff */
[----:B------:R-:W-:Y:S01]  /*6710*/  @!P6 IADD3 R86, R86, -R237, RZ ;  /* 0x800000ed5656e210 */ /* 0x000fe20007ffe0ff */
[----:B------:R-:W-:Y:S01]  /*6720*/  STL [R1+0x4c78], R82 ;  /* 0x004c785201007387 */ /* 0x000fe20000100800 */
[C---:B------:R-:W-:Y:S01]  /*6730*/  ISETP.GT.U32.AND P6, PT, R237.reuse, R85, PT ;  /* 0x00000055ed00720c */ /* 0x040fe20003fc4070 */
[C---:B-1----:R-:W-:Y:S01]  /*6740*/  VIADD R79, R10.reuse, 0x1bb ;  /* 0x000001bb0a4f7836 */ /* 0x042fe20000000000 */
[----:B------:R-:W-:Y:S01]  /*6750*/  ISETP.GT.U32.AND P0, PT, R237, R86, PT ;  /* 0x00000056ed00720c */ /* 0x000fe20003f04070 */
[----:B------:R1:W-:Y:S01]  /*6760*/  STL [R1+0x4c7c], R83 ;  /* 0x004c7c5301007387 */ /* 0x0003e20000100800 */
[----:B------:R-:W-:Y:S01]  /*6770*/  ISETP.GE.AND P1, PT, R91, RZ, PT ;  /* 0x000000ff5b00720c */ /* 0x000fe20003f26270 */
[----:B--2---:R-:W-:Y:S01]  /*6780*/  VIADD R80, R10, 0x1ba ;  /* 0x000001ba0a507836 */ /* 0x004fe20000000000 */
[----:B------:R-:W-:Y:S01]  /*6790*/  ISETP.GE.AND P3, PT, R3, RZ, PT ;  /* 0x000000ff0300720c */ /* 0x000fe20003f66270 */
[----:B------:R-:W-:Y:S01]  /*67a0*/  IMAD.HI.U32 R3, R0, R90, RZ ;  /* 0x0000005a00037227 */ /* 0x000fe200078e00ff */
[-C--:B------:R-:W-:Y:S01]  /*67b0*/  @!P4 IADD3 R87, R87, -R237.reuse, RZ ;  /* 0x800000ed5757c210 */ /* 0x080fe20007ffe0ff */
[----:B------:R-:W-:Y:S01]  /*67c0*/  STL [R1+0x4c80], R84 ;  /* 0x004c805401007387 */ /* 0x000fe20000100800 */
[----:B------:R-:W-:Y:S01]  /*67d0*/  IABS R91, R96 ;  /* 0x00000060005b7213 */ /* 0x000fe20000000000 */
[----:B------:R-:W-:Y:S01]  /*67e0*/  IMAD.MOV R3, RZ, RZ, -R3 ;  /* 0x000000ffff037224 */ /* 0x000fe200078e0a03 */
[----:B------:R-:W-:Y:S01]  /*67f0*/  ISETP.GE.AND P4, PT, R92, RZ, PT ;  /* 0x000000ff5c00720c */ /* 0x000fe20003f86270 */
[----:B-1----:R-:W-:Y:S01]  /*6800*/  VIADD R83, R10, 0x1b7 ;  /* 0x000001b70a537836 */ /* 0x002fe20000000000 */
[----:B------:R-:W-:Y:S01]  /*6810*/  @!P6 IADD3 R85, R85, -R237, RZ ;  /* 0x800000ed5555e210 */ /* 0x000fe20007ffe0ff */
[----:B------:R-:W-:Y:S01]  /*6820*/  @!P0 IMAD.IADD R86, R86, 0x1, -R237 ;  /* 0x0000000156568824 */ /* 0x000fe200078e0aed */
[C---:B------:R-:W-:Y:S01]  /*6830*/  ISETP.GT.U32.AND P6, PT, R237.reuse, R88, PT ;  /* 0x00000058ed00720c */ /* 0x040fe20003fc4070 */
[C---:B------:R-:W-:Y:S01]  /*6840*/  IMAD R90, R237.reuse, R3, R90 ;  /* 0x00000003ed5a7224 */ /* 0x040fe200078e025a */
[----:B------:R-:W-:Y:S01]  /*6850*/  ISETP.GE.AND P0, PT, R4, RZ, PT ;  /* 0x000000ff0400720c */ /* 0x000fe20003f06270 */
[----:B------:R-:W-:Y:S01]  /*6860*/  @!P5 IMAD.MOV R85, RZ, RZ, -R85 ;  /* 0x000000ffff55d224 */ /* 0x000fe200078e0a55 */
[C---:B------:R-:W-:Y:S01]  /*6870*/  ISETP.GT.U32.AND P5, PT, R237.reuse, R87, PT ;  /* 0x00000057ed00720c */ /* 0x040fe20003fa4070 */
[----:B------:R-:W-:Y:S01]  /*6880*/  @!P2 IMAD.MOV R86, RZ, RZ, -R86 ;  /* 0x000000ffff56a224 */ /* 0x000fe200078e0a56 */
[----:B------:R-:W-:Y:S01]  /*6890*/  IADD3 R4, -R2, RZ, RZ ;  /* 0x000000ff02047210 */ /* 0x000fe20007ffe1ff */
[----:B------:R-:W-:Y:S01]  /*68a0*/  IMAD.HI.U32 R2, R0, R91, RZ ;  /* 0x0000005b00027227 */ /* 0x000fe200078e00ff */
[----:B------:R-:W-:Y:S01]  /*68b0*/  IABS R92, R97 ;  /* 0x00000061005c7213 */ /* 0x000fe20000000000 */
[----:B------:R-:W-:Y:S01]  /*68c0*/  STL [R1+0x4c84], R85 ;  /* 0x004c845501007387 */ /* 0x000fe20000100800 */
[----:B------:R-:W-:Y:S01]  /*68d0*/  IABS R238, R131 ;  /* 0x0000008300ee7213 */ /* 0x000fe20000000000 */
[C---:B------:R-:W-:Y:S01]  /*68e0*/  IMAD R89, R237.reuse, R4, R89 ;  /* 0x00000004ed597224 */ /* 0x040fe200078e0259 */
[----:B------:R-:W-:Y:S01]  /*68f0*/  IADD3 R243, R10, 0x170, RZ ;  /* 0x000001700af37810 */ /* 0x000fe20007ffe0ff */
[----:B------:R-:W-:Y:S01]  /*6900*/  IMAD.MOV R2, RZ, RZ, -R2 ;  /* 0x000000ffff027224 */ /* 0x000fe200078e0a02 */
[----:B------:R-:W-:Y:S01]  /*6910*/  @!P6 IADD3 R88, R88, -R237, RZ ;  /* 0x800000ed5858e210 */ /* 0x000fe20007ffe0ff */
[C---:B------:R-:W-:Y:S01]  /*6920*/  IMAD.HI.U32 R3, R0.reuse, R93, RZ ;  /* 0x0000005d00037227 */ /* 0x040fe200078e00ff */
[C---:B------:R-:W-:Y:S01]  /*6930*/  ISETP.GT.U32.AND P2, PT, R237.reuse, R89, PT ;  /* 0x00000059ed00720c */ /* 0x040fe20003f44070 */
[----:B------:R1:W-:Y:S01]  /*6940*/  STL [R1+0x4c88], R86 ;  /* 0x004c885601007387 */ /* 0x0003e20000100800 */
[C---:B------:R-:W-:Y:S01]  /*6950*/  ISETP.GT.U32.AND P6, PT, R237.reuse, R88, PT ;  /* 0x00000058ed00720c */ /* 0x040fe20003fc4070 */
[----:B------:R-:W-:Y:S01]  /*6960*/  IMAD R91, R237, R2, R91 ;  /* 0x00000002ed5b7224 */ /* 0x000fe200078e025b */
[----:B------:R-:W-:Y:S01]  /*6970*/  IADD3 R4, -R3, RZ, RZ ;  /* 0x000000ff03047210 */ /* 0x000fe20007ffe1ff */
[----:B------:R-:W-:Y:S01]  /*6980*/  @!P5 IMAD.IADD R87, R87, 0x1, -R237 ;  /* 0x000000015757d824 */ /* 0x000fe200078e0aed */
[----:B------:R-:W-:Y:S01]  /*6990*/  ISETP.GT.U32.AND P5, PT, R237, R90, PT ;  /* 0x0000005aed00720c */ /* 0x000fe20003fa4070 */
[----:B------:R-:W-:Y:S01]  /*69a0*/  IMAD.HI.U32 R2, R0, R92, RZ ;  /* 0x0000005c00027227 */ /* 0x000fe200078e00ff */
[----:B------:R-:W-:-:S02]  /*69b0*/  IADD3 R240, R10, 0x172, RZ ;  /* 0x000001720af07810 */ /* 0x000fc40007ffe0ff */
[----:B------:R-:W-:Y:S01]  /*69c0*/  @!P1 IADD3 R87, -R87, RZ, RZ ;  /* 0x000000ff57579210 */ /* 0x000fe20007ffe1ff */
[----:B------:R-:W-:Y:S01]  /*69d0*/  IMAD R93, R237, R4, R93 ;  /* 0x00000004ed5d7224 */ /* 0x000fe200078e025d */
[----:B------:R-:W-:Y:S01]  /*69e0*/  IADD3 R2, -R2, RZ, RZ ;  /* 0x000000ff02027210 */ /* 0x000fe20007ffe1ff */
[--C-:B------:R-:W-:Y:S01]  /*69f0*/  @!P2 IMAD.IADD R89, R89, 0x1, -R237.reuse ;  /* 0x000000015959a824 */ /* 0x100fe200078e0aed */
[----:B------:R-:W-:Y:S01]  /*6a00*/  ISETP.GE.AND P2, PT, R96, RZ, PT ;  /* 0x000000ff6000720c */ /* 0x000fe20003f46270 */
[----:B------:R-:W-:Y:S01]  /*6a10*/  IMAD.HI.U32 R3, R0, R95, RZ ;  /* 0x0000005f00037227 */ /* 0x000fe200078e00ff */
[----:B------:R-:W-:Y:S01]  /*6a20*/  @!P6 IADD3 R88, R88, -R237, RZ ;  /* 0x800000ed5858e210 */ /* 0x000fe20007ffe0ff */
[----:B------:R2:W-:Y:S01]  /*6a30*/  STL [R1+0x4c8c], R87 ;  /* 0x004c8c5701007387 */ /* 0x0005e20000100800 */
[C---:B------:R-:W-:Y:S01]  /*6a40*/  ISETP.GT.U32.AND P6, PT, R237.reuse, R91, PT ;  /* 0x0000005bed00720c */ /* 0x040fe20003fc4070 */
[----:B------:R-:W-:Y:S01]  /*6a50*/  @!P5 IMAD.IADD R90, R90, 0x1, -R237 ;  /* 0x000000015a5ad824 */ /* 0x000fe200078e0aed */
[C---:B------:R-:W-:Y:S01]  /*6a60*/  ISETP.GT.U32.AND P5, PT, R237.reuse, R89, PT ;  /* 0x00000059ed00720c */ /* 0x040fe20003fa4070 */
[----:B------:R-:W-:Y:S01]  /*6a70*/  IMAD R92, R237, R2, R92 ;  /* 0x00000002ed5c7224 */ /* 0x000fe200078e025c */
[----:B------:R-:W-:Y:S01]  /*6a80*/  IABS R96, R101 ;  /* 0x0000006500607213 */ /* 0x000fe20000000000 */
[----:B------:R-:W-:Y:S01]  /*6a90*/  IMAD.HI.U32 R2, R0, R94, RZ ;  /* 0x0000005e00027227 */ /* 0x000fe200078e00ff */
[----:B------:R-:W-:-:S02]  /*6aa0*/  IADD3 R242, R10, 0x174, RZ ;  /* 0x000001740af27810 */ /* 0x000fc40007ffe0ff */
[----:B------:R-:W-:Y:S01]  /*6ab0*/  IADD3 R8, R10, 0x18e, RZ ;  /* 0x0000018e0a087810 */ /* 0x000fe20007ffe0ff */
[----:B------:R-:W-:Y:S01]  /*6ac0*/  IMAD.MOV R4, RZ, RZ, -R3 ;  /* 0x000000ffff047224 */ /* 0x000fe200078e0a03 */
[----:B------:R-:W-:Y:S01]  /*6ad0*/  IADD3 R2, -R2, RZ, RZ ;  /* 0x000000ff02027210 */ /* 0x000fe20007ffe1ff */
[----:B------:R-:W-:Y:S01]  /*6ae0*/  @!P3 IMAD.MOV R88, RZ, RZ, -R88 ;  /* 0x000000ffff58b224 */ /* 0x000fe200078e0a58 */
[----:B------:R-:W-:Y:S01]  /*6af0*/  ISETP.GE.AND P3, PT, R97, RZ, PT ;  /* 0x000000ff6100720c */ /* 0x000fe20003f66270 */
[----:B------:R-:W-:Y:S01]  /*6b00*/  @!P6 IMAD.IADD R91, R91, 0x1, -R237 ;  /* 0x000000015b5be824 */ /* 0x000fe200078e0aed */
[C---:B------:R-:W-:Y:S01]  /*6b10*/  ISETP.GT.U32.AND P6, PT, R237.reuse, R90, PT ;  /* 0x0000005aed00720c */ /* 0x040fe20003fc4070 */
[----:B------:R-:W-:Y:S01]  /*6b20*/  IMAD R95, R237, R4, R95 ;  /* 0x00000004ed5f7224 */ /* 0x000fe200078e025f */
[----:B------:R-:W-:Y:S01]  /*6b30*/  @!P5 IADD3 R89, R89, -R237, RZ ;  /* 0x800000ed5959d210 */ /* 0x000fe20007ffe0ff */
[C---:B------:R-:W-:Y:S01]  /*6b40*/  IMAD R94, R237.reuse, R2, R94 ;  /* 0x00000002ed5e7224 */ /* 0x040fe200078e025e */
[C---:B------:R-:W-:Y:S01]  /*6b50*/  ISETP.GT.U32.AND P5, PT, R237.reuse, R92, PT ;  /* 0x0000005ced00720c */ /* 0x040fe20003fa4070 */
[----:B------:R-:W-:Y:S01]  /*6b60*/  IMAD.HI.U32 R2, R0, R96, RZ ;  /* 0x0000006000027227 */ /* 0x000fe200078e00ff */
[----:B------:R-:W-:Y:S01]  /*6b70*/  IADD3 R3, R10, 0x7d, RZ ;  /* 0x0000007d0a037810 */ /* 0x000fe20007ffe0ff */
[----:B------:R3:W-:Y:S01]  /*6b80*/  STL [R1+0x4c90], R88 ;  /* 0x004c905801007387 */ /* 0x0007e20000100800 */
[----:B------:R-:W-:Y:S01]  /*6b90*/  ISETP.GT.U32.AND P1, PT, R237, R91, PT ;  /* 0x0000005bed00720c */ /* 0x000fe20003f24070 */
[----:B------:R-:W-:Y:S01]  /*6ba0*/  @!P0 IMAD.MOV R89, RZ, RZ, -R89 ;  /* 0x000000ffff598224 */ /* 0x000fe200078e0a59 */
[----:B------:R-:W-:Y:S01]  /*6bb0*/  IADD3 R2, -R2, RZ, RZ ;  /* 0x000000ff02027210 */ /* 0x000fe20007ffe1ff */
[----:B-1----:R-:W-:Y:S01]  /*6bc0*/  VIADD R86, R10, 0x1b4 ;  /* 0x000001b40a567836 */ /* 0x002fe20000000000 */
[----:B------:R-:W-:-:S02]  /*6bd0*/  IABS R97, R3 ;  /* 0x0000000300617213 */ /* 0x000fc40000000000 */
[----:B------:R-:W-:Y:S01]  /*6be0*/  @!P6 IADD3 R90, R90, -R237, RZ ;  /* 0x800000ed5a5ae210 */ /* 0x000fe20007ffe0ff */
[C---:B------:R-:W-:Y:S01]  /*6bf0*/  IMAD R96, R237.reuse, R2, R96 ;  /* 0x00000002ed607224 */ /* 0x040fe200078e0260 */
[C---:B------:R-:W-:Y:S01]  /*6c00*/  ISETP.GT.U32.AND P6, PT, R237.reuse, R93, PT ;  /* 0x0000005ded00720c */ /* 0x040fe20003fc4070 */
[--C-:B------:R-:W-:Y:S01]  /*6c10*/  @!P5 IMAD.IADD R92, R92, 0x1, -R237.reuse ;  /* 0x000000015c5cd824 */ /* 0x100fe200078e0aed */
[C---:B------:R-:W-:Y:S01]  /*6c20*/  ISETP.GT.U32.AND P5, PT, R237.reuse, R94, PT ;  /* 0x0000005eed00720c */ /* 0x040fe20003fa4070 */
[----:B------:R-:W-:Y:S01]  /*6c30*/  @!P4 IMAD.MOV R90, RZ, RZ, -R90 ;  /* 0x000000ffff5ac224 */ /* 0x000fe200078e0a5a */
[C---:B------:R-:W-:Y:S01]  /*6c40*/  ISETP.GT.U32.AND P4, PT, R237.reuse, R95, PT ;  /* 0x0000005fed00720c */ /* 0x040fe20003f84070 */
[----:B------:R-:W-:Y:S01]  /*6c50*/  IMAD.HI.U32 R2, R0, R97, RZ ;  /* 0x0000006100027227 */ /* 0x000fe200078e00ff */
[----:B------:R-:W-:Y:S01]  /*6c60*/  ISETP.GT.U32.AND P0, PT, R237, R92, PT ;  /* 0x0000005ced00720c */ /* 0x000fe20003f04070 */
[----:B------:R-:W-:Y:S01]  /*6c70*/  STL [R1+0x4c94], R89 ;  /* 0x004c945901007387 */ /* 0x000fe20000100800 */
[C---:B------:R-:W-:Y:S01]  /*6c80*/  IADD3 R4, R10.reuse, 0x80, RZ ;  /* 0x000000800a047810 */ /* 0x040fe20007ffe0ff */
[----:B------:R-:W-:Y:S01]  /*6c90*/  IMAD.MOV R2, RZ, RZ, -R2 ;  /* 0x000000ffff027224 */ /* 0x000fe200078e0a02 */
[----:B--2---:R-:W-:Y:S01]  /*6ca0*/  IADD3 R87, R10, 0x1b3, RZ ;  /* 0x000001b30a577810 */ /* 0x004fe20007ffe0ff */
[----:B------:R-:W-:Y:S01]  /*6cb0*/  @!P1 IMAD.IADD R91, R91, 0x1, -R237 ;  /* 0x000000015b5b9824 */ /* 0x000fe200078e0aed */
[----:B------:R-:W-:Y:S01]  /*6cc0*/  ISETP.GE.AND P1, PT, R98, RZ, PT ;  /* 0x000000ff6200720c */ /* 0x000fe20003f26270 */
[----:B------:R-:W-:Y:S01]  /*6cd0*/  IMAD R97, R237, R2, R97 ;  /* 0x00000002ed617224 */ /* 0x000fe200078e0261 */
[-C--:B------:R-:W-:Y:S01]  /*6ce0*/  @!P6 IADD3 R93, R93, -R237.reuse, RZ ;  /* 0x800000ed5d5de210 */ /* 0x080fe20007ffe0ff */
[----:B------:R-:W-:Y:S01]  /*6cf0*/  @!P2 IMAD.MOV R91, RZ, RZ, -R91 ;  /* 0x000000ffff5ba224 */ /* 0x000fe200078e0a5b */
[----:B------:R-:W-:Y:S01]  /*6d00*/  @!P5 IADD3 R94, R94, -R237, RZ ;  /* 0x800000ed5e5ed210 */ /* 0x000fe20007ffe0ff */
[----:B------:R1:W-:Y:S01]  /*6d10*/  STL [R1+0x4c98], R90 ;  /* 0x004c985a01007387 */ /* 0x0003e20000100800 */
[----:B------:R-:W-:Y:S01]  /*6d20*/  ISETP.GT.U32.AND P6, PT, R237, R93, PT ;  /* 0x0000005ded00720c */ /* 0x000fe20003fc4070 */
[----:B---3--:R-:W-:Y:S01]  /*6d30*/  VIADD R88, R10, 0x1b2 ;  /* 0x000001b20a587836 */ /* 0x008fe20000000000 */
[-C--:B------:R-:W-:Y:S01]  /*6d40*/  @!P0 IADD3 R92, R92, -R237.reuse, RZ ;  /* 0x800000ed5c5c8210 */ /* 0x080fe20007ffe0ff */
[----:B------:R-:W-:Y:S01]  /*6d50*/  STL [R1+0x4c9c], R91 ;  /* 0x004c9c5b01007387 */ /* 0x000fe20000100800 */
[----:B------:R-:W-:-:S02]  /*6d60*/  @!P4 IADD3 R95, R95, -R237, RZ ;  /* 0x800000ed5f5fc210 */ /* 0x000fc40007ffe0ff */
[----:B------:R-:W-:Y:S02]  /*6d70*/  @!P3 IADD3 R92, -R92, RZ, RZ ;  /* 0x000000ff5c5cb210 */ /* 0x000fe40007ffe1ff */
[C---:B------:R-:W-:Y:S01]  /*6d80*/  ISETP.GT.U32.AND P3, PT, R237.reuse, R95, PT ;  /* 0x0000005fed00720c */ /* 0x040fe20003f64070 */
[----:B-1----:R-:W-:Y:S01]  /*6d90*/  VIADD R90, R10, 0x1b0 ;  /* 0x000001b00a5a7836 */ /* 0x002fe20000000000 */
[----:B------:R-:W-:Y:S01]  /*6da0*/  ISETP.GE.AND P0, PT, R100, RZ, PT ;  /* 0x000000ff6400720c */ /* 0x000fe20003f06270 */
[----:B------:R-:W-:Y:S01]  /*6db0*/  STL [R1+0x4ca0], R92 ;  /* 0x004ca05c01007387 */ /* 0x000fe20000100800 */
[----:B------:R-:W-:Y:S01]  /*6dc0*/  ISETP.GT.U32.AND P5, PT, R237, R94, PT ;  /* 0x0000005eed00720c */ /* 0x000fe20003fa4070 */
[----:B------:R-:W-:Y:S01]  /*6dd0*/  @!P6 IMAD.IADD R93, R93, 0x1, -R237 ;  /* 0x000000015d5de824 */ /* 0x000fe200078e0aed */
[----:B------:R-:W-:Y:S02]  /*6de0*/  ISETP.GT.U32.AND P6, PT, R237, R96, PT ;  /* 0x00000060ed00720c */ /* 0x000fe40003fc4070 */
[----:B------:R-:W-:Y:S01]  /*6df0*/  ISETP.GE.AND P2, PT, R99, RZ, PT ;  /* 0x000000ff6300720c */ /* 0x000fe20003f46270 */
[----:B------:R-:W-:Y:S01]  /*6e00*/  @!P1 IMAD.MOV R93, RZ, RZ, -R93 ;  /* 0x000000ffff5d9224 */ /* 0x000fe200078e0a5d */
[----:B------:R-:W-:-:S02]  /*6e10*/  IADD3 R2, R10, 0x7e, RZ ;  /* 0x0000007e0a027810 */ /* 0x000fc40007ffe0ff */
[----:B------:R-:W-:Y:S02]  /*6e20*/  IADD3 R100, R10, 0x81, RZ ;  /* 0x000000810a647810 */ /* 0x000fe40007ffe0ff */
[----:B------:R-:W-:Y:S01]  /*6e30*/  @!P3 IADD3 R95, R95, -R237, RZ ;  /* 0x800000ed5f5fb210 */ /* 0x000fe20007ffe0ff */
[----:B------:R1:W-:Y:S01]  /*6e40*/  STL [R1+0x4ca4], R93 ;  /* 0x004ca45d01007387 */ /* 0x0003e20000100800 */
[----:B------:R-:W-:Y:S01]  /*6e50*/  ISETP.GT.U32.AND P3, PT, R237, R97, PT ;  /* 0x00000061ed00720c */ /* 0x000fe20003f64070 */
[--C-:B------:R-:W-:Y:S01]  /*6e60*/  @!P5 IMAD.IADD R94, R94, 0x1, -R237.reuse ;  /* 0x000000015e5ed824 */ /* 0x100fe200078e0aed */
[----:B------:R-:W-:Y:S01]  /*6e70*/  @!P0 IADD3 R95, -R95, RZ, RZ ;  /* 0x000000ff5f5f8210 */ /* 0x000fe20007ffe1ff */
[----:B------:R-:W-:Y:S01]  /*6e80*/  @!P6 IMAD.IADD R96, R96, 0x1, -R237 ;  /* 0x000000016060e824 */ /* 0x000fe200078e0aed */
[----:B------:R-:W-:Y:S01]  /*6e90*/  ISETP.GE.AND P0, PT, R4, RZ, PT ;  /* 0x000000ff0400720c */ /* 0x000fe20003f06270 */
[----:B------:R-:W-:Y:S01]  /*6ea0*/  @!P2 IMAD.MOV R94, RZ, RZ, -R94 ;  /* 0x000000ffff5ea224 */ /* 0x000fe200078e0a5e */
[----:B------:R-:W-:-:S02]  /*6eb0*/  IABS R4, R4 ;  /* 0x0000000400047213 */ /* 0x000fc40000000000 */
[----:B------:R-:W-:Y:S01]  /*6ec0*/  ISETP.GT.U32.AND P6, PT, R237, R96, PT ;  /* 0x00000060ed00720c */ /* 0x000fe20003fc4070 */
[C---:B-1----:R-:W-:Y:S01]  /*6ed0*/  VIADD R93, R10.reuse, 0x1ad ;  /* 0x000001ad0a5d7836 */ /* 0x042fe20000000000 */
[----:B------:R-:W-:Y:S01]  /*6ee0*/  IABS R98, R2 ;  /* 0x0000000200627213 */ /* 0x000fe20000000000 */
[----:B------:R1:W-:Y:S01]  /*6ef0*/  STL [R1+0x4ca8], R94 ;  /* 0x004ca85e01007387 */ /* 0x0003e20000100800 */
[----:B------:R-:W-:Y:S01]  /*6f00*/  ISETP.GE.AND P5, PT, R3, RZ, PT ;  /* 0x000000ff0300720c */ /* 0x000fe20003fa6270 */
[----:B------:R-:W-:Y:S01]  /*6f10*/  VIADD R3, R10, 0x7f ;  /* 0x0000007f0a037836 */ /* 0x000fe20000000000 */
[----:B------:R-:W-:Y:S01]  /*6f20*/  @!P3 IADD3 R97, R97, -R237, RZ ;  /* 0x800000ed6161b210 */ /* 0x000fe20007ffe0ff */
[----:B------:R-:W-:Y:S01]  /*6f30*/  STL [R1+0x4cac], R95 ;  /* 0x004cac5f01007387 */ /* 0x000fe20000100800 */
[----:B------:R-:W-:Y:S02]  /*6f40*/  ISETP.GE.AND P4, PT, R101, RZ, PT ;  /* 0x000000ff6500720c */ /* 0x000fe40003f86270 */
[----:B------:R-:W-:-:S02]  /*6f50*/  IABS R101, R100 ;  /* 0x0000006400657213 */ /* 0x000fc40000000000 */
[----:B------:R-:W-:Y:S01]  /*6f60*/  ISETP.GE.AND P1, PT, R2, RZ, PT ;  /* 0x000000ff0200720c */ /* 0x000fe20003f26270 */
[----:B------:R-:W-:Y:S01]  /*6f70*/  @!P6 IMAD.IADD R96, R96, 0x1, -R237 ;  /* 0x000000016060e824 */ /* 0x000fe200078e0aed */
[----:B------:R-:W-:Y:S01]  /*6f80*/  ISETP.GE.AND P6, PT, R100, RZ, PT ;  /* 0x000000ff6400720c */ /* 0x000fe20003fc6270 */
[----:B------:R-:W-:Y:S01]  /*6f90*/  IMAD.MOV.U32 R100, RZ, RZ, R4 ;  /* 0x000000ffff647224 */ /* 0x000fe200078e0004 */
[----:B------:R-:W-:Y:S01]  /*6fa0*/  ISETP.GT.U32.AND P3, PT, R237, R97, PT ;  /* 0x00000061ed00720c */ /* 0x000fe20003f64070 */
[C---:B------:R-:W-:Y:S01]  /*6fb0*/  IMAD.HI.U32 R2, R0.reuse, R98, RZ ;  /* 0x0000006200027227 */ /* 0x040fe200078e00ff */
[----:B------:R-:W-:Y:S02]  /*6fc0*/  ISETP.GE.AND P2, PT, R3, RZ, PT ;  /* 0x000000ff0300720c */ /* 0x000fe40003f46270 */
[----:B------:R-:W-:Y:S01]  /*6fd0*/  IABS R99, R3 ;  /* 0x0000000300637213 */ /* 0x000fe20000000000 */
[----:B------:R-:W-:Y:S01]  /*6fe0*/  IMAD.HI.U32 R3, R0, R100, RZ ;  /* 0x0000006400037227 */ /* 0x000fe200078e00ff */
[----:B------:R-:W-:-:S02]  /*6ff0*/  IADD3 R4, -R2, RZ, RZ ;  /* 0x000000ff02047210 */ /* 0x000fc40007ffe1ff */
[C---:B-1----:R-:W-:Y:S01]  /*7000*/  IADD3 R94, R10.reuse, 0x1ac, RZ ;  /* 0x000001ac0a5e7810 */ /* 0x042fe20007ffe0ff */
[----:B------:R-:W-:Y:S01]  /*7010*/  @!P4 IMAD.MOV R96, RZ, RZ, -R96 ;  /* 0x000000ffff60c224 */ /* 0x000fe200078e0a60 */
[----:B------:R-:W-:Y:S01]  /*7020*/  IADD3 R3, -R3, RZ, RZ ;  /* 0x000000ff03037210 */ /* 0x000fe20007ffe1ff */
[----:B------:R-:W-:Y:S01]  /*7030*/  IMAD R98, R237, R4, R98 ;  /* 0x00000004ed627224 */ /* 0x000fe200078e0262 */
[----:B------:R-:W-:Y:S01]  /*7040*/  IADD3 R91, R10, 0x1af, RZ ;  /* 0x000001af0a5b7810 */ /* 0x000fe20007ffe0ff */
[----:B------:R-:W-:Y:S01]  /*7050*/  @!P3 IMAD.IADD R97, R97, 0x1, -R237 ;  /* 0x000000016161b824 */ /* 0x000fe200078e0aed */
[----:B------:R1:W-:Y:S01]  /*7060*/  STL [R1+0x4cb0], R96 ;  /* 0x004cb06001007387 */ /* 0x0003e20000100800 */
[C---:B------:R-:W-:Y:S01]  /*7070*/  IMAD R100, R237.reuse, R3, R100 ;  /* 0x00000003ed647224 */ /* 0x040fe200078e0264 */
[----:B------:R-:W-:Y:S01]  /*7080*/  ISETP.GT.U32.AND P4, PT, R237, R98, PT ;  /* 0x00000062ed00720c */ /* 0x000fe20003f84070 */
[----:B------:R-:W-:Y:S01]  /*7090*/  IMAD.HI.U32 R2, R0, R99, RZ ;  /* 0x0000006300027227 */ /* 0x000fe200078e00ff */
[----:B------:R-:W-:-:S02]  /*70a0*/  @!P5 IADD3 R97, -R97, RZ, RZ ;  /* 0x000000ff6161d210 */ /* 0x000fc40007ffe1ff */
[C---:B------:R-:W-:Y:S01]  /*70b0*/  ISETP.GT.U32.AND P5, PT, R237.reuse, R100, PT ;  /* 0x00000064ed00720c */ /* 0x040fe20003fa4070 */
[----:B------:R-:W-:Y:S01]  /*70c0*/  IMAD.MOV R4, RZ, RZ, -R2 ;  /* 0x000000ffff047224 */ /* 0x000fe200078e0a02 */
[----:B------:R-:W-:Y:S01]  /*70d0*/  IADD3 R92, R10, 0x1ae, RZ ;  /* 0x000001ae0a5c7810 */ /* 0x000fe20007ffe0ff */
[----:B------:R-:W-:Y:S01]  /*70e0*/  IMAD.HI.U32 R2, R0, R101, RZ ;  /* 0x0000006500027227 */ /* 0x000fe200078e00ff */
[----:B------:R2:W-:Y:S01]  /*70f0*/  STL [R1+0x4cb4], R97 ;  /* 0x004cb46101007387 */ /* 0x0005e20000100800 */
[----:B-1----:R-:W-:Y:S02]  /*7100*/  IADD3 R96, R10, 0x1aa, RZ ;  /* 0x000001aa0a607810 */ /* 0x002fe40007ffe0ff */
[C---:B------:R-:W-:Y:S01]  /*7110*/  IMAD R99, R237.reuse, R4, R99 ;  /* 0x00000004ed637224 */ /* 0x040fe200078e0263 */
[----:B------:R-:W-:Y:S01]  /*7120*/  IADD3 R2, -R2, RZ, RZ ;  /* 0x000000ff02027210 */ /* 0x000fe20007ffe1ff */
[----:B------:R-:W-:Y:S01]  /*7130*/  @!P4 IMAD.IADD R98, R98, 0x1, -R237 ;  /* 0x000000016262c824 */ /* 0x000fe200078e0aed */
[----:B------:R-:W-:Y:S01]  /*7140*/  IADD3 R89, R10, 0x1b1, RZ ;  /* 0x000001b10a597810 */ /* 0x000fe20007ffe0ff */
[----:B------:R-:W-:Y:S01]  /*7150*/  IMAD.HI.U32 R3, R0, R103, RZ ;  /* 0x0000006700037227 */ /* 0x000fe200078e00ff */
[----:B------:R-:W-:-:S02]  /*7160*/  ISETP.GT.U32.AND P3, PT, R237, R99, PT ;  /* 0x00000063ed00720c */ /* 0x000fc40003f64070 */
[C---:B------:R-:W-:Y:S01]  /*7170*/  ISETP.GT.U32.AND P4, PT, R237.reuse, R98, PT ;  /* 0x00000062ed00720c */ /* 0x040fe20003f84070 */
[----:B------:R-:W-:Y:S01]  /*7180*/  @!P5 IMAD.IADD R100, R100, 0x1, -R237 ;  /* 0x000000016464d824 */ /* 0x000fe200078e0aed */
[C---:B--2---:R-:W-:Y:S01]  /*7190*/  IADD3 R97, R10.reuse, 0x1a9, RZ ;  /* 0x000001a90a617810 */ /* 0x044fe20007ffe0ff */
[----:B------:R-:W-:Y:S01]  /*71a0*/  IMAD.MOV R4, RZ, RZ, -R3 ;  /* 0x000000ffff047224 */ /* 0x000fe200078e0a03 */
[----:B------:R-:W-:Y:S01]  /*71b0*/  IADD3 R85, R10, 0x1b5, RZ ;  /* 0x000001b50a557810 */ /* 0x000fe20007ffe0ff */
[C---:B------:R-:W-:Y:S01]  /*71c0*/  IMAD R101, R237.reuse, R2, R101 ;  /* 0x00000002ed657224 */ /* 0x040fe200078e0265 */
[C---:B------:R-:W-:Y:S01]  /*71d0*/  ISETP.GT.U32.AND P5, PT, R237.reuse, R100, PT ;  /* 0x00000064ed00720c */ /* 0x040fe20003fa4070 */
[----:B------:R-:W-:Y:S01]  /*71e0*/  IMAD.HI.U32 R2, R0, R102, RZ ;  /* 0x0000006600027227 */ /* 0x000fe200078e00ff */
[C---:B------:R-:W-:Y:S02]  /*71f0*/  IADD3 R84, R10.reuse, 0x1b6, RZ ;  /* 0x000001b60a547810 */ /* 0x040fe40007ffe0ff */
[----:B------:R-:W-:Y:S01]  /*7200*/  IADD3 R82, R10, 0x1b8, RZ ;  /* 0x000001b80a527810 */ /* 0x000fe20007ffe0ff */
[----:B------:R-:W-:Y:S01]  /*7210*/  IMAD R103, R237, R4, R103 ;  /* 0x00000004ed677224 */ /* 0x000fe200078e0267 */
[----:B------:R-:W-:Y:S01]  /*7220*/  @!P3 IADD3 R99, R99, -R237, RZ ;  /* 0x800000ed6363b210 */ /* 0x000fe20007ffe0ff */
[----:B------:R-:W-:Y:S01]  /*7230*/  IMAD.HI.U32 R3, R0, R105, RZ ;  /* 0x0000006900037227 */ /* 0x000fe200078e00ff */
[----:B------:R-:W-:-:S02]  /*7240*/  @!P4 IADD3 R98, R98, -R237, RZ ;  /* 0x800000ed6262c210 */ /* 0x000fc40007ffe0ff */
[C---:B------:R-:W-:Y:S01]  /*7250*/  ISETP.GT.U32.AND P4, PT, R237.reuse, R101, PT ;  /* 0x00000065ed00720c */ /* 0x040fe20003f84070 */
[----:B------:R-:W-:Y:S01]  /*7260*/  IMAD.MOV R4, RZ, RZ, -R3 ;  /* 0x000000ffff047224 */ /* 0x000fe200078e0a03 */
[----:B------:R-:W-:Y:S01]  /*7270*/  IADD3 R2, -R2, RZ, RZ ;  /* 0x000000ff02027210 */ /* 0x000fe20007ffe1ff */
[----:B------:R-:W-:Y:S01]  /*7280*/  @!P5 IMAD.IADD R100, R100, 0x1, -R237 ;  /* 0x000000016464d824 */ /* 0x000fe200078e0aed */
[C---:B------:R-:W-:Y:S01]  /*7290*/  ISETP.GT.U32.AND P5, PT, R237.reuse, R103, PT ;  /* 0x00000067ed00720c */ /* 0x040fe20003fa4070 */
[----:B------:R-:W-:Y:S01]  /*72a0*/  @!P1 IMAD.MOV R98, RZ, RZ, -R98 ;  /* 0x000000ffff629224 */ /* 0x000fe200078e0a62 */
[C---:B------:R-:W-:Y:S01]  /*72b0*/  ISETP.GT.U32.AND P3, PT, R237.reuse, R99, PT ;  /* 0x00000063ed00720c */ /* 0x040fe20003f64070 */
[----:B------:R-:W-:Y:S01]  /*72c0*/  IMAD R102, R237, R2, R102 ;  /* 0x00000002ed667224 */ /* 0x000fe200078e0266 */
[----:B------:R-:W-:Y:S01]  /*72d0*/  IADD3 R3, R10, 0x87, RZ ;  /* 0x000000870a037810 */ /* 0x000fe20007ffe0ff */
[----:B------:R-:W-:Y:S01]  /*72e0*/  IMAD.HI.U32 R2, R0, R104, RZ ;  /* 0x0000006800027227 */ /* 0x000fe200078e00ff */
[----:B------:R-:W-:Y:S01]  /*72f0*/  STL [R1+0x4cb8], R98 ;  /* 0x004cb86201007387 */ /* 0x000fe20000100800 */
[----:B------:R-:W-:-:S02]  /*7300*/  IADD3 R81, R10, 0x1b9, RZ ;  /* 0x000001b90a517810 */ /* 0x000fc40007ffe0ff */
[-C--:B------:R-:W-:Y:S01]  /*7310*/  @!P4 IADD3 R101, R101, -R237.reuse, RZ ;  /* 0x800000ed6565c210 */ /* 0x080fe20007ffe0ff */
[----:B------:R-:W-:Y:S01]  /*7320*/  IMAD R105, R237, R4, R105 ;  /* 0x00000004ed697224 */ /* 0x000fe200078e0269 */
[----:B------:R-:W-:Y:S01]  /*7330*/  ISETP.GE.AND P4, PT, R106, RZ, PT ;  /* 0x000000ff6a00720c */ /* 0x000fe20003f86270 */
[----:B------:R-:W-:Y:S01]  /*7340*/  @!P0 IMAD.MOV R100, RZ, RZ, -R100 ;  /* 0x000000ffff648224 */ /* 0x000fe200078e0a64 */
[----:B------:R-:W-:Y:S01]  /*7350*/  IADD3 R2, -R2, RZ, RZ ;  /* 0x000000ff02027210 */ /* 0x000fe20007ffe1ff */
[----:B------:R-:W-:Y:S01]  /*7360*/  @!P5 IMAD.IADD R103, R103, 0x1, -R237 ;  /* 0x000000016767d824 */ /* 0x000fe200078e0aed */
[----:B------:R-:W-:Y:S01]  /*7370*/  IABS R106, R110 ;  /* 0x0000006e006a7213 */ /* 0x000fe20000000000 */
[----:B------:R-:W-:Y:S01]  /*7380*/  VIADD R95, R10, 0x1ab ;  /* 0x000001ab0a5f7836 */ /* 0x000fe20000000000 */
[----:B------:R-:W-:Y:S01]  /*7390*/  @!P3 IADD3 R99, R99, -R237, RZ ;  /* 0x800000ed6363b210 */ /* 0x000fe20007ffe0ff */
[C---:B------:R-:W-:Y:S01]  /*73a0*/  IMAD R104, R237.reuse, R2, R104 ;  /* 0x00000002ed687224 */ /* 0x040fe200078e0268 */
[C---:B------:R-:W-:Y:S01]  /*73b0*/  ISETP.GT.U32.AND P3, PT, R237.reuse, R102, PT ;  /* 0x00000066ed00720c */ /* 0x040fe20003f64070 */
[----:B------:R-:W-:Y:S01]  /*73c0*/  IMAD.HI.U32 R2, R0, R106, RZ ;  /* 0x0000006a00027227 */ /* 0x000fe200078e00ff */
[----:B------:R-:W-:-:S02]  /*73d0*/  ISETP.GT.U32.AND P1, PT, R237, R101, PT ;  /* 0x00000065ed00720c */ /* 0x000fc40003f24070 */
[----:B------:R-:W-:Y:S02]  /*73e0*/  ISETP.GT.U32.AND P5, PT, R237, R103, PT ;  /* 0x00000067ed00720c */ /* 0x000fe40003fa4070 */
[----:B------:R-:W-:Y:S02]  /*73f0*/  IADD3 R2, -R2, RZ, RZ ;  /* 0x000000ff02027210 */ /* 0x000fe40007ffe1ff */
[----:B------:R-:W-:Y:S02]  /*7400*/  @!P2 IADD3 R99, -R99, RZ, RZ ;  /* 0x000000ff6363a210 */ /* 0x000fe40007ffe1ff */
[----:B------:R-:W-:Y:S01]  /*7410*/  ISETP.GE.AND P0, PT, R108, RZ, PT ;  /* 0x000000ff6c00720c */ /* 0x000fe20003f06270 */
[----:B------:R-:W-:Y:S01]  /*7420*/  IMAD R106, R237, R2, R106 ;  /* 0x00000002ed6a7224 */ /* 0x000fe200078e026a */
[----:B------:R-:W-:Y:S01]  /*7430*/  IABS R108, R111 ;  /* 0x0000006f006c7213 */ /* 0x000fe20000000000 */
[----:B------:R1:W-:Y:S01]  /*7440*/  STL [R1+0x4cbc], R99 ;  /* 0x004cbc6301007387 */ /* 0x0003e20000100800 */
[----:B------:R-:W-:Y:S01]  /*7450*/  @!P3 IADD3 R102, R102, -R237, RZ ;  /* 0x800000ed6666b210 */ /* 0x000fe20007ffe0ff */
[--C-:B------:R-:W-:Y:S01]  /*7460*/  @!P1 IMAD.IADD R101, R101, 0x1, -R237.reuse ;  /* 0x0000000165659824 */ /* 0x100fe200078e0aed */
[----:B------:R-:W-:Y:S01]  /*7470*/  ISETP.GT.U32.AND P1, PT, R237, R104, PT ;  /* 0x00000068ed00720c */ /* 0x000fe20003f24070 */
[----:B------:R-:W-:Y:S01]  /*7480*/  @!P5 IMAD.IADD R103, R103, 0x1, -R237 ;  /* 0x000000016767d824 */ /* 0x000fe200078e0aed */
[C---:B------:R-:W-:Y:S01]  /*7490*/  ISETP.GT.U32.AND P2, PT, R237.reuse, R102, PT ;  /* 0x00000066ed00720c */ /* 0x040fe20003f44070 */
[----:B------:R-:W-:Y:S01]  /*74a0*/  @!P6 IMAD.MOV R101, RZ, RZ, -R101 ;  /* 0x000000ffff65e224 */ /* 0x000fe200078e0a65 */
[C---:B------:R-:W-:Y:S01]  /*74b0*/  ISETP.GT.U32.AND P5, PT, R237.reuse, R106, PT ;  /* 0x0000006aed00720c */ /* 0x040fe20003fa4070 */
[----:B------:R-:W-:Y:S01]  /*74c0*/  STL [R1+0x4cc0], R100 ;  /* 0x004cc06401007387 */ /* 0x000fe20000100800 */
[----:B------:R-:W-:Y:S01]  /*74d0*/  ISETP.GT.U32.AND P6, PT, R237, R105, PT ;  /* 0x00000069ed00720c */ /* 0x000fe20003fc4070 */
[----:B-1----:R-:W-:Y:S01]  /*74e0*/  VIADD R99, R10, 0x1a7 ;  /* 0x000001a70a637836 */ /* 0x002fe20000000000 */
[----:B------:R-:W-:Y:S01]  /*74f0*/  ISETP.GE.AND P3, PT, R107, RZ, PT ;  /* 0x000000ff6b00720c */ /* 0x000fe20003f66270 */
[----:B------:R-:W-:Y:S01]  /*7500*/  STL [R1+0x4cc4], R101 ;  /* 0x004cc46501007387 */ /* 0x000fe20000100800 */
[----:B------:R-:W-:-:S02]  /*7510*/  IABS R107, R3 ;  /* 0x00000003006b7213 */ /* 0x000fc40000000000 */
[----:B------:R-:W-:Y:S01]  /*7520*/  IADD3 R98, R10, 0x1a8, RZ ;  /* 0x000001a80a627810 */ /* 0x000fe20007ffe0ff */
[--C-:B------:R-:W-:Y:S01]  /*7530*/  @!P1 IMAD.IADD R104, R104, 0x1, -R237.reuse ;  /* 0x0000000168689824 */ /* 0x100fe200078e0aed */
[----:B------:R-:W-:Y:S01]  /*7540*/  ISETP.GE.AND P1, PT, R110, RZ, PT ;  /* 0x000000ff6e00720c */ /* 0x000fe20003f26270 */
[----:B------:R-:W-:Y:S01]  /*7550*/  IMAD.HI.U32 R2, R0, R107, RZ ;  /* 0x0000006b00027227 */ /* 0x000fe200078e00ff */
[----:B------:R-:W-:Y:S02]  /*7560*/  @!P2 IADD3 R102, R102, -R237, RZ ;  /* 0x800000ed6666a210 */ /* 0x000fe40007ffe0ff */
[----:B------:R-:W-:Y:S01]  /*7570*/  ISETP.GE.AND P2, PT, R109, RZ, PT ;  /* 0x000000ff6d00720c */ /* 0x000fe20003f46270 */
[--C-:B------:R-:W-:Y:S01]  /*7580*/  @!P5 IMAD.IADD R106, R106, 0x1, -R237.reuse ;  /* 0x000000016a6ad824 */ /* 0x100fe200078e0aed */
[----:B------:R-:W-:Y:S01]  /*7590*/  IADD3 R4, -R2, RZ, RZ ;  /* 0x000000ff02047210 */ /* 0x000fe20007ffe1ff */
[----:B------:R-:W-:Y:S01]  /*75a0*/  @!P6 IMAD.IADD R105, R105, 0x1, -R237 ;  /* 0x000000016969e824 */ /* 0x000fe200078e0aed */
[----:B------:R-:W-:Y:S01]  /*75b0*/  ISETP.GT.U32.AND P6, PT, R237, R104, PT ;  /* 0x00000068ed00720c */ /* 0x000fe20003fc4070 */
[----:B------:R-:W-:Y:S01]  /*75c0*/  IMAD.HI.U32 R2, R0, R108, RZ ;  /* 0x0000006c00027227 */ /* 0x000fe200078e00ff */
[----:B------:R-:W-:-:S02]  /*75d0*/  @!P4 IADD3 R102, -R102, RZ, RZ ;  /* 0x000000ff6666c210 */ /* 0x000fc40007ffe1ff */
[C---:B------:R-:W-:Y:S01]  /*75e0*/  ISETP.GT.U32.AND P4, PT, R237.reuse, R106, PT ;  /* 0x0000006aed00720c */ /* 0x040fe20003f84070 */
[C---:B------:R-:W-:Y:S01]  /*75f0*/  IMAD R107, R237.reuse, R4, R107 ;  /* 0x00000004ed6b7224 */ /* 0x040fe200078e026b */
[C---:B------:R-:W-:Y:S01]  /*7600*/  ISETP.GT.U32.AND P5, PT, R237.reuse, R105, PT ;  /* 0x00000069ed00720c */ /* 0x040fe20003fa4070 */
[----:B------:R-:W-:Y:S01]  /*7610*/  @!P3 IMAD.MOV R103, RZ, RZ, -R103 ;  /* 0x000000ffff67b224 */ /* 0x000fe200078e0a67 */
[----:B------:R-:W-:Y:S01]  /*7620*/  IADD3 R2, -R2, RZ, RZ ;  /* 0x000000ff02027210 */ /* 0x000fe20007ffe1ff */
[----:B------:R-:W-:Y:S01]  /*7630*/  STL [R1+0x4cc8], R102 ;  /* 0x004cc86601007387 */ /* 0x000fe20000100800 */
[----:B------:R-:W-:Y:S02]  /*7640*/  IABS R109, R114 ;  /* 0x00000072006d7213 */ /* 0x000fe40000000000 */
[----:B------:R-:W-:Y:S01]  /*7650*/  IABS R4, R113 ;  /* 0x0000007100047213 */ /* 0x000fe20000000000 */
[C---:B------:R-:W-:Y:S01]  /*7660*/  IMAD R108, R237.reuse, R2, R108 ;  /* 0x00000002ed6c7224 */ /* 0x040fe200078e026c */
[----:B------:R-:W-:Y:S01]  /*7670*/  STL [R1+0x4ccc], R103 ;  /* 0x004ccc6701007387 */ /* 0x000fe20000100800 */
[--C-:B------:R-:W-:Y:S01]  /*7680*/  @!P6 IMAD.IADD R104, R104, 0x1, -R237.reuse ;  /* 0x000000016868e824 */ /* 0x100fe200078e0aed */
[C---:B------:R-:W-:Y:S01]  /*7690*/  ISETP.GT.U32.AND P6, PT, R237.reuse, R107, PT ;  /* 0x0000006bed00720c */ /* 0x040fe20003fc4070 */
[----:B------:R-:W-:Y:S01]  /*76a0*/  @!P4 IMAD.IADD R106, R106, 0x1, -R237 ;  /* 0x000000016a6ac824 */ /* 0x000fe200078e0aed */
[----:B------:R-:W-:Y:S01]  /*76b0*/  ISETP.GT.U32.AND P4, PT, R237, R108, PT ;  /* 0x0000006ced00720c */ /* 0x000fe20003f84070 */
[----:B------:R-:W-:Y:S01]  /*76c0*/  IMAD.HI.U32 R2, R0, R4, RZ ;  /* 0x0000000400027227 */ /* 0x000fe200078e00ff */
[----:B------:R-:W-:-:S02]  /*76d0*/  @!P5 IADD3 R105, R105, -R237, RZ ;  /* 0x800000ed6969d210 */ /* 0x000fc40007ffe0ff */
[----:B------:R-:W-:Y:S01]  /*76e0*/  ISETP.GE.AND P5, PT, R3, RZ, PT ;  /* 0x000000ff0300720c */ /* 0x000fe20003fa6270 */
[----:B------:R-:W-:Y:S01]  /*76f0*/  IMAD.HI.U32 R3, R0, R109, RZ ;  /* 0x0000006d00037227 */ /* 0x000fe200078e00ff */
[----:B------:R-:W-:Y:S02]  /*7700*/  @!P0 IADD3 R104, -R104, RZ, RZ ;  /* 0x000000ff68688210 */ /* 0x000fe40007ffe1ff */
[----:B------:R-:W-:Y:S01]  /*7710*/  @!P1 IADD3 R106, -R106, RZ, RZ ;  /* 0x000000ff6a6a9210 */ /* 0x000fe20007ffe1ff */
[----:B------:R-:W-:Y:S01]  /*7720*/  IMAD.MOV R2, RZ, RZ, -R2 ;  /* 0x000000ffff027224 */ /* 0x000fe200078e0a02 */
[----:B------:R-:W-:Y:S01]  /*7730*/  IADD3 R110, -R3, RZ, RZ ;  /* 0x000000ff036e7210 */ /* 0x000fe20007ffe1ff */
[----:B------:R-:W-:Y:S01]  /*7740*/  @!P6 IMAD.IADD R107, R107, 0x1, -R237 ;  /* 0x000000016b6be824 */ /* 0x000fe200078e0aed */
[----:B------:R-:W-:Y:S01]  /*7750*/  IABS R3, R115 ;  /* 0x0000007300037213 */ /* 0x000fe20000000000 */
[C---:B------:R-:W-:Y:S01]  /*7760*/  IMAD R2, R237.reuse, R2, R4 ;  /* 0x00000002ed027224 */ /* 0x040fe200078e0204 */
[----:B------:R-:W-:Y:S01]  /*7770*/  @!P4 IADD3 R108, R108, -R237, RZ ;  /* 0x800000ed6c6cc210 */ /* 0x000fe20007ffe0ff */
[C---:B------:R-:W-:Y:S01]  /*7780*/  IMAD R4, R237.reuse, R110, R109 ;  /* 0x0000006eed047224 */ /* 0x040fe200078e026d */
[C---:B------:R-:W-:Y:S01]  /*7790*/  ISETP.GT.U32.AND P3, PT, R237.reuse, R107, PT ;  /* 0x0000006bed00720c */ /* 0x040fe20003f64070 */
[----:B------:R-:W-:Y:S01]  /*77a0*/  IMAD.MOV.U32 R110, RZ, RZ, R3 ;  /* 0x000000ffff6e7224 */ /* 0x000fe200078e0003 */
[C---:B------:R-:W-:Y:S01]  /*77b0*/  ISETP.GT.U32.AND P4, PT, R237.reuse, R108, PT ;  /* 0x0000006ced00720c */ /* 0x040fe20003f84070 */
[----:B------:R-:W-:Y:S01]  /*77c0*/  @!P2 IMAD.MOV R105, RZ, RZ, -R105 ;  /* 0x000000ffff69a224 */ /* 0x000fe200078e0a69 */
[----:B------:R-:W-:Y:S01]  /*77d0*/  ISETP.GT.U32.AND P2, PT, R237, R4, PT ;  /* 0x00000004ed00720c */ /* 0x000fe20003f44070 */
[C---:B------:R-:W-:Y:S01]  /*77e0*/  IMAD.HI.U32 R3, R0.reuse, R110, RZ ;  /* 0x0000006e00037227 */ /* 0x040fe200078e00ff */
[----:B------:R-:W-:Y:S01]  /*77f0*/  ISETP.GE.AND P6, PT, R111, RZ, PT ;  /* 0x000000ff6f00720c */ /* 0x000fe20003fc6270 */
[----:B------:R1:W-:Y:S01]  /*7800*/  STL [R1+0x4cd0], R104 ;  /* 0x004cd06801007387 */ /* 0x0003e20000100800 */
[----:B------:R-:W-:Y:S01]  /*7810*/  ISETP.GT.U32.AND P0, PT, R237, R2, PT ;  /* 0x00000002ed00720c */ /* 0x000fe20003f04070 */
[----:B------:R-:W-:Y:S01]  /*7820*/  IMAD.HI.U32 R109, R0, R112, RZ ;  /* 0x00000070006d7227 */ /* 0x000fe200078e00ff */
[----:B------:R-:W-:Y:S01]  /*7830*/  IADD3 R3, -R3, RZ, RZ ;  /* 0x000000ff03037210 */ /* 0x000fe20007ffe1ff */
[----:B------:R2:W-:Y:S01]  /*7840*/  STL [R1+0x4cd4], R105 ;  /* 0x004cd46901007387 */ /* 0x0005e20000100800 */
[----:B------:R-:W-:Y:S01]  /*7850*/  ISETP.GE.AND P1, PT, R113, RZ, PT ;  /* 0x000000ff7100720c */ /* 0x000fe20003f26270 */
[----:B------:R-:W-:Y:S01]  /*7860*/  IMAD.MOV R109, RZ, RZ, -R109 ;  /* 0x000000ffff6d7224 */ /* 0x000fe200078e0a6d */
[----:B------:R-:W-:Y:S01]  /*7870*/  IABS R113, R117 ;  /* 0x0000007500717213 */ /* 0x000fe20000000000 */
[--C-:B------:R-:W-:Y:S01]  /*7880*/  @!P3 IMAD.IADD R107, R107, 0x1, -R237.reuse ;  /* 0x000000016b6bb824 */ /* 0x100fe200078e0aed */
[----:B------:R-:W-:Y:S01]  /*7890*/  @!P4 IADD3 R108, R108, -R237, RZ ;  /* 0x800000ed6c6cc210 */ /* 0x000fe20007ffe0ff */
[C---:B------:R-:W-:Y:S01]  /*78a0*/  IMAD R110, R237.reuse, R3, R110 ;  /* 0x00000003ed6e7224 */ /* 0x040fe200078e026e */
[----:B------:R-:W-:Y:S01]  /*78b0*/  ISETP.GE.AND P3, PT, R114, RZ, PT ;  /* 0x000000ff7200720c */ /* 0x000fe20003f66270 */
[C---:B------:R-:W-:Y:S01]  /*78c0*/  IMAD R112, R237.reuse, R109, R112 ;  /* 0x0000006ded707224 */ /* 0x040fe200078e0270 */
[----:B------:R-:W-:Y:S01]  /*78d0*/  @!P6 IADD3 R108, -R108, RZ, RZ ;  /* 0x000000ff6c6ce210 */ /* 0x000fe20007ffe1ff */
[----:B------:R-:W-:Y:S01]  /*78e0*/  @!P2 IMAD.IADD R4, R4, 0x1, -R237 ;  /* 0x000000010404a824 */ /* 0x000fe200078e0aed */
[----:B------:R-:W-:Y:S01]  /*78f0*/  IADD3 R109, R10, 0x8d, RZ ;  /* 0x0000008d0a6d7810 */ /* 0x000fe20007ffe0ff */
[----:B------:R-:W-:Y:S01]  /*7900*/  @!P5 IMAD.MOV R107, RZ, RZ, -R107 ;  /* 0x000000ffff6bd224 */ /* 0x000fe200078e0a6b */
[C---:B------:R-:W-:Y:S01]  /*7910*/  ISETP.GT.U32.AND P5, PT, R237.reuse, R110, PT ;  /* 0x0000006eed00720c */ /* 0x040fe20003fa4070 */
[----:B------:R-:W-:Y:S01]  /*7920*/  @!P0 IMAD.IADD R2, R2, 0x1, -R237 ;  /* 0x0000000102028824 */ /* 0x000fe200078e0aed */
[C---:B------:R-:W-:Y:S01]  /*7930*/  ISETP.GT.U32.AND P6, PT, R237.reuse, R112, PT ;  /* 0x00000070ed00720c */ /* 0x040fe20003fc4070 */
[----:B------:R-:W-:Y:S01]  /*7940*/  STL [R1+0x4cd8], R106 ;  /* 0x004cd86a01007387 */ /* 0x000fe20000100800 */
[C---:B------:R-:W-:Y:S01]  /*7950*/  ISETP.GT.U32.AND P2, PT, R237.reuse, R4, PT ;  /* 0x00000004ed00720c */ /* 0x040fe20003f44070 */
[C---:B-1----:R-:W-:Y:S01]  /*7960*/  VIADD R104, R10.reuse, 0x1a2 ;  /* 0x000001a20a687836 */ /* 0x042fe20000000000 */
[----:B------:R-:W-:Y:S01]  /*7970*/  ISETP.GT.U32.AND P0, PT, R237, R2, PT ;  /* 0x00000002ed00720c */ /* 0x000fe20003f04070 */
[----:B------:R-:W-:Y:S01]  /*7980*/  STL [R1+0x4cdc], R107 ;  /* 0x004cdc6b01007387 */ /* 0x000fe20000100800 */
[----:B------:R-:W-:Y:S01]  /*7990*/  IABS R111, R109 ;  /* 0x0000006d006f7213 */ /* 0x000fe20000000000 */
[----:B------:R-:W-:Y:S01]  /*79a0*/  VIADD R102, R10, 0x1a4 ;  /* 0x000001a40a667836 */ /* 0x000fe20000000000 */
[----:B------:R-:W-:Y:S01]  /*79b0*/  ISETP.GE.AND P4, PT, R115, RZ, PT ;  /* 0x000000ff7300720c */ /* 0x000fe20003f86270 */
[----:B------:R1:W-:Y:S01]  /*79c0*/  STL [R1+0x4ce0], R108 ;  /* 0x004ce06c01007387 */ /* 0x0003e20000100800 */
[----:B------:R-:W-:Y:S01]  /*79d0*/  IABS R115, R119 ;  /* 0x0000007700737213 */ /* 0x000fe20000000000 */
[----:B------:R-:W-:Y:S01]  /*79e0*/  IMAD.HI.U32 R3, R0, R111, RZ ;  /* 0x0000006f00037227 */ /* 0x000fe200078e00ff */
[----:B------:R-:W-:-:S02]  /*79f0*/  @!P5 IADD3 R110, R110, -R237, RZ ;  /* 0x800000ed6e6ed210 */ /* 0x000fc40007ffe0ff */
[----:B--2---:R-:W-:Y:S01]  /*7a00*/  IADD3 R105, R10, 0x1a1, RZ ;  /* 0x000001a10a697810 */ /* 0x004fe20007ffe0ff */
[--C-:B------:R-:W-:Y:S01]  /*7a10*/  @!P6 IMAD.IADD R112, R112, 0x1, -R237.reuse ;  /* 0x000000017070e824 */ /* 0x100fe200078e0aed */
[----:B------:R-:W-:Y:S01]  /*7a20*/  ISETP.GT.U32.AND P5, PT, R237, R110, PT ;  /* 0x0000006eed00720c */ /* 0x000fe20003fa4070 */
[--C-:B------:R-:W-:Y:S01]  /*7a30*/  @!P2 IMAD.IADD R4, R4, 0x1, -R237.reuse ;  /* 0x000000010404a824 */ /* 0x100fe200078e0aed */
[----:B------:R-:W-:Y:S01]  /*7a40*/  ISETP.GE.AND P2, PT, R109, RZ, PT ;  /* 0x000000ff6d00720c */ /* 0x000fe20003f46270 */
[----:B------:R-:W-:Y:S01]  /*7a50*/  IMAD.HI.U32 R109, R0, R113, RZ ;  /* 0x00000071006d7227 */ /* 0x000fe200078e00ff */
[----:B------:R-:W-:Y:S02]  /*7a60*/  ISETP.GT.U32.AND P6, PT, R237, R112, PT ;  /* 0x00000070ed00720c */ /* 0x000fe40003fc4070 */
[----:B-1----:R-:W-:Y:S01]  /*7a70*/  IADD3 R108, R10, 0x19e, RZ ;  /* 0x0000019e0a6c7810 */ /* 0x002fe20007ffe0ff */
[----:B------:R-:W-:Y:S01]  /*7a80*/  @!P0 IMAD.IADD R2, R2, 0x1, -R237 ;  /* 0x0000000102028824 */ /* 0x000fe200078e0aed */
[----:B------:R-:W-:Y:S01]  /*7a90*/  ISETP.GE.AND P0, PT, R116, RZ, PT ;  /* 0x000000ff7400720c */ /* 0x000fe20003f06270 */
[----:B------:R-:W-:Y:S01]  /*7aa0*/  IMAD.MOV R114, RZ, RZ, -R3 ;  /* 0x000000ffff727224 */ /* 0x000fe200078e0a03 */
[----:B------:R-:W-:Y:S01]  /*7ab0*/  IADD3 R116, -R109, RZ, RZ ;  /* 0x000000ff6d747210 */ /* 0x000fe20007ffe1ff */
[----:B------:R-:W-:Y:S01]  /*7ac0*/  IMAD.MOV.U32 R5, RZ, RZ, R4 ;  /* 0x000000ffff057224 */ /* 0x000fe200078e0004 */
[----:B------:R-:W-:Y:S01]  /*7ad0*/  MOV R11, R2 ;  /* 0x00000002000b7202 */ /* 0x000fe20000000f00 */
[C---:B------:R-:W-:Y:S01]  /*7ae0*/  IMAD R2, R237.reuse, R114, R111 ;  /* 0x00000072ed027224 */ /* 0x040fe200078e026f */
[----:B------:R-:W-:Y:S01]  /*7af0*/  @!P5 IADD3 R110, R110, -R237, RZ ;  /* 0x800000ed6e6ed210 */ /* 0x000fe20007ffe0ff */
[C---:B------:R-:W-:Y:S01]  /*7b00*/  IMAD R114, R237.reuse, R116, R113 ;  /* 0x00000074ed727224 */ /* 0x040fe200078e0271 */
[----:B------:R-:W-:Y:S01]  /*7b10*/  MOV R109, R115 ;  /* 0x00000073006d7202 */ /* 0x000fe20000000f00 */
[----:B------:R-:W-:Y:S01]  /*7b20*/  VIADD R115, R10, 0x90 ;  /* 0x000000900a737836 */ /* 0x000fe20000000000 */
[C---:B------:R-:W-:Y:S01]  /*7b30*/  ISETP.GT.U32.AND P5, PT, R237.reuse, R2, PT ;  /* 0x00000002ed00720c */ /* 0x040fe20003fa4070 */
[----:B------:R-:W-:Y:S01]  /*7b40*/  @!P1 IMAD.MOV R11, RZ, RZ, -R11 ;  /* 0x000000ffff0b9224 */ /* 0x000fe200078e0a0b */
[----:B------:R-:W-:Y:S01]  /*7b50*/  @!P6 IADD3 R112, R112, -R237, RZ ;  /* 0x800000ed7070e210 */ /* 0x000fe20007ffe0ff */
[----:B------:R-:W-:Y:S01]  /*7b60*/  IMAD.HI.U32 R3, R0, R109, RZ ;  /* 0x0000006d00037227 */ /* 0x000fe200078e00ff */
[----:B------:R-:W-:-:S02]  /*7b70*/  ISETP.GT.U32.AND P6, PT, R237, R114, PT ;  /* 0x00000072ed00720c */ /* 0x000fc40003fc4070 */
[----:B------:R-:W-:Y:S01]  /*7b80*/  IABS R111, R115 ;  /* 0x00000073006f7213 */ /* 0x000fe20000000000 */
[----:B------:R-:W-:Y:S01]  /*7b90*/  IMAD.MOV R116, RZ, RZ, -R3 ;  /* 0x000000ffff747224 */ /* 0x000fe200078e0a03 */
[----:B------:R-:W-:Y:S01]  /*7ba0*/  STL [R1+0xa4], R11 ;  /* 0x0000a40b01007387 */ /* 0x000fe20000100800 */
[----:B------:R-:W-:Y:S01]  /*7bb0*/  @!P3 IMAD.MOV R5, RZ, RZ, -R5 ;  /* 0x000000ffff05b224 */ /* 0x000fe200078e0a05 */
[----:B------:R-:W-:Y:S01]  /*7bc0*/  IABS R113, R120 ;  /* 0x0000007800717213 */ /* 0x000fe20000000000 */
[----:B------:R-:W-:Y:S01]  /*7bd0*/  IMAD.HI.U32 R3, R0, R111, RZ ;  /* 0x0000006f00037227 */ /* 0x000fe200078e00ff */
[----:B------:R-:W-:Y:S02]  /*7be0*/  ISETP.GE.AND P1, PT, R117, RZ, PT ;  /* 0x000000ff7500720c */ /* 0x000fe40003f26270 */
[-C--:B------:R-:W-:Y:S01]  /*7bf0*/  @!P5 IADD3 R2, R2, -R237.reuse, RZ ;  /* 0x800000ed0202d210 */ /* 0x080fe20007ffe0ff */
[----:B------:R1:W-:Y:S01]  /*7c00*/  STL [R1+0xa8], R5 ;  /* 0x0000a80501007387 */ /* 0x0003e20000100800 */
[----:B------:R-:W-:Y:S01]  /*7c10*/  IADD3 R4, -R3, RZ, RZ ;  /* 0x000000ff03047210 */ /* 0x000fe20007ffe1ff */
[C---:B------:R-:W-:Y:S01]  /*7c20*/  IMAD R116, R237.reuse, R116, R109 ;  /* 0x00000074ed747224 */ /* 0x040fe200078e026d */
[----:B------:R-:W-:Y:S01]  /*7c30*/  @!P6 IADD3 R114, R114, -R237, RZ ;  /* 0x800000ed7272e210 */ /* 0x000fe20007ffe0ff */
[C---:B------:R-:W-:Y:S01]  /*7c40*/  VIADD R106, R10.reuse, 0x1a0 ;  /* 0x000001a00a6a7836 */ /* 0x040fe20000000000 */
[C---:B------:R-:W-:Y:S01]  /*7c50*/  ISETP.GT.U32.AND P6, PT, R237.reuse, R2, PT ;  /* 0x00000002ed00720c */ /* 0x040fe20003fc4070 */
[----:B------:R-:W-:Y:S01]  /*7c60*/  IMAD R4, R237, R4, R111 ;  /* 0x00000004ed047224 */ /* 0x000fe200078e026f */
[----:B------:R-:W-:Y:S01]  /*7c70*/  IABS R3, R121 ;  /* 0x0000007900037213 */ /* 0x000fe20000000000 */
[C---:B------:R-:W-:Y:S01]  /*7c80*/  VIADD R107, R10.reuse, 0x19f ;  /* 0x0000019f0a6b7836 */ /* 0x040fe20000000000 */
[----:B------:R-:W-:Y:S01]  /*7c90*/  MOV R111, R113 ;  /* 0x00000071006f7202 */ /* 0x000fe20000000f00 */
[----:B-1----:R-:W-:Y:S01]  /*7ca0*/  IMAD.MOV.U32 R5, RZ, RZ, R110 ;  /* 0x000000ffff057224 */ /* 0x002fe200078e006e */
[----:B------:R-:W-:Y:S01]  /*7cb0*/  MOV R110, R3 ;  /* 0x00000003006e7202 */ /* 0x000fe20000000f00 */
[C---:B------:R-:W-:Y:S01]  /*7cc0*/  VIADD R113, R10.reuse, 0x94 ;  /* 0x000000940a717836 */ /* 0x040fe20000000000 */
[----:B------:R-:W-:Y:S01]  /*7cd0*/  IADD3 R117, R10, 0x91, RZ ;  /* 0x000000910a757810 */ /* 0x000fe20007ffe0ff */
[----:B------:R-:W-:Y:S01]  /*7ce0*/  IMAD.HI.U32 R3, R0, R111, RZ ;  /* 0x0000006f00037227 */ /* 0x000fe200078e00ff */
[----:B------:R-:W-:-:S02]  /*7cf0*/  @!P4 IADD3 R5, -R5, RZ, RZ ;  /* 0x000000ff0505c210 */ /* 0x000fc40007ffe1ff */
[C---:B------:R-:W-:Y:S01]  /*7d00*/  ISETP.GT.U32.AND P4, PT, R237.reuse, R114, PT ;  /* 0x00000072ed00720c */ /* 0x040fe20003f84070 */
[----:B------:R-:W-:Y:S01]  /*7d10*/  @!P6 IMAD.IADD R2, R2, 0x1, -R237 ;  /* 0x000000010202e824 */ /* 0x000fe200078e0aed */
[C---:B------:R-:W-:Y:S01]  /*7d20*/  ISETP.GT.U32.AND P6, PT, R237.reuse, R4, PT ;  /* 0x00000004ed00720c */ /* 0x040fe20003fc4070 */
[----:B------:R1:W-:Y:S01]  /*7d30*/  STL [R1+0xac], R5 ;  /* 0x0000ac0501007387 */ /* 0x0003e20000100800 */
[----:B------:R-:W-:Y:S02]  /*7d40*/  IABS R118, R117 ;  /* 0x0000007500767213 */ /* 0x000fe40000000000 */
[----:B------:R-:W-:Y:S02]  /*7d50*/  ISETP.GT.U32.AND P5, PT, R237, R116, PT ;  /* 0x00000074ed00720c */ /* 0x000fe40003fa4070 */
[----:B------:R-:W-:Y:S01]  /*7d60*/  MOV R6, R112 ;  /* 0x0000007000067202 */ /* 0x000fe20000000f00 */
[----:B------:R-:W-:Y:S01]  /*7d70*/  IMAD.HI.U32 R109, R0, R118, RZ ;  /* 0x00000076006d7227 */ /* 0x000fe200078e00ff */
[----:B------:R-:W-:-:S02]  /*7d80*/  IABS R112, R113 ;  /* 0x0000007100707213 */ /* 0x000fc40000000000 */
[----:B------:R-:W-:Y:S01]  /*7d90*/  @!P0 IADD3 R6, -R6, RZ, RZ ;  /* 0x000000ff06068210 */ /* 0x000fe20007ffe1ff */
[----:B-1----:R-:W-:Y:S01]  /*7da0*/  IMAD.MOV.U32 R5, RZ, RZ, R2 ;  /* 0x000000ffff057224 */ /* 0x002fe200078e0002 */
[-C--:B------:R-:W-:Y:S01]  /*7db0*/  @!P4 IADD3 R114, R114, -R237.reuse, RZ ;  /* 0x800000ed7272c210 */ /* 0x080fe20007ffe0ff */
[----:B------:R-:W-:Y:S01]  /*7dc0*/  IMAD.MOV R2, RZ, RZ, -R3 ;  /* 0x000000ffff027224 */ /* 0x000fe200078e0a03 */
[----:B------:R-:W-:Y:S01]  /*7dd0*/  @!P6 IADD3 R4, R4, -R237, RZ ;  /* 0x800000ed0404e210 */ /* 0x000fe20007ffe0ff */
[----:B------:R-:W-:Y:S01]  /*7de0*/  IMAD.MOV R109, RZ, RZ, -R109 ;  /* 0x000000ffff6d7224 */ /* 0x000fe200078e0a6d */
[----:B------:R-:W-:Y:S01]  /*7df0*/  STL [R1+0xb0], R6 ;  /* 0x0000b00601007387 */ /* 0x000fe20000100800 */
[----:B------:R-:W-:Y:S01]  /*7e00*/  IMAD R2, R237, R2, R111 ;  /* 0x00000002ed027224 */ /* 0x000fe200078e026f */
[----:B------:R-:W-:Y:S01]  /*7e10*/  ISETP.GE.AND P0, PT, R115, RZ, PT ;  /* 0x000000ff7300720c */ /* 0x000fe20003f06270 */
[----:B------:R-:W-:Y:S01]  /*7e20*/  IMAD.MOV.U32 R3, RZ, RZ, R114 ;  /* 0x000000ffff037224 */ /* 0x000fe200078e0072 */
[----:B------:R-:W-:Y:S01]  /*7e30*/  ISETP.GE.AND P3, PT, R119, RZ, PT ;  /* 0x000000ff7700720c */ /* 0x000fe20003f66270 */
[C---:B------:R-:W-:Y:S01]  /*7e40*/  IMAD R118, R237.reuse, R109, R118 ;  /* 0x0000006ded767224 */ /* 0x040fe200078e0276 */
[----:B------:R-:W-:Y:S01]  /*7e50*/  ISETP.GT.U32.AND P6, PT, R237, R2, PT ;  /* 0x00000002ed00720c */ /* 0x000fe20003fc4070 */
[----:B------:R-:W-:Y:S01]  /*7e60*/  @!P2 IMAD.MOV R5, RZ, RZ, -R5 ;  /* 0x000000ffff05a224 */ /* 0x000fe200078e0a05 */
[----:B------:R-:W-:Y:S01]  /*7e70*/  @!P1 IADD3 R3, -R3, RZ, RZ ;  /* 0x000000ff03039210 */ /* 0x000fe20007ffe1ff */
[----:B------:R-:W-:Y:S01]  /*7e80*/  IMAD.HI.U32 R109, R0, R110, RZ ;  /* 0x0000006e006d7227 */ /* 0x000fe200078e00ff */
[----:B------:R-:W-:-:S02]  /*7e90*/  ISETP.GT.U32.AND P2, PT, R237, R118, PT ;  /* 0x00000076ed00720c */ /* 0x000fc40003f44070 */
[----:B------:R-:W-:Y:S01]  /*7ea0*/  ISETP.GT.U32.AND P1, PT, R237, R4, PT ;  /* 0x00000004ed00720c */ /* 0x000fe20003f24070 */
[--C-:B------:R-:W-:Y:S01]  /*7eb0*/  @!P5 IMAD.IADD R116, R116, 0x1, -R237.reuse ;  /* 0x000000017474d824 */ /* 0x100fe200078e0aed */
[----:B------:R-:W-:Y:S01]  /*7ec0*/  STL [R1+0xb4], R5 ;  /* 0x0000b40501007387 */ /* 0x000fe20000100800 */
[----:B------:R-:W-:Y:S01]  /*7ed0*/  IADD3 R109, -R109, RZ, RZ ;  /* 0x000000ff6d6d7210 */ /* 0x000fe20007ffe1ff */
[----:B------:R-:W-:Y:S01]  /*7ee0*/  VIADD R119, R10, 0x97 ;  /* 0x000000970a777836 */ /* 0x000fe20000000000 */
[----:B------:R-:W-:Y:S01]  /*7ef0*/  ISETP.GE.AND P4, PT, R117, RZ, PT ;  /* 0x000000ff7500720c */ /* 0x000fe20003f86270 */
[----:B------:R1:W-:Y:S01]  /*7f00*/  STL [R1+0xb8], R3 ;  /* 0x0000b80301007387 */ /* 0x0003e20000100800 */
[----:B------:R-:W-:Y:S01]  /*7f10*/  @!P6 IADD3 R2, R2, -R237, RZ ;  /* 0x800000ed0202e210 */ /* 0x000fe20007ffe0ff */
[C---:B------:R-:W-:Y:S01]  /*7f20*/  IMAD R110, R237.reuse, R109, R110 ;  /* 0x0000006ded6e7224 */ /* 0x040fe200078e026e */
[C---:B------:R-:W-:Y:S02]  /*7f30*/  ISETP.GT.U32.AND P5, PT, R237.reuse, R116, PT ;  /* 0x00000074ed00720c */ /* 0x040fe40003fa4070 */
[----:B------:R-:W-:Y:S01]  /*7f40*/  ISETP.GT.U32.AND P6, PT, R237, R2, PT ;  /* 0x00000002ed00720c */ /* 0x000fe20003fc4070 */
[----:B------:R-:W-:Y:S01]  /*7f50*/  @!P2 IMAD.IADD R118, R118, 0x1, -R237 ;  /* 0x000000017676a824 */ /* 0x000fe200078e0aed */
[----:B------:R-:W-:-:S02]  /*7f60*/  @!P1 IADD3 R4, R4, -R237, RZ ;  /* 0x800000ed04049210 */ /* 0x000fc40007ffe0ff */
[C---:B------:R-:W-:Y:S01]  /*7f70*/  ISETP.GT.U32.AND P1, PT, R237.reuse, R110, PT ;  /* 0x0000006eed00720c */ /* 0x040fe20003f24070 */
[----:B-1----:R-:W-:Y:S01]  /*7f80*/  IMAD.HI.U32 R3, R0, R112, RZ ;  /* 0x0000007000037227 */ /* 0x002fe200078e00ff */
[C---:B------:R-:W-:Y:S02]  /*7f90*/  IADD3 R115, R10.reuse, 0x95, RZ ;  /* 0x000000950a737810 */ /* 0x040fe40007ffe0ff */
[----:B------:R-:W-:Y:S01]  /*7fa0*/  IADD3 R117, R10, 0x96, RZ ;  /* 0x000000960a757810 */ /* 0x000fe20007ffe0ff */
[----:B------:R-:W-:Y:S01]  /*7fb0*/  IMAD.MOV R3, RZ, RZ, -R3 ;  /* 0x000000ffff037224 */ /* 0x000fe200078e0a03 */
[C---:B------:R-:W-:Y:S01]  /*7fc0*/  ISETP.GT.U32.AND P2, PT, R237.reuse, R118, PT ;  /* 0x00000076ed00720c */ /* 0x040fe20003f44070 */
[----:B------:R-:W-:Y:S01]  /*7fd0*/  @!P5 IMAD.IADD R116, R116, 0x1, -R237 ;  /* 0x000000017474d824 */ /* 0x000fe200078e0aed */
[----:B------:R-:W-:Y:S01]  /*7fe0*/  ISETP.GE.AND P5, PT, R120, RZ, PT ;  /* 0x000000ff7800720c */ /* 0x000fe20003fa6270 */
[C---:B------:R-:W-:Y:S01]  /*7ff0*/  IMAD R112, R237.reuse, R3, R112 ;  /* 0x00000003ed707224 */ /* 0x040fe200078e0270 */
[----:B------:R-:W-:Y:S01]  /*8000*/  @!P6 IADD3 R2, R2, -R237, RZ ;  /* 0x800000ed0202e210 */ /* 0x000fe20007ffe0ff */
[----:B------:R-:W-:Y:S01]  /*8010*/  IMAD.MOV.U32 R6, RZ, RZ, R116 ;  /* 0x000000ffff067224 */ /* 0x000fe200078e0074 */
[----:B------:R-:W-:Y:S01]  /*8020*/  IABS R114, R115 ;  /* 0x0000007300727213 */ /* 0x000fe20000000000 */
[----:B------:R-:W-:Y:S01]  /*8030*/  IMAD.MOV.U32 R5, RZ, RZ, R4 ;  /* 0x000000ffff057224 */ /* 0x000fe200078e0004 */
[----:B------:R-:W-:-:S02]  /*8040*/  ISETP.GT.U32.AND P6, PT, R237, R112, PT ;  /* 0x00000070ed00720c */ /* 0x000fc40003fc4070 */
[----:B------:R-:W-:Y:S01]  /*8050*/  IABS R120, R117 ;  /* 0x0000007500787213 */ /* 0x000fe20000000000 */
[----:B------:R-:W-:Y:S01]  /*8060*/  IMAD.HI.U32 R3, R0, R114, RZ ;  /* 0x0000007200037227 */ /* 0x000fe200078e00ff */
[----:B------:R-:W-:Y:S02]  /*8070*/  IABS R122, R119 ;  /* 0x00000077007a7213 */ /* 0x000fe40000000000 */
[-C--:B------:R-:W-:Y:S01]  /*8080*/  @!P1 IADD3 R110, R110, -R237.reuse, RZ ;  /* 0x800000ed6e6e9210 */ /* 0x080fe20007ffe0ff */
[----:B------:R-:W-:Y:S01]  /*8090*/  IMAD.HI.U32 R109, R0, R120, RZ ;  /* 0x00000078006d7227 */ /* 0x000fe200078e00ff */
[----:B------:R-:W-:Y:S02]  /*80a0*/  ISETP.GE.AND P1, PT, R113, RZ, PT ;  /* 0x000000ff7100720c */ /* 0x000fe40003f26270 */
[----:B------:R-:W-:Y:S01]  /*80b0*/  @!P3 IADD3 R6, -R6, RZ, RZ ;  /* 0x000000ff0606b210 */ /* 0x000fe20007ffe1ff */
[----:B------:R-:W-:Y:S01]  /*80c0*/  IMAD.MOV R3, RZ, RZ, -R3 ;  /* 0x000000ffff037224 */ /* 0x000fe200078e0a03 */
[----:B------:R-:W-:Y:S01]  /*80d0*/  @!P0 IADD3 R5, -R5, RZ, RZ ;  /* 0x000000ff05058210 */ /* 0x000fe20007ffe1ff */
[----:B------:R-:W-:Y:S01]  /*80e0*/  VIADD R113, R10, 0x98 ;  /* 0x000000980a717836 */ /* 0x000fe20000000000 */
[----:B------:R-:W-:Y:S01]  /*80f0*/  IADD3 R109, -R109, RZ, RZ ;  /* 0x000000ff6d6d7210 */ /* 0x000fe20007ffe1ff */
[----:B------:R-:W-:Y:S01]  /*8100*/  @!P2 IMAD.IADD R118, R118, 0x1, -R237 ;  /* 0x000000017676a824 */ /* 0x000fe200078e0aed */
[----:B------:R-:W-:Y:S01]  /*8110*/  @!P6 IADD3 R112, R112, -R237, RZ ;  /* 0x800000ed7070e210 */ /* 0x000fe20007ffe0ff */
[----:B------:R-:W-:Y:S01]  /*8120*/  IMAD.HI.U32 R111, R0, R122, RZ ;  /* 0x0000007a006f7227 */ /* 0x000fe200078e00ff */
[C---:B------:R-:W-:Y:S01]  /*8130*/  ISETP.GT.U32.AND P6, PT, R237.reuse, R110, PT ;  /* 0x0000006eed00720c */ /* 0x040fe20003fc4070 */
[----:B------:R-:W-:Y:S01]  /*8140*/  STL [R1+0xbc], R6 ;  /* 0x0000bc0601007387 */ /* 0x000fe20000100800 */
[C---:B------:R-:W-:Y:S01]  /*8150*/  ISETP.GT.U32.AND P0, PT, R237.reuse, R112, PT ;  /* 0x00000070ed00720c */ /* 0x040fe20003f04070 */
[C---:B------:R-:W-:Y:S01]  /*8160*/  IMAD R114, R237.reuse, R3, R114 ;  /* 0x00000003ed727224 */ /* 0x040fe200078e0272 */
[----:B------:R-:W-:Y:S01]  /*8170*/  IABS R3, R113 ;  /* 0x0000007100037213 */ /* 0x000fe20000000000 */
[----:B------:R1:W-:Y:S01]  /*8180*/  STL [R1+0xc0], R5 ;  /* 0x0000c00501007387 */ /* 0x0003e20000100800 */
[----:B------:R-:W-:Y:S01]  /*8190*/  IMAD R120, R237, R109, R120 ;  /* 0x0000006ded787224 */ /* 0x000fe200078e0278 */
[----:B------:R-:W-:Y:S01]  /*81a0*/  ISETP.GE.AND P2, PT, R121, RZ, PT ;  /* 0x000000ff7900720c */ /* 0x000fe20003f46270 */
[----:B------:R-:W-:Y:S01]  /*81b0*/  IMAD.MOV R111, RZ, RZ, -R111 ;  /* 0x000000ffff6f7224 */ /* 0x000fe200078e0a6f */
[C---:B------:R-:W-:Y:S01]  /*81c0*/  ISETP.GT.U32.AND P3, PT, R237.reuse, R114, PT ;  /* 0x00000072ed00720c */ /* 0x040fe20003f64070 */
[----:B------:R-:W-:Y:S01]  /*81d0*/  IMAD.MOV.U32 R4, RZ, RZ, R3 ;  /* 0x000000ffff047224 */ /* 0x000fe200078e0003 */
[----:B------:R-:W-:Y:S01]  /*81e0*/  MOV R3, R2 ;  /* 0x0000000200037202 */ /* 0x000fe20000000f00 */
[----:B------:R-:W-:Y:S01]  /*81f0*/  IMAD R122, R237, R111, R122 ;  /* 0x0000006fed7a7224 */ /* 0x000fe200078e027a */
[----:B------:R-:W-:Y:S01]  /*8200*/  IADD3 R111, R10, 0x99, RZ ;  /* 0x000000990a6f7810 */ /* 0x000fe20007ffe0ff */
[----:B------:R-:W-:Y:S01]  /*8210*/  IMAD.HI.U32 R2, R0, R4, RZ ;  /* 0x0000000400027227 */ /* 0x000fe200078e00ff */
[----:B------:R-:W-:-:S02]  /*8220*/  @!P5 IADD3 R3, -R3, RZ, RZ ;  /* 0x000000ff0303d210 */ /* 0x000fc40007ffe1ff */
[----:B------:R-:W-:Y:S01]  /*8230*/  IABS R109, R111 ;  /* 0x0000006f006d7213 */ /* 0x000fe20000000000 */
[----:B-1----:R-:W-:Y:S01]  /*8240*/  IMAD.MOV.U32 R5, RZ, RZ, R118 ;  /* 0x000000ffff057224 */ /* 0x002fe200078e0076 */
[----:B------:R-:W-:Y:S01]  /*8250*/  IADD3 R2, -R2, RZ, RZ ;  /* 0x000000ff02027210 */ /* 0x000fe20007ffe1ff */
[----:B------:R-:W-:Y:S01]  /*8260*/  @!P6 IMAD.IADD R110, R110, 0x1, -R237 ;  /* 0x000000016e6ee824 */ /* 0x000fe200078e0aed */
[C---:B------:R-:W-:Y:S01]  /*8270*/  ISETP.GT.U32.AND P6, PT, R237.reuse, R122, PT ;  /* 0x0000007aed00720c */ /* 0x040fe20003fc4070 */
[----:B------:R-:W-:Y:S01]  /*8280*/  @!P4 IMAD.MOV R5, RZ, RZ, -R5 ;  /* 0x000000ffff05c224 */ /* 0x000fe200078e0a05 */
[C---:B------:R-:W-:Y:S01]  /*8290*/  ISETP.GT.U32.AND P4, PT, R237.reuse, R120, PT ;  /* 0x00000078ed00720c */ /* 0x040fe20003f84070 */
[----:B------:R-:W-:Y:S01]  /*82a0*/  @!P0 IMAD.IADD R112, R112, 0x1, -R237 ;  /* 0x0000000170708824 */ /* 0x000fe200078e0aed */
[----:B------:R-:W-:Y:S01]  /*82b0*/  @!P3 IADD3 R114, R114, -R237, RZ ;  /* 0x800000ed7272b210 */ /* 0x000fe20007ffe0ff */
[----:B------:R-:W-:Y:S01]  /*82c0*/  IMAD R2, R237, R2, R4 ;  /* 0x00000002ed027224 */ /* 0x000fe200078e0204 */
[----:B------:R1:W-:Y:S01]  /*82d0*/  STL [R1+0xc4], R5 ;  /* 0x0000c40501007387 */ /* 0x0003e20000100800 */
[----:B------:R-:W-:-:S02]  /*82e0*/  ISETP.GE.AND P5, PT, R115, RZ, PT ;  /* 0x000000ff7300720c */ /* 0x000fc40003fa6270 */
[----:B------:R-:W-:Y:S01]  /*82f0*/  IADD3 R115, R10, 0x9a, RZ ;  /* 0x0000009a0a737810 */ /* 0x000fe20007ffe0ff */
[----:B------:R2:W-:Y:S01]  /*8300*/  STL [R1+0xc8], R3 ;  /* 0x0000c80301007387 */ /* 0x0005e20000100800 */
[----:B------:R-:W-:Y:S02]  /*8310*/  ISETP.GE.AND P0, PT, R117, RZ, PT ;  /* 0x000000ff7500720c */ /* 0x000fe40003f06270 */
[----:B------:R-:W-:Y:S02]  /*8320*/  @!P6 IADD3 R122, R122, -R237, RZ ;  /* 0x800000ed7a7ae210 */ /* 0x000fe40007ffe0ff */
[----:B------:R-:W-:Y:S01]  /*8330*/  @!P4 IMAD.IADD R120, R120, 0x1, -R237 ;  /* 0x000000017878c824 */ /* 0x000fe200078e0aed */
[C---:B------:R-:W-:Y:S02]  /*8340*/  ISETP.GT.U32.AND P4, PT, R237.reuse, R114, PT ;  /* 0x00000072ed00720c */ /* 0x040fe40003f84070 */
[----:B-1----:R-:W-:Y:S01]  /*8350*/  MOV R5, R110 ;  /* 0x0000006e00057202 */ /* 0x002fe20000000f00 */
[----:B--2---:R-:W-:Y:S01]  /*8360*/  IMAD.HI.U32 R3, R0, R109, RZ ;  /* 0x0000006d00037227 */ /* 0x004fe200078e00ff */
[----:B------:R-:W-:-:S02]  /*8370*/  ISETP.GT.U32.AND P6, PT, R237, R120, PT ;  /* 0x00000078ed00720c */ /* 0x000fc40003fc4070 */
[----:B------:R-:W-:Y:S01]  /*8380*/  IABS R110, R115 ;  /* 0x00000073006e7213 */ /* 0x000fe20000000000 */
[----:B------:R-:W-:Y:S01]  /*8390*/  IMAD.MOV R4, RZ, RZ, -R3 ;  /* 0x000000ffff047224 */ /* 0x000fe200078e0a03 */
[----:B------:R-:W-:Y:S01]  /*83a0*/  IADD3 R116, R10, 0x9b, RZ ;  /* 0x0000009b0a747810 */ /* 0x000fe20007ffe0ff */
[----:B------:R-:W-:Y:S01]  /*83b0*/  IMAD.MOV.U32 R3, RZ, RZ, R112 ;  /* 0x000000ffff037224 */ /* 0x000fe200078e0070 */
[----:B------:R-:W-:Y:S01]  /*83c0*/  ISETP.GE.AND P3, PT, R119, RZ, PT ;  /* 0x000000ff7700720c */ /* 0x000fe20003f66270 */
[----:B------:R-:W-:Y:S01]  /*83d0*/  @!P2 IMAD.MOV R5, RZ, RZ, -R5 ;  /* 0x000000ffff05a224 */ /* 0x000fe200078e0a05 */
[C---:B------:R-:W-:Y:S01]  /*83e0*/  ISETP.GT.U32.AND P2, PT, R237.reuse, R122, PT ;  /* 0x0000007aed00720c */ /* 0x040fe20003f44070 */
[----:B------:R-:W-:Y:S01]  /*83f0*/  @!P1 IMAD.MOV R3, RZ, RZ, -R3 ;  /* 0x000000ffff039224 */ /* 0x000fe200078e0a03 */
[C---:B------:R-:W-:Y:S01]  /*8400*/  ISETP.GT.U32.AND P1, PT, R237.reuse, R2, PT ;  /* 0x00000002ed00720c */ /* 0x040fe20003f24070 */
[----:B------:R-:W-:Y:S01]  /*8410*/  IMAD R4, R237, R4, R109 ;  /* 0x00000004ed047224 */ /* 0x000fe200078e026d */
[-C--:B------:R-:W-:Y:S01]  /*8420*/  @!P4 IADD3 R114, R114, -R237.reuse, RZ ;  /* 0x800000ed7272c210 */ /* 0x080fe20007ffe0ff */
[----:B------:R1:W-:Y:S01]  /*8430*/  STL [R1+0xcc], R5 ;  /* 0x0000cc0501007387 */ /* 0x0003e20000100800 */
[----:B------:R-:W-:Y:S01]  /*8440*/  ISETP.GE.AND P4, PT, R113, RZ, PT ;  /* 0x000000ff7100720c */ /* 0x000fe20003f86270 */
[----:B------:R-:W-:Y:S01]  /*8450*/  VIADD R113, R10, 0x9c ;  /* 0x0000009c0a717836 */ /* 0x000fe20000000000 */
[----:B------:R-:W-:Y:S01]  /*8460*/  IABS R112, R116 ;  /* 0x0000007400707213 */ /* 0x000fe20000000000 */
[----:B------:R2:W-:Y:S01]  /*8470*/  STL [R1+0xd0], R3 ;  /* 0x0000d00301007387 */ /* 0x0005e20000100800 */
[----:B------:R-:W-:Y:S01]  /*8480*/  @!P6 IMAD.IADD R120, R120, 0x1, -R237 ;  /* 0x000000017878e824 */ /* 0x000fe200078e0aed */
[----:B------:R-:W-:Y:S01]  /*8490*/  ISETP.GT.U32.AND P6, PT, R237, R4, PT ;  /* 0x00000004ed00720c */ /* 0x000fe20003fc4070 */
[----:B------:R-:W-:Y:S01]  /*84a0*/  VIADD R119, R10, 0xa1 ;  /* 0x000000a10a777836 */ /* 0x000fe20000000000 */
[-C--:B------:R-:W-:Y:S01]  /*84b0*/  @!P2 IADD3 R122, R122, -R237.reuse, RZ ;  /* 0x800000ed7a7aa210 */ /* 0x080fe20007ffe0ff */
[----:B------:R-:W-:Y:S01]  /*84c0*/  IMAD.MOV.U32 R6, RZ, RZ, R120 ;  /* 0x000000ffff067224 */ /* 0x000fe200078e0078 */
[----:B------:R-:W-:Y:S01]  /*84d0*/  @!P1 IADD3 R2, R2, -R237, RZ ;  /* 0x800000ed02029210 */ /* 0x000fe20007ffe0ff */
[----:B-1----:R-:W-:Y:S01]  /*84e0*/  IMAD.MOV.U32 R5, RZ, RZ, R114 ;  /* 0x000000ffff057224 */ /* 0x002fe200078e0072 */
[----:B------:R-:W-:Y:S01]  /*84f0*/  ISETP.GE.AND P2, PT, R111, RZ, PT ;  /* 0x000000ff6f00720c */ /* 0x000fe20003f46270 */
[----:B------:R-:W-:Y:S01]  /*8500*/  IMAD.HI.U32 R109, R0, R112, RZ ;  /* 0x00000070006d7227 */ /* 0x000fe200078e00ff */
[----:B------:R-:W-:-:S02]  /*8510*/  IABS R111, R113 ;  /* 0x00000071006f7213 */ /* 0x000fc40000000000 */
[----:B------:R-:W-:Y:S01]  /*8520*/  IADD3 R117, R10, 0x9f, RZ ;  /* 0x0000009f0a757810 */ /* 0x000fe20007ffe0ff */
[----:B--2---:R-:W-:Y:S01]  /*8530*/  IMAD.HI.U32 R3, R0, R110, RZ ;  /* 0x0000006e00037227 */ /* 0x004fe200078e00ff */
[----:B------:R-:W-:Y:S02]  /*8540*/  MOV R114, R111 ;  /* 0x0000006f00727202 */ /* 0x000fe40000000f00 */
[----:B------:R-:W-:Y:S01]  /*8550*/  @!P6 IADD3 R4, R4, -R237, RZ ;  /* 0x800000ed0404e210 */ /* 0x000fe20007ffe0ff */
[----:B------:R-:W-:Y:S01]  /*8560*/  @!P5 IMAD.MOV R5, RZ, RZ, -R5 ;  /* 0x000000ffff05d224 */ /* 0x000fe200078e0a05 */
[----:B------:R-:W-:Y:S01]  /*8570*/  ISETP.GT.U32.AND P5, PT, R237, R2, PT ;  /* 0x00000002ed00720c */ /* 0x000fe20003fa4070 */
[----:B------:R-:W-:Y:S01]  /*8580*/  @!P0 IMAD.MOV R6, RZ, RZ, -R6 ;  /* 0x000000ffff068224 */ /* 0x000fe200078e0a06 */
[----:B------:R-:W-:Y:S01]  /*8590*/  IADD3 R3, -R3, RZ, RZ ;  /* 0x000000ff03037210 */ /* 0x000fe20007ffe1ff */
[----:B------:R-:W-:Y:S01]  /*85a0*/  IMAD.MOV R109, RZ, RZ, -R109 ;  /* 0x000000ffff6d7224 */ /* 0x000fe200078e0a6d */
[----:B------:R1:W-:Y:S01]  /*85b0*/  STL [R1+0xd4], R5 ;  /* 0x0000d40501007387 */ /* 0x0003e20000100800 */
[----:B------:R-:W-:-:S02]  /*85c0*/  ISETP.GT.U32.AND P6, PT, R237, R4, PT ;  /* 0x00000004ed00720c */ /* 0x000fc40003fc4070 */
[----:B------:R-:W-:Y:S01]  /*85d0*/  IMAD R110, R237, R3, R110 ;  /* 0x00000003ed6e7224 */ /* 0x000fe200078e026e */
[----:B------:R2:W-:Y:S01]  /*85e0*/  STL [R1+0xd8], R6 ;  /* 0x0000d80601007387 */ /* 0x0005e20000100800 */
[----:B------:R-:W-:Y:S01]  /*85f0*/  IMAD.HI.U32 R3, R0, R114, RZ ;  /* 0x0000007200037227 */ /* 0x000fe200078e00ff */
[----:B------:R-:W-:Y:S02]  /*8600*/  ISETP.GE.AND P1, PT, R115, RZ, PT ;  /* 0x000000ff7300720c */ /* 0x000fe40003f26270 */
[C---:B------:R-:W-:Y:S01]  /*8610*/  ISETP.GT.U32.AND P0, PT, R237.reuse, R110, PT ;  /* 0x0000006eed00720c */ /* 0x040fe20003f04070 */
[----:B------:R-:W-:Y:S01]  /*8620*/  IMAD.MOV R3, RZ, RZ, -R3 ;  /* 0x000000ffff037224 */ /* 0x000fe200078e0a03 */
[----:B------:R-:W-:Y:S01]  /*8630*/  @!P5 IADD3 R2, R2, -R237, RZ ;  /* 0x800000ed0202d210 */ /* 0x000fe20007ffe0ff */
[C---:B------:R-:W-:Y:S01]  /*8640*/  IMAD R112, R237.reuse, R109, R112 ;  /* 0x0000006ded707224 */ /* 0x040fe200078e0270 */
[----:B-1----:R-:W-:Y:S01]  /*8650*/  MOV R5, R122 ;  /* 0x0000007a00057202 */ /* 0x002fe20000000f00 */
[C---:B------:R-:W-:Y:S01]  /*8660*/  IMAD R114, R237.reuse, R3, R114 ;  /* 0x00000003ed727224 */ /* 0x040fe200078e0272 */
[----:B------:R-:W-:Y:S01]  /*8670*/  IADD3 R115, R10, 0x9d, RZ ;  /* 0x0000009d0a737810 */ /* 0x000fe20007ffe0ff */
[----:B--2---:R-:W-:Y:S01]  /*8680*/  IMAD.MOV.U32 R6, RZ, RZ, R2 ;  /* 0x000000ffff067224 */ /* 0x004fe200078e0002 */
[----:B------:R-:W-:Y:S01]  /*8690*/  ISETP.GT.U32.AND P5, PT, R237, R112, PT ;  /* 0x00000070ed00720c */ /* 0x000fe20003fa4070 */
[--C-:B------:R-:W-:Y:S01]  /*86a0*/  @!P6 IMAD.IADD R4, R4, 0x1, -R237.reuse ;  /* 0x000000010404e824 */ /* 0x100fe200078e0aed */
[----:B------:R-:W-:Y:S01]  /*86b0*/  @!P3 IADD3 R5, -R5, RZ, RZ ;  /* 0x000000ff0505b210 */ /* 0x000fe20007ffe1ff */
[----:B------:R-:W-:Y:S01]  /*86c0*/  @!P4 IMAD.MOV R6, RZ, RZ, -R6 ;  /* 0x000000ffff06c224 */ /* 0x000fe200078e0a06 */
[----:B------:R-:W-:Y:S01]  /*86d0*/  ISETP.GT.U32.AND P4, PT, R237, R114, PT ;  /* 0x00000072ed00720c */ /* 0x000fe20003f84070 */
[----:B------:R-:W-:Y:S01]  /*86e0*/  @!P0 IMAD.IADD R110, R110, 0x1, -R237 ;  /* 0x000000016e6e8824 */ /* 0x000fe200078e0aed */
[----:B------:R-:W-:Y:S01]  /*86f0*/  ISETP.GE.AND P3, PT, R116, RZ, PT ;  /* 0x000000ff7400720c */ /* 0x000fe20003f66270 */
[----:B------:R-:W-:Y:S01]  /*8700*/  VIADD R116, R10, 0x9e ;  /* 0x0000009e0a747836 */ /* 0x000fe20000000000 */
[----:B------:R-:W-:Y:S01]  /*8710*/  ISETP.GE.AND P6, PT, R113, RZ, PT ;  /* 0x000000ff7100720c */ /* 0x000fe20003fc6270 */
[----:B------:R1:W-:Y:S01]  /*8720*/  STL [R1+0xe0], R5 ;  /* 0x0000e00501007387 */ /* 0x0003e20000100800 */
[----:B------:R-:W-:-:S02]  /*8730*/  ISETP.GT.U32.AND P0, PT, R237, R110, PT ;  /* 0x0000006eed00720c */ /* 0x000fc40003f04070 */
[----:B------:R-:W-:Y:S01]  /*8740*/  IABS R111, R116 ;  /* 0x00000074006f7213 */ /* 0x000fe20000000000 */
[----:B------:R2:W-:Y:S01]  /*8750*/  STL [R1+0xe4], R6 ;  /* 0x0000e40601007387 */ /* 0x0005e20000100800 */
[----:B------:R-:W-:Y:S02]  /*8760*/  @!P5 IADD3 R112, R112, -R237, RZ ;  /* 0x800000ed7070d210 */ /* 0x000fe40007ffe0ff */
[----:B------:R-:W-:Y:S01]  /*8770*/  IABS R113, R117 ;  /* 0x0000007500717213 */ /* 0x000fe20000000000 */
[----:B------:R-:W-:Y:S01]  /*8780*/  IMAD.HI.U32 R3, R0, R111, RZ ;  /* 0x0000006f00037227 */ /* 0x000fe200078e00ff */
[----:B------:R-:W-:Y:S02]  /*8790*/  @!P4 IADD3 R114, R114, -R237, RZ ;  /* 0x800000ed7272c210 */ /* 0x000fe40007ffe0ff */
[C---:B------:R-:W-:Y:S02]  /*87a0*/  ISETP.GT.U32.AND P5, PT, R237.reuse, R112, PT ;  /* 0x00000070ed00720c */ /* 0x040fe40003fa4070 */
[----:B------:R-:W-:Y:S01]  /*87b0*/  ISETP.GT.U32.AND P4, PT, R237, R114, PT ;  /* 0x00000072ed00720c */ /* 0x000fe20003f84070 */
[----:B------:R-:W-:Y:S01]  /*87c0*/  @!P0 IMAD.IADD R110, R110, 0x1, -R237 ;  /* 0x000000016e6e8824 */ /* 0x000fe200078e0aed */
[----:B-1----:R-:W-:Y:S01]  /*87d0*/  MOV R5, R4 ;  /* 0x0000000400057202 */ /* 0x002fe20000000f00 */
[----:B------:R-:W-:Y:S01]  /*87e0*/  IMAD.HI.U32 R4, R0, R113, RZ ;  /* 0x0000007100047227 */ /* 0x000fe200078e00ff */
[----:B------:R-:W-:-:S02]  /*87f0*/  ISETP.GE.AND P0, PT, R116, RZ, PT ;  /* 0x000000ff7400720c */ /* 0x000fc40003f06270 */
[----:B------:R-:W-:Y:S01]  /*8800*/  IABS R109, R115 ;  /* 0x00000073006d7213 */ /* 0x000fe20000000000 */
[----:B------:R-:W-:Y:S01]  /*8810*/  IMAD.MOV R116, RZ, RZ, -R3 ;  /* 0x000000ffff747224 */ /* 0x000fe200078e0a03 */
[----:B------:R-:W-:Y:S01]  /*8820*/  IADD3 R118, -R4, RZ, RZ ;  /* 0x000000ff04767210 */ /* 0x000fe20007ffe1ff */
[----:B--2---:R-:W-:Y:S01]  /*8830*/  IMAD.MOV.U32 R6, RZ, RZ, R110 ;  /* 0x000000ffff067224 */ /* 0x004fe200078e006e */
[----:B------:R-:W-:Y:S01]  /*8840*/  @!P2 IADD3 R5, -R5, RZ, RZ ;  /* 0x000000ff0505a210 */ /* 0x000fe20007ffe1ff */
[----:B------:R-:W-:Y:S01]  /*8850*/  IMAD R4, R237, R116, R111 ;  /* 0x00000074ed047224 */ /* 0x000fe200078e026f */
[----:B------:R-:W-:Y:S01]  /*8860*/  IADD3 R3, R10, 0xa0, RZ ;  /* 0x000000a00a037810 */ /* 0x000fe20007ffe0ff */
[----:B------:R-:W-:Y:S01]  /*8870*/  IMAD.HI.U32 R2, R0, R109, RZ ;  /* 0x0000006d00027227 */ /* 0x000fe200078e00ff */
[----:B------:R-:W-:Y:S01]  /*8880*/  IADD3 R121, R10, 0xa2, RZ ;  /* 0x000000a20a797810 */ /* 0x000fe20007ffe0ff */
[----:B------:R1:W-:Y:S01]  /*8890*/  STL [R1+0x194], R5 ;  /* 0x0001940501007387 */ /* 0x0003e20000100800 */
[----:B------:R-:W-:Y:S01]  /*88a0*/  ISETP.GE.AND P2, PT, R115, RZ, PT ;  /* 0x000000ff7300720c */ /* 0x000fe20003f46270 */
[--C-:B------:R-:W-:Y:S01]  /*88b0*/  @!P5 IMAD.IADD R112, R112, 0x1, -R237.reuse ;  /* 0x000000017070d824 */ /* 0x100fe200078e0aed */
[----:B------:R-:W-:Y:S01]  /*88c0*/  IADD3 R2, -R2, RZ, RZ ;  /* 0x000000ff02027210 */ /* 0x000fe20007ffe1ff */
[----:B------:R-:W-:Y:S01]  /*88d0*/  @!P4 IMAD.IADD R114, R114, 0x1, -R237 ;  /* 0x000000017272c824 */ /* 0x000fe200078e0aed */
[C---:B------:R-:W-:Y:S01]  /*88e0*/  ISETP.GT.U32.AND P4, PT, R237.reuse, R4, PT ;  /* 0x00000004ed00720c */ /* 0x040fe20003f84070 */
[----:B------:R-:W-:Y:S01]  /*88f0*/  @!P1 IMAD.MOV R6, RZ, RZ, -R6 ;  /* 0x000000ffff069224 */ /* 0x000fe200078e0a06 */
[----:B------:R-:W-:Y:S01]  /*8900*/  IABS R115, R121 ;  /* 0x0000007900737213 */ /* 0x000fe20000000000 */
[----:B------:R-:W-:Y:S01]  /*8910*/  IMAD R2, R237, R2, R109 ;  /* 0x00000002ed027224 */ /* 0x000fe200078e026d */
[----:B------:R-:W-:Y:S01]  /*8920*/  ISETP.GE.AND P5, PT, R117, RZ, PT ;  /* 0x000000ff7500720c */ /* 0x000fe20003fa6270 */
[C---:B------:R-:W-:Y:S01]  /*8930*/  IMAD R116, R237.reuse, R118, R113 ;  /* 0x00000076ed747224 */ /* 0x040fe200078e0271 */
[----:B-1----:R-:W-:Y:S01]  /*8940*/  MOV R5, R112 ;  /* 0x0000007000057202 */ /* 0x002fe20000000f00 */
[----:B------:R-:W-:Y:S01]  /*8950*/  STL [R1+0x198], R6 ;  /* 0x0001980601007387 */ /* 0x000fe20000100800 */
[----:B------:R-:W-:Y:S01]  /*8960*/  ISETP.GT.U32.AND P1, PT, R237, R2, PT ;  /* 0x00000002ed00720c */ /* 0x000fe20003f24070 */
[----:B------:R-:W-:Y:S01]  /*8970*/  IMAD.HI.U32 R110, R0, R115, RZ ;  /* 0x00000073006e7227 */ /* 0x000fe200078e00ff */
[----:B------:R-:W-:-:S02]  /*8980*/  @!P3 IADD3 R5, -R5, RZ, RZ ;  /* 0x000000ff0505b210 */ /* 0x000fc40007ffe1ff */
[----:B------:R-:W-:Y:S01]  /*8990*/  IABS R112, R3 ;  /* 0x0000000300707213 */ /* 0x000fe20000000000 */
[----:B------:R-:W-:Y:S01]  /*89a0*/  @!P4 IMAD.IADD R4, R4, 0x1, -R237 ;  /* 0x000000010404c824 */ /* 0x000fe200078e0aed */
[----:B------:R-:W-:Y:S01]  /*89b0*/  IABS R113, R119 ;  /* 0x0000007700717213 */ /* 0x000fe20000000000 */
[----:B------:R1:W-:Y:S01]  /*89c0*/  STL [R1+0x19c], R5 ;  /* 0x00019c0501007387 */ /* 0x0003e20000100800 */
[----:B------:R-:W-:Y:S01]  /*89d0*/  ISETP.GE.AND P3, PT, R3, RZ, PT ;  /* 0x000000ff0300720c */ /* 0x000fe20003f66270 */
[C---:B------:R-:W-:Y:S01]  /*89e0*/  IMAD.HI.U32 R3, R0.reuse, R112, RZ ;  /* 0x0000007000037227 */ /* 0x040fe200078e00ff */
[----:B------:R-:W-:Y:S02]  /*89f0*/  ISETP.GT.U32.AND P4, PT, R237, R4, PT ;  /* 0x00000004ed00720c */ /* 0x000fe40003f84070 */
[----:B------:R-:W-:Y:S01]  /*8a00*/  IABS R117, R123 ;  /* 0x0000007b00757213 */ /* 0x000fe20000000000 */
[----:B------:R-:W-:Y:S01]  /*8a10*/  IMAD.HI.U32 R109, R0, R113, RZ ;  /* 0x00000071006d7227 */ /* 0x000fe200078e00ff */
[----:B------:R-:W-:-:S02]  /*8a20*/  IADD3 R3, -R3, RZ, RZ ;  /* 0x000000ff03037210 */ /* 0x000fc40007ffe1ff */
[----:B------:R-:W-:Y:S01]  /*8a30*/  @!P1 IADD3 R2, R2, -R237, RZ ;  /* 0x800000ed02029210 */ /* 0x000fe20007ffe0ff */
[----:B------:R-:W-:Y:S01]  /*8a40*/  IMAD.MOV R118, RZ, RZ, -R109 ;  /* 0x000000ffff767224 */ /* 0x000fe200078e0a6d */
[----:B-1----:R-:W-:Y:S01]  /*8a50*/  MOV R5, R114 ;  /* 0x0000007200057202 */ /* 0x002fe20000000f00 */
[----:B------:R-:W-:Y:S01]  /*8a60*/  IMAD.MOV R114, RZ, RZ, -R110 ;  /* 0x000000ffff727224 */ /* 0x000fe200078e0a6e */
[C---:B------:R-:W-:Y:S01]  /*8a70*/  ISETP.GT.U32.AND P1, PT, R237.reuse, R2, PT ;  /* 0x00000002ed00720c */ /* 0x040fe20003f24070 */
[C---:B------:R-:W-:Y:S01]  /*8a80*/  IMAD R110, R237.reuse, R3, R112 ;  /* 0x00000003ed6e7224 */ /* 0x040fe200078e0270 */
[C---:B------:R-:W-:Y:S01]  /*8a90*/  IADD3 R103, R10.reuse, 0x1a3, RZ ;  /* 0x000001a30a677810 */ /* 0x040fe20007ffe0ff */
[----:B------:R-:W-:Y:S01]  /*8aa0*/  @!P6 IMAD.MOV R5, RZ, RZ, -R5 ;  /* 0x000000ffff05e224 */ /* 0x000fe200078e0a05 */
[C---:B------:R-:W-:Y:S01]  /*8ab0*/  ISETP.GT.U32.AND P6, PT, R237.reuse, R116, PT ;  /* 0x00000074ed00720c */ /* 0x040fe20003fc4070 */
[C---:B------:R-:W-:Y:S01]  /*8ac0*/  IMAD R112, R237.reuse, R118, R113 ;  /* 0x00000076ed707224 */ /* 0x040fe200078e0271 */
[----:B------:R-:W-:Y:S01]  /*8ad0*/  IADD3 R101, R10, 0x1a5, RZ ;  /* 0x000001a50a657810 */ /* 0x000fe20007ffe0ff */
[----:B------:R-:W-:Y:S01]  /*8ae0*/  @!P4 IMAD.IADD R4, R4, 0x1, -R237 ;  /* 0x000000010404c824 */ /* 0x000fe200078e0aed */
[----:B------:R-:W-:Y:S01]  /*8af0*/  ISETP.GT.U32.AND P4, PT, R237, R110, PT ;  /* 0x0000006eed00720c */ /* 0x000fe20003f84070 */
[----:B------:R-:W-:Y:S01]  /*8b00*/  VIADD R113, R10, 0xa4 ;  /* 0x000000a40a717836 */ /* 0x000fe20000000000 */
[----:B------:R1:W-:Y:S01]  /*8b10*/  STL [R1+0x1b8], R5 ;  /* 0x0001b80501007387 */ /* 0x0003e20000100800 */
[----:B------:R-:W-:Y:S01]  /*8b20*/  IMAD.HI.U32 R111, R0, R117, RZ ;  /* 0x00000075006f7227 */ /* 0x000fe200078e00ff */
[----:B------:R-:W-:-:S02]  /*8b30*/  IADD3 R100, R10, 0x1a6, RZ ;  /* 0x000001a60a647810 */ /* 0x000fc40007ffe0ff */
[-C--:B------:R-:W-:Y:S01]  /*8b40*/  @!P1 IADD3 R2, R2, -R237.reuse, RZ ;  /* 0x800000ed02029210 */ /* 0x080fe20007ffe0ff */
[C---:B------:R-:W-:Y:S01]  /*8b50*/  IMAD R114, R237.reuse, R114, R115 ;  /* 0x00000072ed727224 */ /* 0x040fe200078e0273 */
[----:B------:R-:W-:Y:S02]  /*8b60*/  IADD3 R115, R10, 0xa5, RZ ;  /* 0x000000a50a737810 */ /* 0x000fe40007ffe0ff */
[----:B------:R-:W-:Y:S02]  /*8b70*/  @!P6 IADD3 R116, R116, -R237, RZ ;  /* 0x800000ed7474e210 */ /* 0x000fe40007ffe0ff */
[----:B------:R-:W-:Y:S01]  /*8b80*/  ISETP.GT.U32.AND P6, PT, R237, R112, PT ;  /* 0x00000070ed00720c */ /* 0x000fe20003fc4070 */
[----:B------:R-:W-:Y:S01]  /*8b90*/  @!P4 IMAD.IADD R110, R110, 0x1, -R237 ;  /* 0x000000016e6ec824 */ /* 0x000fe200078e0aed */
[----:B------:R-:W-:Y:S02]  /*8ba0*/  IABS R109, R113 ;  /* 0x00000071006d7213 */ /* 0x000fe40000000000 */
[----:B-1----:R-:W-:-:S02]  /*8bb0*/  MOV R5, R2 ;  /* 0x0000000200057202 */ /* 0x002fc40000000f00 */
[----:B------:R-:W-:Y:S01]  /*8bc0*/  IADD3 R120, -R111, RZ, RZ ;  /* 0x000000ff6f787210 */ /* 0x000fe20007ffe1ff */
[----:B------:R-:W-:Y:S01]  /*8bd0*/  IMAD.HI.U32 R2, R0, R109, RZ ;  /* 0x0000006d00027227 */ /* 0x000fe200078e00ff */
[----:B------:R-:W-:Y:S02]  /*8be0*/  IABS R111, R115 ;  /* 0x00000073006f7213 */ /* 0x000fe40000000000 */
[C---:B------:R-:W-:Y:S01]  /*8bf0*/  ISETP.GT.U32.AND P4, PT, R237.reuse, R116, PT ;  /* 0x00000074ed00720c */ /* 0x040fe20003f84070 */
[----:B------:R-:W-:Y:S01]  /*8c00*/  IMAD R118, R237, R120, R117 ;  /* 0x00000078ed767224 */ /* 0x000fe200078e0275 */
[----:B------:R-:W-:Y:S01]  /*8c10*/  @!P2 IADD3 R5, -R5, RZ, RZ ;  /* 0x000000ff0505a210 */ /* 0x000fe20007ffe1ff */
[----:B------:R-:W-:Y:S01]  /*8c20*/  @!P6 IMAD.IADD R112, R112, 0x1, -R237 ;  /* 0x000000017070e824 */ /* 0x000fe200078e0aed */
[C---:B------:R-:W-:Y:S01]  /*8c30*/  ISETP.GT.U32.AND P2, PT, R237.reuse, R110, PT ;  /* 0x0000006eed00720c */ /* 0x040fe20003f44070 */
[----:B------:R-:W-:Y:S01]  /*8c40*/  IMAD.HI.U32 R3, R0, R111, RZ ;  /* 0x0000006f00037227 */ /* 0x000fe200078e00ff */
[----:B------:R-:W-:Y:S01]  /*8c50*/  IADD3 R2, -R2, RZ, RZ ;  /* 0x000000ff02027210 */ /* 0x000fe20007ffe1ff */
[----:B------:R1:W-:Y:S01]  /*8c60*/  STL [R1+0x1bc], R5 ;  /* 0x0001bc0501007387 */ /* 0x0003e20000100800 */
[----:B------:R-:W-:-:S02]  /*8c70*/  ISETP.GT.U32.AND P6, PT, R237, R112, PT ;  /* 0x00000070ed00720c */ /* 0x000fc40003fc4070 */
[----:B------:R-:W-:Y:S01]  /*8c80*/  ISETP.GE.AND P1, PT, R119, RZ, PT ;  /* 0x000000ff7700720c */ /* 0x000fe20003f26270 */
[C---:B------:R-:W-:Y:S01]  /*8c90*/  IMAD R2, R237.reuse, R2, R109 ;  /* 0x00000002ed027224 */ /* 0x040fe200078e026d */
[----:B------:R-:W-:Y:S01]  /*8ca0*/  IADD3 R117, R10, 0xa6, RZ ;  /* 0x000000a60a757810 */ /* 0x000fe20007ffe0ff */
[----:B------:R-:W-:Y:S01]  /*8cb0*/  @!P4 IMAD.IADD R116, R116, 0x1, -R237 ;  /* 0x000000017474c824 */ /* 0x000fe200078e0aed */
[C---:B------:R-:W-:Y:S01]  /*8cc0*/  ISETP.GT.U32.AND P4, PT, R237.reuse, R118, PT ;  /* 0x00000076ed00720c */ /* 0x040fe20003f84070 */
[----:B------:R-:W-:Y:S01]  /*8cd0*/  VIADD R119, R10, 0xa7 ;  /* 0x000000a70a777836 */ /* 0x000fe20000000000 */
[----:B------:R-:W-:Y:S01]  /*8ce0*/  IABS R120, R117 ;  /* 0x0000007500787213 */ /* 0x000fe20000000000 */
[----:B-1----:R-:W-:Y:S01]  /*8cf0*/  IMAD.MOV.U32 R5, RZ, RZ, R4 ;  /* 0x000000ffff057224 */ /* 0x002fe200078e0004 */
[----:B------:R-:W-:Y:S01]  /*8d00*/  @!P2 IADD3 R110, R110, -R237, RZ ;  /* 0x800000ed6e6ea210 */ /* 0x000fe20007ffe0ff */
[----:B------:R-:W-:Y:S01]  /*8d10*/  IMAD.MOV R4, RZ, RZ, -R3 ;  /* 0x000000ffff047224 */ /* 0x000fe200078e0a03 */
[----:B------:R-:W-:Y:S01]  /*8d20*/  ISETP.GT.U32.AND P2, PT, R237, R2, PT ;  /* 0x00000002ed00720c */ /* 0x000fe20003f44070 */
[----:B------:R-:W-:Y:S01]  /*8d30*/  @!P6 IMAD.IADD R112, R112, 0x1, -R237 ;  /* 0x000000017070e824 */ /* 0x000fe200078e0aed */
[----:B------:R-:W-:Y:S01]  /*8d40*/  @!P0 IADD3 R5, -R5, RZ, RZ ;  /* 0x000000ff05058210 */ /* 0x000fe20007ffe1ff */
[C---:B------:R-:W-:Y:S01]  /*8d50*/  IMAD R4, R237.reuse, R4, R111 ;  /* 0x00000004ed047224 */ /* 0x040fe200078e026f */
[C---:B------:R-:W-:Y:S01]  /*8d60*/  ISETP.GT.U32.AND P0, PT, R237.reuse, R114, PT ;  /* 0x00000072ed00720c */ /* 0x040fe20003f04070 */
[----:B------:R-:W-:Y:S01]  /*8d70*/  IMAD.HI.U32 R3, R0, R120, RZ ;  /* 0x0000007800037227 */ /* 0x000fe200078e00ff */
[----:B------:R-:W-:Y:S01]  /*8d80*/  IABS R122, R119 ;  /* 0x00000077007a7213 */ /* 0x000fe20000000000 */
[----:B------:R1:W-:Y:S01]  /*8d90*/  STL [R1+0x1c0], R5 ;  /* 0x0001c00501007387 */ /* 0x0003e20000100800 */
[----:B------:R-:W-:Y:S01]  /*8da0*/  ISETP.GT.U32.AND P6, PT, R237, R4, PT ;  /* 0x00000004ed00720c */ /* 0x000fe20003fc4070 */
[----:B------:R-:W-:Y:S01]  /*8db0*/  @!P4 IMAD.IADD R118, R118, 0x1, -R237 ;  /* 0x000000017676c824 */ /* 0x000fe200078e0aed */
[----:B------:R-:W-:Y:S01]  /*8dc0*/  ISETP.GE.AND P4, PT, R123, RZ, PT ;  /* 0x000000ff7b00720c */ /* 0x000fe20003f86270 */
[----:B------:R-:W-:Y:S01]  /*8dd0*/  IMAD.HI.U32 R109, R0, R122, RZ ;  /* 0x0000007a006d7227 */ /* 0x000fe200078e00ff */
[----:B------:R-:W-:-:S02]  /*8de0*/  IADD3 R78, R10, 0x1bc, RZ ;  /* 0x000001bc0a4e7810 */ /* 0x000fc40007ffe0ff */
[-C--:B------:R-:W-:Y:S01]  /*8df0*/  @!P2 IADD3 R2, R2, -R237.reuse, RZ ;  /* 0x800000ed0202a210 */ /* 0x080fe20007ffe0ff */
[----:B------:R-:W-:Y:S01]  /*8e00*/  IMAD.MOV.U32 R6, RZ, RZ, R116 ;  /* 0x000000ffff067224 */ /* 0x000fe200078e0074 */
[----:B------:R-:W-:Y:S01]  /*8e10*/  IADD3 R109, -R109, RZ, RZ ;  /* 0x000000ff6d6d7210 */ /* 0x000fe20007ffe1ff */
[----:B------:R-:W-:Y:S01]  /*8e20*/  IMAD.MOV R3, RZ, RZ, -R3 ;  /* 0x000000ffff037224 */ /* 0x000fe200078e0a03 */
[----:B------:R-:W-:Y:S01]  /*8e30*/  @!P0 IADD3 R114, R114, -R237, RZ ;  /* 0x800000ed72728210 */ /* 0x000fe20007ffe0ff */
[----:B------:R-:W-:Y:S01]  /*8e40*/  VIADD R123, R10, 0xa9 ;  /* 0x000000a90a7b7836 */ /* 0x000fe20000000000 */
[----:B------:R-:W-:Y:S01]  /*8e50*/  @!P5 IADD3 R6, -R6, RZ, RZ ;  /* 0x000000ff0606d210 */ /* 0x000fe20007ffe1ff */
[----:B------:R-:W-:Y:S01]  /*8e60*/  @!P6 IMAD.IADD R4, R4, 0x1, -R237 ;  /* 0x000000010404e824 */ /* 0x000fe200078e0aed */
[C---:B------:R-:W-:Y:S01]  /*8e70*/  ISETP.GT.U32.AND P2, PT, R237.reuse, R114, PT ;  /* 0x00000072ed00720c */ /* 0x040fe20003f44070 */
[C---:B------:R-:W-:Y:S01]  /*8e80*/  IMAD R120, R237.reuse, R3, R120 ;  /* 0x00000003ed787224 */ /* 0x040fe200078e0278 */
[C---:B------:R-:W-:Y:S01]  /*8e90*/  ISETP.GT.U32.AND P6, PT, R237.reuse, R118, PT ;  /* 0x00000076ed00720c */ /* 0x040fe20003fc4070 */
[C---:B------:R-:W-:Y:S01]  /*8ea0*/  IMAD R122, R237.reuse, R109, R122 ;  /* 0x0000006ded7a7224 */ /* 0x040fe200078e027a */
[----:B-1----:R-:W-:Y:S01]  /*8eb0*/  MOV R5, R110 ;  /* 0x0000006e00057202 */ /* 0x002fe20000000f00 */
[----:B------:R1:W-:Y:S01]  /*8ec0*/  STL [R1+0x1c4], R6 ;  /* 0x0001c40601007387 */ /* 0x0003e20000100800 */
[----:B------:R-:W-:-:S02]  /*8ed0*/  ISETP.GT.U32.AND P5, PT, R237, R2, PT ;  /* 0x00000002ed00720c */ /* 0x000fc40003fa4070 */
[----:B------:R-:W-:Y:S01]  /*8ee0*/  ISETP.GE.AND P0, PT, R121, RZ, PT ;  /* 0x000000ff7900720c */ /* 0x000fe20003f06270 */
[----:B------:R-:W-:Y:S01]  /*8ef0*/  @!P3 IMAD.MOV R5, RZ, RZ, -R5 ;  /* 0x000000ffff05b224 */ /* 0x000fe200078e0a05 */
[----:B------:R-:W-:Y:S02]  /*8f00*/  MOV R3, R112 ;  /* 0x0000007000037202 */ /* 0x000fe40000000f00 */
[----:B------:R-:W-:Y:S02]  /*8f10*/  IADD3 R121, R10, 0xa8, RZ ;  /* 0x000000a80a797810 */ /* 0x000fe40007ffe0ff */
[C---:B------:R-:W-:Y:S01]  /*8f20*/  ISETP.GT.U32.AND P3, PT, R237.reuse, R4, PT ;  /* 0x00000004ed00720c */ /* 0x040fe20003f64070 */
[----:B------:R-:W-:Y:S01]  /*8f30*/  @!P1 IMAD.MOV R3, RZ, RZ, -R3 ;  /* 0x000000ffff039224 */ /* 0x000fe200078e0a03 */
[----:B------:R-:W-:Y:S01]  /*8f40*/  @!P2 IADD3 R114, R114, -R237, RZ ;  /* 0x800000ed7272a210 */ /* 0x000fe20007ffe0ff */
[----:B------:R-:W-:Y:S01]  /*8f50*/  @!P6 IMAD.IADD R118, R118, 0x1, -R237 ;  /* 0x000000017676e824 */ /* 0x000fe200078e0aed */
[----:B------:R-:W-:Y:S01]  /*8f60*/  IABS R110, R121 ;  /* 0x00000079006e7213 */ /* 0x000fe20000000000 */
[----:B------:R2:W-:Y:S01]  /*8f70*/  STL [R1+0x1dc], R5 ;  /* 0x0001dc0501007387 */ /* 0x0005e20000100800 */
[----:B------:R-:W-:-:S02]  /*8f80*/  ISETP.GT.U32.AND P6, PT, R237, R122, PT ;  /* 0x0000007aed00720c */ /* 0x000fc40003fc4070 */
[----:B------:R-:W-:Y:S01]  /*8f90*/  IABS R111, R123 ;  /* 0x0000007b006f7213 */ /* 0x000fe20000000000 */
[----:B------:R3:W-:Y:S01]  /*8fa0*/  STL [R1+0x1e0], R3 ;  /* 0x0001e00301007387 */ /* 0x0007e20000100800 */
[----:B-1----:R-:W-:Y:S02]  /*8fb0*/  MOV R6, R114 ;  /* 0x0000007200067202 */ /* 0x002fe40000000f00 */
[----:B------:R-:W-:Y:S01]  /*8fc0*/  ISETP.GE.AND P2, PT, R113, RZ, PT ;  /* 0x000000ff7100720c */ /* 0x000fe20003f46270 */
[----:B------:R-:W-:Y:S01]  /*8fd0*/  IMAD.HI.U32 R109, R0, R111, RZ ;  /* 0x0000006f006d7227 */ /* 0x000fe200078e00ff */
[----:B------:R-:W-:Y:S02]  /*8fe0*/  ISETP.GT.U32.AND P1, PT, R237, R120, PT ;  /* 0x00000078ed00720c */ /* 0x000fe40003f24070 */
[----:B--2---:R-:W-:Y:S01]  /*8ff0*/  MOV R5, R118 ;  /* 0x0000007600057202 */ /* 0x004fe20000000f00 */
[----:B------:R-:W-:Y:S01]  /*9000*/  @!P3 IMAD.IADD R4, R4, 0x1, -R237 ;  /* 0x000000010404b824 */ /* 0x000fe200078e0aed */
[----:B------:R-:W-:Y:S01]  /*9010*/  @!P5 IADD3 R2, R2, -R237, RZ ;  /* 0x800000ed0202d210 */ /* 0x000fe20007ffe0ff */
[----:B---3--:R-:W-:Y:S01]  /*9020*/  IMAD.HI.U32 R3, R0, R110, RZ ;  /* 0x0000006e00037227 */ /* 0x008fe200078e00ff */
[----:B------:R-:W-:-:S02]  /*9030*/  ISETP.GE.AND P5, PT, R115, RZ, PT ;  /* 0x000000ff7300720c */ /* 0x000fc40003fa6270 */
[----:B------:R-:W-:Y:S01]  /*9040*/  @!P0 IADD3 R6, -R6, RZ, RZ ;  /* 0x000000ff06068210 */ /* 0x000fe20007ffe1ff */
[----:B------:R-:W-:Y:S01]  /*9050*/  IMAD.MOV R3, RZ, RZ, -R3 ;  /* 0x000000ffff037224 */ /* 0x000fe200078e0a03 */
[----:B------:R-:W-:Y:S01]  /*9060*/  ISETP.GE.AND P3, PT, R117, RZ, PT ;  /* 0x000000ff7500720c */ /* 0x000fe20003f66270 */
[----:B------:R-:W-:Y:S01]  /*9070*/  @!P4 IMAD.MOV R5, RZ, RZ, -R5 ;  /* 0x000000ffff05c224 */ /* 0x000fe200078e0a05 */
[----:B------:R-:W-:Y:S01]  /*9080*/  IADD3 R117, R10, 0xaf, RZ ;  /* 0x000000af0a757810 */ /* 0x000fe20007ffe0ff */
[----:B------:R-:W-:Y:S01]  /*9090*/  IMAD.MOV R112, RZ, RZ, -R109 ;  /* 0x000000ffff707224 */ /* 0x000fe200078e0a6d */
[----:B------:R1:W-:Y:S01]  /*90a0*/  STL [R1+0x1e4], R6 ;  /* 0x0001e40601007387 */ /* 0x0003e20000100800 */
[C---:B------:R-:W-:Y:S01]  /*90b0*/  IMAD R110, R237.reuse, R3, R110 ;  /* 0x00000003ed6e7224 */ /* 0x040fe200078e026e */
[----:B------:R-:W-:Y:S01]  /*90c0*/  @!P1 IADD3 R120, R120, -R237, RZ ;  /* 0x800000ed78789210 */ /* 0x000fe20007ffe0ff */
[----:B------:R-:W-:Y:S01]  /*90d0*/  @!P6 IMAD.IADD R122, R122, 0x1, -R237 ;  /* 0x000000017a7ae824 */ /* 0x000fe200078e0aed */
[----:B------:R2:W-:Y:S01]  /*90e0*/  STL [R1+0x1e8], R5 ;  /* 0x0001e80501007387 */ /* 0x0005e20000100800 */
[C---:B------:R-:W-:Y:S01]  /*90f0*/  VIADD R3, R10.reuse, 0xaa ;  /* 0x000000aa0a037836 */ /* 0x040fe20000000000 */
[C---:B------:R-:W-:Y:S01]  /*9100*/  ISETP.GT.U32.AND P0, PT, R237.reuse, R120, PT ;  /* 0x00000078ed00720c */ /* 0x040fe20003f04070 */
[----:B------:R-:W-:Y:S01]  /*9110*/  VIADD R113, R10, 0xac ;  /* 0x000000ac0a717836 */ /* 0x000fe20000000000 */
[----:B------:R-:W-:-:S02]  /*9120*/  ISETP.GT.U32.AND P4, PT, R237, R122, PT ;  /* 0x0000007aed00720c */ /* 0x000fc40003f84070 */
[----:B-1----:R-:W-:Y:S01]  /*9130*/  MOV R6, R2 ;  /* 0x0000000200067202 */ /* 0x002fe20000000f00 */
[C---:B------:R-:W-:Y:S01]  /*9140*/  IMAD R2, R237.reuse, R112, R111 ;  /* 0x00000070ed027224 */ /* 0x040fe200078e026f */
[----:B------:R-:W-:Y:S01]  /*9150*/  IABS R109, R3 ;  /* 0x00000003006d7213 */ /* 0x000fe20000000000 */
[----:B--2---:R-:W-:Y:S01]  /*9160*/  IMAD.MOV.U32 R5, RZ, RZ, R4 ;  /* 0x000000ffff057224 */ /* 0x004fe200078e0004 */
[----:B------:R-:W-:Y:S02]  /*9170*/  @!P2 IADD3 R6, -R6, RZ, RZ ;  /* 0x000000ff0606a210 */ /* 0x000fe40007ffe1ff */
[C---:B------:R-:W-:Y:S01]  /*9180*/  ISETP.GT.U32.AND P2, PT, R237.reuse, R110, PT ;  /* 0x0000006eed00720c */ /* 0x040fe20003f44070 */
[----:B------:R-:W-:Y:S01]  /*9190*/  @!P5 IMAD.MOV R5, RZ, RZ, -R5 ;  /* 0x000000ffff05d224 */ /* 0x000fe200078e0a05 */
[----:B------:R-:W-:Y:S01]  /*91a0*/  ISETP.GT.U32.AND P5, PT, R237, R2, PT ;  /* 0x00000002ed00720c */ /* 0x000fe20003fa4070 */
[----:B------:R-:W-:Y:S01]  /*91b0*/  STL [R1+0x1fc], R6 ;  /* 0x0001fc0601007387 */ /* 0x000fe20000100800 */
[----:B------:R-:W-:Y:S01]  /*91c0*/  IADD3 R4, R10, 0xab, RZ ;  /* 0x000000ab0a047810 */ /* 0x000fe20007ffe0ff */
[----:B------:R-:W-:Y:S01]  /*91d0*/  @!P4 IMAD.IADD R122, R122, 0x1, -R237 ;  /* 0x000000017a7ac824 */ /* 0x000fe200078e0aed */
[----:B------:R-:W-:Y:S01]  /*91e0*/  ISETP.GE.AND P4, PT, R3, RZ, PT ;  /* 0x000000ff0300720c */ /* 0x000fe20003f86270 */
[----:B------:R-:W-:Y:S01]  /*91f0*/  IMAD.HI.U32 R3, R0, R109, RZ ;  /* 0x0000006d00037227 */ /* 0x000fe200078e00ff */
[----:B------:R-:W-:Y:S01]  /*9200*/  IABS R111, R4 ;  /* 0x00000004006f7213 */ /* 0x000fe20000000000 */
[----:B------:R1:W-:Y:S01]  /*9210*/  STL [R1+0x208], R5 ;  /* 0x0002080501007387 */ /* 0x0003e20000100800 */
[----:B------:R-:W-:-:S02]  /*9220*/  @!P0 IADD3 R120, R120, -R237, RZ ;  /* 0x800000ed78788210 */ /* 0x000fc40007ffe0ff */
[----:B------:R-:W-:Y:S01]  /*9230*/  IADD3 R112, -R3, RZ, RZ ;  /* 0x000000ff03707210 */ /* 0x000fe20007ffe1ff */
[----:B------:R-:W-:Y:S01]  /*9240*/  VIADD R3, R10, 0xad ;  /* 0x000000ad0a037836 */ /* 0x000fe20000000000 */
[-C--:B------:R-:W-:Y:S02]  /*9250*/  @!P2 IADD3 R110, R110, -R237.reuse, RZ ;  /* 0x800000ed6e6ea210 */ /* 0x080fe40007ffe0ff */
[----:B------:R-:W-:Y:S02]  /*9260*/  @!P5 IADD3 R2, R2, -R237, RZ ;  /* 0x800000ed0202d210 */ /* 0x000fe40007ffe0ff */
[----:B------:R-:W-:Y:S01]  /*9270*/  ISETP.GT.U32.AND P5, PT, R237, R110, PT ;  /* 0x0000006eed00720c */ /* 0x000fe20003fa4070 */
[----:B-1----:R-:W-:Y:S01]  /*9280*/  IMAD.MOV.U32 R5, RZ, RZ, R120 ;  /* 0x000000ffff057224 */ /* 0x002fe200078e0078 */
[----:B------:R-:W-:Y:S01]  /*9290*/  ISETP.GE.AND P2, PT, R4, RZ, PT ;  /* 0x000000ff0400720c */ /* 0x000fe20003f46270 */
[----:B------:R-:W-:Y:S01]  /*92a0*/  IMAD.HI.U32 R4, R0, R111, RZ ;  /* 0x0000006f00047227 */ /* 0x000fe200078e00ff */
[----:B------:R-:W-:-:S02]  /*92b0*/  ISETP.GE.AND P1, PT, R119, RZ, PT ;  /* 0x000000ff7700720c */ /* 0x000fc40003f26270 */
[----:B------:R-:W-:Y:S01]  /*92c0*/  ISETP.GE.AND P6, PT, R121, RZ, PT ;  /* 0x000000ff7900720c */ /* 0x000fe20003fc6270 */
[----:B------:R-:W-:Y:S01]  /*92d0*/  IMAD.MOV R114, RZ, RZ, -R4 ;  /* 0x000000ffff727224 */ /* 0x000fe200078e0a04 */
[----:B------:R-:W-:Y:S01]  /*92e0*/  ISETP.GE.AND P0, PT, R123, RZ, PT ;  /* 0x000000ff7b00720c */ /* 0x000fe20003f06270 */
[C---:B------:R-:W-:Y:S01]  /*92f0*/  IMAD R4, R237.reuse, R112, R109 ;  /* 0x00000070ed047224 */ /* 0x040fe200078e026d */
[----:B------:R-:W-:Y:S01]  /*9300*/  IABS R115, R117 ;  /* 0x0000007500737213 */ /* 0x000fe20000000000 */
[----:B------:R-:W-:Y:S01]  /*9310*/  @!P3 IMAD.MOV R5, RZ, RZ, -R5 ;  /* 0x000000ffff05b224 */ /* 0x000fe200078e0a05 */
[C---:B------:R-:W-:Y:S01]  /*9320*/  ISETP.GT.U32.AND P3, PT, R237.reuse, R2, PT ;  /* 0x00000002ed00720c */ /* 0x040fe20003f64070 */
[----:B------:R-:W-:Y:S01]  /*9330*/  @!P5 IMAD.IADD R110, R110, 0x1, -R237 ;  /* 0x000000016e6ed824 */ /* 0x000fe200078e0aed */
[C---:B------:R-:W-:Y:S01]  /*9340*/  ISETP.GT.U32.AND P5, PT, R237.reuse, R4, PT ;  /* 0x00000004ed00720c */ /* 0x040fe20003fa4070 */
[----:B------:R-:W-:Y:S01]  /*9350*/  IMAD R112, R237, R114, R111 ;  /* 0x00000072ed707224 */ /* 0x000fe200078e026f */
[----:B------:R1:W-:Y:S01]  /*9360*/  STL [R1+0x20c], R5 ;  /* 0x00020c0501007387 */ /* 0x0003e20000100800 */
[----:B------:R-:W-:Y:S01]  /*9370*/  IMAD.MOV.U32 R6, RZ, RZ, R110 ;  /* 0x000000ffff067224 */ /* 0x000fe200078e006e */
[----:B------:R-:W-:Y:S01]  /*9380*/  IABS R111, R3 ;  /* 0x00000003006f7213 */ /* 0x000fe20000000000 */
[C---:B------:R-:W-:Y:S01]  /*9390*/  VIADD R123, R10.reuse, 0xcd ;  /* 0x000000cd0a7b7836 */ /* 0x040fe20000000000 */
[----:B------:R-:W-:-:S02]  /*93a0*/  IADD3 R119, R10, 0xb0, RZ ;  /* 0x000000b00a777810 */ /* 0x000fc40007ffe0ff */
[----:B------:R-:W-:Y:S02]  /*93b0*/  @!P6 IADD3 R6, -R6, RZ, RZ ;  /* 0x000000ff0606e210 */ /* 0x000fe40007ffe1ff */
[----:B------:R-:W-:Y:S02]  /*93c0*/  ISETP.GT.U32.AND P6, PT, R237, R112, PT ;  /* 0x00000070ed00720c */ /* 0x000fe40003fc4070 */
[----:B-1----:R-:W-:Y:S01]  /*93d0*/  MOV R5, R122 ;  /* 0x0000007a00057202 */ /* 0x002fe20000000f00 */
[----:B------:R-:W-:Y:S01]  /*93e0*/  @!P5 IMAD.IADD R4, R4, 0x1, -R237 ;  /* 0x000000010404d824 */ /* 0x000fe200078e0aed */
[----:B------:R-:W-:Y:S02]  /*93f0*/  @!P3 IADD3 R2, R2, -R237, RZ ;  /* 0x800000ed0202b210 */ /* 0x000fe40007ffe0ff */
[----:B------:R-:W-:Y:S02]  /*9400*/  @!P1 IADD3 R5, -R5, RZ, RZ ;  /* 0x000000ff05059210 */ /* 0x000fe40007ffe1ff */
[----:B------:R-:W-:-:S02]  /*9410*/  ISETP.GE.AND P1, PT, R113, RZ, PT ;  /* 0x000000ff7100720c */ /* 0x000fc40003f26270 */
[----:B------:R-:W-:Y:S01]  /*9420*/  IABS R113, R113 ;  /* 0x0000007100717213 */ /* 0x000fe20000000000 */
[----:B------:R1:W-:Y:S01]  /*9430*/  STL [R1+0x218], R5 ;  /* 0x0002180501007387 */ /* 0x0003e20000100800 */
[----:B------:R-:W-:Y:S01]  /*9440*/  ISETP.GE.AND P3, PT, R3, RZ, PT ;  /* 0x000000ff0300720c */ /* 0x000fe20003f66270 */
[----:B------:R-:W-:Y:S01]  /*9450*/  @!P6 IMAD.IADD R112, R112, 0x1, -R237 ;  /* 0x000000017070e824 */ /* 0x000fe200078e0aed */
[----:B------:R-:W-:Y:S01]  /*9460*/  MOV R109, R113 ;  /* 0x00000071006d7202 */ /* 0x000fe20000000f00 */
[----:B------:R-:W-:Y:S01]  /*9470*/  VIADD R113, R10, 0xae ;  /* 0x000000ae0a717836 */ /* 0x000fe20000000000 */
[C---:B------:R-:W-:Y:S01]  /*9480*/  ISETP.GT.U32.AND P5, PT, R237.reuse, R4, PT ;  /* 0x00000004ed00720c */ /* 0x040fe20003fa4070 */
[----:B------:R-:W-:Y:S01]  /*9490*/  STL [R1+0x224], R6 ;  /* 0x0002240601007387 */ /* 0x000fe20000100800 */
[----:B------:R-:W-:Y:S01]  /*94a0*/  ISETP.GT.U32.AND P6, PT, R237, R112, PT ;  /* 0x00000070ed00720c */ /* 0x000fe20003fc4070 */
[----:B------:R-:W-:Y:S01]  /*94b0*/  IMAD.HI.U32 R3, R0, R109, RZ ;  /* 0x0000006d00037227 */ /* 0x000fe200078e00ff */
[----:B------:R-:W-:-:S02]  /*94c0*/  IADD3 R121, R10, 0xb3, RZ ;  /* 0x000000b30a797810 */ /* 0x000fc40007ffe0ff */
[----:B------:R-:W-:Y:S01]  /*94d0*/  IADD3 R75, R10, 0x1bf, RZ ;  /* 0x000001bf0a4b7810 */ /* 0x000fe20007ffe0ff */
[----:B-1----:R-:W-:Y:S01]  /*94e0*/  IMAD.MOV.U32 R5, RZ, RZ, R2 ;  /* 0x000000ffff057224 */ /* 0x002fe200078e0002 */
[----:B------:R-:W-:Y:S01]  /*94f0*/  IADD3 R110, -R3, RZ, RZ ;  /* 0x000000ff036e7210 */ /* 0x000fe20007ffe1ff */
[C---:B------:R-:W-:Y:S01]  /*9500*/  IMAD.HI.U32 R3, R0.reuse, R111, RZ ;  /* 0x0000006f00037227 */ /* 0x040fe200078e00ff */
[----:B------:R-:W-:Y:S02]  /*9510*/  IABS R120, R121 ;  /* 0x0000007900787213 */ /* 0x000fe40000000000 */
[----:B------:R-:W-:Y:S01]  /*9520*/  @!P0 IADD3 R5, -R5, RZ, RZ ;  /* 0x000000ff05058210 */ /* 0x000fe20007ffe1ff */
[----:B------:R-:W-:Y:S01]  /*9530*/  IMAD R2, R237, R110, R109 ;  /* 0x0000006eed027224 */ /* 0x000fe200078e026d */
[----:B------:R-:W-:Y:S01]  /*9540*/  ISETP.GE.AND P0, PT, R113, RZ, PT ;  /* 0x000000ff7100720c */ /* 0x000fe20003f06270 */
[----:B------:R-:W-:Y:S01]  /*9550*/  IMAD.MOV R110, RZ, RZ, -R3 ;  /* 0x000000ffff6e7224 */ /* 0x000fe200078e0a03 */
[----:B------:R-:W-:Y:S01]  /*9560*/  IABS R113, R113 ;  /* 0x0000007100717213 */ /* 0x000fe20000000000 */
[----:B------:R-:W-:Y:S01]  /*9570*/  IMAD.HI.U32 R109, R0, R115, RZ ;  /* 0x00000073006d7227 */ /* 0x000fe200078e00ff */
[----:B------:R-:W-:Y:S01]  /*9580*/  @!P5 IADD3 R4, R4, -R237, RZ ;  /* 0x800000ed0404d210 */ /* 0x000fe20007ffe0ff */
[----:B------:R1:W-:Y:S01]  /*9590*/  STL [R1+0x22c], R5 ;  /* 0x00022c0501007387 */ /* 0x0003e20000100800 */
[----:B------:R-:W-:Y:S01]  /*95a0*/  ISETP.GT.U32.AND P5, PT, R237, R2, PT ;  /* 0x00000002ed00720c */ /* 0x000fe20003fa4070 */
[----:B------:R-:W-:Y:S01]  /*95b0*/  IMAD.HI.U32 R3, R0, R113, RZ ;  /* 0x0000007100037227 */ /* 0x000fe200078e00ff */
[----:B------:R-:W-:-:S02]  /*95c0*/  IADD3 R73, R10, 0x1c1, RZ ;  /* 0x000001c10a497810 */ /* 0x000fc40007ffe0ff */
[C---:B------:R-:W-:Y:S01]  /*95d0*/  IADD3 R71, R10.reuse, 0x1c3, RZ ;  /* 0x000001c30a477810 */ /* 0x040fe20007ffe0ff */
[----:B------:R-:W-:Y:S01]  /*95e0*/  IMAD.MOV R114, RZ, RZ, -R3 ;  /* 0x000000ffff727224 */ /* 0x000fe200078e0a03 */
[C---:B------:R-:W-:Y:S01]  /*95f0*/  IADD3 R68, R10.reuse, 0x1c6, RZ ;  /* 0x000001c60a447810 */ /* 0x040fe20007ffe0ff */
[----:B------:R-:W-:Y:S01]  /*9600*/  IMAD.MOV R116, RZ, RZ, -R109 ;  /* 0x000000ffff747224 */ /* 0x000fe200078e0a6d */
[----:B------:R-:W-:Y:S01]  /*9610*/  IADD3 R65, R10, 0x1c9, RZ ;  /* 0x000001c90a417810 */ /* 0x000fe20007ffe0ff */
[----:B------:R-:W-:Y:S01]  /*9620*/  @!P6 IMAD.IADD R112, R112, 0x1, -R237 ;  /* 0x000000017070e824 */ /* 0x000fe200078e0aed */
[----:B-1----:R-:W-:Y:S01]  /*9630*/  MOV R5, R4 ;  /* 0x0000000400057202 */ /* 0x002fe20000000f00 */
[C---:B------:R-:W-:Y:S01]  /*9640*/  IMAD R4, R237.reuse, R114, R113 ;  /* 0x00000072ed047224 */ /* 0x040fe200078e0271 */
[----:B------:R-:W-:Y:S01]  /*9650*/  IADD3 R64, R10, 0x1ca, RZ ;  /* 0x000001ca0a407810 */ /* 0x000fe20007ffe0ff */
[----:B------:R-:W-:Y:S01]  /*9660*/  IMAD R114, R237, R116, R115 ;  /* 0x00000074ed727224 */ /* 0x000fe200078e0273 */
[----:B------:R-:W-:Y:S01]  /*9670*/  @!P4 IADD3 R5, -R5, RZ, RZ ;  /* 0x000000ff0505c210 */ /* 0x000fe20007ffe1ff */
[C---:B------:R-:W-:Y:S01]  /*9680*/  IMAD R110, R237.reuse, R110, R111 ;  /* 0x0000006eed6e7224 */ /* 0x040fe200078e026f */
[C---:B------:R-:W-:Y:S01]  /*9690*/  ISETP.GT.U32.AND P6, PT, R237.reuse, R4, PT ;  /* 0x00000004ed00720c */ /* 0x040fe20003fc4070 */
[----:B------:R-:W-:Y:S01]  /*96a0*/  @!P5 IMAD.IADD R2, R2, 0x1, -R237 ;  /* 0x000000010202d824 */ /* 0x000fe200078e0aed */
[C---:B------:R-:W-:Y:S01]  /*96b0*/  ISETP.GT.U32.AND P5, PT, R237.reuse, R114, PT ;  /* 0x00000072ed00720c */ /* 0x040fe20003fa4070 */
[----:B------:R-:W-:Y:S01]  /*96c0*/  VIADD R113, R10, 0xb1 ;  /* 0x000000b10a717836 */ /* 0x000fe20000000000 */
[----:B------:R-:W-:Y:S01]  /*96d0*/  IABS R111, R119 ;  /* 0x00000077006f7213 */ /* 0x000fe20000000000 */
[----:B------:R1:W-:Y:S01]  /*96e0*/  STL [R1+0x234], R5 ;  /* 0x0002340501007387 */ /* 0x0003e20000100800 */
[----:B------:R-:W-:-:S02]  /*96f0*/  ISETP.GT.U32.AND P4, PT, R237, R110, PT ;  /* 0x0000006eed00720c */ /* 0x000fc40003f84070 */
[----:B------:R-:W-:Y:S01]  /*9700*/  IABS R109, R113 ;  /* 0x00000071006d7213 */ /* 0x000fe20000000000 */
[----:B------:R-:W-:Y:S01]  /*9710*/  IMAD.HI.U32 R3, R0, R111, RZ ;  /* 0x0000006f00037227 */ /* 0x000fe200078e00ff */
[C---:B------:R-:W-:Y:S02]  /*9720*/  IADD3 R115, R10.reuse, 0xb2, RZ ;  /* 0x000000b20a737810 */ /* 0x040fe40007ffe0ff */
[----:B------:R-:W-:Y:S02]  /*9730*/  IADD3 R62, R10, 0x1cc, RZ ;  /* 0x000001cc0a3e7810 */ /* 0x000fe40007ffe0ff */
[----:B------:R-:W-:Y:S01]  /*9740*/  @!P6 IADD3 R4, R4, -R237, RZ ;  /* 0x800000ed0404e210 */ /* 0x000fe20007ffe0ff */
[----:B-1----:R-:W-:Y:S01]  /*9750*/  IMAD.MOV.U32 R5, RZ, RZ, R112 ;  /* 0x000000ffff057224 */ /* 0x002fe200078e0070 */
[----:B------:R-:W-:Y:S01]  /*9760*/  IADD3 R116, -R3, RZ, RZ ;  /* 0x000000ff03747210 */ /* 0x000fe20007ffe1ff */
[----:B------:R-:W-:Y:S01]  /*9770*/  IMAD.HI.U32 R3, R0, R109, RZ ;  /* 0x0000006d00037227 */ /* 0x000fe200078e00ff */
[----:B------:R-:W-:-:S02]  /*9780*/  @!P5 IADD3 R114, R114, -R237, RZ ;  /* 0x800000ed7272d210 */ /* 0x000fc40007ffe0ff */
[----:B------:R-:W-:Y:S01]  /*9790*/  ISETP.GT.U32.AND P5, PT, R237, R4, PT ;  /* 0x00000004ed00720c */ /* 0x000fe20003fa4070 */
[----:B------:R-:W-:Y:S01]  /*97a0*/  @!P4 IMAD.IADD R110, R110, 0x1, -R237 ;  /* 0x000000016e6ec824 */ /* 0x000fe200078e0aed */
[----:B------:R-:W-:Y:S01]  /*97b0*/  IADD3 R112, -R3, RZ, RZ ;  /* 0x000000ff03707210 */ /* 0x000fe20007ffe1ff */
[C---:B------:R-:W-:Y:S01]  /*97c0*/  IMAD R116, R237.reuse, R116, R111 ;  /* 0x00000074ed747224 */ /* 0x040fe200078e026f */
[C---:B------:R-:W-:Y:S01]  /*97d0*/  ISETP.GT.U32.AND P4, PT, R237.reuse, R2, PT ;  /* 0x00000002ed00720c */ /* 0x040fe20003f84070 */
[----:B------:R-:W-:Y:S01]  /*97e0*/  @!P2 IMAD.MOV R5, RZ, RZ, -R5 ;  /* 0x000000ffff05a224 */ /* 0x000fe200078e0a05 */
[C---:B------:R-:W-:Y:S01]  /*97f0*/  ISETP.GT.U32.AND P6, PT, R237.reuse, R110, PT ;  /* 0x0000006eed00720c */ /* 0x040fe20003fc4070 */
[C---:B------:R-:W-:Y:S01]  /*9800*/  IMAD R112, R237.reuse, R112, R109 ;  /* 0x00000070ed707224 */ /* 0x040fe200078e026d */
[----:B------:R-:W-:Y:S01]  /*9810*/  IABS R118, R115 ;  /* 0x0000007300767213 */ /* 0x000fe20000000000 */
[----:B------:R-:W-:Y:S01]  /*9820*/  IMAD.HI.U32 R109, R0, R120, RZ ;  /* 0x00000078006d7227 */ /* 0x000fe200078e00ff */
[----:B------:R-:W-:Y:S01]  /*9830*/  ISETP.GT.U32.AND P2, PT, R237, R114, PT ;  /* 0x00000072ed00720c */ /* 0x000fe20003f44070 */
[----:B------:R1:W-:Y:S01]  /*9840*/  STL [R1+0x23c], R5 ;  /* 0x00023c0501007387 */ /* 0x0003e20000100800 */
[----:B------:R-:W-:Y:S01]  /*9850*/  IADD3 R59, R10, 0x1cf, RZ ;  /* 0x000001cf0a3b7810 */ /* 0x000fe20007ffe0ff */
[----:B------:R-:W-:Y:S01]  /*9860*/  IMAD.HI.U32 R3, R0, R118, RZ ;  /* 0x0000007600037227 */ /* 0x000fe200078e00ff */
[----:B------:R-:W-:-:S02]  /*9870*/  @!P5 IADD3 R4, R4, -R237, RZ ;  /* 0x800000ed0404d210 */ /* 0x000fc40007ffe0ff */
[C---:B------:R-:W-:Y:S01]  /*9880*/  ISETP.GT.U32.AND P5, PT, R237.reuse, R112, PT ;  /* 0x00000070ed00720c */ /* 0x040fe20003fa4070 */
[----:B------:R-:W-:Y:S01]  /*9890*/  @!P4 IMAD.IADD R2, R2, 0x1, -R237 ;  /* 0x000000010202c824 */ /* 0x000fe200078e0aed */
[----:B------:R-:W-:Y:S01]  /*98a0*/  ISETP.GT.U32.AND P4, PT, R237, R116, PT ;  /* 0x00000074ed00720c */ /* 0x000fe20003f84070 */
[----:B------:R-:W-:Y:S01]  /*98b0*/  IMAD.MOV R109, RZ, RZ, -R109 ;  /* 0x000000ffff6d7224 */ /* 0x000fe200078e0a6d */
[----:B------:R-:W-:Y:S01]  /*98c0*/  @!P6 IADD3 R110, R110, -R237, RZ ;  /* 0x800000ed6e6ee210 */ /* 0x000fe20007ffe0ff */
[----:B------:R-:W-:Y:S01]  /*98d0*/  @!P0 IMAD.MOV R4, RZ, RZ, -R4 ;  /* 0x000000ffff048224 */ /* 0x000fe200078e0a04 */
[----:B------:R-:W-:Y:S01]  /*98e0*/  ISETP.GE.AND P6, PT, R117, RZ, PT ;  /* 0x000000ff7500720c */ /* 0x000fe20003fc6270 */
[----:B------:R-:W-:Y:S01]  /*98f0*/  VIADD R117, R10, 0xb4 ;  /* 0x000000b40a757836 */ /* 0x000fe20000000000 */
[----:B------:R-:W-:Y:S01]  /*9900*/  MOV R6, R2 ;  /* 0x0000000200067202 */ /* 0x000fe20000000f00 */
[--C-:B------:R-:W-:Y:S01]  /*9910*/  @!P2 IMAD.IADD R114, R114, 0x1, -R237.reuse ;  /* 0x000000017272a824 */ /* 0x100fe200078e0aed */
[----:B------:R-:W-:Y:S01]  /*9920*/  IADD3 R3, -R3, RZ, RZ ;  /* 0x000000ff03037210 */ /* 0x000fe20007ffe1ff */
[C---:B------:R-:W-:Y:S01]  /*9930*/  IMAD R120, R237.reuse, R109, R120 ;  /* 0x0000006ded787224 */ /* 0x040fe200078e0278 */
[----:B------:R-:W-:Y:S01]  /*9940*/  IABS R111, R117 ;  /* 0x00000075006f7213 */ /* 0x000fe20000000000 */
[----:B------:R-:W-:Y:S01]  /*9950*/  @!P5 IMAD.IADD R112, R112, 0x1, -R237 ;  /* 0x000000017070d824 */ /* 0x000fe200078e0aed */
[----:B-1----:R-:W-:Y:S01]  /*9960*/  MOV R5, R110 ;  /* 0x0000006e00057202 */ /* 0x002fe20000000f00 */
[C---:B------:R-:W-:Y:S01]  /*9970*/  IMAD R118, R237.reuse, R3, R118 ;  /* 0x00000003ed767224 */ /* 0x040fe200078e0276 */
[----:B------:R-:W-:Y:S01]  /*9980*/  @!P4 IADD3 R116, R116, -R237, RZ ;  /* 0x800000ed7474c210 */ /* 0x000fe20007ffe0ff */
[----:B------:R-:W-:Y:S01]  /*9990*/  IMAD.HI.U32 R2, R0, R111, RZ ;  /* 0x0000006f00027227 */ /* 0x000fe200078e00ff */
[----:B------:R-:W-:-:S02]  /*99a0*/  ISETP.GT.U32.AND P5, PT, R237, R112, PT ;  /* 0x00000070ed00720c */ /* 0x000fc40003fa4070 */
[----:B------:R-:W-:Y:S01]  /*99b0*/  MOV R3, R114 ;  /* 0x0000007200037202 */ /* 0x000fe20000000f00 */
[----:B------:R-:W-:Y:S01]  /*99c0*/  @!P1 IMAD.MOV R6, RZ, RZ, -R6 ;  /* 0x000000ffff069224 */ /* 0x000fe200078e0a06 */
[----:B------:R-:W-:Y:S01]  /*99d0*/  IADD3 R2, -R2, RZ, RZ ;  /* 0x000000ff02027210 */ /* 0x000fe20007ffe1ff */
[----:B------:R-:W-:Y:S01]  /*99e0*/  @!P3 IMAD.MOV R5, RZ, RZ, -R5 ;  /* 0x000000ffff05b224 */ /* 0x000fe200078e0a05 */
[----:B------:R-:W-:Y:S01]  /*99f0*/  ISETP.GE.AND P4, PT, R113, RZ, PT ;  /* 0x000000ff7100720c */ /* 0x000fe20003f86270 */
[----:B------:R-:W-:Y:S01]  /*9a00*/  VIADD R113, R10, 0xb5 ;  /* 0x000000b50a717836 */ /* 0x000fe20000000000 */
[C---:B------:R-:W-:Y:S01]  /*9a10*/  ISETP.GT.U32.AND P3, PT, R237.reuse, R118, PT ;  /* 0x00000076ed00720c */ /* 0x040fe20003f64070 */
[C---:B------:R-:W-:Y:S01]  /*9a20*/  IMAD R2, R237.reuse, R2, R111 ;  /* 0x00000002ed027224 */ /* 0x040fe200078e026f */
[----:B------:R-:W-:Y:S01]  /*9a30*/  ISETP.GT.U32.AND P1, PT, R237, R116, PT ;  /* 0x00000074ed00720c */ /* 0x000fe20003f24070 */
[----:B------:R-:W-:Y:S01]  /*9a40*/  STL [R1+0x250], R6 ;  /* 0x0002500601007387 */ /* 0x000fe20000100800 */
[----:B------:R-:W-:Y:S01]  /*9a50*/  @!P6 IADD3 R3, -R3, RZ, RZ ;  /* 0x000000ff0303e210 */ /* 0x000fe20007ffe1ff */
[----:B------:R-:W-:Y:S01]  /*9a60*/  @!P5 IMAD.IADD R112, R112, 0x1, -R237 ;  /* 0x000000017070d824 */ /* 0x000fe200078e0aed */
[C---:B------:R-:W-:Y:S01]  /*9a70*/  ISETP.GT.U32.AND P5, PT, R237.reuse, R2, PT ;  /* 0x00000002ed00720c */ /* 0x040fe20003fa4070 */
[----:B------:R-:W-:Y:S01]  /*9a80*/  STL [R1+0x254], R5 ;  /* 0x0002540501007387 */ /* 0x000fe20000100800 */
[----:B------:R-:W-:-:S02]  /*9a90*/  ISETP.GT.U32.AND P6, PT, R237, R120, PT ;  /* 0x00000078ed00720c */ /* 0x000fc40003fc4070 */
[----:B------:R-:W-:Y:S01]  /*9aa0*/  ISETP.GE.AND P0, PT, R115, RZ, PT ;  /* 0x000000ff7300720c */ /* 0x000fe20003f06270 */
[----:B------:R1:W-:Y:S01]  /*9ab0*/  STL [R1+0x258], R4 ;  /* 0x0002580401007387 */ /* 0x0003e20000100800 */
[----:B------:R-:W-:Y:S02]  /*9ac0*/  IADD3 R115, R10, 0xb6, RZ ;  /* 0x000000b60a737810 */ /* 0x000fe40007ffe0ff */
[----:B------:R-:W-:Y:S01]  /*9ad0*/  ISETP.GE.AND P2, PT, R119, RZ, PT ;  /* 0x000000ff7700720c */ /* 0x000fe20003f46270 */
[----:B------:R2:W-:Y:S01]  /*9ae0*/  STL [R1+0x25c], R3 ;  /* 0x00025c0301007387 */ /* 0x0005e20000100800 */
[----:B------:R-:W-:Y:S01]  /*9af0*/  IABS R110, R115 ;  /* 0x00000073006e7213 */ /* 0x000fe20000000000 */
[--C-:B------:R-:W-:Y:S01]  /*9b00*/  @!P1 IMAD.IADD R116, R116, 0x1, -R237.reuse ;  /* 0x0000000174749824 */ /* 0x100fe200078e0aed */
[----:B------:R-:W-:Y:S01]  /*9b10*/  @!P3 IADD3 R118, R118, -R237, RZ ;  /* 0x800000ed7676b210 */ /* 0x000fe20007ffe0ff */
[--C-:B------:R-:W-:Y:S01]  /*9b20*/  @!P5 IMAD.IADD R2, R2, 0x1, -R237.reuse ;  /* 0x000000010202d824 */ /* 0x100fe200078e0aed */
[----:B------:R-:W-:Y:S01]  /*9b30*/  ISETP.GE.AND P3, PT, R117, RZ, PT ;  /* 0x000000ff7500720c */ /* 0x000fe20003f66270 */
[----:B------:R-:W-:Y:S01]  /*9b40*/  @!P6 IMAD.IADD R120, R120, 0x1, -R237 ;  /* 0x000000017878e824 */ /* 0x000fe200078e0aed */
[----:B-1----:R-:W-:Y:S01]  /*9b50*/  IABS R4, R113 ;  /* 0x0000007100047213 */ /* 0x002fe20000000000 */
[----:B------:R-:W-:Y:S01]  /*9b60*/  VIADD R117, R10, 0xb7 ;  /* 0x000000b70a757836 */ /* 0x000fe20000000000 */
[----:B------:R-:W-:-:S02]  /*9b70*/  ISETP.GT.U32.AND P6, PT, R237, R118, PT ;  /* 0x00000076ed00720c */ /* 0x000fc40003fc4070 */
[----:B------:R-:W-:Y:S01]  /*9b80*/  ISETP.GT.U32.AND P5, PT, R237, R2, PT ;  /* 0x00000002ed00720c */ /* 0x000fe20003fa4070 */
[C---:B--2---:R-:W-:Y:S01]  /*9b90*/  IMAD.HI.U32 R3, R0.reuse, R4, RZ ;  /* 0x0000000400037227 */ /* 0x044fe200078e00ff */
[----:B------:R-:W-:Y:S02]  /*9ba0*/  MOV R5, R116 ;  /* 0x0000007400057202 */ /* 0x000fe40000000f00 */
[----:B------:R-:W-:Y:S01]  /*9bb0*/  IABS R114, R117 ;  /* 0x0000007500727213 */ /* 0x000fe20000000000 */
[----:B------:R-:W-:Y:S01]  /*9bc0*/  IMAD.MOV R109, RZ, RZ, -R3 ;  /* 0x000000ffff6d7224 */ /* 0x000fe200078e0a03 */
[----:B------:R-:W-:Y:S01]  /*9bd0*/  @!P2 IADD3 R5, -R5, RZ, RZ ;  /* 0x000000ff0505a210 */ /* 0x000fe20007ffe1ff */
[----:B------:R-:W-:Y:S01]  /*9be0*/  IMAD.HI.U32 R3, R0, R110, RZ ;  /* 0x0000006e00037227 */ /* 0x000fe200078e00ff */
[C---:B------:R-:W-:Y:S02]  /*9bf0*/  ISETP.GT.U32.AND P2, PT, R237.reuse, R120, PT ;  /* 0x00000078ed00720c */ /* 0x040fe40003f44070 */
[----:B------:R-:W-:Y:S01]  /*9c00*/  IADD3 R119, R10, 0xb8, RZ ;  /* 0x000000b80a777810 */ /* 0x000fe20007ffe0ff */
[----:B------:R-:W-:Y:S01]  /*9c10*/  IMAD R4, R237, R109, R4 ;  /* 0x0000006ded047224 */ /* 0x000fe200078e0204 */
[----:B------:R-:W-:Y:S01]  /*9c20*/  IADD3 R3, -R3, RZ, RZ ;  /* 0x000000ff03037210 */ /* 0x000fe20007ffe1ff */
[----:B------:R-:W-:Y:S01]  /*9c30*/  @!P6 IMAD.IADD R118, R118, 0x1, -R237 ;  /* 0x000000017676e824 */ /* 0x000fe200078e0aed */
[----:B------:R-:W-:Y:S01]  /*9c40*/  @!P5 IADD3 R2, R2, -R237, RZ ;  /* 0x800000ed0202d210 */ /* 0x000fe20007ffe0ff */
[----:B------:R1:W-:Y:S01]  /*9c50*/  STL [R1+0x274], R5 ;  /* 0x0002740501007387 */ /* 0x0003e20000100800 */
[C---:B------:R-:W-:Y:S01]  /*9c60*/  ISETP.GT.U32.AND P6, PT, R237.reuse, R4, PT ;  /* 0x00000004ed00720c */ /* 0x040fe20003fc4070 */
[----:B------:R-:W-:Y:S01]  /*9c70*/  IMAD R110, R237, R3, R110 ;  /* 0x00000003ed6e7224 */ /* 0x000fe200078e026e */
[----:B------:R-:W-:Y:S01]  /*9c80*/  ISETP.GE.AND P1, PT, R121, RZ, PT ;  /* 0x000000ff7900720c */ /* 0x000fe20003f26270 */
[----:B------:R-:W-:Y:S01]  /*9c90*/  IMAD.HI.U32 R3, R0, R114, RZ ;  /* 0x0000007200037227 */ /* 0x000fe200078e00ff */
[----:B------:R-:W-:-:S02]  /*9ca0*/  IABS R116, R119 ;  /* 0x0000007700747213 */ /* 0x000fc40000000000 */
[----:B------:R-:W-:Y:S01]  /*9cb0*/  ISETP.GT.U32.AND P5, PT, R237, R110, PT ;  /* 0x0000006eed00720c */ /* 0x000fe20003fa4070 */
[----:B------:R-:W-:Y:S01]  /*9cc0*/  IMAD.MOV R3, RZ, RZ, -R3 ;  /* 0x000000ffff037224 */ /* 0x000fe200078e0a03 */
[----:B------:R-:W-:Y:S01]  /*9cd0*/  @!P2 IADD3 R120, R120, -R237, RZ ;  /* 0x800000ed7878a210 */ /* 0x000fe20007ffe0ff */
[----:B-1----:R-:W-:Y:S01]  /*9ce0*/  IMAD.MOV.U32 R5, RZ, RZ, R112 ;  /* 0x000000ffff057224 */ /* 0x002fe200078e0070 */
[----:B------:R-:W-:Y:S01]  /*9cf0*/  ISETP.GE.AND P2, PT, R113, RZ, PT ;  /* 0x000000ff7100720c */ /* 0x000fe20003f46270 */
[C---:B------:R-:W-:Y:S01]  /*9d00*/  VIADD R113, R10.reuse, 0xb9 ;  /* 0x000000b90a717836 */ /* 0x040fe20000000000 */
[----:B------:R-:W-:Y:S01]  /*9d10*/  IADD3 R57, R10, 0x1d1, RZ ;  /* 0x000001d10a397810 */ /* 0x000fe20007ffe0ff */
[----:B------:R-:W-:Y:S01]  /*9d20*/  @!P6 IMAD.IADD R4, R4, 0x1, -R237 ;  /* 0x000000010404e824 */ /* 0x000fe200078e0aed */
[----:B------:R-:W-:Y:S01]  /*9d30*/  @!P4 IADD3 R5, -R5, RZ, RZ ;  /* 0x000000ff0505c210 */ /* 0x000fe20007ffe1ff */
[C---:B------:R-:W-:Y:S01]  /*9d40*/  IMAD R114, R237.reuse, R3, R114 ;  /* 0x00000003ed727224 */ /* 0x040fe200078e0272 */
[----:B------:R-:W-:Y:S01]  /*9d50*/  IABS R111, R113 ;  /* 0x00000071006f7213 */ /* 0x000fe20000000000 */
[----:B------:R-:W-:Y:S01]  /*9d60*/  IMAD.MOV.U32 R6, RZ, RZ, R118 ;  /* 0x000000ffff067224 */ /* 0x000fe200078e0076 */
[----:B------:R-:W-:Y:S01]  /*9d70*/  ISETP.GT.U32.AND P4, PT, R237, R4, PT ;  /* 0x00000004ed00720c */ /* 0x000fe20003f84070 */
[----:B------:R-:W-:Y:S01]  /*9d80*/  IMAD.HI.U32 R109, R0, R116, RZ ;  /* 0x00000074006d7227 */ /* 0x000fe200078e00ff */
[----:B------:R-:W-:Y:S01]  /*9d90*/  @!P5 IADD3 R110, R110, -R237, RZ ;  /* 0x800000ed6e6ed210 */ /* 0x000fe20007ffe0ff */
[----:B------:R1:W-:Y:S01]  /*9da0*/  STL [R1+0x27c], R5 ;  /* 0x00027c0501007387 */ /* 0x0003e20000100800 */
[----:B------:R-:W-:Y:S01]  /*9db0*/  ISETP.GE.AND P6, PT, R115, RZ, PT ;  /* 0x000000ff7300720c */ /* 0x000fe20003fc6270 */
[----:B------:R-:W-:Y:S01]  /*9dc0*/  IMAD.HI.U32 R3, R0, R111, RZ ;  /* 0x0000006f00037227 */ /* 0x000fe200078e00ff */
[----:B------:R-:W-:-:S02]  /*9dd0*/  ISETP.GT.U32.AND P5, PT, R237, R110, PT ;  /* 0x0000006eed00720c */ /* 0x000fc40003fa4070 */
[----:B------:R-:W-:Y:S01]  /*9de0*/  IADD3 R109, -R109, RZ, RZ ;  /* 0x000000ff6d6d7210 */ /* 0x000fe20007ffe1ff */
[----:B------:R-:W-:Y:S01]  /*9df0*/  IMAD.MOV R112, RZ, RZ, -R3 ;  /* 0x000000ffff707224 */ /* 0x000fe200078e0a03 */
[----:B------:R-:W-:Y:S01]  /*9e00*/  MOV R3, R2 ;  /* 0x0000000200037202 */ /* 0x000fe20000000f00 */
[----:B------:R-:W-:Y:S01]  /*9e10*/  @!P0 IMAD.MOV R6, RZ, RZ, -R6 ;  /* 0x000000ffff068224 */ /* 0x000fe200078e0a06 */
[C---:B------:R-:W-:Y:S01]  /*9e20*/  ISETP.GT.U32.AND P0, PT, R237.reuse, R114, PT ;  /* 0x00000072ed00720c */ /* 0x040fe20003f04070 */
[C---:B------:R-:W-:Y:S01]  /*9e30*/  IMAD R2, R237.reuse, R112, R111 ;  /* 0x00000070ed027224 */ /* 0x040fe200078e026f */
[----:B-1----:R-:W-:Y:S01]  /*9e40*/  MOV R5, R120 ;  /* 0x0000007800057202 */ /* 0x002fe20000000f00 */
[----:B------:R-:W-:Y:S01]  /*9e50*/  @!P4 IMAD.IADD R4, R4, 0x1, -R237 ;  /* 0x000000010404c824 */ /* 0x000fe200078e0aed */
[----:B------:R-:W-:Y:S01]  /*9e60*/  STL [R1+0x280], R6 ;  /* 0x0002800601007387 */ /* 0x000fe20000100800 */
[----:B------:R-:W-:Y:S01]  /*9e70*/  IMAD R116, R237, R109, R116 ;  /* 0x0000006ded747224 */ /* 0x000fe200078e0274 */
[----:B------:R-:W-:Y:S01]  /*9e80*/  IADD3 R115, R10, 0xba, RZ ;  /* 0x000000ba0a737810 */ /* 0x000fe20007ffe0ff */
[----:B------:R-:W-:Y:S01]  /*9e90*/  @!P1 IMAD.MOV R5, RZ, RZ, -R5 ;  /* 0x000000ffff059224 */ /* 0x000fe200078e0a05 */
[----:B------:R-:W-:Y:S01]  /*9ea0*/  @!P3 IADD3 R3, -R3, RZ, RZ ;  /* 0x000000ff0303b210 */ /* 0x000fe20007ffe1ff */
[----:B------:R-:W-:Y:S01]  /*9eb0*/  @!P5 IMAD.IADD R110, R110, 0x1, -R237 ;  /* 0x000000016e6ed824 */ /* 0x000fe200078e0aed */
[C---:B------:R-:W-:Y:S01]  /*9ec0*/  ISETP.GT.U32.AND P5, PT, R237.reuse, R2, PT ;  /* 0x00000002ed00720c */ /* 0x040fe20003fa4070 */
[----:B------:R-:W-:Y:S01]  /*9ed0*/  VIADD R121, R10, 0xce ;  /* 0x000000ce0a797836 */ /* 0x000fe20000000000 */
[----:B------:R1:W-:Y:S01]  /*9ee0*/  STL [R1+0x284], R5 ;  /* 0x0002840501007387 */ /* 0x0003e20000100800 */
[----:B------:R-:W-:-:S02]  /*9ef0*/  ISETP.GT.U32.AND P3, PT, R237, R116, PT ;  /* 0x00000074ed00720c */ /* 0x000fc40003f64070 */
[----:B------:R-:W-:Y:S01]  /*9f00*/  @!P0 IADD3 R114, R114, -R237, RZ ;  /* 0x800000ed72728210 */ /* 0x000fe20007ffe0ff */
[----:B------:R2:W-:Y:S01]  /*9f10*/  STL [R1+0x290], R3 ;  /* 0x0002900301007387 */ /* 0x0005e20000100800 */
[----:B------:R-:W-:Y:S02]  /*9f20*/  IABS R109, R115 ;  /* 0x00000073006d7213 */ /* 0x000fe40000000000 */
[----:B------:R-:W-:Y:S02]  /*9f30*/  ISETP.GE.AND P1, PT, R117, RZ, PT ;  /* 0x000000ff7500720c */ /* 0x000fe40003f26270 */
[----:B------:R-:W-:Y:S02]  /*9f40*/  IADD3 R117, R10, 0xbb, RZ ;  /* 0x000000bb0a757810 */ /* 0x000fe40007ffe0ff */
[----:B-1----:R-:W-:Y:S02]  /*9f50*/  MOV R5, R4 ;  /* 0x0000000400057202 */ /* 0x002fe40000000f00 */
[----:B------:R-:W-:Y:S01]  /*9f60*/  IABS R111, R117 ;  /* 0x00000075006f7213 */ /* 0x000fe20000000000 */
[----:B--2---:R-:W-:Y:S01]  /*9f70*/  IMAD.HI.U32 R3, R0, R109, RZ ;  /* 0x0000006d00037227 */ /* 0x004fe200078e00ff */
[----:B------:R-:W-:-:S02]  /*9f80*/  @!P5 IADD3 R2, R2, -R237, RZ ;  /* 0x800000ed0202d210 */ /* 0x000fc40007ffe0ff */
[----:B------:R-:W-:Y:S01]  /*9f90*/  @!P3 IADD3 R116, R116, -R237, RZ ;  /* 0x800000ed7474b210 */ /* 0x000fe20007ffe0ff */
[----:B------:R-:W-:Y:S01]  /*9fa0*/  @!P2 IMAD.MOV R5, RZ, RZ, -R5 ;  /* 0x000000ffff05a224 */ /* 0x000fe200078e0a05 */
[C---:B------:R-:W-:Y:S01]  /*9fb0*/  ISETP.GT.U32.AND P2, PT, R237.reuse, R114, PT ;  /* 0x00000072ed00720c */ /* 0x040fe20003f44070 */
[----:B------:R-:W-:Y:S01]  /*9fc0*/  IMAD.MOV R4, RZ, RZ, -R3 ;  /* 0x000000ffff047224 */ /* 0x000fe200078e0a03 */
[C---:B------:R-:W-:Y:S01]  /*9fd0*/  ISETP.GT.U32.AND P5, PT, R237.reuse, R2, PT ;  /* 0x00000002ed00720c */ /* 0x040fe20003fa4070 */
[----:B------:R-:W-:Y:S01]  /*9fe0*/  IMAD.HI.U32 R3, R0, R111, RZ ;  /* 0x0000006f00037227 */ /* 0x000fe200078e00ff */
[----:B------:R1:W-:Y:S01]  /*9ff0*/  STL [R1+0x294], R5 ;  /* 0x0002940501007387 */ /* 0x0003e20000100800 */
[----:B------:R-:W-:Y:S02]  /*a000*/  ISETP.GT.U32.AND P3, PT, R237, R116, PT ;  /* 0x00000074ed00720c */ /* 0x000fe40003f64070 */
[----:B------:R-:W-:Y:S01]  /*a010*/  ISETP.GE.AND P0, PT, R113, RZ, PT ;  /* 0x000000ff7100720c */ /* 0x000fe20003f06270 */
[C---:B------:R-:W-:Y:S01]  /*a020*/  VIADD R113, R10.reuse, 0xbc ;  /* 0x000000bc0a717836 */ /* 0x040fe20000000000 */
[----:B------:R-:W-:Y:S01]  /*a030*/  ISETP.GE.AND P4, PT, R119, RZ, PT ;  /* 0x000000ff7700720c */ /* 0x000fe20003f86270 */
[----:B------:R-:W-:Y:S01]  /*a040*/  IMAD R4, R237, R4, R109 ;  /* 0x00000004ed047224 */ /* 0x000fe200078e026d */
[----:B------:R-:W-:Y:S01]  /*a050*/  IABS R124, R121 ;  /* 0x00000079007c7213 */ /* 0x000fe20000000000 */
[----:B------:R-:W-:Y:S01]  /*a060*/  VIADD R119, R10, 0xc5 ;  /* 0x000000c50a777836 */ /* 0x000fe20000000000 */
[-C--:B------:R-:W-:Y:S01]  /*a070*/  @!P2 IADD3 R114, R114, -R237.reuse, RZ ;  /* 0x800000ed7272a210 */ /* 0x080fe20007ffe0ff */
[----:B-1----:R-:W-:Y:S01]  /*a080*/  IMAD.MOV.U32 R5, RZ, RZ, R110 ;  /* 0x000000ffff057224 */ /* 0x002fe200078e006e */
[----:B------:R-:W-:Y:S01]  /*a090*/  @!P5 IADD3 R2, R2, -R237, RZ ;  /* 0x800000ed0202d210 */ /* 0x000fe20007ffe0ff */
[----:B------:R-:W-:Y:S01]  /*a0a0*/  IMAD.MOV R110, RZ, RZ, -R3 ;  /* 0x000000ffff6e7224 */ /* 0x000fe200078e0a03 */
[----:B------:R-:W-:Y:S01]  /*a0b0*/  IABS R112, R113 ;  /* 0x0000007100707213 */ /* 0x000fe20000000000 */
[----:B------:R-:W-:Y:S01]  /*a0c0*/  @!P3 IMAD.IADD R116, R116, 0x1, -R237 ;  /* 0x000000017474b824 */ /* 0x000fe200078e0aed */
[----:B------:R-:W-:Y:S01]  /*a0d0*/  @!P6 IADD3 R5, -R5, RZ, RZ ;  /* 0x000000ff0505e210 */ /* 0x000fe20007ffe1ff */
[C---:B------:R-:W-:Y:S01]  /*a0e0*/  IMAD R110, R237.reuse, R110, R111 ;  /* 0x0000006eed6e7224 */ /* 0x040fe200078e026f */
[----:B------:R-:W-:Y:S01]  /*a0f0*/  ISETP.GT.U32.AND P2, PT, R237, R4, PT ;  /* 0x00000004ed00720c */ /* 0x000fe20003f44070 */
[----:B------:R-:W-:Y:S01]  /*a100*/  IMAD.HI.U32 R3, R0, R112, RZ ;  /* 0x0000007000037227 */ /* 0x000fe200078e00ff */
[----:B------:R-:W-:Y:S01]  /*a110*/  ISETP.GE.AND P6, PT, R115, RZ, PT ;  /* 0x000000ff7300720c */ /* 0x000fe20003fc6270 */
[----:B------:R1:W-:Y:S01]  /*a120*/  STL [R1+0x298], R5 ;  /* 0x0002980501007387 */ /* 0x0003e20000100800 */
[----:B------:R-:W-:Y:S01]  /*a130*/  ISETP.GT.U32.AND P5, PT, R237, R110, PT ;  /* 0x0000006eed00720c */ /* 0x000fe20003fa4070 */
[----:B------:R-:W-:Y:S01]  /*a140*/  @!P0 IMAD.MOV R2, RZ, RZ, -R2 ;  /* 0x000000ffff028224 */ /* 0x000fe200078e0a02 */
[----:B------:R-:W-:-:S02]  /*a150*/  IADD3 R115, R10, 0xbd, RZ ;  /* 0x000000bd0a737810 */ /* 0x000fc40007ffe0ff */
[----:B------:R-:W-:Y:S02]  /*a160*/  IADD3 R3, -R3, RZ, RZ ;  /* 0x000000ff03037210 */ /* 0x000fe40007ffe1ff */
[----:B------:R-:W-:Y:S02]  /*a170*/  IABS R111, R115 ;  /* 0x00000073006f7213 */ /* 0x000fe40000000000 */
[----:B------:R-:W-:Y:S01]  /*a180*/  ISETP.GE.AND P3, PT, R117, RZ, PT ;  /* 0x000000ff7500720c */ /* 0x000fe20003f66270 */
[----:B-1----:R-:W-:Y:S01]  /*a190*/  IMAD.MOV.U32 R5, RZ, RZ, R114 ;  /* 0x000000ffff057224 */ /* 0x002fe200078e0072 */
[----:B------:R-:W-:Y:S01]  /*a1a0*/  ISETP.GE.AND P0, PT, R115, RZ, PT ;  /* 0x000000ff7300720c */ /* 0x000fe20003f06270 */
[C---:B------:R-:W-:Y:S01]  /*a1b0*/  VIADD R117, R10.reuse, 0xbe ;  /* 0x000000be0a757836 */ /* 0x040fe20000000000 */
[----:B------:R-:W-:Y:S01]  /*a1c0*/  IADD3 R55, R10, 0x1d3, RZ ;  /* 0x000001d30a377810 */ /* 0x000fe20007ffe0ff */
[----:B------:R-:W-:Y:S01]  /*a1d0*/  @!P2 IMAD.IADD R4, R4, 0x1, -R237 ;  /* 0x000000010404a824 */ /* 0x000fe200078e0aed */
[----:B------:R-:W-:Y:S01]  /*a1e0*/  @!P1 IADD3 R5, -R5, RZ, RZ ;  /* 0x000000ff05059210 */ /* 0x000fe20007ffe1ff */
[C---:B------:R-:W-:Y:S01]  /*a1f0*/  IMAD R112, R237.reuse, R3, R112 ;  /* 0x00000003ed707224 */ /* 0x040fe200078e0270 */
[----:B------:R-:W-:Y:S01]  /*a200*/  @!P5 IADD3 R110, R110, -R237, RZ ;  /* 0x800000ed6e6ed210 */ /* 0x000fe20007ffe0ff */
[----:B------:R-:W-:Y:S01]  /*a210*/  IMAD.HI.U32 R3, R0, R111, RZ ;  /* 0x0000006f00037227 */ /* 0x000fe200078e00ff */
[----:B------:R-:W-:Y:S01]  /*a220*/  IABS R109, R117 ;  /* 0x00000075006d7213 */ /* 0x000fe20000000000 */
[----:B------:R1:W-:Y:S01]  /*a230*/  STL [R1+0x29c], R5 ;  /* 0x00029c0501007387 */ /* 0x0003e20000100800 */
[C---:B------:R-:W-:Y:S01]  /*a240*/  ISETP.GT.U32.AND P5, PT, R237.reuse, R110, PT ;  /* 0x0000006eed00720c */ /* 0x040fe20003fa4070 */
[----:B------:R-:W-:Y:S01]  /*a250*/  VIADD R115, R10, 0xbf ;  /* 0x000000bf0a737836 */ /* 0x000fe20000000000 */
[----:B------:R-:W-:Y:S01]  /*a260*/  ISETP.GT.U32.AND P1, PT, R237, R4, PT ;  /* 0x00000004ed00720c */ /* 0x000fe20003f24070 */
[----:B------:R-:W-:Y:S01]  /*a270*/  IMAD.MOV.U32 R114, RZ, RZ, R109 ;  /* 0x000000ffff727224 */ /* 0x000fe200078e006d */
[----:B------:R-:W-:-:S02]  /*a280*/  ISETP.GE.AND P2, PT, R113, RZ, PT ;  /* 0x000000ff7100720c */ /* 0x000fc40003f46270 */
[----:B------:R-:W-:Y:S01]  /*a290*/  IADD3 R54, R10, 0x1d4, RZ ;  /* 0x000001d40a367810 */ /* 0x000fe20007ffe0ff */
[----:B------:R-:W-:Y:S01]  /*a2a0*/  IMAD.HI.U32 R109, R0, R114, RZ ;  /* 0x00000072006d7227 */ /* 0x000fe200078e00ff */
[C---:B------:R-:W-:Y:S02]  /*a2b0*/  IADD3 R52, R10.reuse, 0x1d6, RZ ;  /* 0x000001d60a347810 */ /* 0x040fe40007ffe0ff */
[C---:B------:R-:W-:Y:S01]  /*a2c0*/  IADD3 R51, R10.reuse, 0x1d7, RZ ;  /* 0x000001d70a337810 */ /* 0x040fe20007ffe0ff */
[----:B-1----:R-:W-:Y:S01]  /*a2d0*/  IMAD.MOV.U32 R5, RZ, RZ, R116 ;  /* 0x000000ffff057224 */ /* 0x002fe200078e0074 */
[----:B------:R-:W-:Y:S01]  /*a2e0*/  IADD3 R116, R10, 0xc0, RZ ;  /* 0x000000c00a747810 */ /* 0x000fe20007ffe0ff */
[----:B------:R-:W-:Y:S01]  /*a2f0*/  @!P5 IMAD.IADD R110, R110, 0x1, -R237 ;  /* 0x000000016e6ed824 */ /* 0x000fe200078e0aed */
[----:B------:R-:W-:Y:S01]  /*a300*/  IADD3 R48, R10, 0x1da, RZ ;  /* 0x000001da0a307810 */ /* 0x000fe20007ffe0ff */
[----:B------:R-:W-:Y:S01]  /*a310*/  IMAD.MOV R109, RZ, RZ, -R109 ;  /* 0x000000ffff6d7224 */ /* 0x000fe200078e0a6d */
[----:B------:R-:W-:-:S02]  /*a320*/  @!P4 IADD3 R5, -R5, RZ, RZ ;  /* 0x000000ff0505c210 */ /* 0x000fc40007ffe1ff */
[C---:B------:R-:W-:Y:S01]  /*a330*/  ISETP.GT.U32.AND P4, PT, R237.reuse, R112, PT ;  /* 0x00000070ed00720c */ /* 0x040fe20003f84070 */
[----:B------:R-:W-:Y:S01]  /*a340*/  IMAD R114, R237, R109, R114 ;  /* 0x0000006ded727224 */ /* 0x000fe200078e0272 */
[----:B------:R-:W-:Y:S01]  /*a350*/  @!P1 IADD3 R4, R4, -R237, RZ ;  /* 0x800000ed04049210 */ /* 0x000fe20007ffe0ff */
[----:B------:R1:W-:Y:S01]  /*a360*/  STL [R1+0x2ac], R5 ;  /* 0x0002ac0501007387 */ /* 0x0003e20000100800 */
[----:B------:R-:W-:Y:S02]  /*a370*/  IABS R109, R116 ;  /* 0x00000074006d7213 */ /* 0x000fe40000000000 */
[----:B------:R-:W-:Y:S01]  /*a380*/  MOV R6, R4 ;  /* 0x0000000400067202 */ /* 0x000fe20000000f00 */
[----:B------:R2:W-:Y:S01]  /*a390*/  STL [R1+0x2b4], R2 ;  /* 0x0002b40201007387 */ /* 0x0005e20000100800 */
[----:B------:R-:W-:Y:S01]  /*a3a0*/  ISETP.GE.AND P1, PT, R117, RZ, PT ;  /* 0x000000ff7500720c */ /* 0x000fe20003f26270 */
[----:B------:R-:W-:Y:S01]  /*a3b0*/  VIADD R117, R10, 0xc1 ;  /* 0x000000c10a757836 */ /* 0x000fe20000000000 */
[----:B------:R-:W-:-:S02]  /*a3c0*/  @!P6 IADD3 R6, -R6, RZ, RZ ;  /* 0x000000ff0606e210 */ /* 0x000fc40007ffe1ff */
[----:B------:R-:W-:Y:S01]  /*a3d0*/  ISETP.GT.U32.AND P6, PT, R237, R114, PT ;  /* 0x00000072ed00720c */ /* 0x000fe20003fc4070 */
[----:B-1----:R-:W-:Y:S01]  /*a3e0*/  IMAD.MOV.U32 R5, RZ, RZ, R110 ;  /* 0x000000ffff057224 */ /* 0x002fe200078e006e */
[----:B------:R-:W-:Y:S01]  /*a3f0*/  @!P4 IADD3 R112, R112, -R237, RZ ;  /* 0x800000ed7070c210 */ /* 0x000fe20007ffe0ff */
[----:B------:R-:W-:Y:S01]  /*a400*/  STL [R1+0x2b8], R6 ;  /* 0x0002b80601007387 */ /* 0x000fe20000100800 */
[----:B------:R-:W-:Y:S01]  /*a410*/  IMAD.MOV.U32 R110, RZ, RZ, R109 ;  /* 0x000000ffff6e7224 */ /* 0x000fe200078e006d */
[----:B--2---:R-:W-:Y:S01]  /*a420*/  IADD3 R2, -R3, RZ, RZ ;  /* 0x000000ff03027210 */ /* 0x004fe20007ffe1ff */
[----:B------:R-:W-:Y:S01]  /*a430*/  @!P3 IMAD.MOV R5, RZ, RZ, -R5 ;  /* 0x000000ffff05b224 */ /* 0x000fe200078e0a05 */
[C---:B------:R-:W-:Y:S02]  /*a440*/  ISETP.GT.U32.AND P4, PT, R237.reuse, R112, PT ;  /* 0x00000070ed00720c */ /* 0x040fe40003f84070 */
[----:B------:R-:W-:Y:S01]  /*a450*/  IABS R113, R117 ;  /* 0x0000007500717213 */ /* 0x000fe20000000000 */
[C---:B------:R-:W-:Y:S01]  /*a460*/  IMAD R2, R237.reuse, R2, R111 ;  /* 0x00000002ed027224 */ /* 0x040fe200078e026f */
[----:B------:R-:W-:Y:S01]  /*a470*/  IABS R111, R115 ;  /* 0x00000073006f7213 */ /* 0x000fe20000000000 */
[----:B------:R1:W-:Y:S01]  /*a480*/  STL [R1+0x2c0], R5 ;  /* 0x0002c00501007387 */ /* 0x0003e20000100800 */
[----:B------:R-:W-:Y:S01]  /*a490*/  @!P6 IADD3 R114, R114, -R237, RZ ;  /* 0x800000ed7272e210 */ /* 0x000fe20007ffe0ff */
[----:B------:R-:W-:Y:S01]  /*a4a0*/  IMAD.HI.U32 R109, R0, R113, RZ ;  /* 0x00000071006d7227 */ /* 0x000fe200078e00ff */
[----:B------:R-:W-:-:S02]  /*a4b0*/  ISETP.GT.U32.AND P5, PT, R237, R2, PT ;  /* 0x00000002ed00720c */ /* 0x000fc40003fa4070 */
[----:B------:R-:W-:Y:S01]  /*a4c0*/  ISETP.GT.U32.AND P6, PT, R237, R114, PT ;  /* 0x00000072ed00720c */ /* 0x000fe20003fc4070 */
[----:B------:R-:W-:Y:S01]  /*a4d0*/  IMAD.HI.U32 R3, R0, R111, RZ ;  /* 0x0000006f00037227 */ /* 0x000fe200078e00ff */
[----:B------:R-:W-:Y:S02]  /*a4e0*/  ISETP.GE.AND P3, PT, R115, RZ, PT ;  /* 0x000000ff7300720c */ /* 0x000fe40003f66270 */
[----:B------:R-:W-:Y:S01]  /*a4f0*/  IABS R115, R119 ;  /* 0x0000007700737213 */ /* 0x000fe20000000000 */
[----:B------:R-:W-:Y:S01]  /*a500*/  @!P4 IMAD.IADD R112, R112, 0x1, -R237 ;  /* 0x000000017070c824 */ /* 0x000fe200078e0aed */
[----:B------:R-:W-:Y:S01]  /*a510*/  IADD3 R4, -R3, RZ, RZ ;  /* 0x000000ff03047210 */ /* 0x000fe20007ffe1ff */
[----:B------:R-:W-:Y:S01]  /*a520*/  IMAD.HI.U32 R3, R0, R110, RZ ;  /* 0x0000006e00037227 */ /* 0x000fe200078e00ff */
[----:B------:R-:W-:Y:S02]  /*a530*/  ISETP.GE.AND P4, PT, R116, RZ, PT ;  /* 0x000000ff7400720c */ /* 0x000fe40003f86270 */
[----:B------:R-:W-:Y:S01]  /*a540*/  IADD3 R116, R10, 0xc3, RZ ;  /* 0x000000c30a747810 */ /* 0x000fe20007ffe0ff */
[----:B-1----:R-:W-:Y:S01]  /*a550*/  IMAD.MOV.U32 R5, RZ, RZ, R112 ;  /* 0x000000ffff057224 */ /* 0x002fe200078e0070 */
[----:B------:R-:W-:Y:S01]  /*a560*/  @!P5 IADD3 R2, R2, -R237, RZ ;  /* 0x800000ed0202d210 */ /* 0x000fe20007ffe0ff */
[----:B------:R-:W-:Y:S01]  /*a570*/  IMAD R4, R237, R4, R111 ;  /* 0x00000004ed047224 */ /* 0x000fe200078e026f */
[----:B------:R-:W-:Y:S01]  /*a580*/  IADD3 R3, -R3, RZ, RZ ;  /* 0x000000ff03037210 */ /* 0x000fe20007ffe1ff */
[----:B------:R-:W-:Y:S01]  /*a590*/  IMAD.MOV R112, RZ, RZ, -R109 ;  /* 0x000000ffff707224 */ /* 0x000fe200078e0a6d */
[----:B------:R-:W-:-:S02]  /*a5a0*/  ISETP.GT.U32.AND P5, PT, R237, R2, PT ;  /* 0x00000002ed00720c */ /* 0x000fc40003fa4070 */
[----:B------:R-:W-:Y:S01]  /*a5b0*/  @!P2 IADD3 R5, -R5, RZ, RZ ;  /* 0x000000ff0505a210 */ /* 0x000fe20007ffe1ff */
[C---:B------:R-:W-:Y:S01]  /*a5c0*/  IMAD R110, R237.reuse, R3, R110 ;  /* 0x00000003ed6e7224 */ /* 0x040fe200078e026e */
[----:B------:R-:W-:Y:S01]  /*a5d0*/  @!P6 IADD3 R114, R114, -R237, RZ ;  /* 0x800000ed7272e210 */ /* 0x000fe20007ffe0ff */
[----:B------:R-:W-:Y:S01]  /*a5e0*/  IMAD R112, R237, R112, R113 ;  /* 0x00000070ed707224 */ /* 0x000fe200078e0271 */
[----:B------:R-:W-:Y:S01]  /*a5f0*/  IABS R111, R116 ;  /* 0x00000074006f7213 */ /* 0x000fe20000000000 */
[----:B------:R1:W-:Y:S01]  /*a600*/  STL [R1+0x2d4], R5 ;  /* 0x0002d40501007387 */ /* 0x0003e20000100800 */
[----:B------:R-:W-:Y:S01]  /*a610*/  ISETP.GE.AND P2, PT, R117, RZ, PT ;  /* 0x000000ff7500720c */ /* 0x000fe20003f46270 */
[C---:B------:R-:W-:Y:S01]  /*a620*/  VIADD R117, R10.reuse, 0xc4 ;  /* 0x000000c40a757836 */ /* 0x040fe20000000000 */
[----:B------:R-:W-:Y:S01]  /*a630*/  IADD3 R46, R10, 0x1dc, RZ ;  /* 0x000001dc0a2e7810 */ /* 0x000fe20007ffe0ff */
[----:B------:R-:W-:Y:S01]  /*a640*/  IMAD.HI.U32 R3, R0, R111, RZ ;  /* 0x0000006f00037227 */ /* 0x000fe200078e00ff */
[----:B------:R-:W-:-:S02]  /*a650*/  IADD3 R45, R10, 0x1dd, RZ ;  /* 0x000001dd0a2d7810 */ /* 0x000fc40007ffe0ff */
[----:B------:R-:W-:Y:S01]  /*a660*/  IABS R113, R117 ;  /* 0x0000007500717213 */ /* 0x000fe20000000000 */
[----:B------:R-:W-:Y:S01]  /*a670*/  @!P5 IMAD.IADD R2, R2, 0x1, -R237 ;  /* 0x000000010202d824 */ /* 0x000fe200078e0aed */
[----:B------:R-:W-:Y:S02]  /*a680*/  ISETP.GT.U32.AND P5, PT, R237, R4, PT ;  /* 0x00000004ed00720c */ /* 0x000fe40003fa4070 */
[C---:B------:R-:W-:Y:S02]  /*a690*/  IADD3 R43, R10.reuse, 0x1df, RZ ;  /* 0x000001df0a2b7810 */ /* 0x040fe40007ffe0ff */
[----:B-1----:R-:W-:Y:S01]  /*a6a0*/  MOV R5, R2 ;  /* 0x0000000200057202 */ /* 0x002fe20000000f00 */
[C---:B------:R-:W-:Y:S01]  /*a6b0*/  VIADD R2, R10.reuse, 0xc2 ;  /* 0x000000c20a027836 */ /* 0x040fe20000000000 */
[----:B------:R-:W-:Y:S02]  /*a6c0*/  IADD3 R41, R10, 0x1e1, RZ ;  /* 0x000001e10a297810 */ /* 0x000fe40007ffe0ff */
[----:B------:R-:W-:-:S02]  /*a6d0*/  @!P0 IADD3 R5, -R5, RZ, RZ ;  /* 0x000000ff05058210 */ /* 0x000fc40007ffe1ff */
[C---:B------:R-:W-:Y:S02]  /*a6e0*/  ISETP.GT.U32.AND P0, PT, R237.reuse, R110, PT ;  /* 0x0000006eed00720c */ /* 0x040fe40003f04070 */
[----:B------:R-:W-:Y:S01]  /*a6f0*/  IABS R109, R2 ;  /* 0x00000002006d7213 */ /* 0x000fe20000000000 */
[----:B------:R1:W-:Y:S01]  /*a700*/  STL [R1+0x2d8], R5 ;  /* 0x0002d80501007387 */ /* 0x0003e20000100800 */
[----:B------:R-:W-:Y:S01]  /*a710*/  @!P5 IMAD.IADD R4, R4, 0x1, -R237 ;  /* 0x000000010404d824 */ /* 0x000fe200078e0aed */
[----:B------:R-:W-:Y:S02]  /*a720*/  ISETP.GE.AND P6, PT, R2, RZ, PT ;  /* 0x000000ff0200720c */ /* 0x000fe40003fc6270 */
[----:B------:R-:W-:Y:S01]  /*a730*/  IMAD.HI.U32 R2, R0, R109, RZ ;  /* 0x0000006d00027227 */ /* 0x000fe200078e00ff */
[C---:B------:R-:W-:Y:S02]  /*a740*/  IADD3 R36, R10.reuse, 0x1e6, RZ ;  /* 0x000001e60a247810 */ /* 0x040fe40007ffe0ff */
[C---:B------:R-:W-:Y:S01]  /*a750*/  ISETP.GT.U32.AND P5, PT, R237.reuse, R4, PT ;  /* 0x00000004ed00720c */ /* 0x040fe20003fa4070 */
[----:B------:R-:W-:Y:S01]  /*a760*/  IMAD.MOV R2, RZ, RZ, -R2 ;  /* 0x000000ffff027224 */ /* 0x000fe200078e0a02 */
[----:B------:R-:W-:Y:S01]  /*a770*/  IADD3 R38, R10, 0x1e4, RZ ;  /* 0x000001e40a267810 */ /* 0x000fe20007ffe0ff */
[----:B-1----:R-:W-:Y:S01]  /*a780*/  IMAD.MOV.U32 R5, RZ, RZ, R114 ;  /* 0x000000ffff057224 */ /* 0x002fe200078e0072 */
[----:B------:R-:W-:Y:S01]  /*a790*/  @!P0 IADD3 R110, R110, -R237, RZ ;  /* 0x800000ed6e6e8210 */ /* 0x000fe20007ffe0ff */
[----:B------:R-:W-:Y:S01]  /*a7a0*/  IMAD R2, R237, R2, R109 ;  /* 0x00000002ed027224 */ /* 0x000fe200078e026d */
[----:B------:R-:W-:Y:S01]  /*a7b0*/  IADD3 R114, -R3, RZ, RZ ;  /* 0x000000ff03727210 */ /* 0x000fe20007ffe1ff */
[----:B------:R-:W-:Y:S01]  /*a7c0*/  IMAD.HI.U32 R109, R0, R115, RZ ;  /* 0x00000073006d7227 */ /* 0x000fe200078e00ff */
[----:B------:R-:W-:-:S02]  /*a7d0*/  @!P1 IADD3 R5, -R5, RZ, RZ ;  /* 0x000000ff05059210 */ /* 0x000fc40007ffe1ff */
[C---:B------:R-:W-:Y:S01]  /*a7e0*/  ISETP.GT.U32.AND P1, PT, R237.reuse, R112, PT ;  /* 0x00000070ed00720c */ /* 0x040fe20003f24070 */
[C---:B------:R-:W-:Y:S01]  /*a7f0*/  IMAD R114, R237.reuse, R114, R111 ;  /* 0x00000072ed727224 */ /* 0x040fe200078e026f */
[----:B------:R-:W-:Y:S01]  /*a800*/  ISETP.GT.U32.AND P0, PT, R237, R110, PT ;  /* 0x0000006eed00720c */ /* 0x000fe20003f04070 */
[----:B------:R-:W-:Y:S01]  /*a810*/  @!P5 IMAD.IADD R4, R4, 0x1, -R237 ;  /* 0x000000010404d824 */ /* 0x000fe200078e0aed */
[----:B------:R1:W-:Y:S01]  /*a820*/  STL [R1+0x2e0], R5 ;  /* 0x0002e00501007387 */ /* 0x0003e20000100800 */
[----:B------:R-:W-:Y:S01]  /*a830*/  IMAD.HI.U32 R3, R0, R113, RZ ;  /* 0x0000007100037227 */ /* 0x000fe200078e00ff */
[----:B------:R-:W-:Y:S02]  /*a840*/  IADD3 R118, -R109, RZ, RZ ;  /* 0x000000ff6d767210 */ /* 0x000fe40007ffe1ff */
[----:B------:R-:W-:Y:S01]  /*a850*/  ISETP.GE.AND P5, PT, R116, RZ, PT ;  /* 0x000000ff7400720c */ /* 0x000fe20003fa6270 */
[----:B------:R-:W-:Y:S01]  /*a860*/  IMAD.MOV.U32 R6, RZ, RZ, R4 ;  /* 0x000000ffff067224 */ /* 0x000fe200078e0004 */
[----:B------:R-:W-:-:S02]  /*a870*/  IADD3 R116, -R3, RZ, RZ ;  /* 0x000000ff03747210 */ /* 0x000fc40007ffe1ff */
[----:B------:R-:W-:Y:S02]  /*a880*/  IADD3 R35, R10, 0x1e7, RZ ;  /* 0x000001e70a237810 */ /* 0x000fe40007ffe0ff */
[----:B------:R-:W-:Y:S01]  /*a890*/  @!P1 IADD3 R112, R112, -R237, RZ ;  /* 0x800000ed70709210 */ /* 0x000fe20007ffe0ff */
[----:B------:R-:W-:Y:S01]  /*a8a0*/  @!P0 IMAD.IADD R110, R110, 0x1, -R237 ;  /* 0x000000016e6e8824 */ /* 0x000fe200078e0aed */
[----:B------:R-:W-:Y:S01]  /*a8b0*/  @!P3 IADD3 R6, -R6, RZ, RZ ;  /* 0x000000ff0606b210 */ /* 0x000fe20007ffe1ff */
[C---:B------:R-:W-:Y:S01]  /*a8c0*/  IMAD R4, R237.reuse, R116, R113 ;  /* 0x00000074ed047224 */ /* 0x040fe200078e0271 */
[C---:B------:R-:W-:Y:S01]  /*a8d0*/  ISETP.GT.U32.AND P1, PT, R237.reuse, R112, PT ;  /* 0x00000070ed00720c */ /* 0x040fe20003f24070 */
[----:B-1----:R-:W-:Y:S01]  /*a8e0*/  IMAD.MOV.U32 R5, RZ, RZ, R110 ;  /* 0x000000ffff057224 */ /* 0x002fe200078e006e */
[C---:B------:R-:W-:Y:S01]  /*a8f0*/  ISETP.GT.U32.AND P3, PT, R237.reuse, R114, PT ;  /* 0x00000072ed00720c */ /* 0x040fe20003f64070 */
[----:B------:R-:W-:Y:S01]  /*a900*/  STL [R1+0x2e4], R6 ;  /* 0x0002e40601007387 */ /* 0x000fe20000100800 */
[C---:B------:R-:W-:Y:S01]  /*a910*/  ISETP.GT.U32.AND P0, PT, R237.reuse, R2, PT ;  /* 0x00000002ed00720c */ /* 0x040fe20003f04070 */
[----:B------:R-:W-:Y:S01]  /*a920*/  @!P4 IMAD.MOV R5, RZ, RZ, -R5 ;  /* 0x000000ffff05c224 */ /* 0x000fe200078e0a05 */
[C---:B------:R-:W-:Y:S01]  /*a930*/  IADD3 R113, R10.reuse, 0xc6, RZ ;  /* 0x000000c60a717810 */ /* 0x040fe20007ffe0ff */
[----:B------:R-:W-:Y:S01]  /*a940*/  IMAD R110, R237, R118, R115 ;  /* 0x00000076ed6e7224 */ /* 0x000fe200078e0273 */
[C---:B------:R-:W-:Y:S01]  /*a950*/  IADD3 R115, R10.reuse, 0xc7, RZ ;  /* 0x000000c70a737810 */ /* 0x040fe20007ffe0ff */
[----:B------:R-:W-:Y:S01]  /*a960*/  VIADD R116, R10, 0xc8 ;  /* 0x000000c80a747836 */ /* 0x000fe20000000000 */
[----:B------:R1:W-:Y:S01]  /*a970*/  STL [R1+0x2fc], R5 ;  /* 0x0002fc0501007387 */ /* 0x0003e20000100800 */
[----:B------:R-:W-:-:S02]  /*a980*/  IABS R118, R113 ;  /* 0x0000007100767213 */ /* 0x000fc40000000000 */
[----:B------:R-:W-:Y:S02]  /*a990*/  @!P1 IADD3 R112, R112, -R237, RZ ;  /* 0x800000ed70709210 */ /* 0x000fe40007ffe0ff */
[--C-:B------:R-:W-:Y:S01]  /*a9a0*/  @!P3 IMAD.IADD R114, R114, 0x1, -R237.reuse ;  /* 0x000000017272b824 */ /* 0x100fe200078e0aed */
[C---:B------:R-:W-:Y:S01]  /*a9b0*/  ISETP.GT.U32.AND P1, PT, R237.reuse, R4, PT ;  /* 0x00000004ed00720c */ /* 0x040fe20003f24070 */
[----:B------:R-:W-:Y:S01]  /*a9c0*/  IMAD.HI.U32 R3, R0, R118, RZ ;  /* 0x0000007600037227 */ /* 0x000fe200078e00ff */
[----:B------:R-:W-:Y:S02]  /*a9d0*/  IABS R109, R115 ;  /* 0x00000073006d7213 */ /* 0x000fe40000000000 */
[----:B-1----:R-:W-:Y:S01]  /*a9e0*/  MOV R5, R112 ;  /* 0x0000007000057202 */ /* 0x002fe20000000f00 */
[----:B------:R-:W-:Y:S01]  /*a9f0*/  @!P0 IMAD.IADD R2, R2, 0x1, -R237 ;  /* 0x0000000102028824 */ /* 0x000fe200078e0aed */
[----:B------:R-:W-:Y:S02]  /*aa00*/  ISETP.GT.U32.AND P3, PT, R237, R114, PT ;  /* 0x00000072ed00720c */ /* 0x000fe40003f64070 */
[----:B------:R-:W-:Y:S01]  /*aa10*/  IADD3 R3, -R3, RZ, RZ ;  /* 0x000000ff03037210 */ /* 0x000fe20007ffe1ff */
[----:B------:R-:W-:Y:S01]  /*aa20*/  @!P2 IMAD.MOV R5, RZ, RZ, -R5 ;  /* 0x000000ffff05a224 */ /* 0x000fe200078e0a05 */
[----:B------:R-:W-:-:S02]  /*aa30*/  ISETP.GT.U32.AND P2, PT, R237, R110, PT ;  /* 0x0000006eed00720c */ /* 0x000fc40003f44070 */
[C---:B------:R-:W-:Y:S01]  /*aa40*/  ISETP.GT.U32.AND P0, PT, R237.reuse, R2, PT ;  /* 0x00000002ed00720c */ /* 0x040fe20003f04070 */
[----:B------:R-:W-:Y:S01]  /*aa50*/  IMAD R118, R237, R3, R118 ;  /* 0x00000003ed767224 */ /* 0x000fe200078e0276 */
[----:B------:R-:W-:Y:S01]  /*aa60*/  @!P1 IADD3 R4, R4, -R237, RZ ;  /* 0x800000ed04049210 */ /* 0x000fe20007ffe0ff */
[----:B------:R-:W-:Y:S01]  /*aa70*/  IMAD.HI.U32 R3, R0, R109, RZ ;  /* 0x0000006d00037227 */ /* 0x000fe200078e00ff */
[----:B------:R1:W-:Y:S01]  /*aa80*/  STL [R1+0x300], R5 ;  /* 0x0003000501007387 */ /* 0x0003e20000100800 */
[----:B------:R-:W-:Y:S02]  /*aa90*/  ISETP.GE.AND P4, PT, R117, RZ, PT ;  /* 0x000000ff7500720c */ /* 0x000fe40003f86270 */
[----:B------:R-:W-:Y:S01]  /*aaa0*/  @!P3 IMAD.IADD R114, R114, 0x1, -R237 ;  /* 0x000000017272b824 */ /* 0x000fe200078e0aed */
[C---:B------:R-:W-:Y:S02]  /*aab0*/  ISETP.GT.U32.AND P1, PT, R237.reuse, R4, PT ;  /* 0x00000004ed00720c */ /* 0x040fe40003f24070 */
[----:B------:R-:W-:-:S02]  /*aac0*/  ISETP.GT.U32.AND P3, PT, R237, R118, PT ;  /* 0x00000076ed00720c */ /* 0x000fc40003f64070 */
[-C--:B------:R-:W-:Y:S01]  /*aad0*/  @!P2 IADD3 R110, R110, -R237.reuse, RZ ;  /* 0x800000ed6e6ea210 */ /* 0x080fe20007ffe0ff */
[----:B------:R-:W-:Y:S01]  /*aae0*/  @!P0 IMAD.IADD R2, R2, 0x1, -R237 ;  /* 0x0000000102028824 */ /* 0x000fe200078e0aed */
[----:B-1----:R-:W-:Y:S01]  /*aaf0*/  MOV R5, R114 ;  /* 0x0000007200057202 */ /* 0x002fe20000000f00 */
[----:B------:R-:W-:Y:S01]  /*ab00*/  IMAD.MOV R114, RZ, RZ, -R3 ;  /* 0x000000ffff727224 */ /* 0x000fe200078e0a03 */
[----:B------:R-:W-:Y:S01]  /*ab10*/  ISETP.GT.U32.AND P2, PT, R237, R110, PT ;  /* 0x0000006eed00720c */ /* 0x000fe20003f44070 */
[----:B------:R-:W-:Y:S01]  /*ab20*/  IMAD.MOV.U32 R6, RZ, RZ, R2 ;  /* 0x000000ffff067224 */ /* 0x000fe200078e0002 */
[----:B------:R-:W-:Y:S01]  /*ab30*/  ISETP.GE.AND P0, PT, R119, RZ, PT ;  /* 0x000000ff7700720c */ /* 0x000fe20003f06270 */
[----:B------:R-:W-:Y:S01]  /*ab40*/  IMAD R114, R237, R114, R109 ;  /* 0x00000072ed727224 */ /* 0x000fe200078e026d */
[----:B------:R-:W-:Y:S01]  /*ab50*/  @!P5 IADD3 R5, -R5, RZ, RZ ;  /* 0x000000ff0505d210 */ /* 0x000fe20007ffe1ff */
[----:B------:R-:W-:Y:S01]  /*ab60*/  @!P6 IMAD.MOV R6, RZ, RZ, -R6 ;  /* 0x000000ffff06e224 */ /* 0x000fe200078e0a06 */
[----:B------:R-:W-:Y:S01]  /*ab70*/  IABS R111, R116 ;  /* 0x00000074006f7213 */ /* 0x000fe20000000000 */
[----:B------:R-:W-:Y:S01]  /*ab80*/  @!P1 IMAD.IADD R4, R4, 0x1, -R237 ;  /* 0x0000000104049824 */ /* 0x000fe200078e0aed */
[----:B------:R-:W-:Y:S01]  /*ab90*/  @!P3 IADD3 R118, R118, -R237, RZ ;  /* 0x800000ed7676b210 */ /* 0x000fe20007ffe0ff */
[----:B------:R-:W-:Y:S01]  /*aba0*/  VIADD R3, R10, 0xc9 ;  /* 0x000000c90a037836 */ /* 0x000fe20000000000 */
[----:B------:R1:W-:Y:S01]  /*abb0*/  STL [R1+0x304], R6 ;  /* 0x0003040601007387 */ /* 0x0003e20000100800 */
[----:B------:R-:W-:Y:S01]  /*abc0*/  ISETP.GE.AND P1, PT, R116, RZ, PT ;  /* 0x000000ff7400720c */ /* 0x000fe20003f26270 */
[----:B------:R-:W-:Y:S01]  /*abd0*/  IMAD.HI.U32 R2, R0, R111, RZ ;  /* 0x0000006f00027227 */ /* 0x000fe200078e00ff */
[----:B------:R-:W-:Y:S01]  /*abe0*/  @!P2 IADD3 R110, R110, -R237, RZ ;  /* 0x800000ed6e6ea210 */ /* 0x000fe20007ffe0ff */
[----:B------:R2:W-:Y:S01]  /*abf0*/  STL [R1+0x308], R5 ;  /* 0x0003080501007387 */ /* 0x0005e20000100800 */
[----:B------:R-:W-:Y:S01]  /*ac00*/  ISETP.GT.U32.AND P2, PT, R237, R114, PT ;  /* 0x00000072ed00720c */ /* 0x000fe20003f44070 */
[----:B------:R-:W-:Y:S01]  /*ac10*/  VIADD R119, R10, 0xd0 ;  /* 0x000000d00a777836 */ /* 0x000fe20000000000 */
[----:B------:R-:W-:-:S02]  /*ac20*/  IABS R112, R3 ;  /* 0x0000000300707213 */ /* 0x000fc40000000000 */
[----:B------:R-:W-:Y:S01]  /*ac30*/  ISETP.GT.U32.AND P3, PT, R237, R118, PT ;  /* 0x00000076ed00720c */ /* 0x000fe20003f64070 */
[----:B-1----:R-:W-:Y:S01]  /*ac40*/  IMAD.MOV.U32 R6, RZ, RZ, R4 ;  /* 0x000000ffff067224 */ /* 0x002fe200078e0004 */
[----:B------:R-:W-:Y:S02]  /*ac50*/  IADD3 R4, R10, 0xca, RZ ;  /* 0x000000ca0a047810 */ /* 0x000fe40007ffe0ff */
[----:B------:R-:W-:Y:S01]  /*ac60*/  ISETP.GE.AND P6, PT, R113, RZ, PT ;  /* 0x000000ff7100720c */ /* 0x000fe20003fc6270 */
[----:B--2---:R-:W-:Y:S01]  /*ac70*/  IMAD.MOV.U32 R5, RZ, RZ, R110 ;  /* 0x000000ffff057224 */ /* 0x004fe200078e006e */
[----:B------:R-:W-:Y:S01]  /*ac80*/  @!P4 IADD3 R6, -R6, RZ, RZ ;  /* 0x000000ff0606c210 */ /* 0x000fe20007ffe1ff */
[----:B------:R-:W-:Y:S01]  /*ac90*/  VIADD R113, R10, 0xcb ;  /* 0x000000cb0a717836 */ /* 0x000fe20000000000 */
[----:B------:R-:W-:Y:S01]  /*aca0*/  ISETP.GE.AND P4, PT, R3, RZ, PT ;  /* 0x000000ff0300720c */ /* 0x000fe20003f86270 */
[----:B------:R-:W-:Y:S01]  /*acb0*/  IMAD.HI.U32 R3, R0, R112, RZ ;  /* 0x0000007000037227 */ /* 0x000fe200078e00ff */
[----:B------:R-:W-:Y:S01]  /*acc0*/  @!P2 IADD3 R114, R114, -R237, RZ ;  /* 0x800000ed7272a210 */ /* 0x000fe20007ffe0ff */
[----:B------:R1:W-:Y:S01]  /*acd0*/  STL [R1+0x320], R6 ;  /* 0x0003200601007387 */ /* 0x0003e20000100800 */
[----:B------:R-:W-:Y:S01]  /*ace0*/  IABS R116, R4 ;  /* 0x0000000400747213 */ /* 0x000fe20000000000 */
[----:B------:R-:W-:Y:S01]  /*acf0*/  @!P0 IMAD.MOV R5, RZ, RZ, -R5 ;  /* 0x000000ffff058224 */ /* 0x000fe200078e0a05 */
[----:B------:R-:W-:-:S02]  /*ad00*/  ISETP.GT.U32.AND P2, PT, R237, R114, PT ;  /* 0x00000072ed00720c */ /* 0x000fc40003f44070 */
[----:B------:R-:W-:Y:S02]  /*ad10*/  IADD3 R3, -R3, RZ, RZ ;  /* 0x000000ff03037210 */ /* 0x000fe40007ffe1ff */
[----:B------:R-:W-:Y:S01]  /*ad20*/  ISETP.GE.AND P0, PT, R4, RZ, PT ;  /* 0x000000ff0400720c */ /* 0x000fe20003f06270 */
[----:B------:R-:W-:Y:S01]  /*ad30*/  IMAD.HI.U32 R4, R0, R116, RZ ;  /* 0x0000007400047227 */ /* 0x000fe200078e00ff */
[----:B------:R-:W-:Y:S01]  /*ad40*/  IADD3 R2, -R2, RZ, RZ ;  /* 0x000000ff02027210 */ /* 0x000fe20007ffe1ff */
[----:B------:R2:W-:Y:S01]  /*ad50*/  STL [R1+0x324], R5 ;  /* 0x0003240501007387 */ /* 0x0005e20000100800 */
[----:B------:R-:W-:Y:S01]  /*ad60*/  @!P3 IADD3 R118, R118, -R237, RZ ;  /* 0x800000ed7676b210 */ /* 0x000fe20007ffe0ff */
[----:B------:R-:W-:Y:S01]  /*ad70*/  IMAD R112, R237, R3, R112 ;  /* 0x00000003ed707224 */ /* 0x000fe200078e0270 */
[----:B------:R-:W-:Y:S01]  /*ad80*/  ISETP.GE.AND P5, PT, R115, RZ, PT ;  /* 0x000000ff7300720c */ /* 0x000fe20003fa6270 */
[----:B------:R-:W-:Y:S01]  /*ad90*/  IMAD.MOV R4, RZ, RZ, -R4 ;  /* 0x000000ffff047224 */ /* 0x000fe200078e0a04 */
[----:B-1----:R-:W-:Y:S01]  /*ada0*/  MOV R6, R118 ;  /* 0x0000007600067202 */ /* 0x002fe20000000f00 */
[----:B------:R-:W-:Y:S01]  /*adb0*/  @!P2 IMAD.IADD R114, R114, 0x1, -R237 ;  /* 0x000000017272a824 */ /* 0x000fe200078e0aed */
[C---:B------:R-:W-:Y:S01]  /*adc0*/  ISETP.GT.U32.AND P2, PT, R237.reuse, R112, PT ;  /* 0x00000070ed00720c */ /* 0x040fe20003f44070 */
[C---:B------:R-:W-:Y:S01]  /*add0*/  IMAD R2, R237.reuse, R2, R111 ;  /* 0x00000002ed027224 */ /* 0x040fe200078e026f */
[----:B------:R-:W-:Y:S01]  /*ade0*/  @!P6 IADD3 R6, -R6, RZ, RZ ;  /* 0x000000ff0606e210 */ /* 0x000fe20007ffe1ff */
[C---:B------:R-:W-:Y:S01]  /*adf0*/  IMAD R116, R237.reuse, R4, R116 ;  /* 0x00000004ed747224 */ /* 0x040fe200078e0274 */
[----:B------:R-:W-:Y:S01]  /*ae00*/  IABS R109, R113 ;  /* 0x00000071006d7213 */ /* 0x000fe20000000000 */
[----:B------:R-:W-:Y:S01]  /*ae10*/  VIADD R115, R10, 0xcc ;  /* 0x000000cc0a737836 */ /* 0x000fe20000000000 */
[C---:B------:R-:W-:Y:S01]  /*ae20*/  ISETP.GT.U32.AND P3, PT, R237.reuse, R2, PT ;  /* 0x00000002ed00720c */ /* 0x040fe20003f64070 */
[----:B------:R-:W-:Y:S01]  /*ae30*/  STL [R1+0x328], R6 ;  /* 0x0003280601007387 */ /* 0x000fe20000100800 */
[----:B------:R-:W-:Y:S01]  /*ae40*/  ISETP.GT.U32.AND P6, PT, R237, R116, PT ;  /* 0x00000074ed00720c */ /* 0x000fe20003fc4070 */
[----:B------:R-:W-:Y:S01]  /*ae50*/  IMAD.HI.U32 R3, R0, R109, RZ ;  /* 0x0000006d00037227 */ /* 0x000fe200078e00ff */
[----:B------:R-:W-:-:S02]  /*ae60*/  IABS R111, R115 ;  /* 0x00000073006f7213 */ /* 0x000fc40000000000 */
[----:B--2---:R-:W-:Y:S01]  /*ae70*/  MOV R5, R114 ;  /* 0x0000007200057202 */ /* 0x004fe20000000f00 */
[----:B------:R-:W-:Y:S01]  /*ae80*/  IMAD.MOV R110, RZ, RZ, -R3 ;  /* 0x000000ffff6e7224 */ /* 0x000fe200078e0a03 */
[----:B------:R-:W-:Y:S01]  /*ae90*/  @!P2 IADD3 R112, R112, -R237, RZ ;  /* 0x800000ed7070a210 */ /* 0x000fe20007ffe0ff */
[----:B------:R-:W-:Y:S01]  /*aea0*/  IMAD.HI.U32 R4, R0, R111, RZ ;  /* 0x0000006f00047227 */ /* 0x000fe200078e00ff */
[----:B------:R-:W-:Y:S02]  /*aeb0*/  IADD3 R117, R10, 0xcf, RZ ;  /* 0x000000cf0a757810 */ /* 0x000fe40007ffe0ff */
[C---:B------:R-:W-:Y:S01]  /*aec0*/  ISETP.GT.U32.AND P2, PT, R237.reuse, R112, PT ;  /* 0x00000070ed00720c */ /* 0x040fe20003f44070 */
[----:B------:R-:W-:Y:S01]  /*aed0*/  IMAD.MOV R114, RZ, RZ, -R4 ;  /* 0x000000ffff727224 */ /* 0x000fe200078e0a04 */
[----:B------:R-:W-:Y:S01]  /*aee0*/  @!P3 IADD3 R2, R2, -R237, RZ ;  /* 0x800000ed0202b210 */ /* 0x000fe20007ffe0ff */
[----:B------:R-:W-:Y:S01]  /*aef0*/  @!P6 IMAD.IADD R116, R116, 0x1, -R237 ;  /* 0x000000017474e824 */ /* 0x000fe200078e0aed */
[----:B------:R-:W-:Y:S01]  /*af00*/  IABS R122, R119 ;  /* 0x00000077007a7213 */ /* 0x000fe20000000000 */
[C---:B------:R-:W-:Y:S01]  /*af10*/  IMAD R4, R237.reuse, R110, R109 ;  /* 0x0000006eed047224 */ /* 0x040fe200078e026d */
[C---:B------:R-:W-:Y:S01]  /*af20*/  ISETP.GT.U32.AND P3, PT, R237.reuse, R2, PT ;  /* 0x00000002ed00720c */ /* 0x040fe20003f64070 */
[C---:B------:R-:W-:Y:S01]  /*af30*/  IMAD R110, R237.reuse, R114, R111 ;  /* 0x00000072ed6e7224 */ /* 0x040fe200078e026f */
[----:B------:R-:W-:Y:S01]  /*af40*/  IABS R114, R123 ;  /* 0x0000007b00727213 */ /* 0x000fe20000000000 */
[----:B------:R-:W-:Y:S01]  /*af50*/  @!P5 IMAD.MOV R5, RZ, RZ, -R5 ;  /* 0x000000ffff05d224 */ /* 0x000fe200078e0a05 */
[----:B------:R-:W-:-:S02]  /*af60*/  ISETP.GT.U32.AND P6, PT, R237, R116, PT ;  /* 0x00000074ed00720c */ /* 0x000fc40003fc4070 */
[----:B------:R-:W-:Y:S01]  /*af70*/  ISETP.GE.AND P5, PT, R113, RZ, PT ;  /* 0x000000ff7100720c */ /* 0x000fe20003fa6270 */
[----:B------:R-:W-:Y:S01]  /*af80*/  IMAD.HI.U32 R3, R0, R114, RZ ;  /* 0x0000007200037227 */ /* 0x000fe200078e00ff */
[----:B------:R-:W-:Y:S01]  /*af90*/  @!P2 IADD3 R112, R112, -R237, RZ ;  /* 0x800000ed7070a210 */ /* 0x000fe20007ffe0ff */
[----:B------:R1:W-:Y:S01]  /*afa0*/  STL [R1+0x354], R5 ;  /* 0x0003540501007387 */ /* 0x0003e20000100800 */
[----:B------:R-:W-:Y:S01]  /*afb0*/  ISETP.GT.U32.AND P2, PT, R237, R4, PT ;  /* 0x00000004ed00720c */ /* 0x000fe20003f44070 */
[----:B------:R-:W-:Y:S01]  /*afc0*/  IMAD.MOV R111, RZ, RZ, -R3 ;  /* 0x000000ffff6f7224 */ /* 0x000fe200078e0a03 */
[----:B------:R-:W-:Y:S01]  /*afd0*/  IABS R120, R117 ;  /* 0x0000007500787213 */ /* 0x000fe20000000000 */
[----:B------:R-:W-:Y:S01]  /*afe0*/  IMAD.HI.U32 R3, R0, R124, RZ ;  /* 0x0000007c00037227 */ /* 0x000fe200078e00ff */
[----:B------:R-:W-:Y:S02]  /*aff0*/  @!P3 IADD3 R2, R2, -R237, RZ ;  /* 0x800000ed0202b210 */ /* 0x000fe40007ffe0ff */
[----:B------:R-:W-:Y:S01]  /*b000*/  ISETP.GE.AND P3, PT, R115, RZ, PT ;  /* 0x000000ff7300720c */ /* 0x000fe20003f66270 */
[C---:B------:R-:W-:Y:S01]  /*b010*/  IMAD R114, R237.reuse, R111, R114 ;  /* 0x0000006fed727224 */ /* 0x040fe200078e0272 */
[----:B------:R-:W-:Y:S01]  /*b020*/  @!P6 IADD3 R116, R116, -R237, RZ ;  /* 0x800000ed7474e210 */ /* 0x000fe20007ffe0ff */
[----:B------:R-:W-:Y:S01]  /*b030*/  IMAD.MOV R113, RZ, RZ, -R3 ;  /* 0x000000ffff717224 */ /* 0x000fe200078e0a03 */
[----:B------:R-:W-:Y:S01]  /*b040*/  IADD3 R115, R10, 0xd1, RZ ;  /* 0x000000d10a737810 */ /* 0x000fe20007ffe0ff */
[----:B------:R-:W-:Y:S01]  /*b050*/  IMAD.HI.U32 R111, R0, R122, RZ ;  /* 0x0000007a006f7227 */ /* 0x000fe200078e00ff */
[----:B------:R-:W-:-:S02]  /*b060*/  ISETP.GT.U32.AND P6, PT, R237, R110, PT ;  /* 0x0000006eed00720c */ /* 0x000fc40003fc4070 */
[----:B------:R-:W-:Y:S01]  /*b070*/  IABS R118, R115 ;  /* 0x0000007300767213 */ /* 0x000fe20000000000 */
[----:B------:R-:W-:Y:S01]  /*b080*/  @!P2 IMAD.IADD R4, R4, 0x1, -R237 ;  /* 0x000000010404a824 */ /* 0x000fe200078e0aed */
[C---:B------:R-:W-:Y:S01]  /*b090*/  ISETP.GT.U32.AND P2, PT, R237.reuse, R114, PT ;  /* 0x00000072ed00720c */ /* 0x040fe20003f44070 */
[----:B------:R-:W-:Y:S01]  /*b0a0*/  IMAD R124, R237, R113, R124 ;  /* 0x00000071ed7c7224 */ /* 0x000fe200078e027c */
[----:B-1----:R-:W-:Y:S01]  /*b0b0*/  MOV R5, R2 ;  /* 0x0000000200057202 */ /* 0x002fe20000000f00 */
[----:B------:R-:W-:Y:S01]  /*b0c0*/  IMAD.HI.U32 R3, R0, R118, RZ ;  /* 0x0000007600037227 */ /* 0x000fe200078e00ff */
[----:B------:R-:W-:Y:S02]  /*b0d0*/  IADD3 R111, -R111, RZ, RZ ;  /* 0x000000ff6f6f7210 */ /* 0x000fe40007ffe1ff */
[C---:B------:R-:W-:Y:S01]  /*b0e0*/  IADD3 R34, R10.reuse, 0x1e8, RZ ;  /* 0x000001e80a227810 */ /* 0x040fe20007ffe0ff */
[----:B------:R-:W-:Y:S01]  /*b0f0*/  IMAD.MOV R3, RZ, RZ, -R3 ;  /* 0x000000ffff037224 */ /* 0x000fe200078e0a03 */
[----:B------:R-:W-:Y:S01]  /*b100*/  IADD3 R32, R10, 0x1ea, RZ ;  /* 0x000001ea0a207810 */ /* 0x000fe20007ffe0ff */
[----:B------:R-:W-:Y:S01]  /*b110*/  IMAD.HI.U32 R109, R0, R120, RZ ;  /* 0x00000078006d7227 */ /* 0x000fe200078e00ff */
[----:B------:R-:W-:-:S02]  /*b120*/  @!P6 IADD3 R110, R110, -R237, RZ ;  /* 0x800000ed6e6ee210 */ /* 0x000fc40007ffe0ff */
[C---:B------:R-:W-:Y:S01]  /*b130*/  ISETP.GT.U32.AND P6, PT, R237.reuse, R124, PT ;  /* 0x0000007ced00720c */ /* 0x040fe20003fc4070 */
[C---:B------:R-:W-:Y:S01]  /*b140*/  IMAD R118, R237.reuse, R3, R118 ;  /* 0x00000003ed767224 */ /* 0x040fe200078e0276 */
[----:B------:R-:W-:Y:S01]  /*b150*/  @!P2 IADD3 R114, R114, -R237, RZ ;  /* 0x800000ed7272a210 */ /* 0x000fe20007ffe0ff */
[----:B------:R-:W-:Y:S01]  /*b160*/  @!P1 IMAD.MOV R5, RZ, RZ, -R5 ;  /* 0x000000ffff059224 */ /* 0x000fe200078e0a05 */
[C---:B------:R-:W-:Y:S01]  /*b170*/  ISETP.GT.U32.AND P2, PT, R237.reuse, R4, PT ;  /* 0x00000004ed00720c */ /* 0x040fe20003f44070 */
[----:B------:R-:W-:Y:S01]  /*b180*/  IMAD R122, R237, R111, R122 ;  /* 0x0000006fed7a7224 */ /* 0x000fe200078e027a */
[----:B------:R-:W-:Y:S01]  /*b190*/  MOV R3, R112 ;  /* 0x0000007000037202 */ /* 0x000fe20000000f00 */
[C---:B------:R-:W-:Y:S01]  /*b1a0*/  VIADD R111, R10.reuse, 0xd2 ;  /* 0x000000d20a6f7836 */ /* 0x040fe20000000000 */
[----:B------:R-:W-:Y:S01]  /*b1b0*/  IADD3 R109, -R109, RZ, RZ ;  /* 0x000000ff6d6d7210 */ /* 0x000fe20007ffe1ff */
[----:B------:R-:W-:Y:S01]  /*b1c0*/  STL [R1+0x358], R5 ;  /* 0x0003580501007387 */ /* 0x000fe20000100800 */
[----:B------:R-:W-:Y:S01]  /*b1d0*/  @!P4 IADD3 R3, -R3, RZ, RZ ;  /* 0x000000ff0303c210 */ /* 0x000fe20007ffe1ff */
[----:B------:R-:W-:Y:S01]  /*b1e0*/  VIADD R113, R10, 0xd3 ;  /* 0x000000d30a717836 */ /* 0x000fe20000000000 */
[C---:B------:R-:W-:Y:S01]  /*b1f0*/  ISETP.GT.U32.AND P1, PT, R237.reuse, R110, PT ;  /* 0x0000006eed00720c */ /* 0x040fe20003f24070 */
[----:B------:R-:W-:Y:S01]  /*b200*/  @!P6 IMAD.IADD R124, R124, 0x1, -R237 ;  /* 0x000000017c7ce824 */ /* 0x000fe200078e0aed */
[C---:B------:R-:W-:Y:S01]  /*b210*/  ISETP.GT.U32.AND P6, PT, R237.reuse, R114, PT ;  /* 0x00000072ed00720c */ /* 0x040fe20003fc4070 */
[----:B------:R1:W-:Y:S01]  /*b220*/  STL [R1+0x36c], R3 ;  /* 0x00036c0301007387 */ /* 0x0003e20000100800 */
[----:B------:R-:W-:Y:S01]  /*b230*/  IMAD R120, R237, R109, R120 ;  /* 0x0000006ded787224 */ /* 0x000fe200078e0278 */
[----:B------:R-:W-:-:S02]  /*b240*/  @!P2 IADD3 R4, R4, -R237, RZ ;  /* 0x800000ed0404a210 */ /* 0x000fc40007ffe0ff */
[C---:B------:R-:W-:Y:S02]  /*b250*/  ISETP.GT.U32.AND P2, PT, R237.reuse, R122, PT ;  /* 0x0000007aed00720c */ /* 0x040fe40003f44070 */
[----:B------:R-:W-:Y:S02]  /*b260*/  IABS R2, R111 ;  /* 0x0000006f00027213 */ /* 0x000fe40000000000 */
[C---:B------:R-:W-:Y:S01]  /*b270*/  ISETP.GT.U32.AND P4, PT, R237.reuse, R124, PT ;  /* 0x0000007ced00720c */ /* 0x040fe20003f84070 */
[----:B-1----:R-:W-:Y:S01]  /*b280*/  IMAD.MOV.U32 R3, RZ, RZ, R116 ;  /* 0x000000ffff037224 */ /* 0x002fe200078e0074 */
[----:B------:R-:W-:Y:S01]  /*b290*/  MOV R112, R2 ;  /* 0x0000000200707202 */ /* 0x000fe20000000f00 */
[----:B------:R-:W-:Y:S01]  /*b2a0*/  @!P1 IMAD.IADD R110, R110, 0x1, -R237 ;  /* 0x000000016e6e9824 */ /* 0x000fe200078e0aed */
[----:B------:R-:W-:Y:S01]  /*b2b0*/  @!P6 IADD3 R114, R114, -R237, RZ ;  /* 0x800000ed7272e210 */ /* 0x000fe20007ffe0ff */
[----:B------:R-:W-:Y:S01]  /*b2c0*/  @!P0 IMAD.MOV R3, RZ, RZ, -R3 ;  /* 0x000000ffff038224 */ /* 0x000fe200078e0a03 */
[C---:B------:R-:W-:Y:S01]  /*b2d0*/  ISETP.GT.U32.AND P0, PT, R237.reuse, R120, PT ;  /* 0x00000078ed00720c */ /* 0x040fe20003f04070 */
[----:B------:R-:W-:Y:S01]  /*b2e0*/  IMAD.HI.U32 R2, R0, R112, RZ ;  /* 0x0000007000027227 */ /* 0x000fe200078e00ff */
[----:B------:R-:W-:-:S02]  /*b2f0*/  ISETP.GT.U32.AND P6, PT, R237, R118, PT ;  /* 0x00000076ed00720c */ /* 0x000fc40003fc4070 */
[----:B------:R-:W-:Y:S01]  /*b300*/  ISETP.GE.AND P1, PT, R123, RZ, PT ;  /* 0x000000ff7b00720c */ /* 0x000fe20003f26270 */
[--C-:B------:R-:W-:Y:S01]  /*b310*/  @!P2 IMAD.IADD R122, R122, 0x1, -R237.reuse ;  /* 0x000000017a7aa824 */ /* 0x100fe200078e0aed */
[----:B------:R-:W-:Y:S01]  /*b320*/  MOV R15, R110 ;  /* 0x0000006e000f7202 */ /* 0x000fe20000000f00 */
[----:B------:R1:W-:Y:S01]  /*b330*/  STL [R1+0x370], R3 ;  /* 0x0003700301007387 */ /* 0x0003e20000100800 */
[----:B------:R-:W-:Y:S01]  /*b340*/  MOV R17, R4 ;  /* 0x0000000400117202 */ /* 0x000fe20000000f00 */
[----:B------:R-:W-:Y:S01]  /*b350*/  @!P4 IMAD.IADD R124, R124, 0x1, -R237 ;  /* 0x000000017c7cc824 */ /* 0x000fe200078e0aed */
[----:B------:R-:W-:Y:S01]  /*b360*/  IABS R109, R113 ;  /* 0x00000071006d7213 */ /* 0x000fe20000000000 */
[----:B------:R-:W-:Y:S01]  /*b370*/  @!P3 IMAD.MOV R15, RZ, RZ, -R15 ;  /* 0x000000ffff0fb224 */ /* 0x000fe200078e0a0f */
[----:B------:R-:W-:Y:S01]  /*b380*/  IADD3 R2, -R2, RZ, RZ ;  /* 0x000000ff02027210 */ /* 0x000fe20007ffe1ff */
[----:B------:R-:W-:Y:S01]  /*b390*/  VIADD R4, R10, 0xd4 ;  /* 0x000000d40a047836 */ /* 0x000fe20000000000 */
[----:B------:R-:W-:Y:S01]  /*b3a0*/  @!P0 IADD3 R120, R120, -R237, RZ ;  /* 0x800000ed78788210 */ /* 0x000fe20007ffe0ff */
[----:B------:R-:W-:Y:S01]  /*b3b0*/  @!P6 IMAD.IADD R118, R118, 0x1, -R237 ;  /* 0x000000017676e824 */ /* 0x000fe200078e0aed */
[----:B------:R-:W-:Y:S01]  /*b3c0*/  @!P5 IADD3 R17, -R17, RZ, RZ ;  /* 0x000000ff1111d210 */ /* 0x000fe20007ffe1ff */
[----:B-1----:R-:W-:Y:S01]  /*b3d0*/  IMAD.HI.U32 R3, R0, R109, RZ ;  /* 0x0000006d00037227 */ /* 0x002fe200078e00ff */
[----:B------:R-:W-:-:S02]  /*b3e0*/  ISETP.GT.U32.AND P5, PT, R237, R120, PT ;  /* 0x00000078ed00720c */ /* 0x000fc40003fa4070 */
[C---:B------:R-:W-:Y:S01]  /*b3f0*/  ISETP.GT.U32.AND P3, PT, R237.reuse, R122, PT ;  /* 0x0000007aed00720c */ /* 0x040fe20003f64070 */
[----:B------:R-:W-:Y:S01]  /*b400*/  IMAD R112, R237, R2, R112 ;  /* 0x00000002ed707224 */ /* 0x000fe200078e0270 */
[----:B------:R-:W-:Y:S01]  /*b410*/  MOV R13, R114 ;  /* 0x00000072000d7202 */ /* 0x000fe20000000f00 */
[----:B------:R-:W-:Y:S01]  /*b420*/  IMAD.MOV R116, RZ, RZ, -R3 ;  /* 0x000000ffff747224 */ /* 0x000fe200078e0a03 */
[----:B------:R-:W-:Y:S01]  /*b430*/  ISETP.GE.AND P4, PT, R121, RZ, PT ;  /* 0x000000ff7900720c */ /* 0x000fe20003f86270 */
[----:B------:R-:W-:Y:S01]  /*b440*/  STL [R1+0x4ce4], R17 ;  /* 0x004ce41101007387 */ /* 0x000fe20000100800 */
[----:B------:R-:W-:Y:S01]  /*b450*/  ISETP.GE.AND P0, PT, R117, RZ, PT ;  /* 0x000000ff7500720c */ /* 0x000fe20003f06270 */
[----:B------:R-:W-:Y:S01]  /*b460*/  @!P1 IMAD.MOV R13, RZ, RZ, -R13 ;  /* 0x000000ffff0d9224 */ /* 0x000fe200078e0a0d */
[C---:B------:R-:W-:Y:S01]  /*b470*/  ISETP.GT.U32.AND P1, PT, R237.reuse, R112, PT ;  /* 0x00000070ed00720c */ /* 0x040fe20003f24070 */
[----:B------:R-:W-:Y:S01]  /*b480*/  IMAD R2, R237, R116, R109 ;  /* 0x00000074ed027224 */ /* 0x000fe200078e026d */
[----:B------:R-:W-:Y:S01]  /*b490*/  ISETP.GE.AND P2, PT, R119, RZ, PT ;  /* 0x000000ff7700720c */ /* 0x000fe20003f46270 */
[----:B------:R-:W-:Y:S01]  /*b4a0*/  VIADD R116, R10, 0xd5 ;  /* 0x000000d50a747836 */ /* 0x000fe20000000000 */
[C---:B------:R-:W-:Y:S01]  /*b4b0*/  ISETP.GT.U32.AND P6, PT, R237.reuse, R118, PT ;  /* 0x00000076ed00720c */ /* 0x040fe20003fc4070 */
[----:B------:R-:W-:Y:S01]  /*b4c0*/  @!P5 IMAD.IADD R120, R120, 0x1, -R237 ;  /* 0x000000017878d824 */ /* 0x000fe200078e0aed */
[----:B------:R-:W-:Y:S01]  /*b4d0*/  @!P3 IADD3 R122, R122, -R237, RZ ;  /* 0x800000ed7a7ab210 */ /* 0x000fe20007ffe0ff */
[----:B------:R-:W-:Y:S01]  /*b4e0*/  STL [R1+0x4ce8], R15 ;  /* 0x004ce80f01007387 */ /* 0x000fe20000100800 */
[----:B------:R-:W-:Y:S01]  /*b4f0*/  IABS R109, R4 ;  /* 0x00000004006d7213 */ /* 0x000fe20000000000 */
[----:B------:R-:W-:Y:S01]  /*b500*/  IMAD.MOV.U32 R251, RZ, RZ, R120 ;  /* 0x000000fffffb7224 */ /* 0x000fe200078e0078 */
[----:B------:R-:W-:Y:S01]  /*b510*/  ISETP.GT.U32.AND P5, PT, R237, R2, PT ;  /* 0x00000002ed00720c */ /* 0x000fe20003fa4070 */
[----:B------:R-:W-:Y:S01]  /*b520*/  STL [R1+0x4cec], R13 ;  /* 0x004cec0d01007387 */ /* 0x000fe20000100800 */
[----:B------:R-:W-:Y:S01]  /*b530*/  MOV R11, R124 ;  /* 0x0000007c000b7202 */ /* 0x000fe20000000f00 */
[----:B------:R-:W-:Y:S01]  /*b540*/  IMAD.HI.U32 R3, R0, R109, RZ ;  /* 0x0000006d00037227 */ /* 0x000fe200078e00ff */
[----:B------:R-:W-:-:S02]  /*b550*/  MOV R5, R122 ;  /* 0x0000007a00057202 */ /* 0x000fc40000000f00 */
[----:B------:R-:W-:Y:S01]  /*b560*/  IABS R114, R116 ;  /* 0x0000007400727213 */ /* 0x000fe20000000000 */
[----:B------:R-:W-:Y:S01]  /*b570*/  @!P0 IMAD.MOV R251, RZ, RZ, -R251 ;  /* 0x000000fffffb8224 */ /* 0x000fe200078e0afb */
[----:B------:R-:W-:Y:S01]  /*b580*/  @!P4 IADD3 R11, -R11, RZ, RZ ;  /* 0x000000ff0b0bc210 */ /* 0x000fe20007ffe1ff */
[----:B------:R-:W-:Y:S01]  /*b590*/  @!P2 IMAD.MOV R5, RZ, RZ, -R5 ;  /* 0x000000ffff05a224 */ /* 0x000fe200078e0a05 */
[----:B------:R-:W-:Y:S01]  /*b5a0*/  ISETP.GE.AND P4, PT, R115, RZ, PT ;  /* 0x000000ff7300720c */ /* 0x000fe20003f86270 */
[--C-:B------:R-:W-:Y:S01]  /*b5b0*/  @!P6 IMAD.IADD R118, R118, 0x1, -R237.reuse ;  /* 0x000000017676e824 */ /* 0x100fe200078e0aed */
[----:B------:R-:W-:Y:S01]  /*b5c0*/  @!P1 IADD3 R112, R112, -R237, RZ ;  /* 0x800000ed70709210 */ /* 0x000fe20007ffe0ff */
[----:B------:R-:W-:Y:S01]  /*b5d0*/  STL [R1+0x4cf0], R11 ;  /* 0x004cf00b01007387 */ /* 0x000fe20000100800 */
[----:B------:R-:W-:Y:S01]  /*b5e0*/  ISETP.GE.AND P1, PT, R4, RZ, PT ;  /* 0x000000ff0400720c */ /* 0x000fe20003f26270 */
[----:B------:R-:W-:Y:S01]  /*b5f0*/  IMAD.HI.U32 R4, R0, R114, RZ ;  /* 0x0000007200047227 */ /* 0x000fe200078e00ff */
[----:B------:R-:W-:Y:S01]  /*b600*/  IADD3 R110, -R3, RZ, RZ ;  /* 0x000000ff036e7210 */ /* 0x000fe20007ffe1ff */
[----:B------:R1:W-:Y:S01]  /*b610*/  STL [R1+0x4cf4], R251 ;  /* 0x004cf4fb01007387 */ /* 0x0003e20000100800 */
[C---:B------:R-:W-:Y:S01]  /*b620*/  ISETP.GT.U32.AND P0, PT, R237.reuse, R112, PT ;  /* 0x00000070ed00720c */ /* 0x040fe20003f04070 */
[----:B------:R-:W-:Y:S01]  /*b630*/  @!P5 IMAD.IADD R2, R2, 0x1, -R237 ;  /* 0x000000010202d824 */ /* 0x000fe200078e0aed */
[----:B------:R-:W-:Y:S01]  /*b640*/  IADD3 R3, -R4, RZ, RZ ;  /* 0x000000ff04037210 */ /* 0x000fe20007ffe1ff */
[----:B------:R2:W-:Y:S01]  /*b650*/  STL [R1+0x3b0], R5 ;  /* 0x0003b00501007387 */ /* 0x0005e20000100800 */
[----:B------:R-:W-:Y:S01]  /*b660*/  IMAD R4, R237, R110, R109 ;  /* 0x0000006eed047224 */ /* 0x000fe200078e026d */
[----:B------:R-:W-:Y:S01]  /*b670*/  ISETP.GE.AND P3, PT, R111, RZ, PT ;  /* 0x000000ff6f00720c */ /* 0x000fe20003f66270 */
[C---:B------:R-:W-:Y:S01]  /*b680*/  VIADD R119, R10.reuse, 0xda ;  /* 0x000000da0a777836 */ /* 0x040fe20000000000 */
[C---:B------:R-:W-:Y:S01]  /*b690*/  ISETP.GT.U32.AND P5, PT, R237.reuse, R2, PT ;  /* 0x00000002ed00720c */ /* 0x040fe20003fa4070 */
[----:B------:R-:W-:Y:S01]  /*b6a0*/  IMAD R114, R237, R3, R114 ;  /* 0x00000003ed727224 */ /* 0x000fe200078e0272 */
[C---:B------:R-:W-:Y:S01]  /*b6b0*/  IADD3 R109, R10.reuse, 0xd7, RZ ;  /* 0x000000d70a6d7810 */ /* 0x040fe20007ffe0ff */
[C---:B------:R-:W-:Y:S01]  /*b6c0*/  VIADD R3, R10.reuse, 0xd6 ;  /* 0x000000d60a037836 */ /* 0x040fe20000000000 */
[----:B------:R-:W-:Y:S01]  /*b6d0*/  ISETP.GE.AND P6, PT, R113, RZ, PT ;  /* 0x000000ff7100720c */ /* 0x000fe20003fc6270 */
[----:B-1----:R-:W-:Y:S01]  /*b6e0*/  VIADD R251, R10, 0x199 ;  /* 0x000001990afb7836 */ /* 0x002fe20000000000 */
[----:B--2---:R-:W-:Y:S01]  /*b6f0*/  MOV R5, R118 ;  /* 0x0000007600057202 */ /* 0x004fe20000000f00 */
[----:B------:R-:W-:Y:S01]  /*b700*/  @!P0 IMAD.IADD R112, R112, 0x1, -R237 ;  /* 0x0000000170708824 */ /* 0x000fe200078e0aed */
[----:B------:R-:W-:Y:S01]  /*b710*/  ISETP.GE.AND P0, PT, R3, RZ, PT ;  /* 0x000000ff0300720c */ /* 0x000fe20003f06270 */
[----:B------:R-:W-:Y:S01]  /*b720*/  VIADD R17, R10, 0x19d ;  /* 0x0000019d0a117836 */ /* 0x000fe20000000000 */
[----:B------:R-:W-:Y:S01]  /*b730*/  IABS R111, R3 ;  /* 0x00000003006f7213 */ /* 0x000fe20000000000 */
[----:B------:R-:W-:Y:S01]  /*b740*/  @!P4 IMAD.MOV R5, RZ, RZ, -R5 ;  /* 0x000000ffff05c224 */ /* 0x000fe200078e0a05 */
[----:B------:R-:W-:-:S02]  /*b750*/  ISETP.GT.U32.AND P4, PT, R237, R4, PT ;  /* 0x00000004ed00720c */ /* 0x000fc40003f84070 */
[----:B------:R-:W-:Y:S02]  /*b760*/  @!P5 IADD3 R2, R2, -R237, RZ ;  /* 0x800000ed0202d210 */ /* 0x000fe40007ffe0ff */
[----:B------:R1:W-:Y:S01]  /*b770*/  STL [R1+0x3b8], R5 ;  /* 0x0003b80501007387 */ /* 0x0003e20000100800 */
[C---:B------:R-:W-:Y:S02]  /*b780*/  ISETP.GT.U32.AND P5, PT, R237.reuse, R114, PT ;  /* 0x00000072ed00720c */ /* 0x040fe40003fa4070 */
[----:B------:R-:W-:Y:S02]  /*b790*/  IABS R3, R109 ;  /* 0x0000006d00037213 */ /* 0x000fe40000000000 */
[----:B------:R-:W-:Y:S02]  /*b7a0*/  IADD3 R113, R10, 0xd8, RZ ;  /* 0x000000d80a717810 */ /* 0x000fe40007ffe0ff */
[----:B------:R-:W-:Y:S02]  /*b7b0*/  ISETP.GE.AND P2, PT, R116, RZ, PT ;  /* 0x000000ff7400720c */ /* 0x000fe40003f46270 */
[----:B------:R-:W-:Y:S01]  /*b7c0*/  @!P4 IMAD.IADD R4, R4, 0x1, -R237 ;  /* 0x000000010404c824 */ /* 0x000fe200078e0aed */
[----:B------:R-:W-:Y:S01]  /*b7d0*/  IABS R116, R113 ;  /* 0x0000007100747213 */ /* 0x000fe20000000000 */
[----:B-1----:R-:W-:Y:S01]  /*b7e0*/  IMAD.MOV.U32 R5, RZ, RZ, R112 ;  /* 0x000000ffff057224 */ /* 0x002fe200078e0070 */
[----:B------:R-:W-:Y:S01]  /*b7f0*/  MOV R112, R3 ;  /* 0x0000000300707202 */ /* 0x000fe20000000f00 */
[----:B------:R-:W-:Y:S01]  /*b800*/  IMAD.HI.U32 R3, R0, R111, RZ ;  /* 0x0000006f00037227 */ /* 0x000fe200078e00ff */
[----:B------:R-:W-:-:S02]  /*b810*/  ISETP.GT.U32.AND P4, PT, R237, R4, PT ;  /* 0x00000004ed00720c */ /* 0x000fc40003f84070 */
[----:B------:R-:W-:Y:S01]  /*b820*/  @!P3 IADD3 R5, -R5, RZ, RZ ;  /* 0x000000ff0505b210 */ /* 0x000fe20007ffe1ff */
[----:B------:R-:W-:Y:S01]  /*b830*/  @!P5 IMAD.IADD R114, R114, 0x1, -R237 ;  /* 0x000000017272d824 */ /* 0x000fe200078e0aed */
[----:B------:R-:W-:Y:S01]  /*b840*/  ISETP.GE.AND P3, PT, R109, RZ, PT ;  /* 0x000000ff6d00720c */ /* 0x000fe20003f66270 */
[----:B------:R-:W-:Y:S01]  /*b850*/  IMAD.HI.U32 R110, R0, R116, RZ ;  /* 0x00000074006e7227 */ /* 0x000fe200078e00ff */
[----:B------:R-:W-:Y:S01]  /*b860*/  IADD3 R115, R10, 0xdb, RZ ;  /* 0x000000db0a737810 */ /* 0x000fe20007ffe0ff */
[----:B------:R1:W-:Y:S01]  /*b870*/  STL [R1+0x3bc], R5 ;  /* 0x0003bc0501007387 */ /* 0x0003e20000100800 */
[----:B------:R-:W-:Y:S01]  /*b880*/  ISETP.GT.U32.AND P5, PT, R237, R114, PT ;  /* 0x00000072ed00720c */ /* 0x000fe20003fa4070 */
[----:B------:R-:W-:Y:S01]  /*b890*/  IMAD.HI.U32 R109, R0, R112, RZ ;  /* 0x00000070006d7227 */ /* 0x000fe200078e00ff */
[C---:B------:R-:W-:Y:S02]  /*b8a0*/  IADD3 R11, R10.reuse, 0x19a, RZ ;  /* 0x0000019a0a0b7810 */ /* 0x040fe40007ffe0ff */
[----:B------:R-:W-:-:S02]  /*b8b0*/  IADD3 R13, R10, 0x19b, RZ ;  /* 0x0000019b0a0d7810 */ /* 0x000fc40007ffe0ff */
[----:B------:R-:W-:Y:S02]  /*b8c0*/  @!P4 IADD3 R4, R4, -R237, RZ ;  /* 0x800000ed0404c210 */ /* 0x000fe40007ffe0ff */
[----:B------:R-:W-:Y:S02]  /*b8d0*/  IADD3 R109, -R109, RZ, RZ ;  /* 0x000000ff6d6d7210 */ /* 0x000fe40007ffe1ff */
[----:B-1----:R-:W-:Y:S01]  /*b8e0*/  MOV R5, R2 ;  /* 0x0000000200057202 */ /* 0x002fe20000000f00 */
[----:B------:R-:W-:Y:S01]  /*b8f0*/  IMAD.MOV R2, RZ, RZ, -R3 ;  /* 0x000000ffff027224 */ /* 0x000fe200078e0a03 */
[----:B------:R-:W-:Y:S01]  /*b900*/  IADD3 R3, -R110, RZ, RZ ;  /* 0x000000ff6e037210 */ /* 0x000fe20007ffe1ff */
[C---:B------:R-:W-:Y:S01]  /*b910*/  IMAD R110, R237.reuse, R109, R112 ;  /* 0x0000006ded6e7224 */ /* 0x040fe200078e0270 */
[----:B------:R-:W-:Y:S01]  /*b920*/  IABS R112, R115 ;  /* 0x0000007300707213 */ /* 0x000fe20000000000 */
[----:B------:R-:W-:Y:S01]  /*b930*/  IMAD R2, R237, R2, R111 ;  /* 0x00000002ed027224 */ /* 0x000fe200078e026f */
[----:B------:R-:W-:Y:S01]  /*b940*/  IABS R111, R119 ;  /* 0x00000077006f7213 */ /* 0x000fe20000000000 */
[----:B------:R-:W-:Y:S01]  /*b950*/  @!P6 IMAD.MOV R5, RZ, RZ, -R5 ;  /* 0x000000ffff05e224 */ /* 0x000fe200078e0a05 */
[----:B------:R-:W-:Y:S01]  /*b960*/  ISETP.GE.AND P6, PT, R113, RZ, PT ;  /* 0x000000ff7100720c */ /* 0x000fe20003fc6270 */
[C---:B------:R-:W-:Y:S01]  /*b970*/  IMAD R116, R237.reuse, R3, R116 ;  /* 0x00000003ed747224 */ /* 0x040fe200078e0274 */
[C---:B------:R-:W-:Y:S01]  /*b980*/  ISETP.GT.U32.AND P4, PT, R237.reuse, R2, PT ;  /* 0x00000002ed00720c */ /* 0x040fe20003f84070 */
[----:B------:R-:W-:Y:S01]  /*b990*/  VIADD R109, R10, 0xd9 ;  /* 0x000000d90a6d7836 */ /* 0x000fe20000000000 */
[----:B------:R1:W-:Y:S01]  /*b9a0*/  STL [R1+0x3cc], R5 ;  /* 0x0003cc0501007387 */ /* 0x0003e20000100800 */
[----:B------:R-:W-:Y:S01]  /*b9b0*/  @!P5 IMAD.IADD R114, R114, 0x1, -R237 ;  /* 0x000000017272d824 */ /* 0x000fe200078e0aed */
[----:B------:R-:W-:-:S02]  /*b9c0*/  ISETP.GT.U32.AND P5, PT, R237, R110, PT ;  /* 0x0000006eed00720c */ /* 0x000fc40003fa4070 */
[----:B------:R-:W-:Y:S02]  /*b9d0*/  IABS R118, R109 ;  /* 0x0000006d00767213 */ /* 0x000fe40000000000 */
[C---:B------:R-:W-:Y:S02]  /*b9e0*/  IADD3 R113, R10.reuse, 0xdc, RZ ;  /* 0x000000dc0a717810 */ /* 0x040fe40007ffe0ff */
[----:B------:R-:W-:Y:S01]  /*b9f0*/  IADD3 R15, R10, 0x19c, RZ ;  /* 0x0000019c0a0f7810 */ /* 0x000fe20007ffe0ff */
[----:B------:R-:W-:Y:S01]  /*ba00*/  IMAD.HI.U32 R3, R0, R118, RZ ;  /* 0x0000007600037227 */ /* 0x000fe200078e00ff */
[----:B------:R-:W-:Y:S02]  /*ba10*/  IABS R117, R113 ;  /* 0x0000007100757213 */ /* 0x000fe40000000000 */
[-C--:B------:R-:W-:Y:S01]  /*ba20*/  @!P4 IADD3 R2, R2, -R237.reuse, RZ ;  /* 0x800000ed0202c210 */ /* 0x080fe20007ffe0ff */
[----:B-1----:R-:W-:Y:S01]  /*ba30*/  IMAD.MOV.U32 R5, RZ, RZ, R4 ;  /* 0x000000ffff057224 */ /* 0x002fe200078e0004 */
[----:B------:R-:W-:Y:S01]  /*ba40*/  IADD3 R3, -R3, RZ, RZ ;  /* 0x000000ff03037210 */ /* 0x000fe20007ffe1ff */
[----:B------:R-:W-:Y:S01]  /*ba50*/  IMAD.MOV.U32 R4, RZ, RZ, R114 ;  /* 0x000000ffff047224 */ /* 0x000fe200078e0072 */
[C---:B------:R-:W-:Y:S01]  /*ba60*/  ISETP.GT.U32.AND P4, PT, R237.reuse, R2, PT ;  /* 0x00000002ed00720c */ /* 0x040fe20003f84070 */
[----:B------:R-:W-:Y:S01]  /*ba70*/  @!P1 IMAD.MOV R5, RZ, RZ, -R5 ;  /* 0x000000ffff059224 */ /* 0x000fe200078e0a05 */
[C---:B------:R-:W-:Y:S01]  /*ba80*/  ISETP.GT.U32.AND P1, PT, R237.reuse, R116, PT ;  /* 0x00000074ed00720c */ /* 0x040fe20003f24070 */
[----:B------:R-:W-:Y:S01]  /*ba90*/  @!P2 IMAD.MOV R4, RZ, RZ, -R4 ;  /* 0x000000ffff04a224 */ /* 0x000fe200078e0a04 */
[----:B------:R-:W-:Y:S01]  /*baa0*/  @!P5 IADD3 R110, R110, -R237, RZ ;  /* 0x800000ed6e6ed210 */ /* 0x000fe20007ffe0ff */
[C---:B------:R-:W-:Y:S01]  /*bab0*/  IMAD R118, R237.reuse, R3, R118 ;  /* 0x00000003ed767224 */ /* 0x040fe200078e0276 */
[----:B------:R1:W-:Y:S01]  /*bac0*/  STL [R1+0x3d8], R5 ;  /* 0x0003d80501007387 */ /* 0x0003e20000100800 */
[----:B------:R-:W-:Y:S01]  /*bad0*/  IMAD.HI.U32 R3, R0, R111, RZ ;  /* 0x0000006f00037227 */ /* 0x000fe200078e00ff */
[----:B------:R-:W-:-:S02]  /*bae0*/  ISETP.GT.U32.AND P5, PT, R237, R110, PT ;  /* 0x0000006eed00720c */ /* 0x000fc40003fa4070 */
[----:B------:R2:W-:Y:S01]  /*baf0*/  STL [R1+0x3e0], R4 ;  /* 0x0003e00401007387 */ /* 0x0005e20000100800 */
[----:B------:R-:W-:Y:S01]  /*bb00*/  ISETP.GE.AND P2, PT, R109, RZ, PT ;  /* 0x000000ff6d00720c */ /* 0x000fe20003f46270 */
[----:B------:R-:W-:Y:S01]  /*bb10*/  IMAD.HI.U32 R109, R0, R117, RZ ;  /* 0x00000075006d7227 */ /* 0x000fe200078e00ff */
[----:B------:R-:W-:Y:S02]  /*bb20*/  @!P4 IADD3 R2, R2, -R237, RZ ;  /* 0x800000ed0202c210 */ /* 0x000fe40007ffe0ff */
[----:B------:R-:W-:Y:S01]  /*bb30*/  IADD3 R114, -R3, RZ, RZ ;  /* 0x000000ff03727210 */ /* 0x000fe20007ffe1ff */
[----:B------:R-:W-:Y:S01]  /*bb40*/  @!P1 IMAD.IADD R116, R116, 0x1, -R237 ;  /* 0x0000000174749824 */ /* 0x000fe200078e0aed */
[C---:B------:R-:W-:Y:S01]  /*bb50*/  ISETP.GT.U32.AND P4, PT, R237.reuse, R118, PT ;  /* 0x00000076ed00720c */ /* 0x040fe20003f84070 */
[----:B-1----:R-:W-:Y:S01]  /*bb60*/  IMAD.MOV.U32 R5, RZ, RZ, R2 ;  /* 0x000000ffff057224 */ /* 0x002fe200078e0002 */
[----:B------:R-:W-:Y:S01]  /*bb70*/  IADD3 R29, R10, 0x1ed, RZ ;  /* 0x000001ed0a1d7810 */ /* 0x000fe20007ffe0ff */
[----:B--2---:R-:W-:Y:S01]  /*bb80*/  IMAD.HI.U32 R4, R0, R112, RZ ;  /* 0x0000007000047227 */ /* 0x004fe200078e00ff */
[----:B------:R-:W-:-:S02]  /*bb90*/  ISETP.GT.U32.AND P1, PT, R237, R116, PT ;  /* 0x00000074ed00720c */ /* 0x000fc40003f24070 */
[----:B------:R-:W-:Y:S01]  /*bba0*/  @!P5 IADD3 R110, R110, -R237, RZ ;  /* 0x800000ed6e6ed210 */ /* 0x000fe20007ffe0ff */
[----:B------:R-:W-:Y:S01]  /*bbb0*/  IMAD.MOV R4, RZ, RZ, -R4 ;  /* 0x000000ffff047224 */ /* 0x000fe200078e0a04 */
[----:B------:R-:W-:Y:S01]  /*bbc0*/  ISETP.GE.AND P5, PT, R119, RZ, PT ;  /* 0x000000ff7700720c */ /* 0x000fe20003fa6270 */
[C---:B------:R-:W-:Y:S01]  /*bbd0*/  IMAD R114, R237.reuse, R114, R111 ;  /* 0x00000072ed727224 */ /* 0x040fe200078e026f */
[C---:B------:R-:W-:Y:S01]  /*bbe0*/  IADD3 R111, R10.reuse, 0xdd, RZ ;  /* 0x000000dd0a6f7810 */ /* 0x040fe20007ffe0ff */
[----:B------:R-:W-:Y:S01]  /*bbf0*/  @!P0 IMAD.MOV R5, RZ, RZ, -R5 ;  /* 0x000000ffff058224 */ /* 0x000fe200078e0a05 */
[----:B------:R-:W-:Y:S01]  /*bc00*/  IADD3 R26, R10, 0x1f0, RZ ;  /* 0x000001f00a1a7810 */ /* 0x000fe20007ffe0ff */
[----:B------:R-:W-:Y:S01]  /*bc10*/  IMAD.MOV R120, RZ, RZ, -R109 ;  /* 0x000000ffff787224 */ /* 0x000fe200078e0a6d */
[----:B------:R-:W-:Y:S01]  /*bc20*/  IABS R2, R111 ;  /* 0x0000006f00027213 */ /* 0x000fe20000000000 */
[C---:B------:R-:W-:Y:S01]  /*bc30*/  IMAD R112, R237.reuse, R4, R112 ;  /* 0x00000004ed707224 */ /* 0x040fe200078e0270 */
[----:B------:R1:W-:Y:S01]  /*bc40*/  STL [R1+0x3e4], R5 ;  /* 0x0003e40501007387 */ /* 0x0003e20000100800 */
[-C--:B------:R-:W-:Y:S01]  /*bc50*/  @!P1 IADD3 R116, R116, -R237.reuse, RZ ;  /* 0x800000ed74749210 */ /* 0x080fe20007ffe0ff */
[C---:B------:R-:W-:Y:S01]  /*bc60*/  IMAD R4, R237.reuse, R120, R117 ;  /* 0x00000078ed047224 */ /* 0x040fe200078e0275 */
[----:B------:R-:W-:Y:S01]  /*bc70*/  @!P4 IADD3 R118, R118, -R237, RZ ;  /* 0x800000ed7676c210 */ /* 0x000fe20007ffe0ff */
[----:B------:R-:W-:Y:S01]  /*bc80*/  VIADD R109, R10, 0xde ;  /* 0x000000de0a6d7836 */ /* 0x000fe20000000000 */
[C---:B------:R-:W-:Y:S01]  /*bc90*/  ISETP.GT.U32.AND P1, PT, R237.reuse, R112, PT ;  /* 0x00000070ed00720c */ /* 0x040fe20003f24070 */
[----:B------:R-:W-:Y:S01]  /*bca0*/  IMAD.MOV.U32 R3, RZ, RZ, R116 ;  /* 0x000000ffff037224 */ /* 0x000fe200078e0074 */
[----:B------:R-:W-:-:S02]  /*bcb0*/  ISETP.GT.U32.AND P0, PT, R237, R114, PT ;  /* 0x00000072ed00720c */ /* 0x000fc40003f04070 */
[----:B------:R-:W-:Y:S01]  /*bcc0*/  ISETP.GT.U32.AND P4, PT, R237, R118, PT ;  /* 0x00000076ed00720c */ /* 0x000fe20003f84070 */
[----:B-1----:R-:W-:Y:S01]  /*bcd0*/  IMAD.MOV.U32 R5, RZ, RZ, R110 ;  /* 0x000000ffff057224 */ /* 0x002fe200078e006e */
[----:B------:R-:W-:Y:S02]  /*bce0*/  MOV R110, R2 ;  /* 0x00000002006e7202 */ /* 0x000fe40000000f00 */
[----:B------:R-:W-:Y:S02]  /*bcf0*/  @!P6 IADD3 R3, -R3, RZ, RZ ;  /* 0x000000ff0303e210 */ /* 0x000fe40007ffe1ff */
[----:B------:R-:W-:Y:S01]  /*bd00*/  ISETP.GT.U32.AND P6, PT, R237, R4, PT ;  /* 0x00000004ed00720c */ /* 0x000fe20003fc4070 */
[----:B------:R-:W-:Y:S01]  /*bd10*/  IMAD.HI.U32 R2, R0, R110, RZ ;  /* 0x0000006e00027227 */ /* 0x000fe200078e00ff */
[----:B------:R-:W-:Y:S02]  /*bd20*/  @!P3 IADD3 R5, -R5, RZ, RZ ;  /* 0x000000ff0505b210 */ /* 0x000fe40007ffe1ff */
[-C--:B------:R-:W-:Y:S01]  /*bd30*/  @!P1 IADD3 R112, R112, -R237.reuse, RZ ;  /* 0x800000ed70709210 */ /* 0x080fe20007ffe0ff */
[----:B------:R-:W-:Y:S01]  /*bd40*/  IMAD.MOV R2, RZ, RZ, -R2 ;  /* 0x000000ffff027224 */ /* 0x000fe200078e0a02 */
[-C--:B------:R-:W-:Y:S01]  /*bd50*/  @!P0 IADD3 R114, R114, -R237.reuse, RZ ;  /* 0x800000ed72728210 */ /* 0x080fe20007ffe0ff */
[----:B------:R1:W-:Y:S01]  /*bd60*/  STL [R1+0x3fc], R5 ;  /* 0x0003fc0501007387 */ /* 0x0003e20000100800 */
[----:B------:R-:W-:Y:S01]  /*bd70*/  @!P4 IMAD.IADD R118, R118, 0x1, -R237 ;  /* 0x000000017676c824 */ /* 0x000fe200078e0aed */
[----:B------:R-:W-:Y:S01]  /*bd80*/  ISETP.GE.AND P0, PT, R111, RZ, PT ;  /* 0x000000ff6f00720c */ /* 0x000fe20003f06270 */
[C---:B------:R-:W-:Y:S01]  /*bd90*/  IMAD R110, R237.reuse, R2, R110 ;  /* 0x00000002ed6e7224 */ /* 0x040fe200078e026e */
[----:B------:R2:W-:Y:S01]  /*bda0*/  STL [R1+0x400], R3 ;  /* 0x0004000301007387 */ /* 0x0005e20000100800 */
[----:B------:R-:W-:Y:S01]  /*bdb0*/  ISETP.GT.U32.AND P1, PT, R237, R114, PT ;  /* 0x00000072ed00720c */ /* 0x000fe20003f24070 */
[----:B------:R-:W-:Y:S01]  /*bdc0*/  VIADD R111, R10, 0xe0 ;  /* 0x000000e00a6f7836 */ /* 0x000fe20000000000 */
[----:B------:R-:W-:-:S02]  /*bdd0*/  @!P6 IADD3 R4, R4, -R237, RZ ;  /* 0x800000ed0404e210 */ /* 0x000fc40007ffe0ff */
[----:B------:R-:W-:Y:S01]  /*bde0*/  ISETP.GT.U32.AND P6, PT, R237, R112, PT ;  /* 0x00000070ed00720c */ /* 0x000fe20003fc4070 */
[----:B-1----:R-:W-:Y:S01]  /*bdf0*/  IMAD.MOV.U32 R5, RZ, RZ, R118 ;  /* 0x000000ffff057224 */ /* 0x002fe200078e0076 */
[C---:B------:R-:W-:Y:S02]  /*be00*/  IADD3 R117, R10.reuse, 0xdf, RZ ;  /* 0x000000df0a757810 */ /* 0x040fe40007ffe0ff */
[----:B------:R-:W-:Y:S01]  /*be10*/  ISETP.GE.AND P4, PT, R113, RZ, PT ;  /* 0x000000ff7100720c */ /* 0x000fe20003f86270 */
[----:B------:R-:W-:Y:S01]  /*be20*/  @!P2 IMAD.MOV R5, RZ, RZ, -R5 ;  /* 0x000000ffff05a224 */ /* 0x000fe200078e0a05 */
[----:B--2---:R-:W-:Y:S01]  /*be30*/  IABS R3, R109 ;  /* 0x0000006d00037213 */ /* 0x004fe20000000000 */
[----:B------:R-:W-:Y:S01]  /*be40*/  VIADD R113, R10, 0xe1 ;  /* 0x000000e10a717836 */ /* 0x000fe20000000000 */
[C---:B------:R-:W-:Y:S02]  /*be50*/  ISETP.GT.U32.AND P2, PT, R237.reuse, R4, PT ;  /* 0x00000004ed00720c */ /* 0x040fe40003f44070 */
[----:B------:R-:W-:Y:S01]  /*be60*/  @!P1 IADD3 R114, R114, -R237, RZ ;  /* 0x800000ed72729210 */ /* 0x000fe20007ffe0ff */
[----:B------:R-:W-:Y:S01]  /*be70*/  IMAD.HI.U32 R2, R0, R3, RZ ;  /* 0x0000000300027227 */ /* 0x000fe200078e00ff */
[----:B------:R-:W-:Y:S01]  /*be80*/  ISETP.GT.U32.AND P1, PT, R237, R110, PT ;  /* 0x0000006eed00720c */ /* 0x000fe20003f24070 */
[----:B------:R1:W-:Y:S01]  /*be90*/  STL [R1+0x408], R5 ;  /* 0x0004080501007387 */ /* 0x0003e20000100800 */
[----:B------:R-:W-:Y:S01]  /*bea0*/  IABS R118, R117 ;  /* 0x0000007500767213 */ /* 0x000fe20000000000 */
[----:B------:R-:W-:Y:S01]  /*beb0*/  @!P6 IMAD.IADD R112, R112, 0x1, -R237 ;  /* 0x000000017070e824 */ /* 0x000fe200078e0aed */
[----:B------:R-:W-:-:S02]  /*bec0*/  IADD3 R2, -R2, RZ, RZ ;  /* 0x000000ff02027210 */ /* 0x000fc40007ffe1ff */
[----:B------:R-:W-:Y:S02]  /*bed0*/  IABS R116, R111 ;  /* 0x0000006f00747213 */ /* 0x000fe40000000000 */
[----:B------:R-:W-:Y:S01]  /*bee0*/  ISETP.GE.AND P3, PT, R115, RZ, PT ;  /* 0x000000ff7300720c */ /* 0x000fe20003f66270 */
[----:B------:R-:W-:Y:S01]  /*bef0*/  IMAD R2, R237, R2, R3 ;  /* 0x00000002ed027224 */ /* 0x000fe200078e0203 */
[----:B------:R-:W-:Y:S01]  /*bf00*/  @!P2 IADD3 R4, R4, -R237, RZ ;  /* 0x800000ed0404a210 */ /* 0x000fe20007ffe0ff */
[C---:B------:R-:W-:Y:S01]  /*bf10*/  IMAD.HI.U32 R115, R0.reuse, R116, RZ ;  /* 0x0000007400737227 */ /* 0x040fe200078e00ff */
[----:B------:R-:W-:Y:S02]  /*bf20*/  ISETP.GE.AND P2, PT, R109, RZ, PT ;  /* 0x000000ff6d00720c */ /* 0x000fe40003f46270 */
[----:B------:R-:W-:Y:S01]  /*bf30*/  ISETP.GT.U32.AND P6, PT, R237, R2, PT ;  /* 0x00000002ed00720c */ /* 0x000fe20003fc4070 */
[----:B------:R-:W-:Y:S01]  /*bf40*/  IMAD.HI.U32 R109, R0, R118, RZ ;  /* 0x00000076006d7227 */ /* 0x000fe200078e00ff */
[----:B-1----:R-:W-:-:S02]  /*bf50*/  MOV R5, R114 ;  /* 0x0000007200057202 */ /* 0x002fc40000000f00 */
[----:B------:R-:W-:Y:S01]  /*bf60*/  IABS R3, R113 ;  /* 0x0000007100037213 */ /* 0x000fe20000000000 */
[----:B------:R-:W-:Y:S01]  /*bf70*/  @!P1 IMAD.IADD R110, R110, 0x1, -R237 ;  /* 0x000000016e6e9824 */ /* 0x000fe200078e0aed */
[----:B------:R-:W-:Y:S01]  /*bf80*/  @!P5 IADD3 R5, -R5, RZ, RZ ;  /* 0x000000ff0505d210 */ /* 0x000fe20007ffe1ff */
[----:B------:R-:W-:Y:S01]  /*bf90*/  IMAD.MOV R109, RZ, RZ, -R109 ;  /* 0x000000ffff6d7224 */ /* 0x000fe200078e0a6d */
[----:B------:R-:W-:Y:S01]  /*bfa0*/  ISETP.GE.AND P1, PT, R117, RZ, PT ;  /* 0x000000ff7500720c */ /* 0x000fe20003f26270 */
[----:B------:R-:W-:Y:S01]  /*bfb0*/  IMAD.HI.U32 R117, R0, R3, RZ ;  /* 0x0000000300757227 */ /* 0x000fe200078e00ff */
[----:B------:R-:W-:Y:S01]  /*bfc0*/  IADD3 R115, -R115, RZ, RZ ;  /* 0x000000ff73737210 */ /* 0x000fe20007ffe1ff */
[----:B------:R1:W-:Y:S01]  /*bfd0*/  STL [R1+0x40c], R5 ;  /* 0x00040c0501007387 */ /* 0x0003e20000100800 */
[----:B------:R-:W-:Y:S01]  /*bfe0*/  MOV R6, R112 ;  /* 0x0000007000067202 */ /* 0x000fe20000000f00 */
[----:B------:R-:W-:Y:S01]  /*bff0*/  @!P6 IMAD.IADD R2, R2, 0x1, -R237 ;  /* 0x000000010202e824 */ /* 0x000fe200078e0aed */
[C---:B------:R-:W-:Y:S01]  /*c000*/  ISETP.GT.U32.AND P5, PT, R237.reuse, R110, PT ;  /* 0x0000006eed00720c */ /* 0x040fe20003fa4070 */
[C---:B------:R-:W-:Y:S01]  /*c010*/  IMAD R118, R237.reuse, R109, R118 ;  /* 0x0000006ded767224 */ /* 0x040fe200078e0276 */
[----:B------:R-:W-:Y:S01]  /*c020*/  @!P3 IADD3 R6, -R6, RZ, RZ ;  /* 0x000000ff0606b210 */ /* 0x000fe20007ffe1ff */
[----:B------:R-:W-:Y:S01]  /*c030*/  IMAD.MOV R114, RZ, RZ, -R117 ;  /* 0x000000ffff727224 */ /* 0x000fe200078e0a75 */
[C---:B------:R-:W-:Y:S01]  /*c040*/  ISETP.GT.U32.AND P6, PT, R237.reuse, R2, PT ;  /* 0x00000002ed00720c */ /* 0x040fe20003fc4070 */
[C---:B------:R-:W-:Y:S01]  /*c050*/  IMAD R116, R237.reuse, R115, R116 ;  /* 0x00000073ed747224 */ /* 0x040fe200078e0274 */
[C---:B------:R-:W-:Y:S01]  /*c060*/  ISETP.GT.U32.AND P3, PT, R237.reuse, R118, PT ;  /* 0x00000076ed00720c */ /* 0x040fe20003f64070 */
[----:B-1----:R-:W-:Y:S01]  /*c070*/  IMAD.MOV.U32 R5, RZ, RZ, R4 ;  /* 0x000000ffff057224 */ /* 0x002fe200078e0004 */
[C---:B------:R-:W-:Y:S01]  /*c080*/  IADD3 R117, R10.reuse, 0xe3, RZ ;  /* 0x000000e30a757810 */ /* 0x040fe20007ffe0ff */
[----:B------:R-:W-:Y:S01]  /*c090*/  IMAD R4, R237, R114, R3 ;  /* 0x00000072ed047224 */ /* 0x000fe200078e0203 */
[----:B------:R-:W-:Y:S01]  /*c0a0*/  STL [R1+0x410], R6 ;  /* 0x0004100601007387 */ /* 0x000fe20000100800 */
[----:B------:R-:W-:Y:S01]  /*c0b0*/  VIADD R115, R10, 0xe2 ;  /* 0x000000e20a737836 */ /* 0x000fe20000000000 */
[----:B------:R-:W-:Y:S01]  /*c0c0*/  @!P4 IADD3 R5, -R5, RZ, RZ ;  /* 0x000000ff0505c210 */ /* 0x000fe20007ffe1ff */
[----:B------:R-:W-:Y:S01]  /*c0d0*/  @!P5 IMAD.IADD R110, R110, 0x1, -R237 ;  /* 0x000000016e6ed824 */ /* 0x000fe200078e0aed */
[----:B------:R-:W-:-:S02]  /*c0e0*/  ISETP.GT.U32.AND P4, PT, R237, R116, PT ;  /* 0x00000074ed00720c */ /* 0x000fc40003f84070 */
[----:B------:R-:W-:Y:S01]  /*c0f0*/  IABS R114, R115 ;  /* 0x0000007300727213 */ /* 0x000fe20000000000 */
[----:B------:R-:W-:Y:S01]  /*c100*/  @!P6 IMAD.IADD R2, R2, 0x1, -R237 ;  /* 0x000000010202e824 */ /* 0x000fe200078e0aed */
[----:B------:R-:W-:Y:S01]  /*c110*/  ISETP.GT.U32.AND P6, PT, R237, R4, PT ;  /* 0x00000004ed00720c */ /* 0x000fe20003fc4070 */
[----:B------:R1:W-:Y:S01]  /*c120*/  STL [R1+0x414], R5 ;  /* 0x0004140501007387 */ /* 0x0003e20000100800 */
[----:B------:R-:W-:Y:S01]  /*c130*/  @!P3 IADD3 R118, R118, -R237, RZ ;  /* 0x800000ed7676b210 */ /* 0x000fe20007ffe0ff */
[----:B------:R-:W-:Y:S01]  /*c140*/  IMAD.HI.U32 R3, R0, R114, RZ ;  /* 0x0000007200037227 */ /* 0x000fe200078e00ff */
[----:B------:R-:W-:Y:S02]  /*c150*/  IABS R112, R117 ;  /* 0x0000007500707213 */ /* 0x000fe40000000000 */
[----:B------:R-:W-:Y:S01]  /*c160*/  ISETP.GE.AND P3, PT, R113, RZ, PT ;  /* 0x000000ff7100720c */ /* 0x000fe20003f66270 */
[----:B------:R-:W-:Y:S01]  /*c170*/  VIADD R113, R10, 0xe4 ;  /* 0x000000e40a717836 */ /* 0x000fe20000000000 */
[----:B------:R-:W-:Y:S01]  /*c180*/  IADD3 R109, -R3, RZ, RZ ;  /* 0x000000ff036d7210 */ /* 0x000fe20007ffe1ff */
[----:B------:R-:W-:Y:S01]  /*c190*/  IMAD.HI.U32 R3, R0, R112, RZ ;  /* 0x0000007000037227 */ /* 0x000fe200078e00ff */
[----:B------:R-:W-:-:S02]  /*c1a0*/  @!P4 IADD3 R116, R116, -R237, RZ ;  /* 0x800000ed7474c210 */ /* 0x000fc40007ffe0ff */
[C---:B------:R-:W-:Y:S01]  /*c1b0*/  ISETP.GT.U32.AND P4, PT, R237.reuse, R118, PT ;  /* 0x00000076ed00720c */ /* 0x040fe20003f84070 */
[----:B------:R-:W-:Y:S01]  /*c1c0*/  @!P6 IMAD.IADD R4, R4, 0x1, -R237 ;  /* 0x000000010404e824 */ /* 0x000fe200078e0aed */
[----:B------:R-:W-:Y:S01]  /*c1d0*/  ISETP.GT.U32.AND P6, PT, R237, R116, PT ;  /* 0x00000074ed00720c */ /* 0x000fe20003fc4070 */
[----:B------:R-:W-:Y:S01]  /*c1e0*/  IMAD.MOV R3, RZ, RZ, -R3 ;  /* 0x000000ffff037224 */ /* 0x000fe200078e0a03 */
[----:B------:R-:W-:Y:S01]  /*c1f0*/  ISETP.GE.AND P5, PT, R111, RZ, PT ;  /* 0x000000ff6f00720c */ /* 0x000fe20003fa6270 */
[----:B-1----:R-:W-:Y:S01]  /*c200*/  IMAD.MOV.U32 R5, RZ, RZ, R110 ;  /* 0x000000ffff057224 */ /* 0x002fe200078e006e */
[----:B------:R-:W-:Y:S01]  /*c210*/  IABS R110, R113 ;  /* 0x00000071006e7213 */ /* 0x000fe20000000000 */
[C---:B------:R-:W-:Y:S01]  /*c220*/  IMAD R114, R237.reuse, R109, R114 ;  /* 0x0000006ded727224 */ /* 0x040fe200078e0272 */
[----:B------:R-:W-:Y:S01]  /*c230*/  IADD3 R109, R10, 0xe5, RZ ;  /* 0x000000e50a6d7810 */ /* 0x000fe20007ffe0ff */
[----:B------:R-:W-:Y:S01]  /*c240*/  IMAD R112, R237, R3, R112 ;  /* 0x00000003ed707224 */ /* 0x000fe200078e0270 */
[----:B------:R-:W-:Y:S01]  /*c250*/  @!P0 IADD3 R5, -R5, RZ, RZ ;  /* 0x000000ff05058210 */ /* 0x000fe20007ffe1ff */
[----:B------:R-:W-:Y:S01]  /*c260*/  IMAD.HI.U32 R119, R0, R110, RZ ;  /* 0x0000006e00777227 */ /* 0x000fe200078e00ff */
[----:B------:R-:W-:-:S02]  /*c270*/  ISETP.GT.U32.AND P0, PT, R237, R4, PT ;  /* 0x00000004ed00720c */ /* 0x000fc40003f04070 */
[----:B------:R-:W-:Y:S01]  /*c280*/  IABS R3, R109 ;  /* 0x0000006d00037213 */ /* 0x000fe20000000000 */
[--C-:B------:R-:W-:Y:S01]  /*c290*/  @!P4 IMAD.IADD R118, R118, 0x1, -R237.reuse ;  /* 0x000000017676c824 */ /* 0x100fe200078e0aed */
[C---:B------:R-:W-:Y:S01]  /*c2a0*/  ISETP.GT.U32.AND P4, PT, R237.reuse, R114, PT ;  /* 0x00000072ed00720c */ /* 0x040fe20003f84070 */
[----:B------:R-:W-:Y:S01]  /*c2b0*/  @!P6 IMAD.IADD R116, R116, 0x1, -R237 ;  /* 0x000000017474e824 */ /* 0x000fe200078e0aed */
[C---:B------:R-:W-:Y:S01]  /*c2c0*/  ISETP.GT.U32.AND P6, PT, R237.reuse, R112, PT ;  /* 0x00000070ed00720c */ /* 0x040fe20003fc4070 */
[----:B------:R1:W-:Y:S01]  /*c2d0*/  STL [R1+0x418], R5 ;  /* 0x0004180501007387 */ /* 0x0003e20000100800 */
[----:B------:R-:W-:Y:S01]  /*c2e0*/  IMAD.MOV R119, RZ, RZ, -R119 ;  /* 0x000000ffff777224 */ /* 0x000fe200078e0a77 */
[C---:B------:R-:W-:Y:S01]  /*c2f0*/  IADD3 R111, R10.reuse, 0xe6, RZ ;  /* 0x000000e60a6f7810 */ /* 0x040fe20007ffe0ff */
[----:B------:R-:W-:Y:S01]  /*c300*/  IMAD.MOV.U32 R6, RZ, RZ, R2 ;  /* 0x000000ffff067224 */ /* 0x000fe200078e0002 */
[----:B------:R-:W-:Y:S01]  /*c310*/  IADD3 R23, R10, 0x1f3, RZ ;  /* 0x000001f30a177810 */ /* 0x000fe20007ffe0ff */
[----:B------:R-:W-:Y:S01]  /*c320*/  IMAD R110, R237, R119, R110 ;  /* 0x00000077ed6e7224 */ /* 0x000fe200078e026e */
[----:B------:R-:W-:Y:S01]  /*c330*/  @!P0 IADD3 R4, R4, -R237, RZ ;  /* 0x800000ed04048210 */ /* 0x000fe20007ffe0ff */
[----:B------:R-:W-:Y:S01]  /*c340*/  @!P2 IMAD.MOV R6, RZ, RZ, -R6 ;  /* 0x000000ffff06a224 */ /* 0x000fe200078e0a06 */
[----:B------:R-:W-:Y:S01]  /*c350*/  ISETP.GE.AND P0, PT, R115, RZ, PT ;  /* 0x000000ff7300720c */ /* 0x000fe20003f06270 */
[----:B------:R-:W-:Y:S01]  /*c360*/  IMAD.HI.U32 R115, R0, R3, RZ ;  /* 0x0000000300737227 */ /* 0x000fe200078e00ff */
[----:B------:R-:W-:-:S02]  /*c370*/  @!P4 IADD3 R114, R114, -R237, RZ ;  /* 0x800000ed7272c210 */ /* 0x000fc40007ffe0ff */
[----:B-1----:R-:W-:Y:S01]  /*c380*/  MOV R5, R118 ;  /* 0x0000007600057202 */ /* 0x002fe20000000f00 */
[----:B------:R-:W-:Y:S01]  /*c390*/  @!P6 IMAD.IADD R112, R112, 0x1, -R237 ;  /* 0x000000017070e824 */ /* 0x000fe200078e0aed */
[----:B------:R-:W-:Y:S01]  /*c3a0*/  ISETP.GT.U32.AND P6, PT, R237, R114, PT ;  /* 0x00000072ed00720c */ /* 0x000fe20003fc4070 */
[----:B------:R1:W-:Y:S01]  /*c3b0*/  STL [R1+0x430], R6 ;  /* 0x0004300601007387 */ /* 0x0003e20000100800 */
[----:B------:R-:W-:Y:S01]  /*c3c0*/  IADD3 R2, -R115, RZ, RZ ;  /* 0x000000ff73027210 */ /* 0x000fe20007ffe1ff */
[----:B------:R-:W-:Y:S01]  /*c3d0*/  @!P1 IMAD.MOV R5, RZ, RZ, -R5 ;  /* 0x000000ffff059224 */ /* 0x000fe200078e0a05 */
[C---:B------:R-:W-:Y:S02]  /*c3e0*/  ISETP.GT.U32.AND P1, PT, R237.reuse, R110, PT ;  /* 0x0000006eed00720c */ /* 0x040fe40003f24070 */
[C---:B------:R-:W-:Y:S01]  /*c3f0*/  ISETP.GT.U32.AND P2, PT, R237.reuse, R112, PT ;  /* 0x00000070ed00720c */ /* 0x040fe20003f44070 */
[----:B------:R-:W-:Y:S01]  /*c400*/  IMAD R3, R237, R2, R3 ;  /* 0x00000002ed037224 */ /* 0x000fe200078e0203 */
[----:B------:R2:W-:Y:S01]  /*c410*/  STL [R1+0x434], R5 ;  /* 0x0004340501007387 */ /* 0x0005e20000100800 */
[----:B------:R-:W-:Y:S01]  /*c420*/  IABS R120, R111 ;  /* 0x0000006f00787213 */ /* 0x000fe20000000000 */
[C---:B------:R-:W-:Y:S01]  /*c430*/  VIADD R2, R10.reuse, 0xe7 ;  /* 0x000000e70a027836 */ /* 0x040fe20000000000 */
[----:B-1----:R-:W-:Y:S01]  /*c440*/  MOV R6, R116 ;  /* 0x0000007400067202 */ /* 0x002fe20000000f00 */
[----:B------:R-:W-:Y:S01]  /*c450*/  VIADD R116, R10, 0xed ;  /* 0x000000ed0a747836 */ /* 0x000fe20000000000 */
[----:B------:R-:W-:Y:S01]  /*c460*/  ISETP.GE.AND P4, PT, R117, RZ, PT ;  /* 0x000000ff7500720c */ /* 0x000fe20003f86270 */
[--C-:B------:R-:W-:Y:S01]  /*c470*/  @!P6 IMAD.IADD R114, R114, 0x1, -R237.reuse ;  /* 0x000000017272e824 */ /* 0x100fe200078e0aed */
[----:B------:R-:W-:Y:S01]  /*c480*/  ISETP.GT.U32.AND P6, PT, R237, R3, PT ;  /* 0x00000003ed00720c */ /* 0x000fe20003fc4070 */
[----:B------:R-:W-:Y:S01]  /*c490*/  @!P5 IMAD.MOV R6, RZ, RZ, -R6 ;  /* 0x000000ffff06d224 */ /* 0x000fe200078e0a06 */
[----:B------:R-:W-:Y:S01]  /*c4a0*/  IABS R119, R2 ;  /* 0x0000000200777213 */ /* 0x000fe20000000000 */
[----:B------:R-:W-:Y:S01]  /*c4b0*/  @!P1 IMAD.IADD R110, R110, 0x1, -R237 ;  /* 0x000000016e6e9824 */ /* 0x000fe200078e0aed */
[----:B--2---:R-:W-:Y:S01]  /*c4c0*/  MOV R5, R4 ;  /* 0x0000000400057202 */ /* 0x004fe20000000f00 */
[----:B------:R-:W-:Y:S01]  /*c4d0*/  IMAD.HI.U32 R4, R0, R120, RZ ;  /* 0x0000007800047227 */ /* 0x000fe200078e00ff */
[----:B------:R-:W-:Y:S01]  /*c4e0*/  STL [R1+0x454], R6 ;  /* 0x0004540601007387 */ /* 0x000fe20000100800 */
[----:B------:R-:W-:-:S02]  /*c4f0*/  @!P2 IADD3 R112, R112, -R237, RZ ;  /* 0x800000ed7070a210 */ /* 0x000fc40007ffe0ff */
[----:B------:R-:W-:Y:S02]  /*c500*/  @!P3 IADD3 R5, -R5, RZ, RZ ;  /* 0x000000ff0505b210 */ /* 0x000fe40007ffe1ff */
[----:B------:R-:W-:Y:S01]  /*c510*/  ISETP.GE.AND P3, PT, R109, RZ, PT ;  /* 0x000000ff6d00720c */ /* 0x000fe20003f66270 */
[----:B------:R-:W-:Y:S01]  /*c520*/  IMAD.HI.U32 R109, R0, R119, RZ ;  /* 0x00000077006d7227 */ /* 0x000fe200078e00ff */
[----:B------:R-:W-:Y:S01]  /*c530*/  @!P6 IADD3 R3, R3, -R237, RZ ;  /* 0x800000ed0303e210 */ /* 0x000fe20007ffe0ff */
[----:B------:R1:W-:Y:S01]  /*c540*/  STL [R1+0x45c], R5 ;  /* 0x00045c0501007387 */ /* 0x0003e20000100800 */
[----:B------:R-:W-:Y:S01]  /*c550*/  IADD3 R4, -R4, RZ, RZ ;  /* 0x000000ff04047210 */ /* 0x000fe20007ffe1ff */
[----:B------:R-:W-:Y:S01]  /*c560*/  IMAD.MOV R109, RZ, RZ, -R109 ;  /* 0x000000ffff6d7224 */ /* 0x000fe200078e0a6d */
[----:B------:R-:W-:Y:S02]  /*c570*/  ISETP.GT.U32.AND P6, PT, R237, R110, PT ;  /* 0x0000006eed00720c */ /* 0x000fe40003fc4070 */
[----:B------:R-:W-:Y:S01]  /*c580*/  ISETP.GE.AND P5, PT, R113, RZ, PT ;  /* 0x000000ff7100720c */ /* 0x000fe20003fa6270 */
[----:B------:R-:W-:Y:S01]  /*c590*/  IMAD R120, R237, R4, R120 ;  /* 0x00000004ed787224 */ /* 0x000fe200078e0278 */
[----:B------:R-:W-:Y:S01]  /*c5a0*/  ISETP.GE.AND P2, PT, R111, RZ, PT ;  /* 0x000000ff6f00720c */ /* 0x000fe20003f46270 */
[C---:B------:R-:W-:Y:S01]  /*c5b0*/  IMAD R119, R237.reuse, R109, R119 ;  /* 0x0000006ded777224 */ /* 0x040fe200078e0277 */
[----:B------:R-:W-:Y:S01]  /*c5c0*/  IADD3 R4, R10, 0xe8, RZ ;  /* 0x000000e80a047810 */ /* 0x000fe20007ffe0ff */
[----:B-1----:R-:W-:Y:S01]  /*c5d0*/  IMAD.MOV.U32 R5, RZ, RZ, R114 ;  /* 0x000000ffff057224 */ /* 0x002fe200078e0072 */
[----:B------:R-:W-:Y:S01]  /*c5e0*/  ISETP.GE.AND P1, PT, R2, RZ, PT ;  /* 0x000000ff0200720c */ /* 0x000fe20003f26270 */
[----:B------:R-:W-:Y:S01]  /*c5f0*/  VIADD R111, R10, 0xe9 ;  /* 0x000000e90a6f7836 */ /* 0x000fe20000000000 */
[----:B------:R-:W-:Y:S01]  /*c600*/  IABS R118, R4 ;  /* 0x0000000400767213 */ /* 0x000fe20000000000 */
[----:B------:R-:W-:Y:S01]  /*c610*/  @!P0 IMAD.MOV R5, RZ, RZ, -R5 ;  /* 0x000000ffff058224 */ /* 0x000fe200078e0a05 */
[C---:B------:R-:W-:Y:S01]  /*c620*/  ISETP.GT.U32.AND P0, PT, R237.reuse, R3, PT ;  /* 0x00000003ed00720c */ /* 0x040fe20003f04070 */
[----:B------:R-:W-:Y:S01]  /*c630*/  @!P6 IMAD.IADD R110, R110, 0x1, -R237 ;  /* 0x000000016e6ee824 */ /* 0x000fe200078e0aed */
[----:B------:R-:W-:-:S02]  /*c640*/  ISETP.GT.U32.AND P6, PT, R237, R119, PT ;  /* 0x00000077ed00720c */ /* 0x000fc40003fc4070 */
[----:B------:R1:W-:Y:S01]  /*c650*/  STL [R1+0x470], R5 ;  /* 0x0004700501007387 */ /* 0x0003e20000100800 */
[----:B------:R-:W-:Y:S02]  /*c660*/  IABS R115, R111 ;  /* 0x0000006f00737213 */ /* 0x000fe40000000000 */
[----:B------:R-:W-:Y:S02]  /*c670*/  IADD3 R2, R10, 0xea, RZ ;  /* 0x000000ea0a027810 */ /* 0x000fe40007ffe0ff */
[----:B------:R-:W-:Y:S01]  /*c680*/  IABS R113, R116 ;  /* 0x0000007400717213 */ /* 0x000fe20000000000 */
[C---:B------:R-:W-:Y:S01]  /*c690*/  IMAD.HI.U32 R109, R0.reuse, R115, RZ ;  /* 0x00000073006d7227 */ /* 0x040fe200078e00ff */
[----:B------:R-:W-:Y:S02]  /*c6a0*/  IABS R117, R2 ;  /* 0x0000000200757213 */ /* 0x000fe40000000000 */
[-C--:B------:R-:W-:Y:S02]  /*c6b0*/  @!P0 IADD3 R3, R3, -R237.reuse, RZ ;  /* 0x800000ed03038210 */ /* 0x080fe40007ffe0ff */
[----:B-1----:R-:W-:Y:S01]  /*c6c0*/  MOV R5, R112 ;  /* 0x0000007000057202 */ /* 0x002fe20000000f00 */
[----:B------:R-:W-:Y:S01]  /*c6d0*/  IMAD.HI.U32 R112, R0, R118, RZ ;  /* 0x0000007600707227 */ /* 0x000fe200078e00ff */
[----:B------:R-:W-:-:S02]  /*c6e0*/  @!P6 IADD3 R119, R119, -R237, RZ ;  /* 0x800000ed7777e210 */ /* 0x000fc40007ffe0ff */
[----:B------:R-:W-:Y:S01]  /*c6f0*/  @!P4 IADD3 R5, -R5, RZ, RZ ;  /* 0x000000ff0505c210 */ /* 0x000fe20007ffe1ff */
[----:B------:R-:W-:Y:S01]  /*c700*/  IMAD.MOV R112, RZ, RZ, -R112 ;  /* 0x000000ffff707224 */ /* 0x000fe200078e0a70 */
[----:B------:R-:W-:Y:S02]  /*c710*/  ISETP.GT.U32.AND P4, PT, R237, R120, PT ;  /* 0x00000078ed00720c */ /* 0x000fe40003f84070 */
[----:B------:R-:W-:Y:S01]  /*c720*/  IADD3 R109, -R109, RZ, RZ ;  /* 0x000000ff6d6d7210 */ /* 0x000fe20007ffe1ff */
[----:B------:R1:W-:Y:S01]  /*c730*/  STL [R1+0x4dc], R5 ;  /* 0x0004dc0501007387 */ /* 0x0003e20000100800 */
[C---:B------:R-:W-:Y:S01]  /*c740*/  IMAD R118, R237.reuse, R112, R118 ;  /* 0x00000070ed767224 */ /* 0x040fe200078e0276 */
[----:B------:R-:W-:Y:S01]  /*c750*/  ISETP.GE.AND P0, PT, R4, RZ, PT ;  /* 0x000000ff0400720c */ /* 0x000fe20003f06270 */
[----:B------:R-:W-:Y:S01]  /*c760*/  IMAD.HI.U32 R4, R0, R117, RZ ;  /* 0x0000007500047227 */ /* 0x000fe200078e00ff */
[C---:B------:R-:W-:Y:S02]  /*c770*/  IADD3 R19, R10.reuse, 0x1f7, RZ ;  /* 0x000001f70a137810 */ /* 0x040fe40007ffe0ff */
[C---:B------:R-:W-:Y:S01]  /*c780*/  IADD3 R16, R10.reuse, 0x1f9, RZ ;  /* 0x000001f90a107810 */ /* 0x040fe20007ffe0ff */
[----:B------:R-:W-:Y:S01]  /*c790*/  IMAD R115, R237, R109, R115 ;  /* 0x0000006ded737224 */ /* 0x000fe200078e0273 */
[C---:B------:R-:W-:Y:S01]  /*c7a0*/  IADD3 R12, R10.reuse, 0x1fc, RZ ;  /* 0x000001fc0a0c7810 */ /* 0x040fe20007ffe0ff */
[----:B------:R-:W-:Y:S01]  /*c7b0*/  VIADD R109, R10, 0xeb ;  /* 0x000000eb0a6d7836 */ /* 0x000fe20000000000 */
[----:B-1----:R-:W-:Y:S01]  /*c7c0*/  MOV R5, R110 ;  /* 0x0000006e00057202 */ /* 0x002fe20000000f00 */
[----:B------:R-:W-:Y:S01]  /*c7d0*/  @!P4 IMAD.IADD R120, R120, 0x1, -R237 ;  /* 0x000000017878c824 */ /* 0x000fe200078e0aed */
[----:B------:R-:W-:Y:S01]  /*c7e0*/  ISETP.GE.AND P4, PT, R111, RZ, PT ;  /* 0x000000ff6f00720c */ /* 0x000fe20003f86270 */
[----:B------:R-:W-:Y:S01]  /*c7f0*/  IMAD.MOV R4, RZ, RZ, -R4 ;  /* 0x000000ffff047224 */ /* 0x000fe200078e0a04 */
[----:B------:R-:W-:Y:S01]  /*c800*/  IABS R111, R109 ;  /* 0x0000006d006f7213 */ /* 0x000fe20000000000 */
[----:B------:R-:W-:Y:S01]  /*c810*/  @!P5 IMAD.MOV R5, RZ, RZ, -R5 ;  /* 0x000000ffff05d224 */ /* 0x000fe200078e0a05 */
[C---:B------:R-:W-:Y:S01]  /*c820*/  ISETP.GT.U32.AND P6, PT, R237.reuse, R120, PT ;  /* 0x00000078ed00720c */ /* 0x040fe20003fc4070 */
[C---:B------:R-:W-:Y:S01]  /*c830*/  IMAD R117, R237.reuse, R4, R117 ;  /* 0x00000004ed757224 */ /* 0x040fe200078e0275 */
[----:B------:R-:W-:Y:S01]  /*c840*/  ISETP.GT.U32.AND P5, PT, R237, R119, PT ;  /* 0x00000077ed00720c */ /* 0x000fe20003fa4070 */
[----:B------:R-:W-:Y:S01]  /*c850*/  IMAD.HI.U32 R114, R0, R111, RZ ;  /* 0x0000006f00727227 */ /* 0x000fe200078e00ff */
[----:B------:R1:W-:Y:S03]  /*c860*/  STL [R1+0x65c], R5 ;  /* 0x00065c0501007387 */ /* 0x0003e60000100800 */
[----:B------:R-:W-:Y:S01]  /*c870*/  VIADD R4, R10, 0xee ;  /* 0x000000ee0a047836 */ /* 0x000fe20000000000 */
[----:B------:R-:W-:-:S04]  /*c880*/  IADD3 R114, -R114, RZ, RZ ;  /* 0x000000ff72727210 */ /* 0x000fc80007ffe1ff */
[----:B------:R-:W-:Y:S01]  /*c890*/  IABS R112, R4 ;  /* 0x0000000400707213 */ /* 0x000fe20000000000 */
[----:B------:R-:W-:Y:S01]  /*c8a0*/  IMAD R111, R237, R114, R111 ;  /* 0x00000072ed6f7224 */ /* 0x000fe200078e026f */
[----:B-1----:R-:W-:Y:S01]  /*c8b0*/  MOV R5, R3 ;  /* 0x0000000300057202 */ /* 0x002fe20000000f00 */
[----:B------:R-:W-:Y:S01]  /*c8c0*/  @!P5 IMAD.IADD R119, R119, 0x1, -R237 ;  /* 0x000000017777d824 */ /* 0x000fe200078e0aed */
[----:B------:R-:W-:Y:S02]  /*c8d0*/  @!P6 IADD3 R120, R120, -R237, RZ ;  /* 0x800000ed7878e210 */ /* 0x000fe40007ffe0ff */
[----:B------:R-:W-:Y:S02]  /*c8e0*/  @!P3 IADD3 R5, -R5, RZ, RZ ;  /* 0x000000ff0505b210 */ /* 0x000fe40007ffe1ff */
[C---:B------:R-:W-:Y:S02]  /*c8f0*/  ISETP.GT.U32.AND P3, PT, R237.reuse, R118, PT ;  /* 0x00000076ed00720c */ /* 0x040fe40003f64070 */
[----:B------:R-:W-:Y:S01]  /*c900*/  ISETP.GT.U32.AND P6, PT, R237, R115, PT ;  /* 0x00000073ed00720c */ /* 0x000fe20003fc4070 */
[----:B------:R1:W-:Y:S01]  /*c910*/  STL [R1+0x6a8], R5 ;  /* 0x0006a80501007387 */ /* 0x0003e20000100800 */
[----:B------:R-:W-:-:S02]  /*c920*/  IADD3 R3, R10, 0xec, RZ ;  /* 0x000000ec0a037810 */ /* 0x000fc40007ffe0ff */
[----:B------:R-:W-:Y:S02]  /*c930*/  MOV R6, R120 ;  /* 0x0000007800067202 */ /* 0x000fe40000000f00 */
[----:B------:R-:W-:Y:S02]  /*c940*/  IABS R110, R3 ;  /* 0x00000003006e7213 */ /* 0x000fe40000000000 */
[----:B------:R-:W-:Y:S01]  /*c950*/  ISETP.GT.U32.AND P5, PT, R237, R117, PT ;  /* 0x00000075ed00720c */ /* 0x000fe20003fa4070 */
[----:B------:R-:W-:Y:S02]  /*c960*/  @!P2 IMAD.MOV R6, RZ, RZ, -R6 ;  /* 0x000000ffff06a224 */ /* 0x000fe400078e0a06 */
[----:B------:R-:W-:Y:S02]  /*c970*/  @!P3 IADD3 R118, R118, -R237, RZ ;  /* 0x800000ed7676b210 */ /* 0x000fe40007ffe0ff */
[----:B------:R-:W-:Y:S01]  /*c980*/  @!P6 IMAD.IADD R115, R115, 0x1, -R237 ;  /* 0x000000017373e824 */ /* 0x000fe200078e0aed */
[----:B------:R-:W-:Y:S01]  /*c990*/  ISETP.GE.AND P3, PT, R2, RZ, PT ;  /* 0x000000ff0200720c */ /* 0x000fe20003f66270 */
[----:B------:R-:W-:Y:S01]  /*c9a0*/  IMAD.MOV.U32 R2, RZ, RZ, R113 ;  /* 0x000000ffff027224 */ /* 0x000fe200078e0071 */
[C---:B------:R-:W-:Y:S01]  /*c9b0*/  ISETP.GT.U32.AND P6, PT, R237.reuse, R118, PT ;  /* 0x00000076ed00720c */ /* 0x040fe20003fc4070 */
[C---:B------:R-:W-:Y:S01]  /*c9c0*/  IMAD.HI.U32 R113, R0.reuse, R110, RZ ;  /* 0x0000006e00717227 */ /* 0x040fe200078e00ff */
[----:B------:R-:W-:Y:S01]  /*c9d0*/  ISETP.GT.U32.AND P2, PT, R237, R115, PT ;  /* 0x00000073ed00720c */ /* 0x000fe20003f44070 */
[----:B------:R2:W-:Y:S01]  /*c9e0*/  STL [R1+0x674], R6 ;  /* 0x0006740601007387 */ /* 0x0005e20000100800 */
[----:B-1----:R-:W-:Y:S01]  /*c9f0*/  MOV R5, R119 ;  /* 0x0000007700057202 */ /* 0x002fe20000000f00 */
[----:B------:R-:W-:Y:S01]  /*ca00*/  @!P5 IMAD.IADD R117, R117, 0x1, -R237 ;  /* 0x000000017575d824 */ /* 0x000fe200078e0aed */
[----:B------:R-:W-:Y:S01]  /*ca10*/  IADD3 R113, -R113, RZ, RZ ;  /* 0x000000ff71717210 */ /* 0x000fe20007ffe1ff */
[----:B------:R-:W-:Y:S01]  /*ca20*/  IMAD.HI.U32 R114, R0, R2, RZ ;  /* 0x0000000200727227 */ /* 0x000fe200078e00ff */
[----:B------:R-:W-:-:S02]  /*ca30*/  IADD3 R119, R10, 0xf8, RZ ;  /* 0x000000f80a777810 */ /* 0x000fc40007ffe0ff */
[C---:B------:R-:W-:Y:S01]  /*ca40*/  ISETP.GT.U32.AND P5, PT, R237.reuse, R117, PT ;  /* 0x00000075ed00720c */ /* 0x040fe20003fa4070 */
[C---:B------:R-:W-:Y:S02]  /*ca50*/  IMAD R110, R237.reuse, R113, R110 ;  /* 0x00000071ed6e7224 */ /* 0x040fe400078e026e */
[----:B------:R-:W-:Y:S01]  /*ca60*/  @!P6 IADD3 R118, R118, -R237, RZ ;  /* 0x800000ed7676e210 */ /* 0x000fe20007ffe0ff */
[----:B------:R-:W-:Y:S01]  /*ca70*/  @!P1 IMAD.MOV R5, RZ, RZ, -R5 ;  /* 0x000000ffff059224 */ /* 0x000fe200078e0a05 */
[----:B------:R-:W-:Y:S01]  /*ca80*/  ISETP.GT.U32.AND P6, PT, R237, R111, PT ;  /* 0x0000006fed00720c */ /* 0x000fe20003fc4070 */
[----:B------:R-:W-:Y:S01]  /*ca90*/  @!P2 IMAD.IADD R115, R115, 0x1, -R237 ;  /* 0x000000017373a824 */ /* 0x000fe200078e0aed */
[----:B------:R-:W-:Y:S01]  /*caa0*/  ISETP.GT.U32.AND P2, PT, R237, R110, PT ;  /* 0x0000006eed00720c */ /* 0x000fe20003f44070 */
[----:B------:R-:W-:Y:S01]  /*cab0*/  IMAD.MOV R114, RZ, RZ, -R114 ;  /* 0x000000ffff727224 */ /* 0x000fe200078e0a72 */
[----:B------:R1:W-:Y:S01]  /*cac0*/  STL [R1+0x680], R5 ;  /* 0x0006800501007387 */ /* 0x0003e20000100800 */
[----:B------:R-:W-:Y:S01]  /*cad0*/  ISETP.GE.AND P1, PT, R109, RZ, PT ;  /* 0x000000ff6d00720c */ /* 0x000fe20003f26270 */
[----:B------:R-:W-:-:S02]  /*cae0*/  IMAD.HI.U32 R109, R0, R112, RZ ;  /* 0x00000070006d7227 */ /* 0x000fc400078e00ff */
[----:B------:R-:W-:Y:S02]  /*caf0*/  @!P5 IADD3 R117, R117, -R237, RZ ;  /* 0x800000ed7575d210 */ /* 0x000fe40007ffe0ff */
[----:B--2---:R-:W-:Y:S01]  /*cb00*/  IMAD.MOV.U32 R6, RZ, RZ, R115 ;  /* 0x000000ffff067224 */ /* 0x004fe200078e0073 */
[----:B------:R-:W-:Y:S01]  /*cb10*/  IADD3 R109, -R109, RZ, RZ ;  /* 0x000000ff6d6d7210 */ /* 0x000fe20007ffe1ff */
[----:B------:R-:W-:Y:S01]  /*cb20*/  VIADD R113, R10, 0xef ;  /* 0x000000ef0a717836 */ /* 0x000fe20000000000 */
[----:B------:R-:W-:Y:S01]  /*cb30*/  ISETP.GE.AND P5, PT, R3, RZ, PT ;  /* 0x000000ff0300720c */ /* 0x000fe20003fa6270 */
[--C-:B------:R-:W-:Y:S01]  /*cb40*/  @!P6 IMAD.IADD R111, R111, 0x1, -R237.reuse ;  /* 0x000000016f6fe824 */ /* 0x100fe200078e0aed */
[----:B-1----:R-:W-:Y:S01]  /*cb50*/  MOV R5, R118 ;  /* 0x0000007600057202 */ /* 0x002fe20000000f00 */
[----:B------:R-:W-:Y:S01]  /*cb60*/  @!P2 IMAD.IADD R110, R110, 0x1, -R237 ;  /* 0x000000016e6ea824 */ /* 0x000fe200078e0aed */
[C---:B------:R-:W-:Y:S01]  /*cb70*/  IADD3 R3, R10.reuse, 0xf0, RZ ;  /* 0x000000f00a037810 */ /* 0x040fe20007ffe0ff */
[----:B------:R-:W-:Y:S01]  /*cb80*/  @!P4 IMAD.MOV R6, RZ, RZ, -R6 ;  /* 0x000000ffff06c224 */ /* 0x000fe200078e0a06 */
[----:B------:R-:W-:Y:S01]  /*cb90*/  @!P0 IADD3 R5, -R5, RZ, RZ ;  /* 0x000000ff05058210 */ /* 0x000fe20007ffe1ff */
[C---:B------:R-:W-:Y:S01]  /*cba0*/  IMAD R2, R237.reuse, R114, R2 ;  /* 0x00000072ed027224 */ /* 0x040fe200078e0202 */
[C---:B------:R-:W-:Y:S01]  /*cbb0*/  ISETP.GT.U32.AND P2, PT, R237.reuse, R111, PT ;  /* 0x0000006fed00720c */ /* 0x040fe20003f44070 */
[C---:B------:R-:W-:Y:S01]  /*cbc0*/  IMAD R112, R237.reuse, R109, R112 ;  /* 0x0000006ded707224 */ /* 0x040fe200078e0270 */
[C---:B------:R-:W-:Y:S01]  /*cbd0*/  ISETP.GT.U32.AND P0, PT, R237.reuse, R110, PT ;  /* 0x0000006eed00720c */ /* 0x040fe20003f04070 */
[----:B------:R1:W-:Y:S01]  /*cbe0*/  STL [R1+0x684], R5 ;  /* 0x0006840501007387 */ /* 0x0003e20000100800 */
[----:B------:R-:W-:Y:S01]  /*cbf0*/  IABS R109, R3 ;  /* 0x00000003006d7213 */ /* 0x000fe20000000000 */
[----:B------:R-:W-:Y:S01]  /*cc00*/  VIADD R118, R10, 0xf9 ;  /* 0x000000f90a767836 */ /* 0x000fe20000000000 */
[----:B------:R-:W-:Y:S01]  /*cc10*/  IABS R114, R113 ;  /* 0x0000007100727213 */ /* 0x000fe20000000000 */
[----:B------:R-:W-:Y:S01]  /*cc20*/  STL [R1+0x6a4], R6 ;  /* 0x0006a40601007387 */ /* 0x000fe20000100800 */
[----:B------:R-:W-:-:S02]  /*cc30*/  ISETP.GT.U32.AND P6, PT, R237, R2, PT ;  /* 0x00000002ed00720c */ /* 0x000fc40003fc4070 */
[----:B------:R-:W-:Y:S01]  /*cc40*/  ISETP.GT.U32.AND P4, PT, R237, R112, PT ;  /* 0x00000070ed00720c */ /* 0x000fe20003f84070 */
[----:B------:R-:W-:Y:S01]  /*cc50*/  IMAD.HI.U32 R115, R0, R114, RZ ;  /* 0x0000007200737227 */ /* 0x000fe200078e00ff */
[----:B-1----:R-:W-:-:S03]  /*cc60*/  MOV R5, R117 ;  /* 0x0000007500057202 */ /* 0x002fc60000000f00 */
[--C-:B------:R-:W-:Y:S01]  /*cc70*/  @!P2 IMAD.IADD R111, R111, 0x1, -R237.reuse ;  /* 0x000000016f6fa824 */ /* 0x100fe200078e0aed */
[----:B------:R-:W-:Y:S01]  /*cc80*/  IADD3 R115, -R115, RZ, RZ ;  /* 0x000000ff73737210 */ /* 0x000fe20007ffe1ff */
[----:B------:R-:W-:Y:S01]  /*cc90*/  @!P0 IMAD.IADD R110, R110, 0x1, -R237 ;  /* 0x000000016e6e8824 */ /* 0x000fe200078e0aed */
[----:B------:R-:W-:Y:S01]  /*cca0*/  ISETP.GE.AND P2, PT, R4, RZ, PT ;  /* 0x000000ff0400720c */ /* 0x000fe20003f46270 */
[----:B------:R-:W-:Y:S01]  /*ccb0*/  @!P3 IMAD.MOV R5, RZ, RZ, -R5 ;  /* 0x000000ffff05b224 */ /* 0x000fe200078e0a05 */
[----:B------:R-:W-:Y:S01]  /*ccc0*/  ISETP.GE.AND P3, PT, R116, RZ, PT ;  /* 0x000000ff7400720c */ /* 0x000fe20003f66270 */
[----:B------:R-:W-:Y:S01]  /*ccd0*/  IMAD.HI.U32 R116, R0, R109, RZ ;  /* 0x0000006d00747227 */ /* 0x000fe200078e00ff */
[----:B------:R-:W-:Y:S02]  /*cce0*/  @!P6 IADD3 R2, R2, -R237, RZ ;  /* 0x800000ed0202e210 */ /* 0x000fe40007ffe0ff */
[----:B------:R1:W-:Y:S01]  /*ccf0*/  STL [R1+0x688], R5 ;  /* 0x0006880501007387 */ /* 0x0003e20000100800 */
[----:B------:R-:W-:Y:S01]  /*cd00*/  IMAD R4, R237, R115, R114 ;  /* 0x00000073ed047224 */ /* 0x000fe200078e0272 */
[----:B------:R-:W-:-:S02]  /*cd10*/  IADD3 R116, -R116, RZ, RZ ;  /* 0x000000ff74747210 */ /* 0x000fc40007ffe1ff */
[C---:B------:R-:W-:Y:S02]  /*cd20*/  ISETP.GT.U32.AND P6, PT, R237.reuse, R2, PT ;  /* 0x00000002ed00720c */ /* 0x040fe40003fc4070 */
[----:B------:R-:W-:Y:S01]  /*cd30*/  @!P4 IADD3 R112, R112, -R237, RZ ;  /* 0x800000ed7070c210 */ /* 0x000fe20007ffe0ff */
[C---:B------:R-:W-:Y:S01]  /*cd40*/  IMAD R109, R237.reuse, R116, R109 ;  /* 0x00000074ed6d7224 */ /* 0x040fe200078e026d */
[C---:B------:R-:W-:Y:S01]  /*cd50*/  IADD3 R115, R10.reuse, 0xf2, RZ ;  /* 0x000000f20a737810 */ /* 0x040fe20007ffe0ff */
[----:B-1----:R-:W-:Y:S01]  /*cd60*/  IMAD.MOV.U32 R5, RZ, RZ, R111 ;  /* 0x000000ffff057224 */ /* 0x002fe200078e006f */
[----:B------:R-:W-:Y:S02]  /*cd70*/  ISETP.GT.U32.AND P4, PT, R237, R112, PT ;  /* 0x00000070ed00720c */ /* 0x000fe40003f84070 */
[----:B------:R-:W-:Y:S02]  /*cd80*/  IADD3 R111, R10, 0xf1, RZ ;  /* 0x000000f10a6f7810 */ /* 0x000fe40007ffe0ff */
[----:B------:R-:W-:-:S02]  /*cd90*/  @!P1 IADD3 R5, -R5, RZ, RZ ;  /* 0x000000ff05059210 */ /* 0x000fc40007ffe1ff */
[----:B------:R-:W-:Y:S01]  /*cda0*/  ISETP.GT.U32.AND P1, PT, R237, R4, PT ;  /* 0x00000004ed00720c */ /* 0x000fe20003f24070 */
[--C-:B------:R-:W-:Y:S01]  /*cdb0*/  @!P6 IMAD.IADD R2, R2, 0x1, -R237.reuse ;  /* 0x000000010202e824 */ /* 0x100fe200078e0aed */
[----:B------:R-:W-:Y:S01]  /*cdc0*/  ISETP.GE.AND P6, PT, R3, RZ, PT ;  /* 0x000000ff0300720c */ /* 0x000fe20003fc6270 */
[----:B------:R1:W-:Y:S01]  /*cdd0*/  STL [R1+0x68c], R5 ;  /* 0x00068c0501007387 */ /* 0x0003e20000100800 */
[C---:B------:R-:W-:Y:S01]  /*cde0*/  VIADD R3, R10.reuse, 0xf3 ;  /* 0x000000f30a037836 */ /* 0x040fe20000000000 */
[----:B------:R-:W-:Y:S01]  /*cdf0*/  ISETP.GE.AND P0, PT, R113, RZ, PT ;  /* 0x000000ff7100720c */ /* 0x000fe20003f06270 */
[----:B------:R-:W-:Y:S01]  /*ce00*/  @!P3 IMAD.MOV R2, RZ, RZ, -R2 ;  /* 0x000000ffff02b224 */ /* 0x000fe200078e0a02 */
[----:B------:R-:W-:Y:S01]  /*ce10*/  ISETP.GE.AND P3, PT, R111, RZ, PT ;  /* 0x000000ff6f00720c */ /* 0x000fe20003f66270 */
[----:B------:R-:W-:Y:S01]  /*ce20*/  VIADD R113, R10, 0xf5 ;  /* 0x000000f50a717836 */ /* 0x000fe20000000000 */
[----:B------:R-:W-:Y:S02]  /*ce30*/  @!P4 IADD3 R112, R112, -R237, RZ ;  /* 0x800000ed7070c210 */ /* 0x000fe40007ffe0ff */
[----:B------:R-:W-:Y:S01]  /*ce40*/  ISETP.GE.AND P4, PT, R115, RZ, PT ;  /* 0x000000ff7300720c */ /* 0x000fe20003f86270 */
[----:B-1----:R-:W-:Y:S01]  /*ce50*/  IMAD.MOV.U32 R5, RZ, RZ, R110 ;  /* 0x000000ffff057224 */ /* 0x002fe200078e006e */
[----:B------:R-:W-:Y:S01]  /*ce60*/  IABS R110, R111 ;  /* 0x0000006f006e7213 */ /* 0x000fe20000000000 */
[----:B------:R-:W-:Y:S01]  /*ce70*/  @!P1 IMAD.IADD R4, R4, 0x1, -R237 ;  /* 0x0000000104049824 */ /* 0x000fe200078e0aed */
[----:B------:R-:W-:-:S02]  /*ce80*/  IABS R115, R115 ;  /* 0x0000007300737213 */ /* 0x000fc40000000000 */
[----:B------:R-:W-:Y:S01]  /*ce90*/  @!P5 IADD3 R5, -R5, RZ, RZ ;  /* 0x000000ff0505d210 */ /* 0x000fe20007ffe1ff */
[----:B------:R-:W-:Y:S01]  /*cea0*/  IMAD.HI.U32 R111, R0, R110, RZ ;  /* 0x0000006e006f7227 */ /* 0x000fe200078e00ff */
[C---:B------:R-:W-:Y:S02]  /*ceb0*/  ISETP.GT.U32.AND P5, PT, R237.reuse, R109, PT ;  /* 0x0000006ded00720c */ /* 0x040fe40003fa4070 */
[----:B------:R-:W-:Y:S01]  /*cec0*/  ISETP.GT.U32.AND P1, PT, R237, R4, PT ;  /* 0x00000004ed00720c */ /* 0x000fe20003f24070 */
[----:B------:R1:W-:Y:S01]  /*ced0*/  STL [R1+0x690], R5 ;  /* 0x0006900501007387 */ /* 0x0003e20000100800 */
[----:B------:R-:W-:Y:S02]  /*cee0*/  IADD3 R111, -R111, RZ, RZ ;  /* 0x000000ff6f6f7210 */ /* 0x000fe40007ffe1ff */
[----:B------:R-:W-:Y:S01]  /*cef0*/  IABS R116, R119 ;  /* 0x0000007700747213 */ /* 0x000fe20000000000 */
[----:B------:R2:W-:Y:S06]  /*cf00*/  STL [R1+0x69c], R2 ;  /* 0x00069c0201007387 */ /* 0x0005ec0000100800 */
[----:B------:R-:W-:Y:S01]  /*cf10*/  @!P5 IADD3 R109, R109, -R237, RZ ;  /* 0x800000ed6d6dd210 */ /* 0x000fe20007ffe0ff */
[----:B-1----:R-:W-:-:S02]  /*cf20*/  IMAD.MOV.U32 R5, RZ, RZ, R112 ;  /* 0x000000ffff057224 */ /* 0x002fc400078e0070 */
[----:B------:R-:W-:Y:S01]  /*cf30*/  IMAD.HI.U32 R112, R0, R115, RZ ;  /* 0x0000007300707227 */ /* 0x000fe200078e00ff */
[----:B------:R-:W-:Y:S02]  /*cf40*/  ISETP.GT.U32.AND P5, PT, R237, R109, PT ;  /* 0x0000006ded00720c */ /* 0x000fe40003fa4070 */
[----:B--2---:R-:W-:Y:S01]  /*cf50*/  IABS R2, R3 ;  /* 0x0000000300027213 */ /* 0x004fe20000000000 */
[----:B------:R-:W-:Y:S01]  /*cf60*/  @!P2 IMAD.MOV R5, RZ, RZ, -R5 ;  /* 0x000000ffff05a224 */ /* 0x000fe200078e0a05 */
[----:B------:R-:W-:Y:S01]  /*cf70*/  ISETP.GE.AND P2, PT, R3, RZ, PT ;  /* 0x000000ff0300720c */ /* 0x000fe20003f46270 */
[C---:B------:R-:W-:Y:S01]  /*cf80*/  IMAD R3, R237.reuse, R111, R110 ;  /* 0x0000006fed037224 */ /* 0x040fe200078e026e */
[----:B------:R-:W-:Y:S01]  /*cf90*/  IADD3 R112, -R112, RZ, RZ ;  /* 0x000000ff70707210 */ /* 0x000fe20007ffe1ff */
[----:B------:R-:W-:Y:S01]  /*cfa0*/  @!P1 IMAD.IADD R4, R4, 0x1, -R237 ;  /* 0x0000000104049824 */ /* 0x000fe200078e0aed */
[----:B------:R1:W-:Y:S01]  /*cfb0*/  STL [R1+0x6a0], R5 ;  /* 0x0006a00501007387 */ /* 0x0003e20000100800 */
[----:B------:R-:W-:Y:S01]  /*cfc0*/  IADD3 R111, R10, 0xf4, RZ ;  /* 0x000000f40a6f7810 */ /* 0x000fe20007ffe0ff */
[----:B------:R-:W-:Y:S01]  /*cfd0*/  IMAD.HI.U32 R110, R0, R2, RZ ;  /* 0x00000002006e7227 */ /* 0x000fe200078e00ff */
[----:B------:R-:W-:-:S02]  /*cfe0*/  ISETP.GT.U32.AND P1, PT, R237, R3, PT ;  /* 0x00000003ed00720c */ /* 0x000fc40003f24070 */
[----:B------:R-:W-:Y:S01]  /*cff0*/  @!P5 IADD3 R109, R109, -R237, RZ ;  /* 0x800000ed6d6dd210 */ /* 0x000fe20007ffe0ff */
[----:B------:R-:W-:Y:S01]  /*d000*/  IMAD R115, R237, R112, R115 ;  /* 0x00000070ed737224 */ /* 0x000fe200078e0273 */
[----:B------:R-:W-:Y:S01]  /*d010*/  IABS R114, R111 ;  /* 0x0000006f00727213 */ /* 0x000fe20000000000 */
[----:B------:R-:W-:Y:S01]  /*d020*/  IMAD.MOV.U32 R6, RZ, RZ, R4 ;  /* 0x000000ffff067224 */ /* 0x000fe200078e0004 */
[----:B------:R-:W-:Y:S01]  /*d030*/  ISETP.GE.AND P5, PT, R111, RZ, PT ;  /* 0x000000ff6f00720c */ /* 0x000fe20003fa6270 */
[----:B-1----:R-:W-:Y:S02]  /*d040*/  IMAD.MOV.U32 R5, RZ, RZ, R109 ;  /* 0x000000ffff057224 */ /* 0x002fe400078e006d */
[----:B------:R-:W-:Y:S01]  /*d050*/  IMAD.MOV R110, RZ, RZ, -R110 ;  /* 0x000000ffff6e7224 */ /* 0x000fe200078e0a6e */
[----:B------:R-:W-:Y:S01]  /*d060*/  @!P0 IADD3 R6, -R6, RZ, RZ ;  /* 0x000000ff06068210 */ /* 0x000fe20007ffe1ff */
[----:B------:R-:W-:Y:S01]  /*d070*/  IMAD.HI.U32 R4, R0, R114, RZ ;  /* 0x0000007200047227 */ /* 0x000fe200078e00ff */
[----:B------:R-:W-:-:S02]  /*d080*/  @!P6 IADD3 R5, -R5, RZ, RZ ;  /* 0x000000ff0505e210 */ /* 0x000fc40007ffe1ff */
[C---:B------:R-:W-:Y:S01]  /*d090*/  ISETP.GT.U32.AND P6, PT, R237.reuse, R115, PT ;  /* 0x00000073ed00720c */ /* 0x040fe20003fc4070 */
[----:B------:R-:W-:Y:S01]  /*d0a0*/  IMAD R2, R237, R110, R2 ;  /* 0x0000006eed027224 */ /* 0x000fe200078e0202 */
[----:B------:R-:W-:Y:S01]  /*d0b0*/  @!P1 IADD3 R3, R3, -R237, RZ ;  /* 0x800000ed03039210 */ /* 0x000fe20007ffe0ff */
[----:B------:R-:W-:Y:S01]  /*d0c0*/  IMAD.MOV R4, RZ, RZ, -R4 ;  /* 0x000000ffff047224 */ /* 0x000fe200078e0a04 */
[----:B------:R-:W-:Y:S01]  /*d0d0*/  ISETP.GE.AND P1, PT, R113, RZ, PT ;  /* 0x000000ff7100720c */ /* 0x000fe20003f26270 */
[----:B------:R1:W-:Y:S01]  /*d0e0*/  STL [R1+0x694], R6 ;  /* 0x0006940601007387 */ /* 0x0003e20000100800 */
[C---:B------:R-:W-:Y:S01]  /*d0f0*/  ISETP.GT.U32.AND P0, PT, R237.reuse, R3, PT ;  /* 0x00000003ed00720c */ /* 0x040fe20003f04070 */
[----:B------:R-:W-:Y:S01]  /*d100*/  IMAD R114, R237, R4, R114 ;  /* 0x00000004ed727224 */ /* 0x000fe200078e0272 */
[----:B------:R-:W-:Y:S01]  /*d110*/  IABS R113, R113 ;  /* 0x0000007100717213 */ /* 0x000fe20000000000 */
[C---:B------:R-:W-:Y:S01]  /*d120*/  VIADD R4, R10.reuse, 0xf7 ;  /* 0x000000f70a047836 */ /* 0x040fe20000000000 */
[----:B------:R-:W-:Y:S01]  /*d130*/  IADD3 R110, R10, 0xf6, RZ ;  /* 0x000000f60a6e7810 */ /* 0x000fe20007ffe0ff */
[----:B------:R2:W-:Y:S02]  /*d140*/  STL [R1+0x698], R5 ;  /* 0x0006980501007387 */ /* 0x0005e40000100800 */
[----:B------:R-:W-:Y:S01]  /*d150*/  @!P6 IMAD.IADD R115, R115, 0x1, -R237 ;  /* 0x000000017373e824 */ /* 0x000fe200078e0aed */
[----:B------:R-:W-:Y:S01]  /*d160*/  IABS R112, R110 ;  /* 0x0000006e00707213 */ /* 0x000fe20000000000 */
[----:B------:R-:W-:Y:S01]  /*d170*/  IMAD.HI.U32 R109, R0, R113, RZ ;  /* 0x00000071006d7227 */ /* 0x000fe200078e00ff */
[----:B------:R-:W-:-:S02]  /*d180*/  IABS R111, R4 ;  /* 0x00000004006f7213 */ /* 0x000fc40000000000 */
[----:B------:R-:W-:Y:S01]  /*d190*/  ISETP.GT.U32.AND P6, PT, R237, R115, PT ;  /* 0x00000073ed00720c */ /* 0x000fe20003fc4070 */
[C---:B------:R-:W-:Y:S01]  /*d1a0*/  IMAD.HI.U32 R120, R0.reuse, R112, RZ ;  /* 0x0000007000787227 */ /* 0x040fe200078e00ff */
[----:B------:R-:W-:Y:S02]  /*d1b0*/  @!P0 IADD3 R3, R3, -R237, RZ ;  /* 0x800000ed03038210 */ /* 0x000fe40007ffe0ff */
[----:B------:R-:W-:Y:S01]  /*d1c0*/  ISETP.GT.U32.AND P0, PT, R237, R2, PT ;  /* 0x00000002ed00720c */ /* 0x000fe20003f04070 */
[----:B------:R-:W-:Y:S01]  /*d1d0*/  IMAD.MOV R120, RZ, RZ, -R120 ;  /* 0x000000ffff787224 */ /* 0x000fe200078e0a78 */
[----:B------:R-:W-:Y:S01]  /*d1e0*/  IADD3 R109, -R109, RZ, RZ ;  /* 0x000000ff6d6d7210 */ /* 0x000fe20007ffe1ff */
[----:B-1----:R-:W-:Y:S02]  /*d1f0*/  IMAD.MOV.U32 R6, RZ, RZ, R3 ;  /* 0x000000ffff067224 */ /* 0x002fe400078e0003 */
[----:B------:R-:W-:-:S03]  /*d200*/  IMAD.HI.U32 R117, R0, R111, RZ ;  /* 0x0000006f00757227 */ /* 0x000fc600078e00ff */
[----:B------:R-:W-:Y:S01]  /*d210*/  @!P3 IADD3 R6, -R6, RZ, RZ ;  /* 0x000000ff0606b210 */ /* 0x000fe20007ffe1ff */
[----:B------:R-:W-:Y:S01]  /*d220*/  IMAD R113, R237, R109, R113 ;  /* 0x0000006ded717224 */ /* 0x000fe200078e0271 */
[----:B------:R-:W-:Y:S01]  /*d230*/  @!P6 IADD3 R115, R115, -R237, RZ ;  /* 0x800000ed7373e210 */ /* 0x000fe20007ffe0ff */
[C---:B------:R-:W-:Y:S01]  /*d240*/  IMAD R112, R237.reuse, R120, R112 ;  /* 0x00000078ed707224 */ /* 0x040fe200078e0270 */
[C---:B------:R-:W-:Y:S01]  /*d250*/  ISETP.GT.U32.AND P6, PT, R237.reuse, R114, PT ;  /* 0x00000072ed00720c */ /* 0x040fe20003fc4070 */
[----:B------:R-:W-:Y:S01]  /*d260*/  IMAD.MOV R120, RZ, RZ, -R117 ;  /* 0x000000ffff787224 */ /* 0x000fe200078e0a75 */
[C---:B------:R-:W-:Y:S01]  /*d270*/  ISETP.GT.U32.AND P3, PT, R237.reuse, R113, PT ;  /* 0x00000071ed00720c */ /* 0x040fe20003f64070 */
[----:B--2---:R-:W-:Y:S01]  /*d280*/  IMAD.MOV.U32 R5, RZ, RZ, R115 ;  /* 0x000000ffff057224 */ /* 0x004fe200078e0073 */
[----:B------:R-:W-:Y:S01]  /*d290*/  @!P0 IADD3 R2, R2, -R237, RZ ;  /* 0x800000ed02028210 */ /* 0x000fe20007ffe0ff */
[C---:B------:R-:W-:Y:S01]  /*d2a0*/  IMAD R111, R237.reuse, R120, R111 ;  /* 0x00000078ed6f7224 */ /* 0x040fe200078e026f */
[----:B------:R-:W-:Y:S01]  /*d2b0*/  IABS R109, R118 ;  /* 0x00000076006d7213 */ /* 0x000fe20000000000 */
[C---:B------:R-:W-:Y:S01]  /*d2c0*/  IMAD.HI.U32 R117, R0.reuse, R116, RZ ;  /* 0x0000007400757227 */ /* 0x040fe200078e00ff */
[----:B------:R-:W-:Y:S01]  /*d2d0*/  ISETP.GT.U32.AND P0, PT, R237, R2, PT ;  /* 0x00000002ed00720c */ /* 0x000fe20003f04070 */
[----:B------:R-:W-:Y:S01]  /*d2e0*/  STL [R1+0x67c], R6 ;  /* 0x00067c0601007387 */ /* 0x000fe20000100800 */
[----:B------:R-:W-:Y:S01]  /*d2f0*/  @!P4 IADD3 R5, -R5, RZ, RZ ;  /* 0x000000ff0505c210 */ /* 0x000fe20007ffe1ff */
[----:B------:R-:W-:Y:S01]  /*d300*/  IMAD.HI.U32 R3, R0, R109, RZ ;  /* 0x0000006d00037227 */ /* 0x000fe200078e00ff */
[----:B------:R-:W-:-:S02]  /*d310*/  ISETP.GT.U32.AND P4, PT, R237, R112, PT ;  /* 0x00000070ed00720c */ /* 0x000fc40003f84070 */
[----:B------:R-:W-:Y:S01]  /*d320*/  @!P6 IADD3 R114, R114, -R237, RZ ;  /* 0x800000ed7272e210 */ /* 0x000fe20007ffe0ff */
[----:B------:R-:W-:Y:S01]  /*d330*/  IMAD.MOV R3, RZ, RZ, -R3 ;  /* 0x000000ffff037224 */ /* 0x000fe200078e0a03 */
[----:B------:R-:W-:Y:S01]  /*d340*/  ISETP.GT.U32.AND P6, PT, R237, R111, PT ;  /* 0x0000006fed00720c */ /* 0x000fe20003fc4070 */
[----:B------:R-:W-:Y:S01]  /*d350*/  VIADD R115, R10, 0xfa ;  /* 0x000000fa0a737836 */ /* 0x000fe20000000000 */
[----:B------:R-:W-:Y:S01]  /*d360*/  @!P3 IADD3 R113, R113, -R237, RZ ;  /* 0x800000ed7171b210 */ /* 0x000fe20007ffe0ff */
[C---:B------:R-:W-:Y:S01]  /*d370*/  IMAD R109, R237.reuse, R3, R109 ;  /* 0x00000003ed6d7224 */ /* 0x040fe200078e026d */
[----:B------:R-:W-:Y:S01]  /*d380*/  ISETP.GT.U32.AND P3, PT, R237, R114, PT ;  /* 0x00000072ed00720c */ /* 0x000fe20003f64070 */
[--C-:B------:R-:W-:Y:S01]  /*d390*/  @!P0 IMAD.IADD R2, R2, 0x1, -R237.reuse ;  /* 0x0000000102028824 */ /* 0x100fe200078e0aed */
[----:B------:R-:W-:Y:S01]  /*d3a0*/  IADD3 R117, -R117, RZ, RZ ;  /* 0x000000ff75757210 */ /* 0x000fe20007ffe1ff */
[----:B------:R1:W-:Y:S01]  /*d3b0*/  STL [R1+0x678], R5 ;  /* 0x0006780501007387 */ /* 0x0003e20000100800 */
[----:B------:R-:W-:Y:S01]  /*d3c0*/  IABS R3, R115 ;  /* 0x0000007300037213 */ /* 0x000fe20000000000 */
[----:B------:R-:W-:Y:S01]  /*d3d0*/  @!P4 IMAD.IADD R112, R112, 0x1, -R237 ;  /* 0x000000017070c824 */ /* 0x000fe200078e0aed */
[----:B------:R-:W-:Y:S01]  /*d3e0*/  ISETP.GE.AND P0, PT, R110, RZ, PT ;  /* 0x000000ff6e00720c */ /* 0x000fe20003f06270 */
[C---:B------:R-:W-:Y:S01]  /*d3f0*/  IMAD R110, R237.reuse, R117, R116 ;  /* 0x00000075ed6e7224 */ /* 0x040fe200078e0274 */
[----:B------:R-:W-:Y:S01]  /*d400*/  ISETP.GT.U32.AND P4, PT, R237, R113, PT ;  /* 0x00000071ed00720c */ /* 0x000fe20003f84070 */
[----:B------:R-:W-:Y:S01]  /*d410*/  VIADD R117, R10, 0xfc ;  /* 0x000000fc0a757836 */ /* 0x000fe20000000000 */
[----:B------:R-:W-:-:S02]  /*d420*/  @!P6 IADD3 R111, R111, -R237, RZ ;  /* 0x800000ed6f6fe210 */ /* 0x000fc40007ffe0ff */
[----:B------:R-:W-:Y:S02]  /*d430*/  IADD3 R116, R10, 0xfb, RZ ;  /* 0x000000fb0a747810 */ /* 0x000fe40007ffe0ff */
[----:B-1----:R-:W-:Y:S01]  /*d440*/  MOV R5, R2 ;  /* 0x0000000200057202 */ /* 0x002fe20000000f00 */
[----:B------:R-:W-:Y:S01]  /*d450*/  IMAD.MOV.U32 R2, RZ, RZ, R3 ;  /* 0x000000ffff027224 */ /* 0x000fe200078e0003 */
[C---:B------:R-:W-:Y:S02]  /*d460*/  ISETP.GT.U32.AND P6, PT, R237.reuse, R111, PT ;  /* 0x0000006fed00720c */ /* 0x040fe40003fc4070 */
[-C--:B------:R-:W-:Y:S01]  /*d470*/  @!P3 IADD3 R114, R114, -R237.reuse, RZ ;  /* 0x800000ed7272b210 */ /* 0x080fe20007ffe0ff */
[----:B------:R-:W-:Y:S01]  /*d480*/  IMAD.HI.U32 R121, R0, R2, RZ ;  /* 0x0000000200797227 */ /* 0x000fe200078e00ff */
[----:B------:R-:W-:Y:S02]  /*d490*/  ISETP.GT.U32.AND P3, PT, R237, R110, PT ;  /* 0x0000006eed00720c */ /* 0x000fe40003f64070 */
[----:B------:R-:W-:Y:S01]  /*d4a0*/  @!P4 IADD3 R113, R113, -R237, RZ ;  /* 0x800000ed7171c210 */ /* 0x000fe20007ffe0ff */
[----:B------:R-:W-:Y:S01]  /*d4b0*/  @!P2 IMAD.MOV R5, RZ, RZ, -R5 ;  /* 0x000000ffff05a224 */ /* 0x000fe200078e0a05 */
[C---:B------:R-:W-:Y:S01]  /*d4c0*/  ISETP.GT.U32.AND P2, PT, R237.reuse, R112, PT ;  /* 0x00000070ed00720c */ /* 0x040fe20003f44070 */
[----:B------:R-:W-:Y:S01]  /*d4d0*/  IMAD.MOV R121, RZ, RZ, -R121 ;  /* 0x000000ffff797224 */ /* 0x000fe200078e0a79 */
[----:B------:R-:W-:-:S02]  /*d4e0*/  ISETP.GT.U32.AND P4, PT, R237, R109, PT ;  /* 0x0000006ded00720c */ /* 0x000fc40003f84070 */
[----:B------:R-:W-:Y:S01]  /*d4f0*/  MOV R6, R114 ;  /* 0x0000007200067202 */ /* 0x000fe20000000f00 */
[----:B------:R-:W-:Y:S01]  /*d500*/  IMAD R2, R237, R121, R2 ;  /* 0x00000079ed027224 */ /* 0x000fe200078e0202 */
[----:B------:R-:W-:Y:S01]  /*d510*/  @!P6 IADD3 R111, R111, -R237, RZ ;  /* 0x800000ed6f6fe210 */ /* 0x000fe20007ffe0ff */
[----:B------:R1:W-:Y:S01]  /*d520*/  STL [R1+0x670], R5 ;  /* 0x0006700501007387 */ /* 0x0003e20000100800 */
[----:B------:R-:W-:Y:S01]  /*d530*/  IABS R120, R116 ;  /* 0x0000007400787213 */ /* 0x000fe20000000000 */
[--C-:B------:R-:W-:Y:S01]  /*d540*/  @!P3 IMAD.IADD R110, R110, 0x1, -R237.reuse ;  /* 0x000000016e6eb824 */ /* 0x100fe200078e0aed */
[C---:B------:R-:W-:Y:S01]  /*d550*/  ISETP.GT.U32.AND P6, PT, R237.reuse, R2, PT ;  /* 0x00000002ed00720c */ /* 0x040fe20003fc4070 */
[----:B------:R-:W-:Y:S01]  /*d560*/  @!P5 IMAD.MOV R6, RZ, RZ, -R6 ;  /* 0x000000ffff06d224 */ /* 0x000fe200078e0a06 */
[----:B------:R-:W-:Y:S01]  /*d570*/  IABS R3, R117 ;  /* 0x0000007500037213 */ /* 0x000fe20000000000 */
[----:B------:R-:W-:Y:S01]  /*d580*/  @!P2 IMAD.IADD R112, R112, 0x1, -R237 ;  /* 0x000000017070a824 */ /* 0x000fe200078e0aed */
[----:B------:R-:W-:Y:S01]  /*d590*/  ISETP.GE.AND P2, PT, R4, RZ, PT ;  /* 0x000000ff0400720c */ /* 0x000fe20003f46270 */
[C---:B------:R-:W-:Y:S01]  /*d5a0*/  IMAD.HI.U32 R4, R0.reuse, R120, RZ ;  /* 0x0000007800047227 */ /* 0x040fe200078e00ff */
[----:B------:R-:W-:Y:S01]  /*d5b0*/  ISETP.GT.U32.AND P5, PT, R237, R110, PT ;  /* 0x0000006eed00720c */ /* 0x000fe20003fa4070 */
[----:B------:R2:W-:Y:S01]  /*d5c0*/  STL [R1+0x66c], R6 ;  /* 0x00066c0601007387 */ /* 0x0005e20000100800 */
[----:B------:R-:W-:Y:S01]  /*d5d0*/  ISETP.GE.AND P3, PT, R119, RZ, PT ;  /* 0x000000ff7700720c */ /* 0x000fe20003f66270 */
[----:B-1----:R-:W-:Y:S01]  /*d5e0*/  IMAD.MOV.U32 R5, RZ, RZ, R113 ;  /* 0x000000ffff057224 */ /* 0x002fe200078e0071 */
[----:B------:R-:W-:Y:S01]  /*d5f0*/  @!P4 IADD3 R109, R109, -R237, RZ ;  /* 0x800000ed6d6dc210 */ /* 0x000fe20007ffe0ff */
[----:B------:R-:W-:Y:S01]  /*d600*/  IMAD.HI.U32 R121, R0, R3, RZ ;  /* 0x0000000300797227 */ /* 0x000fe200078e00ff */
[----:B------:R-:W-:-:S02]  /*d610*/  IADD3 R4, -R4, RZ, RZ ;  /* 0x000000ff04047210 */ /* 0x000fc40007ffe1ff */
[----:B------:R-:W-:Y:S01]  /*d620*/  @!P1 IADD3 R5, -R5, RZ, RZ ;  /* 0x000000ff05059210 */ /* 0x000fe20007ffe1ff */
[----:B------:R-:W-:Y:S01]  /*d630*/  IMAD.MOV R119, RZ, RZ, -R121 ;  /* 0x000000ffff777224 */ /* 0x000fe200078e0a79 */
[----:B------:R-:W-:Y:S01]  /*d640*/  ISETP.GE.AND P4, PT, R118, RZ, PT ;  /* 0x000000ff7600720c */ /* 0x000fe20003f86270 */
[----:B--2---:R-:W-:Y:S01]  /*d650*/  IMAD.MOV.U32 R6, RZ, RZ, R112 ;  /* 0x000000ffff067224 */ /* 0x004fe200078e0070 */
[----:B------:R-:W-:Y:S01]  /*d660*/  @!P6 IADD3 R2, R2, -R237, RZ ;  /* 0x800000ed0202e210 */ /* 0x000fe20007ffe0ff */
[----:B------:R-:W-:Y:S01]  /*d670*/  VIADD R118, R10, 0xfd ;  /* 0x000000fd0a767836 */ /* 0x000fe20000000000 */
[----:B------:R1:W-:Y:S01]  /*d680*/  STL [R1+0x668], R5 ;  /* 0x0006680501007387 */ /* 0x0003e20000100800 */
[C---:B------:R-:W-:Y:S01]  /*d690*/  IMAD R3, R237.reuse, R119, R3 ;  /* 0x00000077ed037224 */ /* 0x040fe200078e0203 */
[----:B------:R-:W-:Y:S01]  /*d6a0*/  @!P0 IADD3 R6, -R6, RZ, RZ ;  /* 0x000000ff06068210 */ /* 0x000fe20007ffe1ff */
[C---:B------:R-:W-:Y:S01]  /*d6b0*/  IMAD R4, R237.reuse, R4, R120 ;  /* 0x00000004ed047224 */ /* 0x040fe200078e0278 */
[----:B------:R-:W-:Y:S01]  /*d6c0*/  IABS R114, R118 ;  /* 0x0000007600727213 */ /* 0x000fe20000000000 */
[----:B------:R-:W-:Y:S01]  /*d6d0*/  @!P5 IMAD.IADD R110, R110, 0x1, -R237 ;  /* 0x000000016e6ed824 */ /* 0x000fe200078e0aed */
[C---:B------:R-:W-:Y:S01]  /*d6e0*/  ISETP.GT.U32.AND P6, PT, R237.reuse, R2, PT ;  /* 0x00000002ed00720c */ /* 0x040fe20003fc4070 */
[----:B------:R-:W-:Y:S01]  /*d6f0*/  STL [R1+0x664], R6 ;  /* 0x0006640601007387 */ /* 0x000fe20000100800 */
[----:B------:R-:W-:Y:S01]  /*d700*/  ISETP.GT.U32.AND P5, PT, R237, R3, PT ;  /* 0x00000003ed00720c */ /* 0x000fe20003fa4070 */
[----:B-1----:R-:W-:Y:S01]  /*d710*/  IMAD.MOV.U32 R5, RZ, RZ, R111 ;  /* 0x000000ffff057224 */ /* 0x002fe200078e006f */
[----:B------:R-:W-:-:S02]  /*d720*/  MOV R113, R114 ;  /* 0x0000007200717202 */ /* 0x000fc40000000f00 */
[C---:B------:R-:W-:Y:S01]  /*d730*/  ISETP.GT.U32.AND P0, PT, R237.reuse, R4, PT ;  /* 0x00000004ed00720c */ /* 0x040fe20003f04070 */
[----:B------:R-:W-:Y:S01]  /*d740*/  @!P2 IMAD.MOV R5, RZ, RZ, -R5 ;  /* 0x000000ffff05a224 */ /* 0x000fe200078e0a05 */
[----:B------:R-:W-:Y:S01]  /*d750*/  ISETP.GT.U32.AND P1, PT, R237, R109, PT ;  /* 0x0000006ded00720c */ /* 0x000fe20003f24070 */
[----:B------:R-:W-:Y:S01]  /*d760*/  IMAD.HI.U32 R111, R0, R113, RZ ;  /* 0x00000071006f7227 */ /* 0x000fe200078e00ff */
[----:B------:R-:W-:Y:S02]  /*d770*/  ISETP.GE.AND P2, PT, R115, RZ, PT ;  /* 0x000000ff7300720c */ /* 0x000fe40003f46270 */
[----:B------:R1:W-:Y:S01]  /*d780*/  STL [R1+0x660], R5 ;  /* 0x0006600501007387 */ /* 0x0003e20000100800 */
[----:B------:R-:W-:Y:S01]  /*d790*/  IADD3 R112, R10, 0xfe, RZ ;  /* 0x000000fe0a707810 */ /* 0x000fe20007ffe0ff */
[----:B------:R-:W-:Y:S01]  /*d7a0*/  IMAD.MOV R111, RZ, RZ, -R111 ;  /* 0x000000ffff6f7224 */ /* 0x000fe200078e0a6f */
[----:B------:R-:W-:Y:S02]  /*d7b0*/  @!P6 IADD3 R2, R2, -R237, RZ ;  /* 0x800000ed0202e210 */ /* 0x000fe40007ffe0ff */
[----:B------:R-:W-:Y:S01]  /*d7c0*/  IABS R114, R112 ;  /* 0x0000007000727213 */ /* 0x000fe20000000000 */
[----:B------:R-:W-:Y:S01]  /*d7d0*/  IMAD R111, R237, R111, R113 ;  /* 0x0000006fed6f7224 */ /* 0x000fe200078e0271 */
[-C--:B------:R-:W-:Y:S01]  /*d7e0*/  @!P5 IADD3 R3, R3, -R237.reuse, RZ ;  /* 0x800000ed0303d210 */ /* 0x080fe20007ffe0ff */
[----:B------:R-:W-:Y:S01]  /*d7f0*/  @!P0 IMAD.IADD R4, R4, 0x1, -R237 ;  /* 0x0000000104048824 */ /* 0x000fe200078e0aed */
[----:B------:R-:W-:Y:S01]  /*d800*/  @!P1 IADD3 R109, R109, -R237, RZ ;  /* 0x800000ed6d6d9210 */ /* 0x000fe20007ffe0ff */
[----:B------:R-:W-:Y:S01]  /*d810*/  IMAD.HI.U32 R115, R0, R114, RZ ;  /* 0x0000007200737227 */ /* 0x000fe200078e00ff */
[----:B-1----:R-:W-:-:S02]  /*d820*/  MOV R5, R110 ;  /* 0x0000006e00057202 */ /* 0x002fc40000000f00 */
[C---:B------:R-:W-:Y:S01]  /*d830*/  ISETP.GT.U32.AND P5, PT, R237.reuse, R3, PT ;  /* 0x00000003ed00720c */ /* 0x040fe20003fa4070 */
[----:B------:R-:W-:Y:S01]  /*d840*/  VIADD R110, R10, 0xff ;  /* 0x000000ff0a6e7836 */ /* 0x000fe20000000000 */
[----:B------:R-:W-:Y:S01]  /*d850*/  MOV R6, R109 ;  /* 0x0000006d00067202 */ /* 0x000fe20000000f00 */
[----:B------:R-:W-:Y:S01]  /*d860*/  @!P3 IMAD.MOV R5, RZ, RZ, -R5 ;  /* 0x000000ffff05b224 */ /* 0x000fe200078e0a05 */
[C---:B------:R-:W-:Y:S01]  /*d870*/  ISETP.GT.U32.AND P3, PT, R237.reuse, R4, PT ;  /* 0x00000004ed00720c */ /* 0x040fe20003f64070 */
[----:B------:R-:W-:Y:S01]  /*d880*/  IMAD.MOV R109, RZ, RZ, -R115 ;  /* 0x000000ffff6d7224 */ /* 0x000fe200078e0a73 */
[----:B------:R-:W-:Y:S01]  /*d890*/  IABS R113, R110 ;  /* 0x0000006e00717213 */ /* 0x000fe20000000000 */
[----:B------:R-:W-:Y:S01]  /*d8a0*/  @!P4 IMAD.MOV R6, RZ, RZ, -R6 ;  /* 0x000000ffff06c224 */ /* 0x000fe200078e0a06 */
[----:B------:R1:W-:Y:S01]  /*d8b0*/  STL [R1+0x5d4], R5 ;  /* 0x0005d40501007387 */ /* 0x0003e20000100800 */
[----:B------:R-:W-:Y:S01]  /*d8c0*/  IMAD R109, R237, R109, R114 ;  /* 0x0000006ded6d7224 */ /* 0x000fe200078e0272 */
[----:B------:R-:W-:-:S02]  /*d8d0*/  ISETP.GE.AND P1, PT, R116, RZ, PT ;  /* 0x000000ff7400720c */ /* 0x000fc40003f26270 */
[----:B------:R2:W-:Y:S01]  /*d8e0*/  STL [R1+0x630], R6 ;  /* 0x0006300601007387 */ /* 0x0005e20000100800 */
[--C-:B------:R-:W-:Y:S01]  /*d8f0*/  @!P5 IMAD.IADD R3, R3, 0x1, -R237.reuse ;  /* 0x000000010303d824 */ /* 0x100fe200078e0aed */
[----:B------:R-:W-:Y:S02]  /*d900*/  ISETP.GT.U32.AND P5, PT, R237, R109, PT ;  /* 0x0000006ded00720c */ /* 0x000fe40003fa4070 */
[----:B------:R-:W-:Y:S01]  /*d910*/  ISETP.GE.AND P6, PT, R117, RZ, PT ;  /* 0x000000ff7500720c */ /* 0x000fe20003fc6270 */
[----:B------:R-:W-:Y:S01]  /*d920*/  @!P3 IMAD.IADD R4, R4, 0x1, -R237 ;  /* 0x000000010404b824 */ /* 0x000fe200078e0aed */
[----:B-1----:R-:W-:Y:S01]  /*d930*/  MOV R5, R2 ;  /* 0x0000000200057202 */ /* 0x002fe20000000f00 */
[----:B------:R-:W-:Y:S01]  /*d940*/  IMAD.HI.U32 R2, R0, R113, RZ ;  /* 0x0000007100027227 */ /* 0x000fe200078e00ff */
[----:B------:R-:W-:Y:S02]  /*d950*/  IADD3 R116, R10, 0x100, RZ ;  /* 0x000001000a747810 */ /* 0x000fe40007ffe0ff */
[----:B------:R-:W-:Y:S01]  /*d960*/  @!P2 IADD3 R5, -R5, RZ, RZ ;  /* 0x000000ff0505a210 */ /* 0x000fe20007ffe1ff */
[----:B--2---:R-:W-:Y:S01]  /*d970*/  IMAD.MOV.U32 R6, RZ, RZ, R4 ;  /* 0x000000ffff067224 */ /* 0x004fe200078e0004 */
[----:B------:R-:W-:-:S02]  /*d980*/  ISETP.GT.U32.AND P2, PT, R237, R111, PT ;  /* 0x0000006fed00720c */ /* 0x000fc40003f44070 */
[----:B------:R-:W-:Y:S01]  /*d990*/  IADD3 R2, -R2, RZ, RZ ;  /* 0x000000ff02027210 */ /* 0x000fe20007ffe1ff */
[----:B------:R-:W-:Y:S01]  /*d9a0*/  @!P1 IMAD.MOV R6, RZ, RZ, -R6 ;  /* 0x000000ffff069224 */ /* 0x000fe200078e0a06 */
[----:B------:R1:W-:Y:S01]  /*d9b0*/  STL [R1+0x644], R5 ;  /* 0x0006440501007387 */ /* 0x0003e20000100800 */
[----:B------:R-:W-:Y:S02]  /*d9c0*/  IABS R114, R116 ;  /* 0x0000007400727213 */ /* 0x000fe40000000000 */
[----:B------:R-:W-:Y:S01]  /*d9d0*/  IMAD R2, R237, R2, R113 ;  /* 0x00000002ed027224 */ /* 0x000fe200078e0271 */
[----:B------:R-:W-:Y:S01]  /*d9e0*/  @!P5 IADD3 R109, R109, -R237, RZ ;  /* 0x800000ed6d6dd210 */ /* 0x000fe20007ffe0ff */
[----:B------:R-:W-:Y:S01]  /*d9f0*/  STL [R1+0x648], R6 ;  /* 0x0006480601007387 */ /* 0x000fe20000100800 */
[----:B------:R-:W-:Y:S01]  /*da00*/  ISETP.GE.AND P0, PT, R118, RZ, PT ;  /* 0x000000ff7600720c */ /* 0x000fe20003f06270 */
[----:B------:R-:W-:Y:S01]  /*da10*/  IMAD.HI.U32 R4, R0, R114, RZ ;  /* 0x0000007200047227 */ /* 0x000fe200078e00ff */
[----:B------:R-:W-:-:S02]  /*da20*/  ISETP.GT.U32.AND P1, PT, R237, R2, PT ;  /* 0x00000002ed00720c */ /* 0x000fc40003f24070 */
[----:B-1----:R-:W-:Y:S01]  /*da30*/  MOV R5, R3 ;  /* 0x0000000300057202 */ /* 0x002fe20000000f00 */
[--C-:B------:R-:W-:Y:S01]  /*da40*/  @!P2 IMAD.IADD R111, R111, 0x1, -R237.reuse ;  /* 0x000000016f6fa824 */ /* 0x100fe200078e0aed */
[----:B------:R-:W-:Y:S02]  /*da50*/  ISETP.GT.U32.AND P5, PT, R237, R109, PT ;  /* 0x0000006ded00720c */ /* 0x000fe40003fa4070 */
[----:B------:R-:W-:Y:S02]  /*da60*/  @!P6 IADD3 R5, -R5, RZ, RZ ;  /* 0x000000ff0505e210 */ /* 0x000fe40007ffe1ff */
[----:B------:R-:W-:Y:S02]  /*da70*/  ISETP.GT.U32.AND P2, PT, R237, R111, PT ;  /* 0x0000006fed00720c */ /* 0x000fe40003f44070 */
[----:B------:R-:W-:Y:S01]  /*da80*/  ISETP.GE.AND P4, PT, R112, RZ, PT ;  /* 0x000000ff7000720c */ /* 0x000fe20003f86270 */
[----:B------:R-:W-:Y:S01]  /*da90*/  VIADD R112, R10, 0x101 ;  /* 0x000001010a707836 */ /* 0x000fe20000000000 */
[----:B------:R-:W-:Y:S01]  /*daa0*/  ISETP.GE.AND P6, PT, R116, RZ, PT ;  /* 0x000000ff7400720c */ /* 0x000fe20003fc6270 */
[----:B------:R-:W-:Y:S01]  /*dab0*/  IMAD.MOV R116, RZ, RZ, -R4 ;  /* 0x000000ffff747224 */ /* 0x000fe200078e0a04 */
[----:B------:R1:W-:Y:S01]  /*dac0*/  STL [R1+0x64c], R5 ;  /* 0x00064c0501007387 */ /* 0x0003e20000100800 */
[----:B------:R-:W-:Y:S01]  /*dad0*/  @!P1 IMAD.IADD R2, R2, 0x1, -R237 ;  /* 0x0000000102029824 */ /* 0x000fe200078e0aed */
[----:B------:R-:W-:-:S02]  /*dae0*/  IABS R113, R112 ;  /* 0x0000007000717213 */ /* 0x000fc40000000000 */
[----:B------:R-:W-:Y:S02]  /*daf0*/  @!P5 IADD3 R109, R109, -R237, RZ ;  /* 0x800000ed6d6dd210 */ /* 0x000fe40007ffe0ff */
[----:B------:R-:W-:Y:S01]  /*db00*/  ISETP.GT.U32.AND P1, PT, R237, R2, PT ;  /* 0x00000002ed00720c */ /* 0x000fe20003f24070 */
[----:B------:R-:W-:Y:S01]  /*db10*/  IMAD.HI.U32 R3, R0, R113, RZ ;  /* 0x0000007100037227 */ /* 0x000fe200078e00ff */
[----:B------:R-:W-:Y:S02]  /*db20*/  @!P2 IADD3 R111, R111, -R237, RZ ;  /* 0x800000ed6f6fa210 */ /* 0x000fe40007ffe0ff */
[----:B------:R-:W-:Y:S01]  /*db30*/  ISETP.GE.AND P2, PT, R112, RZ, PT ;  /* 0x000000ff7000720c */ /* 0x000fe20003f46270 */
[C---:B------:R-:W-:Y:S01]  /*db40*/  IMAD R112, R237.reuse, R116, R114 ;  /* 0x00000074ed707224 */ /* 0x040fe200078e0272 */
[----:B------:R-:W-:Y:S01]  /*db50*/  ISETP.GE.AND P3, PT, R110, RZ, PT ;  /* 0x000000ff6e00720c */ /* 0x000fe20003f66270 */
[----:B-1----:R-:W-:Y:S01]  /*db60*/  IMAD.MOV.U32 R5, RZ, RZ, R111 ;  /* 0x000000ffff057224 */ /* 0x002fe200078e006f */
[C---:B------:R-:W-:Y:S01]  /*db70*/  IADD3 R110, R10.reuse, 0x102, RZ ;  /* 0x000001020a6e7810 */ /* 0x040fe20007ffe0ff */
[C---:B------:R-:W-:Y:S01]  /*db80*/  VIADD R111, R10.reuse, 0x103 ;  /* 0x000001030a6f7836 */ /* 0x040fe20000000000 */
[----:B------:R-:W-:Y:S01]  /*db90*/  ISETP.GT.U32.AND P5, PT, R237, R112, PT ;  /* 0x00000070ed00720c */ /* 0x000fe20003fa4070 */
[----:B------:R-:W-:Y:S01]  /*dba0*/  IMAD.MOV R3, RZ, RZ, -R3 ;  /* 0x000000ffff037224 */ /* 0x000fe200078e0a03 */
[----:B------:R-:W-:Y:S01]  /*dbb0*/  @!P0 IADD3 R5, -R5, RZ, RZ ;  /* 0x000000ff05058210 */ /* 0x000fe20007ffe1ff */
[----:B------:R-:W-:Y:S01]  /*dbc0*/  VIADD R116, R10, 0x106 ;  /* 0x000001060a747836 */ /* 0x000fe20000000000 */
[----:B------:R-:W-:-:S02]  /*dbd0*/  IABS R115, R110 ;  /* 0x0000006e00737213 */ /* 0x000fc40000000000 */
[----:B------:R-:W-:Y:S01]  /*dbe0*/  @!P1 IADD3 R2, R2, -R237, RZ ;  /* 0x800000ed02029210 */ /* 0x000fe20007ffe0ff */
[----:B------:R1:W-:Y:S01]  /*dbf0*/  STL [R1+0x650], R5 ;  /* 0x0006500501007387 */ /* 0x0003e20000100800 */
[----:B------:R-:W-:Y:S01]  /*dc00*/  ISETP.GE.AND P0, PT, R110, RZ, PT ;  /* 0x000000ff6e00720c */ /* 0x000fe20003f06270 */
[----:B------:R-:W-:Y:S01]  /*dc10*/  IMAD.HI.U32 R4, R0, R115, RZ ;  /* 0x0000007300047227 */ /* 0x000fe200078e00ff */
[----:B------:R-:W-:Y:S02]  /*dc20*/  IADD3 R110, R10, 0x104, RZ ;  /* 0x000001040a6e7810 */ /* 0x000fe40007ffe0ff */
[----:B------:R-:W-:Y:S02]  /*dc30*/  IABS R117, R116 ;  /* 0x0000007400757213 */ /* 0x000fe40000000000 */
[----:B------:R-:W-:Y:S02]  /*dc40*/  @!P5 IADD3 R112, R112, -R237, RZ ;  /* 0x800000ed7070d210 */ /* 0x000fe40007ffe0ff */
[----:B------:R-:W-:Y:S01]  /*dc50*/  IADD3 R114, -R4, RZ, RZ ;  /* 0x000000ff04727210 */ /* 0x000fe20007ffe1ff */
[C---:B------:R-:W-:Y:S01]  /*dc60*/  IMAD R4, R237.reuse, R3, R113 ;  /* 0x00000003ed047224 */ /* 0x040fe200078e0271 */
[----:B-1----:R-:W-:Y:S01]  /*dc70*/  MOV R5, R109 ;  /* 0x0000006d00057202 */ /* 0x002fe20000000f00 */
[----:B------:R-:W-:Y:S01]  /*dc80*/  VIADD R3, R10, 0x105 ;  /* 0x000001050a037836 */ /* 0x000fe20000000000 */
[C---:B------:R-:W-:Y:S01]  /*dc90*/  ISETP.GT.U32.AND P5, PT, R237.reuse, R112, PT ;  /* 0x00000070ed00720c */ /* 0x040fe20003fa4070 */
[----:B------:R-:W-:Y:S01]  /*dca0*/  IMAD R115, R237, R114, R115 ;  /* 0x00000072ed737224 */ /* 0x000fe200078e0273 */
[----:B------:R-:W-:Y:S01]  /*dcb0*/  ISETP.GE.AND P1, PT, R110, RZ, PT ;  /* 0x000000ff6e00720c */ /* 0x000fe20003f26270 */
[----:B------:R-:W-:Y:S01]  /*dcc0*/  @!P4 IMAD.MOV R5, RZ, RZ, -R5 ;  /* 0x000000ffff05c224 */ /* 0x000fe200078e0a05 */
[----:B------:R-:W-:-:S02]  /*dcd0*/  ISETP.GE.AND P4, PT, R111, RZ, PT ;  /* 0x000000ff6f00720c */ /* 0x000fc40003f86270 */
[----:B------:R-:W-:Y:S02]  /*dce0*/  IABS R111, R111 ;  /* 0x0000006f006f7213 */ /* 0x000fe40000000000 */
[----:B------:R1:W-:Y:S01]  /*dcf0*/  STL [R1+0x654], R5 ;  /* 0x0006540501007387 */ /* 0x0003e20000100800 */
[----:B------:R-:W-:Y:S02]  /*dd00*/  IABS R110, R110 ;  /* 0x0000006e006e7213 */ /* 0x000fe40000000000 */
[----:B------:R-:W-:Y:S02]  /*dd10*/  IABS R109, R10 ;  /* 0x0000000a006d7213 */ /* 0x000fe40000000000 */
[----:B------:R-:W-:Y:S01]  /*dd20*/  @!P5 IADD3 R112, R112, -R237, RZ ;  /* 0x800000ed7070d210 */ /* 0x000fe20007ffe0ff */
[----:B------:R-:W-:Y:S01]  /*dd30*/  IMAD.HI.U32 R118, R0, R110, RZ ;  /* 0x0000006e00767227 */ /* 0x000fe200078e00ff */
[----:B------:R-:W-:Y:S02]  /*dd40*/  ISETP.GT.U32.AND P5, PT, R237, R115, PT ;  /* 0x00000073ed00720c */ /* 0x000fe40003fa4070 */
[----:B------:R-:W-:Y:S01]  /*dd50*/  IABS R113, R3 ;  /* 0x0000000300717213 */ /* 0x000fe20000000000 */
[----:B-1----:R-:W-:-:S02]  /*dd60*/  IMAD.MOV.U32 R5, RZ, RZ, R2 ;  /* 0x000000ffff057224 */ /* 0x002fc400078e0002 */
[----:B------:R-:W-:-:S03]  /*dd70*/  IMAD.HI.U32 R2, R0, R111, RZ ;  /* 0x0000006f00027227 */ /* 0x000fc600078e00ff */
[----:B------:R-:W-:Y:S01]  /*dd80*/  @!P3 IADD3 R5, -R5, RZ, RZ ;  /* 0x000000ff0505b210 */ /* 0x000fe20007ffe1ff */
[----:B------:R-:W-:Y:S01]  /*dd90*/  IMAD.MOV R2, RZ, RZ, -R2 ;  /* 0x000000ffff027224 */ /* 0x000fe200078e0a02 */
[C---:B------:R-:W-:Y:S01]  /*dda0*/  ISETP.GT.U32.AND P3, PT, R237.reuse, R4, PT ;  /* 0x00000004ed00720c */ /* 0x040fe20003f64070 */
[C---:B------:R-:W-:Y:S02]  /*ddb0*/  IMAD.HI.U32 R119, R0.reuse, R109, RZ ;  /* 0x0000006d00777227 */ /* 0x040fe400078e00ff */
[----:B------:R1:W-:Y:S02]  /*ddc0*/  STL [R1+0x658], R5 ;  /* 0x0006580501007387 */ /* 0x0003e40000100800 */
[----:B------:R-:W-:Y:S02]  /*ddd0*/  IMAD R111, R237, R2, R111 ;  /* 0x00000002ed6f7224 */ /* 0x000fe400078e026f */
[----:B------:R-:W-:Y:S02]  /*dde0*/  @!P5 IMAD.IADD R115, R115, 0x1, -R237 ;  /* 0x000000017373d824 */ /* 0x000fe400078e0aed */
[----:B------:R-:W-:-:S04]  /*ddf0*/  IMAD.HI.U32 R2, R0, R117, RZ ;  /* 0x0000007500027227 */ /* 0x000fc800078e00ff */
[----:B------:R-:W-:Y:S01]  /*de00*/  @!P3 IADD3 R4, R4, -R237, RZ ;  /* 0x800000ed0404b210 */ /* 0x000fe20007ffe0ff */
[----:B-1----:R-:W-:Y:S01]  /*de10*/  IMAD.MOV.U32 R5, RZ, RZ, R112 ;  /* 0x000000ffff057224 */ /* 0x002fe200078e0070 */
[C---:B------:R-:W-:Y:S01]  /*de20*/  ISETP.GT.U32.AND P3, PT, R237.reuse, R111, PT ;  /* 0x0000006fed00720c */ /* 0x040fe20003f64070 */
[----:B------:R-:W-:Y:S01]  /*de30*/  IMAD.MOV R118, RZ, RZ, -R118 ;  /* 0x000000ffff767224 */ /* 0x000fe200078e0a76 */
[----:B------:R-:W-:Y:S01]  /*de40*/  ISETP.GT.U32.AND P5, PT, R237, R4, PT ;  /* 0x00000004ed00720c */ /* 0x000fe20003fa4070 */
[----:B------:R-:W-:Y:S01]  /*de50*/  IMAD.HI.U32 R114, R0, R113, RZ ;  /* 0x0000007100727227 */ /* 0x000fe200078e00ff */
[----:B------:R-:W-:Y:S02]  /*de60*/  @!P6 IADD3 R5, -R5, RZ, RZ ;  /* 0x000000ff0505e210 */ /* 0x000fe40007ffe1ff */
[----:B------:R-:W-:Y:S01]  /*de70*/  IADD3 R2, -R2, RZ, RZ ;  /* 0x000000ff02027210 */ /* 0x000fe20007ffe1ff */
[----:B------:R-:W-:Y:S01]  /*de80*/  IMAD.MOV R119, RZ, RZ, -R119 ;  /* 0x000000ffff777224 */ /* 0x000fe200078e0a77 */
[----:B------:R-:W-:Y:S01]  /*de90*/  IADD3 R114, -R114, RZ, RZ ;  /* 0x000000ff72727210 */ /* 0x000fe20007ffe1ff */
[C---:B------:R-:W-:Y:S01]  /*dea0*/  IMAD R110, R237.reuse, R118, R110 ;  /* 0x00000076ed6e7224 */ /* 0x040fe200078e026e */
[----:B------:R1:W-:Y:S01]  /*deb0*/  STL [R1+0x63c], R5 ;  /* 0x00063c0501007387 */ /* 0x0003e20000100800 */
[----:B------:R-:W-:Y:S01]  /*dec0*/  IMAD R117, R237, R2, R117 ;  /* 0x00000002ed757224 */ /* 0x000fe200078e0275 */
[----:B------:R-:W-:Y:S01]  /*ded0*/  IADD3 R2, R10, 0x107, RZ ;  /* 0x000001070a027810 */ /* 0x000fe20007ffe0ff */
[----:B------:R-:W-:Y:S01]  /*dee0*/  @!P3 IMAD.IADD R111, R111, 0x1, -R237 ;  /* 0x000000016f6fb824 */ /* 0x000fe200078e0aed */
[C---:B------:R-:W-:Y:S01]  /*def0*/  ISETP.GT.U32.AND P3, PT, R237.reuse, R115, PT ;  /* 0x00000073ed00720c */ /* 0x040fe20003f64070 */
[C---:B------:R-:W-:Y:S01]  /*df00*/  IMAD R109, R237.reuse, R119, R109 ;  /* 0x00000077ed6d7224 */ /* 0x040fe200078e026d */
[----:B------:R-:W-:Y:S01]  /*df10*/  IABS R119, R2 ;  /* 0x0000000200777213 */ /* 0x000fe20000000000 */
[----:B------:R-:W-:Y:S01]  /*df20*/  @!P5 IMAD.IADD R4, R4, 0x1, -R237 ;  /* 0x000000010404d824 */ /* 0x000fe200078e0aed */
[C---:B------:R-:W-:Y:S01]  /*df30*/  ISETP.GT.U32.AND P6, PT, R237.reuse, R111, PT ;  /* 0x0000006fed00720c */ /* 0x040fe20003fc4070 */
[C---:B------:R-:W-:Y:S01]  /*df40*/  IMAD R113, R237.reuse, R114, R113 ;  /* 0x00000072ed717224 */ /* 0x040fe200078e0271 */
[----:B------:R-:W-:Y:S01]  /*df50*/  ISETP.GT.U32.AND P5, PT, R237, R110, PT ;  /* 0x0000006eed00720c */ /* 0x000fe20003fa4070 */
[----:B-1----:R-:W-:Y:S01]  /*df60*/  IMAD.MOV.U32 R5, RZ, RZ, R4 ;  /* 0x000000ffff057224 */ /* 0x002fe200078e0004 */
[----:B------:R-:W-:Y:S01]  /*df70*/  IADD3 R114, R10, 0x108, RZ ;  /* 0x000001080a727810 */ /* 0x000fe20007ffe0ff */
[----:B------:R-:W-:Y:S01]  /*df80*/  IMAD.HI.U32 R120, R0, R119, RZ ;  /* 0x0000007700787227 */ /* 0x000fe200078e00ff */
[----:B------:R-:W-:-:S02]  /*df90*/  IADD3 R4, R10, 0x109, RZ ;  /* 0x000001090a047810 */ /* 0x000fc40007ffe0ff */
[----:B------:R-:W-:Y:S01]  /*dfa0*/  IABS R118, R114 ;  /* 0x0000007200767213 */ /* 0x000fe20000000000 */
[----:B------:R-:W-:Y:S01]  /*dfb0*/  @!P2 IMAD.MOV R5, RZ, RZ, -R5 ;  /* 0x000000ffff05a224 */ /* 0x000fe200078e0a05 */
[----:B------:R-:W-:Y:S01]  /*dfc0*/  @!P3 IADD3 R115, R115, -R237, RZ ;  /* 0x800000ed7373b210 */ /* 0x000fe20007ffe0ff */
[----:B------:R-:W-:Y:S01]  /*dfd0*/  IMAD.MOV R120, RZ, RZ, -R120 ;  /* 0x000000ffff787224 */ /* 0x000fe200078e0a78 */
[----:B------:R-:W-:Y:S02]  /*dfe0*/  ISETP.GT.U32.AND P3, PT, R237, R117, PT ;  /* 0x00000075ed00720c */ /* 0x000fe40003f64070 */
[----:B------:R-:W-:Y:S01]  /*dff0*/  @!P6 IADD3 R111, R111, -R237, RZ ;  /* 0x800000ed6f6fe210 */ /* 0x000fe20007ffe0ff */
[----:B------:R-:W-:Y:S01]  /*e000*/  @!P5 IMAD.IADD R110, R110, 0x1, -R237 ;  /* 0x000000016e6ed824 */ /* 0x000fe200078e0aed */
[C---:B------:R-:W-:Y:S01]  /*e010*/  ISETP.GT.U32.AND P6, PT, R237.reuse, R109, PT ;  /* 0x0000006ded00720c */ /* 0x040fe20003fc4070 */
[----:B------:R1:W-:Y:S01]  /*e020*/  STL [R1+0x640], R5 ;  /* 0x0006400501007387 */ /* 0x0003e20000100800 */
[----:B------:R-:W-:-:S02]  /*e030*/  ISETP.GT.U32.AND P2, PT, R237, R113, PT ;  /* 0x00000071ed00720c */ /* 0x000fc40003f44070 */
[----:B------:R-:W-:Y:S01]  /*e040*/  ISETP.GE.AND P5, PT, R3, RZ, PT ;  /* 0x000000ff0300720c */ /* 0x000fe20003fa6270 */
[----:B------:R-:W-:Y:S01]  /*e050*/  IMAD R3, R237, R120, R119 ;  /* 0x00000078ed037224 */ /* 0x000fe200078e0277 */
[----:B------:R-:W-:Y:S01]  /*e060*/  MOV R6, R115 ;  /* 0x0000007300067202 */ /* 0x000fe20000000f00 */
[----:B------:R-:W-:Y:S01]  /*e070*/  IMAD.HI.U32 R119, R0, R118, RZ ;  /* 0x0000007600777227 */ /* 0x000fe200078e00ff */
[----:B------:R-:W-:Y:S02]  /*e080*/  IABS R112, R4 ;  /* 0x0000000400707213 */ /* 0x000fe40000000000 */
[----:B------:R-:W-:Y:S01]  /*e090*/  IADD3 R120, R10, 0x11e, RZ ;  /* 0x0000011e0a787810 */ /* 0x000fe20007ffe0ff */
[--C-:B------:R-:W-:Y:S01]  /*e0a0*/  @!P3 IMAD.IADD R117, R117, 0x1, -R237.reuse ;  /* 0x000000017575b824 */ /* 0x100fe200078e0aed */
[----:B------:R-:W-:Y:S01]  /*e0b0*/  IADD3 R119, -R119, RZ, RZ ;  /* 0x000000ff77777210 */ /* 0x000fe20007ffe1ff */
[----:B------:R-:W-:Y:S01]  /*e0c0*/  @!P6 IMAD.IADD R109, R109, 0x1, -R237 ;  /* 0x000000016d6de824 */ /* 0x000fe200078e0aed */
[----:B-1----:R-:W-:Y:S01]  /*e0d0*/  MOV R5, R111 ;  /* 0x0000006f00057202 */ /* 0x002fe20000000f00 */
[----:B------:R-:W-:Y:S01]  /*e0e0*/  @!P0 IMAD.MOV R6, RZ, RZ, -R6 ;  /* 0x000000ffff068224 */ /* 0x000fe200078e0a06 */
[C---:B------:R-:W-:Y:S01]  /*e0f0*/  ISETP.GT.U32.AND P6, PT, R237.reuse, R117, PT ;  /* 0x00000075ed00720c */ /* 0x040fe20003fc4070 */
[----:B------:R-:W-:Y:S01]  /*e100*/  IMAD R111, R237, R119, R118 ;  /* 0x00000077ed6f7224 */ /* 0x000fe200078e0276 */
[----:B------:R-:W-:Y:S01]  /*e110*/  @!P2 IADD3 R113, R113, -R237, RZ ;  /* 0x800000ed7171a210 */ /* 0x000fe20007ffe0ff */
[----:B------:R-:W-:Y:S01]  /*e120*/  IMAD.HI.U32 R115, R0, R112, RZ ;  /* 0x0000007000737227 */ /* 0x000fe200078e00ff */
[C---:B------:R-:W-:Y:S01]  /*e130*/  ISETP.GT.U32.AND P2, PT, R237.reuse, R110, PT ;  /* 0x0000006eed00720c */ /* 0x040fe20003f44070 */
[----:B------:R1:W-:Y:S01]  /*e140*/  STL [R1+0x638], R6 ;  /* 0x0006380601007387 */ /* 0x0003e20000100800 */
[C---:B------:R-:W-:Y:S01]  /*e150*/  ISETP.GT.U32.AND P3, PT, R237.reuse, R113, PT ;  /* 0x00000071ed00720c */ /* 0x040fe20003f64070 */
[----:B------:R-:W-:Y:S01]  /*e160*/  IMAD.MOV R115, RZ, RZ, -R115 ;  /* 0x000000ffff737224 */ /* 0x000fe200078e0a73 */
[C---:B------:R-:W-:Y:S01]  /*e170*/  ISETP.GT.U32.AND P0, PT, R237.reuse, R109, PT ;  /* 0x0000006ded00720c */ /* 0x040fe20003f04070 */
[----:B------:R-:W-:Y:S01]  /*e180*/  @!P4 IMAD.MOV R5, RZ, RZ, -R5 ;  /* 0x000000ffff05c224 */ /* 0x000fe200078e0a05 */
[----:B------:R-:W-:Y:S01]  /*e190*/  ISETP.GE.AND P4, PT, R116, RZ, PT ;  /* 0x000000ff7400720c */ /* 0x000fe20003f86270 */
[----:B------:R-:W-:Y:S01]  /*e1a0*/  IMAD R112, R237, R115, R112 ;  /* 0x00000073ed707224 */ /* 0x000fe200078e0270 */
[----:B------:R-:W-:-:S02]  /*e1b0*/  IABS R121, R120 ;  /* 0x0000007800797213 */ /* 0x000fc40000000000 */
[----:B------:R-:W-:Y:S01]  /*e1c0*/  @!P6 IADD3 R117, R117, -R237, RZ ;  /* 0x800000ed7575e210 */ /* 0x000fe20007ffe0ff */
[----:B------:R2:W-:Y:S01]  /*e1d0*/  STL [R1+0x634], R5 ;  /* 0x0006340501007387 */ /* 0x0005e20000100800 */
[C---:B------:R-:W-:Y:S01]  /*e1e0*/  ISETP.GT.U32.AND P6, PT, R237.reuse, R111, PT ;  /* 0x0000006fed00720c */ /* 0x040fe20003fc4070 */
[----:B------:R-:W-:Y:S01]  /*e1f0*/  IMAD.HI.U32 R124, R0, R121, RZ ;  /* 0x00000079007c7227 */ /* 0x000fe200078e00ff */
[----:B------:R-:W-:Y:S02]  /*e200*/  @!P2 IADD3 R110, R110, -R237, RZ ;  /* 0x800000ed6e6ea210 */ /* 0x000fe40007ffe0ff */
[----:B------:R-:W-:Y:S01]  /*e210*/  ISETP.GT.U32.AND P2, PT, R237, R3, PT ;  /* 0x00000003ed00720c */ /* 0x000fe20003f44070 */
[--C-:B------:R-:W-:Y:S01]  /*e220*/  @!P3 IMAD.IADD R113, R113, 0x1, -R237.reuse ;  /* 0x000000017171b824 */ /* 0x100fe200078e0aed */
[----:B------:R-:W-:Y:S01]  /*e230*/  ISETP.GE.AND P3, PT, R2, RZ, PT ;  /* 0x000000ff0200720c */ /* 0x000fe20003f66270 */
[----:B------:R-:W-:Y:S01]  /*e240*/  @!P0 IMAD.IADD R109, R109, 0x1, -R237 ;  /* 0x000000016d6d8824 */ /* 0x000fe200078e0aed */
[----:B------:R-:W-:-:S02]  /*e250*/  IADD3 R2, R10, 0x10a, RZ ;  /* 0x0000010a0a027810 */ /* 0x000fc40007ffe0ff */
[----:B------:R-:W-:Y:S01]  /*e260*/  ISETP.GE.AND P0, PT, R114, RZ, PT ;  /* 0x000000ff7200720c */ /* 0x000fe20003f06270 */
[----:B-1----:R-:W-:Y:S01]  /*e270*/  IMAD.MOV.U32 R6, RZ, RZ, R109 ;  /* 0x000000ffff067224 */ /* 0x002fe200078e006d */
[----:B------:R-:W-:Y:S01]  /*e280*/  IABS R115, R2 ;  /* 0x0000000200737213 */ /* 0x000fe20000000000 */
[--C-:B------:R-:W-:Y:S01]  /*e290*/  @!P6 IMAD.IADD R111, R111, 0x1, -R237.reuse ;  /* 0x000000016f6fe824 */ /* 0x100fe200078e0aed */
[----:B--2---:R-:W-:Y:S01]  /*e2a0*/  MOV R5, R110 ;  /* 0x0000006e00057202 */ /* 0x004fe20000000f00 */
[C---:B------:R-:W-:Y:S01]  /*e2b0*/  VIADD R110, R10.reuse, 0x10b ;  /* 0x0000010b0a6e7836 */ /* 0x040fe20000000000 */
[----:B------:R-:W-:Y:S01]  /*e2c0*/  IADD3 R109, R10, 0x10d, RZ ;  /* 0x0000010d0a6d7810 */ /* 0x000fe20007ffe0ff */
[----:B------:R-:W-:Y:S01]  /*e2d0*/  IMAD.HI.U32 R114, R0, R115, RZ ;  /* 0x0000007300727227 */ /* 0x000fe200078e00ff */
[----:B------:R-:W-:Y:S02]  /*e2e0*/  ISETP.GT.U32.AND P6, PT, R237, R111, PT ;  /* 0x0000006fed00720c */ /* 0x000fe40003fc4070 */
[----:B------:R-:W-:Y:S01]  /*e2f0*/  @!P1 IADD3 R5, -R5, RZ, RZ ;  /* 0x000000ff05059210 */ /* 0x000fe20007ffe1ff */
[----:B------:R-:W-:Y:S01]  /*e300*/  @!P2 IMAD.IADD R3, R3, 0x1, -R237 ;  /* 0x000000010303a824 */ /* 0x000fe200078e0aed */
[----:B------:R-:W-:-:S02]  /*e310*/  ISETP.GE.AND P2, PT, R10, RZ, PT ;  /* 0x000000ff0a00720c */ /* 0x000fc40003f46270 */
[----:B------:R-:W-:Y:S01]  /*e320*/  IADD3 R114, -R114, RZ, RZ ;  /* 0x000000ff72727210 */ /* 0x000fe20007ffe1ff */
[----:B------:R1:W-:Y:S01]  /*e330*/  STL [R1+0x5e4], R5 ;  /* 0x0005e40501007387 */ /* 0x0003e20000100800 */
[C---:B------:R-:W-:Y:S02]  /*e340*/  ISETP.GT.U32.AND P1, PT, R237.reuse, R3, PT ;  /* 0x00000003ed00720c */ /* 0x040fe40003f24070 */
[----:B------:R-:W-:Y:S01]  /*e350*/  IADD3 R124, -R124, RZ, RZ ;  /* 0x000000ff7c7c7210 */ /* 0x000fe20007ffe1ff */
[----:B------:R-:W-:Y:S01]  /*e360*/  IMAD R115, R237, R114, R115 ;  /* 0x00000072ed737224 */ /* 0x000fe200078e0273 */
[----:B------:R-:W-:Y:S01]  /*e370*/  IABS R114, R109 ;  /* 0x0000006d00727213 */ /* 0x000fe20000000000 */
[----:B------:R-:W-:Y:S02]  /*e380*/  @!P6 IMAD.IADD R111, R111, 0x1, -R237 ;  /* 0x000000016f6fe824 */ /* 0x000fe400078e0aed */
[C---:B------:R-:W-:Y:S01]  /*e390*/  IMAD R121, R237.reuse, R124, R121 ;  /* 0x0000007ced797224 */ /* 0x040fe200078e0279 */
[----:B------:R-:W-:Y:S01]  /*e3a0*/  ISETP.GT.U32.AND P6, PT, R237, R115, PT ;  /* 0x00000073ed00720c */ /* 0x000fe20003fc4070 */
[----:B------:R-:W-:Y:S01]  /*e3b0*/  @!P2 IMAD.MOV R6, RZ, RZ, -R6 ;  /* 0x000000ffff06a224 */ /* 0x000fe200078e0a06 */
[----:B-1----:R-:W-:-:S02]  /*e3c0*/  MOV R5, R113 ;  /* 0x0000007100057202 */ /* 0x002fc40000000f00 */
[----:B------:R-:W-:Y:S02]  /*e3d0*/  IABS R113, R110 ;  /* 0x0000006e00717213 */ /* 0x000fe40000000000 */
[----:B------:R-:W-:Y:S02]  /*e3e0*/  @!P5 IADD3 R5, -R5, RZ, RZ ;  /* 0x000000ff0505d210 */ /* 0x000fe40007ffe1ff */
[----:B------:R-:W-:Y:S01]  /*e3f0*/  ISETP.GT.U32.AND P2, PT, R237, R112, PT ;  /* 0x00000070ed00720c */ /* 0x000fe20003f44070 */
[----:B------:R-:W-:Y:S01]  /*e400*/  IMAD.HI.U32 R116, R0, R113, RZ ;  /* 0x0000007100747227 */ /* 0x000fe200078e00ff */
[----:B------:R-:W-:Y:S01]  /*e410*/  ISETP.GE.AND P5, PT, R4, RZ, PT ;  /* 0x000000ff0400720c */ /* 0x000fe20003fa6270 */
[----:B------:R1:W-:Y:S01]  /*e420*/  STL [R1+0x604], R5 ;  /* 0x0006040501007387 */ /* 0x0003e20000100800 */
[-C--:B------:R-:W-:Y:S01]  /*e430*/  @!P1 IADD3 R3, R3, -R237.reuse, RZ ;  /* 0x800000ed03039210 */ /* 0x080fe20007ffe0ff */
[----:B------:R-:W-:Y:S01]  /*e440*/  VIADD R4, R10, 0x10c ;  /* 0x0000010c0a047836 */ /* 0x000fe20000000000 */
[----:B------:R-:W-:Y:S01]  /*e450*/  ISETP.GE.AND P1, PT, R2, RZ, PT ;  /* 0x000000ff0200720c */ /* 0x000fe20003f26270 */
[----:B------:R-:W-:Y:S01]  /*e460*/  IMAD.MOV R116, RZ, RZ, -R116 ;  /* 0x000000ffff747224 */ /* 0x000fe200078e0a74 */
[----:B------:R-:W-:Y:S01]  /*e470*/  @!P6 IADD3 R115, R115, -R237, RZ ;  /* 0x800000ed7373e210 */ /* 0x000fe20007ffe0ff */
[----:B------:R2:W-:Y:S01]  /*e480*/  STL [R1+0x4cf8], R6 ;  /* 0x004cf80601007387 */ /* 0x0005e20000100800 */
[----:B------:R-:W-:Y:S01]  /*e490*/  IABS R2, R4 ;  /* 0x0000000400027213 */ /* 0x000fe20000000000 */
[C---:B------:R-:W-:Y:S01]  /*e4a0*/  IMAD R113, R237.reuse, R116, R113 ;  /* 0x00000074ed717224 */ /* 0x040fe200078e0271 */
[----:B------:R-:W-:-:S02]  /*e4b0*/  ISETP.GT.U32.AND P6, PT, R237, R115, PT ;  /* 0x00000073ed00720c */ /* 0x000fc40003fc4070 */
[----:B-1----:R-:W-:Y:S01]  /*e4c0*/  MOV R5, R117 ;  /* 0x0000007500057202 */ /* 0x002fe20000000f00 */
[----:B------:R-:W-:Y:S01]  /*e4d0*/  VIADD R117, R10, 0x111 ;  /* 0x000001110a757836 */ /* 0x000fe20000000000 */
[----:B------:R-:W-:-:S03]  /*e4e0*/  @!P2 IADD3 R112, R112, -R237, RZ ;  /* 0x800000ed7070a210 */ /* 0x000fc60007ffe0ff */
[----:B------:R-:W-:Y:S01]  /*e4f0*/  @!P4 IMAD.MOV R5, RZ, RZ, -R5 ;  /* 0x000000ffff05c224 */ /* 0x000fe200078e0a05 */
[----:B------:R-:W-:Y:S01]  /*e500*/  ISETP.GE.AND P4, PT, R110, RZ, PT ;  /* 0x000000ff6e00720c */ /* 0x000fe20003f86270 */
[----:B--2---:R-:W-:Y:S01]  /*e510*/  IMAD.MOV.U32 R6, RZ, RZ, R3 ;  /* 0x000000ffff067224 */ /* 0x004fe200078e0003 */
[----:B------:R-:W-:Y:S01]  /*e520*/  ISETP.GT.U32.AND P2, PT, R237, R112, PT ;  /* 0x00000070ed00720c */ /* 0x000fe20003f44070 */
[C---:B------:R-:W-:Y:S01]  /*e530*/  IMAD.HI.U32 R110, R0.reuse, R2, RZ ;  /* 0x00000002006e7227 */ /* 0x040fe200078e00ff */
[----:B------:R1:W-:Y:S01]  /*e540*/  STL [R1+0x610], R5 ;  /* 0x0006100501007387 */ /* 0x0003e20000100800 */
[----:B------:R-:W-:Y:S02]  /*e550*/  @!P6 IADD3 R115, R115, -R237, RZ ;  /* 0x800000ed7373e210 */ /* 0x000fe40007ffe0ff */
[----:B------:R-:W-:Y:S01]  /*e560*/  @!P3 IMAD.MOV R6, RZ, RZ, -R6 ;  /* 0x000000ffff06b224 */ /* 0x000fe200078e0a06 */
[----:B------:R-:W-:Y:S01]  /*e570*/  ISETP.GT.U32.AND P3, PT, R237, R113, PT ;  /* 0x00000071ed00720c */ /* 0x000fe20003f64070 */
[----:B------:R-:W-:-:S03]  /*e580*/  IMAD.HI.U32 R3, R0, R114, RZ ;  /* 0x0000007200037227 */ /* 0x000fc600078e00ff */
[----:B------:R2:W-:Y:S01]  /*e590*/  STL [R1+0x614], R6 ;  /* 0x0006140601007387 */ /* 0x0005e20000100800 */
[----:B-1----:R-:W-:Y:S02]  /*e5a0*/  MOV R5, R111 ;  /* 0x0000006f00057202 */ /* 0x002fe40000000f00 */
[--C-:B------:R-:W-:Y:S01]  /*e5b0*/  @!P2 IMAD.IADD R112, R112, 0x1, -R237.reuse ;  /* 0x000000017070a824 */ /* 0x100fe200078e0aed */
[----:B------:R-:W-:Y:S02]  /*e5c0*/  IADD3 R3, -R3, RZ, RZ ;  /* 0x000000ff03037210 */ /* 0x000fe40007ffe1ff */
[----:B------:R-:W-:Y:S02]  /*e5d0*/  @!P0 IADD3 R5, -R5, RZ, RZ ;  /* 0x000000ff05058210 */ /* 0x000fe40007ffe1ff */
[----:B------:R-:W-:Y:S01]  /*e5e0*/  ISETP.GE.AND P0, PT, R4, RZ, PT ;  /* 0x000000ff0400720c */ /* 0x000fe20003f06270 */
[----:B------:R-:W-:Y:S01]  /*e5f0*/  IMAD.MOV R4, RZ, RZ, -R110 ;  /* 0x000000ffff047224 */ /* 0x000fe200078e0a6e */
[C---:B------:R-:W-:Y:S01]  /*e600*/  IADD3 R111, R10.reuse, 0x10e, RZ ;  /* 0x0000010e0a6f7810 */ /* 0x040fe20007ffe0ff */
[----:B------:R-:W-:Y:S01]  /*e610*/  @!P3 IMAD.IADD R113, R113, 0x1, -R237 ;  /* 0x000000017171b824 */ /* 0x000fe200078e0aed */
[----:B------:R1:W-:Y:S01]  /*e620*/  STL [R1+0x62c], R5 ;  /* 0x00062c0501007387 */ /* 0x0003e20000100800 */
[----:B------:R-:W-:Y:S01]  /*e630*/  IMAD R2, R237, R4, R2 ;  /* 0x00000004ed027224 */ /* 0x000fe200078e0202 */
[----:B------:R-:W-:Y:S01]  /*e640*/  ISETP.GE.AND P2, PT, R109, RZ, PT ;  /* 0x000000ff6d00720c */ /* 0x000fe20003f46270 */
[C---:B------:R-:W-:Y:S01]  /*e650*/  IMAD R114, R237.reuse, R3, R114 ;  /* 0x00000003ed727224 */ /* 0x040fe200078e0272 */
[C---:B------:R-:W-:Y:S01]  /*e660*/  ISETP.GT.U32.AND P3, PT, R237.reuse, R113, PT ;  /* 0x00000071ed00720c */ /* 0x040fe20003f64070 */
[----:B--2---:R-:W-:Y:S01]  /*e670*/  IMAD.MOV.U32 R6, RZ, RZ, R112 ;  /* 0x000000ffff067224 */ /* 0x004fe200078e0070 */
[C---:B------:R-:W-:Y:S01]  /*e680*/  ISETP.GT.U32.AND P6, PT, R237.reuse, R2, PT ;  /* 0x00000002ed00720c */ /* 0x040fe20003fc4070 */
[----:B------:R-:W-:Y:S01]  /*e690*/  VIADD R110, R10, 0x10f ;  /* 0x0000010f0a6e7836 */ /* 0x000fe20000000000 */
[----:B------:R-:W-:Y:S01]  /*e6a0*/  IABS R3, R111 ;  /* 0x0000006f00037213 */ /* 0x000fe20000000000 */
[----:B------:R-:W-:Y:S01]  /*e6b0*/  @!P5 IMAD.MOV R6, RZ, RZ, -R6 ;  /* 0x000000ffff06d224 */ /* 0x000fe200078e0a06 */
[----:B------:R-:W-:-:S02]  /*e6c0*/  ISETP.GT.U32.AND P5, PT, R237, R114, PT ;  /* 0x00000072ed00720c */ /* 0x000fc40003fa4070 */
[----:B-1----:R-:W-:Y:S01]  /*e6d0*/  MOV R5, R115 ;  /* 0x0000007300057202 */ /* 0x002fe20000000f00 */
[----:B------:R-:W-:Y:S01]  /*e6e0*/  IMAD.HI.U32 R115, R0, R3, RZ ;  /* 0x0000000300737227 */ /* 0x000fe200078e00ff */
[----:B------:R-:W-:Y:S01]  /*e6f0*/  IABS R109, R110 ;  /* 0x0000006e006d7213 */ /* 0x000fe20000000000 */
[----:B------:R-:W-:Y:S01]  /*e700*/  STL [R1+0x628], R6 ;  /* 0x0006280601007387 */ /* 0x000fe20000100800 */
[----:B------:R-:W-:Y:S01]  /*e710*/  @!P1 IADD3 R5, -R5, RZ, RZ ;  /* 0x000000ff05059210 */ /* 0x000fe20007ffe1ff */
[--C-:B------:R-:W-:Y:S01]  /*e720*/  @!P3 IMAD.IADD R113, R113, 0x1, -R237.reuse ;  /* 0x000000017171b824 */ /* 0x100fe200078e0aed */
[----:B------:R-:W-:Y:S01]  /*e730*/  ISETP.GE.AND P3, PT, R110, RZ, PT ;  /* 0x000000ff6e00720c */ /* 0x000fe20003f66270 */
[----:B------:R-:W-:Y:S01]  /*e740*/  @!P6 IMAD.IADD R2, R2, 0x1, -R237 ;  /* 0x000000010202e824 */ /* 0x000fe200078e0aed */
[----:B------:R-:W-:Y:S01]  /*e750*/  IADD3 R115, -R115, RZ, RZ ;  /* 0x000000ff73737210 */ /* 0x000fe20007ffe1ff */
[----:B------:R1:W-:Y:S01]  /*e760*/  STL [R1+0x624], R5 ;  /* 0x0006240501007387 */ /* 0x0003e20000100800 */
[----:B------:R-:W-:Y:S01]  /*e770*/  IMAD.HI.U32 R110, R0, R109, RZ ;  /* 0x0000006d006e7227 */ /* 0x000fe200078e00ff */
[----:B------:R-:W-:-:S02]  /*e780*/  @!P5 IADD3 R114, R114, -R237, RZ ;  /* 0x800000ed7272d210 */ /* 0x000fc40007ffe0ff */
[C---:B------:R-:W-:Y:S01]  /*e790*/  ISETP.GT.U32.AND P6, PT, R237.reuse, R2, PT ;  /* 0x00000002ed00720c */ /* 0x040fe20003fc4070 */
[C---:B------:R-:W-:Y:S01]  /*e7a0*/  IMAD R3, R237.reuse, R115, R3 ;  /* 0x00000073ed037224 */ /* 0x040fe200078e0203 */
[----:B------:R-:W-:Y:S02]  /*e7b0*/  ISETP.GT.U32.AND P5, PT, R237, R114, PT ;  /* 0x00000072ed00720c */ /* 0x000fe40003fa4070 */
[----:B------:R-:W-:Y:S01]  /*e7c0*/  IADD3 R4, R10, 0x110, RZ ;  /* 0x000001100a047810 */ /* 0x000fe20007ffe0ff */
[----:B-1----:R-:W-:Y:S01]  /*e7d0*/  IMAD.MOV.U32 R5, RZ, RZ, R113 ;  /* 0x000000ffff057224 */ /* 0x002fe200078e0071 */
[----:B------:R-:W-:Y:S02]  /*e7e0*/  IADD3 R110, -R110, RZ, RZ ;  /* 0x000000ff6e6e7210 */ /* 0x000fe40007ffe1ff */
[----:B------:R-:W-:Y:S02]  /*e7f0*/  IABS R112, R4 ;  /* 0x0000000400707213 */ /* 0x000fe40000000000 */
[----:B------:R-:W-:-:S03]  /*e800*/  @!P4 IADD3 R5, -R5, RZ, RZ ;  /* 0x000000ff0505c210 */ /* 0x000fc60007ffe1ff */
[----:B------:R-:W-:Y:S01]  /*e810*/  @!P6 IMAD.IADD R2, R2, 0x1, -R237 ;  /* 0x000000010202e824 */ /* 0x000fe200078e0aed */
[----:B------:R-:W-:Y:S01]  /*e820*/  ISETP.GE.AND P4, PT, R4, RZ, PT ;  /* 0x000000ff0400720c */ /* 0x000fe20003f86270 */
[----:B------:R-:W-:Y:S01]  /*e830*/  IMAD R4, R237, R110, R109 ;  /* 0x0000006eed047224 */ /* 0x000fe200078e026d */
[----:B------:R1:W-:Y:S01]  /*e840*/  STL [R1+0x61c], R5 ;  /* 0x00061c0501007387 */ /* 0x0003e20000100800 */
[----:B------:R-:W-:Y:S01]  /*e850*/  ISETP.GE.AND P1, PT, R111, RZ, PT ;  /* 0x000000ff6f00720c */ /* 0x000fe20003f26270 */
[----:B------:R-:W-:Y:S01]  /*e860*/  IMAD.HI.U32 R111, R0, R112, RZ ;  /* 0x00000070006f7227 */ /* 0x000fe200078e00ff */
[----:B------:R-:W-:Y:S02]  /*e870*/  ISETP.GT.U32.AND P6, PT, R237, R3, PT ;  /* 0x00000003ed00720c */ /* 0x000fe40003fc4070 */
[----:B------:R-:W-:Y:S01]  /*e880*/  @!P5 IADD3 R114, R114, -R237, RZ ;  /* 0x800000ed7272d210 */ /* 0x000fe20007ffe0ff */
[----:B------:R-:W-:Y:S01]  /*e890*/  IMAD.MOV R111, RZ, RZ, -R111 ;  /* 0x000000ffff6f7224 */ /* 0x000fe200078e0a6f */
[----:B------:R-:W-:Y:S01]  /*e8a0*/  ISETP.GE.AND P5, PT, R117, RZ, PT ;  /* 0x000000ff7500720c */ /* 0x000fe20003fa6270 */
[C---:B------:R-:W-:Y:S01]  /*e8b0*/  VIADD R109, R10.reuse, 0x113 ;  /* 0x000001130a6d7836 */ /* 0x040fe20000000000 */
[----:B------:R-:W-:Y:S01]  /*e8c0*/  IABS R117, R117 ;  /* 0x0000007500757213 */ /* 0x000fe20000000000 */
[----:B------:R-:W-:Y:S01]  /*e8d0*/  IMAD R112, R237, R111, R112 ;  /* 0x0000006fed707224 */ /* 0x000fe200078e0270 */
[----:B-1----:R-:W-:Y:S01]  /*e8e0*/  MOV R5, R2 ;  /* 0x0000000200057202 */ /* 0x002fe20000000f00 */
[C---:B------:R-:W-:Y:S01]  /*e8f0*/  VIADD R111, R10.reuse, 0x114 ;  /* 0x000001140a6f7836 */ /* 0x040fe20000000000 */
[----:B------:R-:W-:Y:S01]  /*e900*/  IADD3 R113, R10, 0x112, RZ ;  /* 0x000001120a717810 */ /* 0x000fe20007ffe0ff */
[----:B------:R-:W-:Y:S01]  /*e910*/  IMAD.HI.U32 R118, R0, R117, RZ ;  /* 0x0000007500767227 */ /* 0x000fe200078e00ff */
[----:B------:R-:W-:-:S02]  /*e920*/  @!P0 IADD3 R5, -R5, RZ, RZ ;  /* 0x000000ff05058210 */ /* 0x000fc40007ffe1ff */
[----:B------:R-:W-:Y:S01]  /*e930*/  ISETP.GT.U32.AND P0, PT, R237, R4, PT ;  /* 0x00000004ed00720c */ /* 0x000fe20003f04070 */
[----:B------:R-:W-:Y:S01]  /*e940*/  @!P6 IMAD.IADD R3, R3, 0x1, -R237 ;  /* 0x000000010303e824 */ /* 0x000fe200078e0aed */
[----:B------:R-:W-:Y:S01]  /*e950*/  IABS R115, R113 ;  /* 0x0000007100737213 */ /* 0x000fe20000000000 */
[----:B------:R1:W-:Y:S01]  /*e960*/  STL [R1+0x620], R5 ;  /* 0x0006200501007387 */ /* 0x0003e20000100800 */
[----:B------:R-:W-:Y:S01]  /*e970*/  IMAD.MOV R118, RZ, RZ, -R118 ;  /* 0x000000ffff767224 */ /* 0x000fe200078e0a76 */
[----:B------:R-:W-:Y:S02]  /*e980*/  IABS R110, R109 ;  /* 0x0000006d006e7213 */ /* 0x000fe40000000000 */
[----:B------:R-:W-:Y:S01]  /*e990*/  ISETP.GT.U32.AND P6, PT, R237, R3, PT ;  /* 0x00000003ed00720c */ /* 0x000fe20003fc4070 */
[----:B------:R-:W-:Y:S01]  /*e9a0*/  IMAD.HI.U32 R116, R0, R115, RZ ;  /* 0x0000007300747227 */ /* 0x000fe200078e00ff */
[----:B------:R-:W-:-:S03]  /*e9b0*/  IABS R2, R111 ;  /* 0x0000006f00027213 */ /* 0x000fc60000000000 */
[----:B-1----:R-:W-:Y:S01]  /*e9c0*/  IMAD.MOV.U32 R5, RZ, RZ, R114 ;  /* 0x000000ffff057224 */ /* 0x002fe200078e0072 */
[----:B------:R-:W-:Y:S01]  /*e9d0*/  @!P0 IADD3 R4, R4, -R237, RZ ;  /* 0x800000ed04048210 */ /* 0x000fe20007ffe0ff */
[----:B------:R-:W-:Y:S01]  /*e9e0*/  IMAD.HI.U32 R114, R0, R110, RZ ;  /* 0x0000006e00727227 */ /* 0x000fe200078e00ff */
[----:B------:R-:W-:Y:S02]  /*e9f0*/  IADD3 R116, -R116, RZ, RZ ;  /* 0x000000ff74747210 */ /* 0x000fe40007ffe1ff */
[----:B------:R-:W-:Y:S02]  /*ea00*/  @!P2 IADD3 R5, -R5, RZ, RZ ;  /* 0x000000ff0505a210 */ /* 0x000fe40007ffe1ff */
[----:B------:R-:W-:Y:S01]  /*ea10*/  ISETP.GT.U32.AND P2, PT, R237, R112, PT ;  /* 0x00000070ed00720c */ /* 0x000fe20003f44070 */
[----:B------:R-:W-:Y:S01]  /*ea20*/  @!P6 IMAD.IADD R3, R3, 0x1, -R237 ;  /* 0x000000010303e824 */ /* 0x000fe200078e0aed */
[----:B------:R-:W-:Y:S01]  /*ea30*/  ISETP.GT.U32.AND P0, PT, R237, R4, PT ;  /* 0x00000004ed00720c */ /* 0x000fe20003f04070 */
[----:B------:R1:W-:Y:S01]  /*ea40*/  STL [R1+0x618], R5 ;  /* 0x0006180501007387 */ /* 0x0003e20000100800 */
[----:B------:R-:W-:Y:S01]  /*ea50*/  ISETP.GE.AND P6, PT, R113, RZ, PT ;  /* 0x000000ff7100720c */ /* 0x000fe20003fc6270 */
[----:B------:R-:W-:-:S02]  /*ea60*/  IMAD R113, R237, R118, R117 ;  /* 0x00000076ed717224 */ /* 0x000fc400078e0275 */
[----:B------:R-:W-:Y:S02]  /*ea70*/  IMAD.MOV.U32 R6, RZ, RZ, R3 ;  /* 0x000000ffff067224 */ /* 0x000fe400078e0003 */
[----:B------:R-:W-:-:S03]  /*ea80*/  IMAD.HI.U32 R117, R0, R2, RZ ;  /* 0x0000000200757227 */ /* 0x000fc600078e00ff */
[----:B------:R-:W-:Y:S01]  /*ea90*/  @!P1 IADD3 R6, -R6, RZ, RZ ;  /* 0x000000ff06069210 */ /* 0x000fe20007ffe1ff */
[C---:B------:R-:W-:Y:S01]  /*eaa0*/  IMAD R115, R237.reuse, R116, R115 ;  /* 0x00000074ed737224 */ /* 0x040fe200078e0273 */
[----:B------:R-:W-:Y:S01]  /*eab0*/  @!P2 IADD3 R112, R112, -R237, RZ ;  /* 0x800000ed7070a210 */ /* 0x000fe20007ffe0ff */
[----:B------:R-:W-:Y:S01]  /*eac0*/  @!P0 IMAD.IADD R4, R4, 0x1, -R237 ;  /* 0x0000000104048824 */ /* 0x000fe200078e0aed */
[C---:B------:R-:W-:Y:S01]  /*ead0*/  ISETP.GT.U32.AND P0, PT, R237.reuse, R113, PT ;  /* 0x00000071ed00720c */ /* 0x040fe20003f04070 */
[----:B------:R-:W-:Y:S01]  /*eae0*/  STL [R1+0x60c], R6 ;  /* 0x00060c0601007387 */ /* 0x000fe20000100800 */
[----:B------:R-:W-:Y:S01]  /*eaf0*/  ISETP.GT.U32.AND P2, PT, R237, R112, PT ;  /* 0x00000070ed00720c */ /* 0x000fe20003f44070 */
[----:B-1----:R-:W-:Y:S01]  /*eb00*/  IMAD.MOV.U32 R5, RZ, RZ, R4 ;  /* 0x000000ffff057224 */ /* 0x002fe200078e0004 */
[----:B------:R-:W-:Y:S01]  /*eb10*/  IADD3 R116, -R114, RZ, RZ ;  /* 0x000000ff72747210 */ /* 0x000fe20007ffe1ff */
[C---:B------:R-:W-:Y:S01]  /*eb20*/  VIADD R118, R10.reuse, 0x11d ;  /* 0x0000011d0a767836 */ /* 0x040fe20000000000 */
[----:B------:R-:W-:Y:S01]  /*eb30*/  IADD3 R114, -R117, RZ, RZ ;  /* 0x000000ff75727210 */ /* 0x000fe20007ffe1ff */
[----:B------:R-:W-:Y:S01]  /*eb40*/  @!P3 IMAD.MOV R5, RZ, RZ, -R5 ;  /* 0x000000ffff05b224 */ /* 0x000fe200078e0a05 */
[C---:B------:R-:W-:Y:S01]  /*eb50*/  ISETP.GT.U32.AND P1, PT, R237.reuse, R115, PT ;  /* 0x00000073ed00720c */ /* 0x040fe20003f24070 */
[C---:B------:R-:W-:Y:S01]  /*eb60*/  IMAD R3, R237.reuse, R116, R110 ;  /* 0x00000074ed037224 */ /* 0x040fe200078e026e */
[C---:B------:R-:W-:Y:S01]  /*eb70*/  IADD3 R4, R10.reuse, 0x115, RZ ;  /* 0x000001150a047810 */ /* 0x040fe20007ffe0ff */
[----:B------:R-:W-:Y:S01]  /*eb80*/  IMAD R2, R237, R114, R2 ;  /* 0x00000072ed027224 */ /* 0x000fe200078e0202 */
[----:B------:R1:W-:Y:S01]  /*eb90*/  STL [R1+0x608], R5 ;  /* 0x0006080501007387 */ /* 0x0003e20000100800 */
[----:B------:R-:W-:Y:S01]  /*eba0*/  @!P0 IMAD.IADD R113, R113, 0x1, -R237 ;  /* 0x0000000171718824 */ /* 0x000fe200078e0aed */
[----:B------:R-:W-:Y:S01]  /*ebb0*/  IABS R116, R4 ;  /* 0x0000000400747213 */ /* 0x000fe20000000000 */
[----:B------:R-:W-:Y:S01]  /*ebc0*/  VIADD R110, R10, 0x117 ;  /* 0x000001170a6e7836 */ /* 0x000fe20000000000 */
[----:B------:R-:W-:-:S02]  /*ebd0*/  @!P2 IADD3 R112, R112, -R237, RZ ;  /* 0x800000ed7070a210 */ /* 0x000fc40007ffe0ff */
[C---:B------:R-:W-:Y:S01]  /*ebe0*/  ISETP.GT.U32.AND P0, PT, R237.reuse, R113, PT ;  /* 0x00000071ed00720c */ /* 0x040fe20003f04070 */
[----:B------:R-:W-:Y:S01]  /*ebf0*/  IMAD.HI.U32 R117, R0, R116, RZ ;  /* 0x0000007400757227 */ /* 0x000fe200078e00ff */
[----:B------:R-:W-:Y:S02]  /*ec00*/  ISETP.GT.U32.AND P2, PT, R237, R3, PT ;  /* 0x00000003ed00720c */ /* 0x000fe40003f44070 */
[----:B-1----:R-:W-:Y:S01]  /*ec10*/  MOV R5, R112 ;  /* 0x0000007000057202 */ /* 0x002fe20000000f00 */
[----:B------:R-:W-:Y:S01]  /*ec20*/  @!P1 IMAD.IADD R115, R115, 0x1, -R237 ;  /* 0x0000000173739824 */ /* 0x000fe200078e0aed */
[----:B------:R-:W-:Y:S02]  /*ec30*/  ISETP.GE.AND P3, PT, R109, RZ, PT ;  /* 0x000000ff6d00720c */ /* 0x000fe40003f66270 */
[----:B------:R-:W-:Y:S01]  /*ec40*/  IADD3 R109, R10, 0x116, RZ ;  /* 0x000001160a6d7810 */ /* 0x000fe20007ffe0ff */
[----:B------:R-:W-:Y:S01]  /*ec50*/  @!P4 IMAD.MOV R5, RZ, RZ, -R5 ;  /* 0x000000ffff05c224 */ /* 0x000fe200078e0a05 */
[----:B------:R-:W-:-:S02]  /*ec60*/  ISETP.GT.U32.AND P4, PT, R237, R2, PT ;  /* 0x00000002ed00720c */ /* 0x000fc40003f84070 */
[----:B------:R-:W-:Y:S01]  /*ec70*/  ISETP.GT.U32.AND P1, PT, R237, R115, PT ;  /* 0x00000073ed00720c */ /* 0x000fe20003f24070 */
[----:B------:R-:W-:Y:S01]  /*ec80*/  @!P0 IMAD.IADD R113, R113, 0x1, -R237 ;  /* 0x0000000171718824 */ /* 0x000fe200078e0aed */
[----:B------:R-:W-:Y:S01]  /*ec90*/  IABS R112, R109 ;  /* 0x0000006d00707213 */ /* 0x000fe20000000000 */
[----:B------:R1:W-:Y:S01]  /*eca0*/  STL [R1+0x5e8], R5 ;  /* 0x0005e80501007387 */ /* 0x0003e20000100800 */
[----:B------:R-:W-:Y:S01]  /*ecb0*/  IADD3 R117, -R117, RZ, RZ ;  /* 0x000000ff75757210 */ /* 0x000fe20007ffe1ff */
[----:B------:R-:W-:Y:S01]  /*ecc0*/  IMAD.MOV.U32 R6, RZ, RZ, R113 ;  /* 0x000000ffff067224 */ /* 0x000fe200078e0071 */
[----:B------:R-:W-:Y:S01]  /*ecd0*/  ISETP.GE.AND P0, PT, R111, RZ, PT ;  /* 0x000000ff6f00720c */ /* 0x000fe20003f06270 */
[----:B------:R-:W-:Y:S01]  /*ece0*/  IMAD.HI.U32 R111, R0, R112, RZ ;  /* 0x00000070006f7227 */ /* 0x000fe200078e00ff */
[----:B------:R-:W-:Y:S02]  /*ecf0*/  @!P2 IADD3 R3, R3, -R237, RZ ;  /* 0x800000ed0303a210 */ /* 0x000fe40007ffe0ff */
[----:B------:R-:W-:Y:S01]  /*ed00*/  IABS R114, R110 ;  /* 0x0000006e00727213 */ /* 0x000fe20000000000 */
[C---:B------:R-:W-:Y:S01]  /*ed10*/  IMAD R116, R237.reuse, R117, R116 ;  /* 0x00000075ed747224 */ /* 0x040fe200078e0274 */
[----:B------:R-:W-:Y:S01]  /*ed20*/  @!P4 IADD3 R2, R2, -R237, RZ ;  /* 0x800000ed0202c210 */ /* 0x000fe20007ffe0ff */
[----:B------:R-:W-:Y:S01]  /*ed30*/  IMAD.MOV R111, RZ, RZ, -R111 ;  /* 0x000000ffff6f7224 */ /* 0x000fe200078e0a6f */
[----:B------:R-:W-:Y:S01]  /*ed40*/  ISETP.GT.U32.AND P2, PT, R237, R3, PT ;  /* 0x00000003ed00720c */ /* 0x000fe20003f44070 */
[----:B------:R-:W-:Y:S01]  /*ed50*/  @!P1 IMAD.IADD R115, R115, 0x1, -R237 ;  /* 0x0000000173739824 */ /* 0x000fe200078e0aed */
[C---:B------:R-:W-:Y:S01]  /*ed60*/  ISETP.GT.U32.AND P4, PT, R237.reuse, R2, PT ;  /* 0x00000002ed00720c */ /* 0x040fe20003f84070 */
[C---:B------:R-:W-:Y:S01]  /*ed70*/  IMAD R112, R237.reuse, R111, R112 ;  /* 0x0000006fed707224 */ /* 0x040fe200078e0270 */
[----:B------:R-:W-:Y:S01]  /*ed80*/  ISETP.GT.U32.AND P1, PT, R237, R116, PT ;  /* 0x00000074ed00720c */ /* 0x000fe20003f24070 */
[----:B------:R-:W-:Y:S01]  /*ed90*/  @!P5 IMAD.MOV R6, RZ, RZ, -R6 ;  /* 0x000000ffff06d224 */ /* 0x000fe200078e0a06 */
[----:B-1----:R-:W-:Y:S01]  /*eda0*/  MOV R5, R115 ;  /* 0x0000007300057202 */ /* 0x002fe20000000f00 */
[----:B------:R-:W-:Y:S01]  /*edb0*/  IMAD.HI.U32 R113, R0, R114, RZ ;  /* 0x0000007200717227 */ /* 0x000fe200078e00ff */
[----:B------:R-:W-:-:S02]  /*edc0*/  ISETP.GE.AND P5, PT, R4, RZ, PT ;  /* 0x000000ff0400720c */ /* 0x000fc40003fa6270 */
[----:B------:R-:W-:Y:S01]  /*edd0*/  @!P6 IADD3 R5, -R5, RZ, RZ ;  /* 0x000000ff0505e210 */ /* 0x000fe20007ffe1ff */
[----:B------:R-:W-:Y:S01]  /*ede0*/  VIADD R4, R10, 0x118 ;  /* 0x000001180a047836 */ /* 0x000fe20000000000 */
[----:B------:R1:W-:Y:S01]  /*edf0*/  STL [R1+0x5ec], R6 ;  /* 0x0005ec0601007387 */ /* 0x0003e20000100800 */
[----:B------:R-:W-:Y:S01]  /*ee00*/  @!P2 IMAD.IADD R3, R3, 0x1, -R237 ;  /* 0x000000010303a824 */ /* 0x000fe200078e0aed */
[----:B------:R-:W-:Y:S02]  /*ee10*/  ISETP.GE.AND P2, PT, R110, RZ, PT ;  /* 0x000000ff6e00720c */ /* 0x000fe40003f46270 */
[-C--:B------:R-:W-:Y:S01]  /*ee20*/  @!P4 IADD3 R2, R2, -R237.reuse, RZ ;  /* 0x800000ed0202c210 */ /* 0x080fe20007ffe0ff */
[----:B------:R2:W-:Y:S01]  /*ee30*/  STL [R1+0x5f8], R5 ;  /* 0x0005f80501007387 */ /* 0x0005e20000100800 */
[----:B------:R-:W-:Y:S02]  /*ee40*/  ISETP.GT.U32.AND P4, PT, R237, R112, PT ;  /* 0x00000070ed00720c */ /* 0x000fe40003f84070 */
[----:B------:R-:W-:Y:S01]  /*ee50*/  @!P1 IADD3 R116, R116, -R237, RZ ;  /* 0x800000ed74749210 */ /* 0x000fe20007ffe0ff */
[----:B-1----:R-:W-:Y:S01]  /*ee60*/  IMAD.MOV.U32 R6, RZ, RZ, R3 ;  /* 0x000000ffff067224 */ /* 0x002fe200078e0003 */
[----:B------:R-:W-:-:S02]  /*ee70*/  IADD3 R3, R10, 0x119, RZ ;  /* 0x000001190a037810 */ /* 0x000fc40007ffe0ff */
[C---:B------:R-:W-:Y:S02]  /*ee80*/  ISETP.GT.U32.AND P1, PT, R237.reuse, R116, PT ;  /* 0x00000074ed00720c */ /* 0x040fe40003f24070 */
[----:B------:R-:W-:Y:S01]  /*ee90*/  IABS R115, R4 ;  /* 0x0000000400737213 */ /* 0x000fe20000000000 */
[----:B--2---:R-:W-:Y:S01]  /*eea0*/  IMAD.MOV.U32 R5, RZ, RZ, R2 ;  /* 0x000000ffff057224 */ /* 0x004fe200078e0002 */
[----:B------:R-:W-:Y:S01]  /*eeb0*/  IABS R110, R3 ;  /* 0x00000003006e7213 */ /* 0x000fe20000000000 */
[----:B------:R-:W-:Y:S02]  /*eec0*/  VIADD R2, R10, 0x11a ;  /* 0x0000011a0a027836 */ /* 0x000fe40000000000 */
[----:B------:R-:W-:Y:S01]  /*eed0*/  @!P4 IADD3 R112, R112, -R237, RZ ;  /* 0x800000ed7070c210 */ /* 0x000fe20007ffe0ff */
[----:B------:R-:W-:Y:S01]  /*eee0*/  IMAD.HI.U32 R111, R0, R115, RZ ;  /* 0x00000073006f7227 */ /* 0x000fe200078e00ff */
[----:B------:R-:W-:Y:S02]  /*eef0*/  @!P3 IADD3 R6, -R6, RZ, RZ ;  /* 0x000000ff0606b210 */ /* 0x000fe40007ffe1ff */
[----:B------:R-:W-:Y:S01]  /*ef00*/  ISETP.GT.U32.AND P4, PT, R237, R112, PT ;  /* 0x00000070ed00720c */ /* 0x000fe20003f84070 */
[----:B------:R-:W-:Y:S01]  /*ef10*/  @!P0 IMAD.MOV R5, RZ, RZ, -R5 ;  /* 0x000000ffff058224 */ /* 0x000fe200078e0a05 */
[----:B------:R-:W-:Y:S01]  /*ef20*/  ISETP.GE.AND P0, PT, R3, RZ, PT ;  /* 0x000000ff0300720c */ /* 0x000fe20003f06270 */
[----:B------:R-:W-:Y:S01]  /*ef30*/  IMAD.HI.U32 R3, R0, R110, RZ ;  /* 0x0000006e00037227 */ /* 0x000fe200078e00ff */
[----:B------:R-:W-:Y:S01]  /*ef40*/  IADD3 R111, -R111, RZ, RZ ;  /* 0x000000ff6f6f7210 */ /* 0x000fe20007ffe1ff */
[----:B------:R1:W-:Y:S01]  /*ef50*/  STL [R1+0x5fc], R6 ;  /* 0x0005fc0601007387 */ /* 0x0003e20000100800 */
[----:B------:R-:W-:Y:S01]  /*ef60*/  @!P1 IADD3 R116, R116, -R237, RZ ;  /* 0x800000ed74749210 */ /* 0x000fe20007ffe0ff */
[----:B------:R-:W-:Y:S01]  /*ef70*/  IMAD.MOV R3, RZ, RZ, -R3 ;  /* 0x000000ffff037224 */ /* 0x000fe200078e0a03 */
[----:B------:R-:W-:Y:S01]  /*ef80*/  IADD3 R113, -R113, RZ, RZ ;  /* 0x000000ff71717210 */ /* 0x000fe20007ffe1ff */
[----:B------:R-:W-:Y:S01]  /*ef90*/  IMAD R115, R237, R111, R115 ;  /* 0x0000006fed737224 */ /* 0x000fe200078e0273 */
[----:B------:R-:W-:Y:S01]  /*efa0*/  ISETP.GE.AND P6, PT, R109, RZ, PT ;  /* 0x000000ff6d00720c */ /* 0x000fe20003fc6270 */
[C---:B------:R-:W-:Y:S01]  /*efb0*/  IMAD R110, R237.reuse, R3, R110 ;  /* 0x00000003ed6e7224 */ /* 0x040fe200078e026e */
[----:B------:R-:W-:Y:S01]  /*efc0*/  ISETP.GE.AND P3, PT, R4, RZ, PT ;  /* 0x000000ff0400720c */ /* 0x000fe20003f66270 */
[----:B------:R-:W-:Y:S01]  /*efd0*/  @!P4 IMAD.IADD R112, R112, 0x1, -R237 ;  /* 0x000000017070c824 */ /* 0x000fe200078e0aed */
[C---:B------:R-:W-:Y:S01]  /*efe0*/  ISETP.GT.U32.AND P4, PT, R237.reuse, R115, PT ;  /* 0x00000073ed00720c */ /* 0x040fe20003f84070 */
[----:B------:R-:W-:Y:S01]  /*eff0*/  IMAD R114, R237, R113, R114 ;  /* 0x00000071ed727224 */ /* 0x000fe200078e0272 */
[----:B-1----:R-:W-:Y:S01]  /*f000*/  MOV R6, R116 ;  /* 0x0000007400067202 */ /* 0x002fe20000000f00 */
[----:B------:R-:W-:Y:S01]  /*f010*/  VIADD R109, R10, 0x11b ;  /* 0x0000011b0a6d7836 */ /* 0x000fe20000000000 */
[----:B------:R-:W-:Y:S01]  /*f020*/  IABS R4, R2 ;  /* 0x0000000200047213 */ /* 0x000fe20000000000 */
[----:B------:R1:W-:Y:S01]  /*f030*/  STL [R1+0x600], R5 ;  /* 0x0006000501007387 */ /* 0x0003e20000100800 */
[----:B------:R-:W-:-:S02]  /*f040*/  @!P5 IADD3 R6, -R6, RZ, RZ ;  /* 0x000000ff0606d210 */ /* 0x000fc40007ffe1ff */
[C---:B------:R-:W-:Y:S01]  /*f050*/  ISETP.GT.U32.AND P5, PT, R237.reuse, R110, PT ;  /* 0x0000006eed00720c */ /* 0x040fe20003fa4070 */
[C---:B------:R-:W-:Y:S01]  /*f060*/  IMAD.HI.U32 R111, R0.reuse, R4, RZ ;  /* 0x00000004006f7227 */ /* 0x040fe200078e00ff */
[----:B------:R-:W-:Y:S01]  /*f070*/  ISETP.GT.U32.AND P1, PT, R237, R114, PT ;  /* 0x00000072ed00720c */ /* 0x000fe20003f24070 */
[----:B------:R-:W-:Y:S01]  /*f080*/  STL [R1+0x5f0], R6 ;  /* 0x0005f00601007387 */ /* 0x000fe20000100800 */
[----:B------:R-:W-:Y:S01]  /*f090*/  IABS R113, R109 ;  /* 0x0000006d00717213 */ /* 0x000fe20000000000 */
[----:B------:R-:W-:Y:S01]  /*f0a0*/  IMAD.MOV R111, RZ, RZ, -R111 ;  /* 0x000000ffff6f7224 */ /* 0x000fe200078e0a6f */
[----:B------:R-:W-:Y:S02]  /*f0b0*/  @!P4 IADD3 R115, R115, -R237, RZ ;  /* 0x800000ed7373c210 */ /* 0x000fe40007ffe0ff */
[----:B-1----:R-:W-:Y:S01]  /*f0c0*/  MOV R5, R112 ;  /* 0x0000007000057202 */ /* 0x002fe20000000f00 */
[----:B------:R-:W-:Y:S01]  /*f0d0*/  IMAD.HI.U32 R3, R0, R113, RZ ;  /* 0x0000007100037227 */ /* 0x000fe200078e00ff */
[----:B------:R-:W-:-:S02]  /*f0e0*/  ISETP.GT.U32.AND P4, PT, R237, R115, PT ;  /* 0x00000073ed00720c */ /* 0x000fc40003f84070 */
[----:B------:R-:W-:Y:S01]  /*f0f0*/  IABS R123, R118 ;  /* 0x00000076007b7213 */ /* 0x000fe20000000000 */
[----:B------:R-:W-:Y:S01]  /*f100*/  @!P5 IMAD.IADD R110, R110, 0x1, -R237 ;  /* 0x000000016e6ed824 */ /* 0x000fe200078e0aed */
[----:B------:R-:W-:Y:S01]  /*f110*/  IADD3 R116, R10, 0x120, RZ ;  /* 0x000001200a747810 */ /* 0x000fe20007ffe0ff */
[----:B------:R-:W-:Y:S01]  /*f120*/  @!P6 IMAD.MOV R5, RZ, RZ, -R5 ;  /* 0x000000ffff05e224 */ /* 0x000fe200078e0a05 */
[----:B------:R-:W-:Y:S01]  /*f130*/  ISETP.GE.AND P6, PT, R2, RZ, PT ;  /* 0x000000ff0200720c */ /* 0x000fe20003fc6270 */
[C---:B------:R-:W-:Y:S01]  /*f140*/  IMAD R2, R237.reuse, R111, R4 ;  /* 0x0000006fed027224 */ /* 0x040fe200078e0204 */
[----:B------:R-:W-:Y:S01]  /*f150*/  ISETP.GT.U32.AND P5, PT, R237, R110, PT ;  /* 0x0000006eed00720c */ /* 0x000fe20003fa4070 */
[----:B------:R-:W-:Y:S01]  /*f160*/  VIADD R111, R10, 0x11c ;  /* 0x0000011c0a6f7836 */ /* 0x000fe20000000000 */
[-C--:B------:R-:W-:Y:S01]  /*f170*/  @!P1 IADD3 R114, R114, -R237.reuse, RZ ;  /* 0x800000ed72729210 */ /* 0x080fe20007ffe0ff */
[----:B------:R-:W-:Y:S01]  /*f180*/  IMAD.MOV R3, RZ, RZ, -R3 ;  /* 0x000000ffff037224 */ /* 0x000fe200078e0a03 */
[----:B------:R1:W-:Y:S01]  /*f190*/  STL [R1+0x5f4], R5 ;  /* 0x0005f40501007387 */ /* 0x0003e20000100800 */
[----:B------:R-:W-:Y:S01]  /*f1a0*/  @!P4 IADD3 R115, R115, -R237, RZ ;  /* 0x800000ed7373c210 */ /* 0x000fe20007ffe0ff */
[----:B------:R-:W-:Y:S01]  /*f1b0*/  IMAD.HI.U32 R122, R0, R123, RZ ;  /* 0x0000007b007a7227 */ /* 0x000fe200078e00ff */
[----:B------:R-:W-:-:S02]  /*f1c0*/  IABS R4, R111 ;  /* 0x0000006f00047213 */ /* 0x000fc40000000000 */
[C---:B------:R-:W-:Y:S01]  /*f1d0*/  ISETP.GT.U32.AND P1, PT, R237.reuse, R114, PT ;  /* 0x00000072ed00720c */ /* 0x040fe20003f24070 */
[C---:B------:R-:W-:Y:S01]  /*f1e0*/  IMAD R113, R237.reuse, R3, R113 ;  /* 0x00000003ed717224 */ /* 0x040fe200078e0271 */
[C---:B------:R-:W-:Y:S01]  /*f1f0*/  ISETP.GT.U32.AND P4, PT, R237.reuse, R2, PT ;  /* 0x00000002ed00720c */ /* 0x040fe20003f84070 */
[----:B------:R-:W-:Y:S01]  /*f200*/  IMAD.HI.U32 R117, R0, R4, RZ ;  /* 0x0000000400757227 */ /* 0x000fe200078e00ff */
[----:B------:R-:W-:Y:S02]  /*f210*/  @!P5 IADD3 R110, R110, -R237, RZ ;  /* 0x800000ed6e6ed210 */ /* 0x000fe40007ffe0ff */
[C---:B------:R-:W-:Y:S01]  /*f220*/  ISETP.GT.U32.AND P5, PT, R237.reuse, R113, PT ;  /* 0x00000071ed00720c */ /* 0x040fe20003fa4070 */
[----:B------:R-:W-:Y:S02]  /*f230*/  IMAD.MOV R117, RZ, RZ, -R117 ;  /* 0x000000ffff757224 */ /* 0x000fe400078e0a75 */
[----:B------:R-:W-:Y:S02]  /*f240*/  IMAD.MOV R122, RZ, RZ, -R122 ;  /* 0x000000ffff7a7224 */ /* 0x000fe400078e0a7a */
[----:B------:R-:W-:-:S02]  /*f250*/  IMAD R4, R237, R117, R4 ;  /* 0x00000075ed047224 */ /* 0x000fc400078e0204 */
[-C--:B------:R-:W-:Y:S01]  /*f260*/  @!P1 IADD3 R114, R114, -R237.reuse, RZ ;  /* 0x800000ed72729210 */ /* 0x080fe20007ffe0ff */
[----:B------:R-:W-:Y:S01]  /*f270*/  IMAD R122, R237, R122, R123 ;  /* 0x0000007aed7a7224 */ /* 0x000fe200078e027b */
[----:B------:R-:W-:Y:S01]  /*f280*/  ISETP.GE.AND P1, PT, R109, RZ, PT ;  /* 0x000000ff6d00720c */ /* 0x000fe20003f26270 */
[----:B------:R-:W-:Y:S01]  /*f290*/  @!P4 IMAD.IADD R2, R2, 0x1, -R237 ;  /* 0x000000010202c824 */ /* 0x000fe200078e0aed */
[----:B------:R-:W-:Y:S01]  /*f2a0*/  ISETP.GT.U32.AND P4, PT, R237, R4, PT ;  /* 0x00000004ed00720c */ /* 0x000fe20003f84070 */
[C---:B------:R-:W-:Y:S01]  /*f2b0*/  VIADD R3, R10.reuse, 0x11f ;  /* 0x0000011f0a037836 */ /* 0x040fe20000000000 */
[----:B-1----:R-:W-:Y:S01]  /*f2c0*/  MOV R5, R114 ;  /* 0x0000007200057202 */ /* 0x002fe20000000f00 */
[----:B------:R-:W-:Y:S01]  /*f2d0*/  VIADD R114, R10, 0x122 ;  /* 0x000001220a727836 */ /* 0x000fe20000000000 */
[----:B------:R-:W-:Y:S02]  /*f2e0*/  @!P5 IADD3 R113, R113, -R237, RZ ;  /* 0x800000ed7171d210 */ /* 0x000fe40007ffe0ff */
[----:B------:R-:W-:Y:S01]  /*f2f0*/  ISETP.GT.U32.AND P5, PT, R237, R122, PT ;  /* 0x0000007aed00720c */ /* 0x000fe20003fa4070 */
[----:B------:R-:W-:Y:S01]  /*f300*/  @!P2 IMAD.MOV R5, RZ, RZ, -R5 ;  /* 0x000000ffff05a224 */ /* 0x000fe200078e0a05 */
[----:B------:R-:W-:-:S02]  /*f310*/  IABS R112, R3 ;  /* 0x0000000300707213 */ /* 0x000fc40000000000 */
[----:B------:R-:W-:Y:S02]  /*f320*/  IABS R109, R116 ;  /* 0x00000074006d7213 */ /* 0x000fe40000000000 */
[----:B------:R1:W-:Y:S01]  /*f330*/  STL [R1+0x5e0], R5 ;  /* 0x0005e00501007387 */ /* 0x0003e20000100800 */
[----:B------:R-:W-:Y:S01]  /*f340*/  IMAD.HI.U32 R119, R0, R112, RZ ;  /* 0x0000007000777227 */ /* 0x000fe200078e00ff */
[----:B------:R-:W-:Y:S02]  /*f350*/  @!P4 IADD3 R4, R4, -R237, RZ ;  /* 0x800000ed0404c210 */ /* 0x000fe40007ffe0ff */
[----:B------:R-:W-:Y:S01]  /*f360*/  ISETP.GT.U32.AND P4, PT, R237, R2, PT ;  /* 0x00000002ed00720c */ /* 0x000fe20003f84070 */
[----:B------:R-:W-:Y:S01]  /*f370*/  IMAD.HI.U32 R117, R0, R109, RZ ;  /* 0x0000006d00757227 */ /* 0x000fe200078e00ff */
[----:B------:R-:W-:Y:S02]  /*f380*/  IADD3 R119, -R119, RZ, RZ ;  /* 0x000000ff77777210 */ /* 0x000fe40007ffe1ff */
[C---:B------:R-:W-:Y:S01]  /*f390*/  ISETP.GT.U32.AND P2, PT, R237.reuse, R113, PT ;  /* 0x00000071ed00720c */ /* 0x040fe20003f44070 */
[----:B------:R-:W-:Y:S01]  /*f3a0*/  @!P5 IMAD.IADD R122, R122, 0x1, -R237 ;  /* 0x000000017a7ad824 */ /* 0x000fe200078e0aed */
[----:B-1----:R-:W-:Y:S01]  /*f3b0*/  MOV R5, R115 ;  /* 0x0000007300057202 */ /* 0x002fe20000000f00 */
[----:B------:R-:W-:Y:S01]  /*f3c0*/  IMAD.MOV R117, RZ, RZ, -R117 ;  /* 0x000000ffff757224 */ /* 0x000fe200078e0a75 */
[C---:B------:R-:W-:Y:S01]  /*f3d0*/  ISETP.GT.U32.AND P5, PT, R237.reuse, R4, PT ;  /* 0x00000004ed00720c */ /* 0x040fe20003fa4070 */
[----:B------:R-:W-:Y:S01]  /*f3e0*/  IMAD R112, R237, R119, R112 ;  /* 0x00000077ed707224 */ /* 0x000fe200078e0270 */
[----:B------:R-:W-:Y:S01]  /*f3f0*/  @!P3 IADD3 R5, -R5, RZ, RZ ;  /* 0x000000ff0505b210 */ /* 0x000fe20007ffe1ff */
[C---:B------:R-:W-:Y:S01]  /*f400*/  IMAD R109, R237.reuse, R117, R109 ;  /* 0x00000075ed6d7224 */ /* 0x040fe200078e026d */
[C---:B------:R-:W-:Y:S01]  /*f410*/  ISETP.GT.U32.AND P3, PT, R237.reuse, R122, PT ;  /* 0x0000007aed00720c */ /* 0x040fe20003f64070 */
[----:B------:R-:W-:Y:S01]  /*f420*/  @!P4 IMAD.IADD R2, R2, 0x1, -R237 ;  /* 0x000000010202c824 */ /* 0x000fe200078e0aed */
[----:B------:R-:W-:Y:S01]  /*f430*/  ISETP.GT.U32.AND P4, PT, R237, R112, PT ;  /* 0x00000070ed00720c */ /* 0x000fe20003f84070 */
[----:B------:R1:W-:Y:S01]  /*f440*/  STL [R1+0x5dc], R5 ;  /* 0x0005dc0501007387 */ /* 0x0003e20000100800 */
[----:B------:R-:W-:Y:S01]  /*f450*/  VIADD R119, R10, 0x121 ;  /* 0x000001210a777836 */ /* 0x000fe20000000000 */
[----:B------:R-:W-:Y:S01]  /*f460*/  @!P2 IADD3 R113, R113, -R237, RZ ;  /* 0x800000ed7171a210 */ /* 0x000fe20007ffe0ff */
[----:B------:R-:W-:Y:S01]  /*f470*/  IMAD.MOV.U32 R6, RZ, RZ, R2 ;  /* 0x000000ffff067224 */ /* 0x000fe200078e0002 */
[----:B------:R-:W-:-:S02]  /*f480*/  IABS R115, R114 ;  /* 0x0000007200737213 */ /* 0x000fc40000000000 */
[----:B------:R-:W-:Y:S01]  /*f490*/  @!P5 IMAD.IADD R4, R4, 0x1, -R237 ;  /* 0x000000010404d824 */ /* 0x000fe200078e0aed */
[----:B------:R-:W-:Y:S01]  /*f4a0*/  ISETP.GT.U32.AND P5, PT, R237, R109, PT ;  /* 0x0000006ded00720c */ /* 0x000fe20003fa4070 */
[----:B------:R-:W-:Y:S01]  /*f4b0*/  @!P6 IMAD.MOV R6, RZ, RZ, -R6 ;  /* 0x000000ffff06e224 */ /* 0x000fe200078e0a06 */
[----:B------:R-:W-:Y:S01]  /*f4c0*/  IABS R117, R119 ;  /* 0x0000007700757213 */ /* 0x000fe20000000000 */
[----:B-1----:R-:W-:Y:S01]  /*f4d0*/  IMAD.MOV.U32 R5, RZ, RZ, R110 ;  /* 0x000000ffff057224 */ /* 0x002fe200078e006e */
[----:B------:R-:W-:Y:S01]  /*f4e0*/  ISETP.GE.AND P2, PT, R111, RZ, PT ;  /* 0x000000ff6f00720c */ /* 0x000fe20003f46270 */
[----:B------:R-:W-:Y:S01]  /*f4f0*/  IMAD.HI.U32 R111, R0, R115, RZ ;  /* 0x00000073006f7227 */ /* 0x000fe200078e00ff */
[----:B------:R-:W-:Y:S02]  /*f500*/  @!P4 IADD3 R112, R112, -R237, RZ ;  /* 0x800000ed7070c210 */ /* 0x000fe40007ffe0ff */
[----:B------:R-:W-:Y:S01]  /*f510*/  @!P0 IADD3 R5, -R5, RZ, RZ ;  /* 0x000000ff05058210 */ /* 0x000fe20007ffe1ff */
[----:B------:R-:W-:Y:S01]  /*f520*/  IMAD.HI.U32 R110, R0, R117, RZ ;  /* 0x00000075006e7227 */ /* 0x000fe200078e00ff */
[----:B------:R-:W-:-:S02]  /*f530*/  ISETP.GT.U32.AND P0, PT, R237, R121, PT ;  /* 0x00000079ed00720c */ /* 0x000fc40003f04070 */
[-C--:B------:R-:W-:Y:S01]  /*f540*/  @!P3 IADD3 R122, R122, -R237.reuse, RZ ;  /* 0x800000ed7a7ab210 */ /* 0x080fe20007ffe0ff */
[----:B------:R1:W-:Y:S01]  /*f550*/  STL [R1+0x5d8], R5 ;  /* 0x0005d80501007387 */ /* 0x0003e20000100800 */
[----:B------:R-:W-:Y:S01]  /*f560*/  ISETP.GE.AND P3, PT, R118, RZ, PT ;  /* 0x000000ff7600720c */ /* 0x000fe20003f66270 */
[----:B------:R-:W-:Y:S01]  /*f570*/  IMAD.MOV R110, RZ, RZ, -R110 ;  /* 0x000000ffff6e7224 */ /* 0x000fe200078e0a6e */
[----:B------:R-:W-:Y:S01]  /*f580*/  @!P5 IADD3 R109, R109, -R237, RZ ;  /* 0x800000ed6d6dd210 */ /* 0x000fe20007ffe0ff */
[----:B------:R2:W-:Y:S01]  /*f590*/  STL [R1+0x5d0], R6 ;  /* 0x0005d00601007387 */ /* 0x0005e20000100800 */
[C---:B------:R-:W-:Y:S01]  /*f5a0*/  ISETP.GT.U32.AND P6, PT, R237.reuse, R112, PT ;  /* 0x00000070ed00720c */ /* 0x040fe20003fc4070 */
[----:B------:R-:W-:Y:S01]  /*f5b0*/  IMAD R110, R237, R110, R117 ;  /* 0x0000006eed6e7224 */ /* 0x000fe200078e0275 */
[----:B------:R-:W-:Y:S01]  /*f5c0*/  IADD3 R111, -R111, RZ, RZ ;  /* 0x000000ff6f6f7210 */ /* 0x000fe20007ffe1ff */
[----:B------:R-:W-:Y:S01]  /*f5d0*/  @!P2 IMAD.MOV R4, RZ, RZ, -R4 ;  /* 0x000000ffff04a224 */ /* 0x000fe200078e0a04 */
[----:B------:R-:W-:Y:S01]  /*f5e0*/  ISETP.GE.AND P4, PT, R3, RZ, PT ;  /* 0x000000ff0300720c */ /* 0x000fe20003f86270 */
[----:B------:R-:W-:Y:S01]  /*f5f0*/  @!P0 IMAD.IADD R121, R121, 0x1, -R237 ;  /* 0x0000000179798824 */ /* 0x000fe200078e0aed */
[----:B------:R-:W-:Y:S01]  /*f600*/  ISETP.GE.AND P0, PT, R120, RZ, PT ;  /* 0x000000ff7800720c */ /* 0x000fe20003f06270 */
[----:B-1----:R-:W-:Y:S01]  /*f610*/  IMAD.MOV.U32 R5, RZ, RZ, R113 ;  /* 0x000000ffff057224 */ /* 0x002fe200078e0071 */
[C---:B------:R-:W-:Y:S01]  /*f620*/  IADD3 R2, R10.reuse, 0x123, RZ ;  /* 0x000001230a027810 */ /* 0x040fe20007ffe0ff */
[C---:B------:R-:W-:Y:S01]  /*f630*/  IMAD R111, R237.reuse, R111, R115 ;  /* 0x0000006fed6f7224 */ /* 0x040fe200078e0273 */
[----:B------:R-:W-:Y:S01]  /*f640*/  ISETP.GT.U32.AND P5, PT, R237, R121, PT ;  /* 0x00000079ed00720c */ /* 0x000fe20003fa4070 */
[----:B------:R-:W-:Y:S01]  /*f650*/  VIADD R3, R10, 0x124 ;  /* 0x000001240a037836 */ /* 0x000fe20000000000 */
[----:B------:R-:W-:-:S02]  /*f660*/  @!P1 IADD3 R5, -R5, RZ, RZ ;  /* 0x000000ff05059210 */ /* 0x000fc40007ffe1ff */
[C---:B------:R-:W-:Y:S02]  /*f670*/  ISETP.GT.U32.AND P1, PT, R237.reuse, R109, PT ;  /* 0x0000006ded00720c */ /* 0x040fe40003f24070 */
[----:B------:R-:W-:Y:S01]  /*f680*/  ISETP.GT.U32.AND P2, PT, R237, R110, PT ;  /* 0x0000006eed00720c */ /* 0x000fe20003f44070 */
[----:B------:R1:W-:Y:S01]  /*f690*/  STL [R1+0x5cc], R5 ;  /* 0x0005cc0501007387 */ /* 0x0003e20000100800 */
[----:B------:R-:W-:Y:S02]  /*f6a0*/  @!P6 IADD3 R112, R112, -R237, RZ ;  /* 0x800000ed7070e210 */ /* 0x000fe40007ffe0ff */
[----:B------:R-:W-:Y:S01]  /*f6b0*/  IABS R115, R2 ;  /* 0x0000000200737213 */ /* 0x000fe20000000000 */
[----:B------:R3:W-:Y:S01]  /*f6c0*/  STL [R1+0x5c8], R4 ;  /* 0x0005c80401007387 */ /* 0x0007e20000100800 */
[----:B------:R-:W-:Y:S01]  /*f6d0*/  IABS R118, R3 ;  /* 0x0000000300767213 */ /* 0x000fe20000000000 */
[----:B------:R-:W-:Y:S01]  /*f6e0*/  @!P5 IMAD.IADD R121, R121, 0x1, -R237 ;  /* 0x000000017979d824 */ /* 0x000fe200078e0aed */
[----:B------:R-:W-:-:S02]  /*f6f0*/  ISETP.GT.U32.AND P5, PT, R237, R111, PT ;  /* 0x0000006fed00720c */ /* 0x000fc40003fa4070 */
[----:B------:R-:W-:Y:S01]  /*f700*/  ISETP.GE.AND P6, PT, R119, RZ, PT ;  /* 0x000000ff7700720c */ /* 0x000fe20003fc6270 */
[----:B--2---:R-:W-:Y:S01]  /*f710*/  IMAD.MOV.U32 R6, RZ, RZ, R121 ;  /* 0x000000ffff067224 */ /* 0x004fe200078e0079 */
[----:B-1----:R-:W-:Y:S01]  /*f720*/  MOV R5, R122 ;  /* 0x0000007a00057202 */ /* 0x002fe20000000f00 */
[--C-:B------:R-:W-:Y:S01]  /*f730*/  @!P1 IMAD.IADD R109, R109, 0x1, -R237.reuse ;  /* 0x000000016d6d9824 */ /* 0x100fe200078e0aed */
[----:B------:R-:W-:Y:S01]  /*f740*/  @!P2 IADD3 R110, R110, -R237, RZ ;  /* 0x800000ed6e6ea210 */ /* 0x000fe20007ffe0ff */
[----:B---3--:R-:W-:Y:S01]  /*f750*/  IMAD.HI.U32 R4, R0, R115, RZ ;  /* 0x0000007300047227 */ /* 0x008fe200078e00ff */
[----:B------:R-:W-:Y:S02]  /*f760*/  @!P3 IADD3 R5, -R5, RZ, RZ ;  /* 0x000000ff0505b210 */ /* 0x000fe40007ffe1ff */
[----:B------:R-:W-:Y:S01]  /*f770*/  ISETP.GE.AND P3, PT, R116, RZ, PT ;  /* 0x000000ff7400720c */ /* 0x000fe20003f66270 */
[----:B------:R-:W-:Y:S01]  /*f780*/  @!P0 IMAD.MOV R6, RZ, RZ, -R6 ;  /* 0x000000ffff068224 */ /* 0x000fe200078e0a06 */
[----:B------:R-:W-:Y:S01]  /*f790*/  IADD3 R4, -R4, RZ, RZ ;  /* 0x000000ff04047210 */ /* 0x000fe20007ffe1ff */
[----:B------:R1:W-:Y:S01]  /*f7a0*/  STL [R1+0x5c4], R5 ;  /* 0x0005c40501007387 */ /* 0x0003e20000100800 */
[----:B------:R-:W-:Y:S01]  /*f7b0*/  @!P5 IMAD.IADD R111, R111, 0x1, -R237 ;  /* 0x000000016f6fd824 */ /* 0x000fe200078e0aed */
[C---:B------:R-:W-:Y:S01]  /*f7c0*/  ISETP.GT.U32.AND P0, PT, R237.reuse, R110, PT ;  /* 0x0000006eed00720c */ /* 0x040fe20003f04070 */
[----:B------:R-:W-:Y:S01]  /*f7d0*/  VIADD R116, R10, 0x125 ;  /* 0x000001250a747836 */ /* 0x000fe20000000000 */
[----:B------:R-:W-:Y:S01]  /*f7e0*/  STL [R1+0x5c0], R6 ;  /* 0x0005c00601007387 */ /* 0x000fe20000100800 */
[C---:B------:R-:W-:Y:S01]  /*f7f0*/  IMAD R115, R237.reuse, R4, R115 ;  /* 0x00000004ed737224 */ /* 0x040fe200078e0273 */
[----:B------:R-:W-:Y:S01]  /*f800*/  ISETP.GE.AND P2, PT, R2, RZ, PT ;  /* 0x000000ff0200720c */ /* 0x000fe20003f46270 */
[----:B------:R-:W-:Y:S01]  /*f810*/  IMAD.HI.U32 R2, R0, R118, RZ ;  /* 0x0000007600027227 */ /* 0x000fe200078e00ff */
[----:B------:R-:W-:-:S02]  /*f820*/  ISETP.GT.U32.AND P5, PT, R237, R111, PT ;  /* 0x0000006fed00720c */ /* 0x000fc40003fa4070 */
[----:B-1----:R-:W-:Y:S01]  /*f830*/  MOV R5, R112 ;  /* 0x0000007000057202 */ /* 0x002fe20000000f00 */
[----:B------:R-:W-:Y:S01]  /*f840*/  VIADD R112, R10, 0x12a ;  /* 0x0000012a0a707836 */ /* 0x000fe20000000000 */
[----:B------:R-:W-:Y:S02]  /*f850*/  IADD3 R2, -R2, RZ, RZ ;  /* 0x000000ff02027210 */ /* 0x000fe40007ffe1ff */
[----:B------:R-:W-:Y:S01]  /*f860*/  IADD3 R4, R10, 0x126, RZ ;  /* 0x000001260a047810 */ /* 0x000fe20007ffe0ff */
[----:B------:R-:W-:Y:S01]  /*f870*/  @!P4 IMAD.MOV R5, RZ, RZ, -R5 ;  /* 0x000000ffff05c224 */ /* 0x000fe200078e0a05 */
[----:B------:R-:W-:Y:S01]  /*f880*/  ISETP.GE.AND P1, PT, R114, RZ, PT ;  /* 0x000000ff7200720c */ /* 0x000fe20003f26270 */
[----:B------:R-:W-:Y:S01]  /*f890*/  @!P0 IMAD.IADD R110, R110, 0x1, -R237 ;  /* 0x000000016e6e8824 */ /* 0x000fe200078e0aed */
[----:B------:R-:W-:Y:S01]  /*f8a0*/  ISETP.GE.AND P0, PT, R116, RZ, PT ;  /* 0x000000ff7400720c */ /* 0x000fe20003f06270 */
[----:B------:R-:W-:Y:S01]  /*f8b0*/  IMAD R118, R237, R2, R118 ;  /* 0x00000002ed767224 */ /* 0x000fe200078e0276 */
[----:B------:R1:W-:Y:S01]  /*f8c0*/  STL [R1+0x5bc], R5 ;  /* 0x0005bc0501007387 */ /* 0x0003e20000100800 */
[----:B------:R-:W-:-:S02]  /*f8d0*/  IABS R116, R116 ;  /* 0x0000007400747213 */ /* 0x000fc40000000000 */
[----:B------:R-:W-:Y:S02]  /*f8e0*/  @!P5 IADD3 R111, R111, -R237, RZ ;  /* 0x800000ed6f6fd210 */ /* 0x000fe40007ffe0ff */
[----:B------:R-:W-:Y:S02]  /*f8f0*/  ISETP.GT.U32.AND P5, PT, R237, R118, PT ;  /* 0x00000076ed00720c */ /* 0x000fe40003fa4070 */
[----:B------:R-:W-:Y:S02]  /*f900*/  IADD3 R2, R10, 0x127, RZ ;  /* 0x000001270a027810 */ /* 0x000fe40007ffe0ff */
[----:B------:R-:W-:Y:S02]  /*f910*/  ISETP.GE.AND P4, PT, R3, RZ, PT ;  /* 0x000000ff0300720c */ /* 0x000fe40003f86270 */
[----:B-1----:R-:W-:Y:S02]  /*f920*/  MOV R5, R109 ;  /* 0x0000006d00057202 */ /* 0x002fe40000000f00 */
[----:B------:R-:W-:-:S02]  /*f930*/  IABS R113, R2 ;  /* 0x0000000200717213 */ /* 0x000fc40000000000 */
[----:B------:R-:W-:Y:S01]  /*f940*/  IABS R3, R4 ;  /* 0x0000000400037213 */ /* 0x000fe20000000000 */
[----:B------:R-:W-:Y:S01]  /*f950*/  @!P3 IMAD.MOV R5, RZ, RZ, -R5 ;  /* 0x000000ffff05b224 */ /* 0x000fe200078e0a05 */
[C---:B------:R-:W-:Y:S02]  /*f960*/  ISETP.GT.U32.AND P3, PT, R237.reuse, R115, PT ;  /* 0x00000073ed00720c */ /* 0x040fe40003f64070 */
[----:B------:R-:W-:Y:S01]  /*f970*/  @!P5 IADD3 R118, R118, -R237, RZ ;  /* 0x800000ed7676d210 */ /* 0x000fe20007ffe0ff */
[----:B------:R-:W-:Y:S01]  /*f980*/  IMAD.HI.U32 R109, R0, R3, RZ ;  /* 0x00000003006d7227 */ /* 0x000fe200078e00ff */
[----:B------:R1:W-:Y:S01]  /*f990*/  STL [R1+0x5b8], R5 ;  /* 0x0005b80501007387 */ /* 0x0003e20000100800 */
[----:B------:R-:W-:Y:S02]  /*f9a0*/  IABS R114, R112 ;  /* 0x0000007000727213 */ /* 0x000fe40000000000 */
[----:B------:R-:W-:Y:S01]  /*f9b0*/  ISETP.GT.U32.AND P5, PT, R237, R118, PT ;  /* 0x00000076ed00720c */ /* 0x000fe20003fa4070 */
[----:B------:R-:W-:-:S04]  /*f9c0*/  IMAD.MOV R109, RZ, RZ, -R109 ;  /* 0x000000ffff6d7224 */ /* 0x000fc800078e0a6d */
[----:B------:R-:W-:Y:S01]  /*f9d0*/  IMAD R3, R237, R109, R3 ;  /* 0x0000006ded037224 */ /* 0x000fe200078e0203 */
[----:B------:R-:W-:Y:S01]  /*f9e0*/  @!P3 IADD3 R115, R115, -R237, RZ ;  /* 0x800000ed7373b210 */ /* 0x000fe20007ffe0ff */
[----:B-1----:R-:W-:Y:S02]  /*f9f0*/  IMAD.MOV.U32 R5, RZ, RZ, R110 ;  /* 0x000000ffff057224 */ /* 0x002fe400078e006e */
[----:B------:R-:W-:Y:S01]  /*fa00*/  IMAD.HI.U32 R110, R0, R116, RZ ;  /* 0x00000074006e7227 */ /* 0x000fe200078e00ff */
[----:B------:R-:W-:-:S03]  /*fa10*/  ISETP.GT.U32.AND P3, PT, R237, R115, PT ;  /* 0x00000073ed00720c */ /* 0x000fc60003f64070 */
[----:B------:R-:W-:Y:S01]  /*fa20*/  @!P6 IMAD.MOV R5, RZ, RZ, -R5 ;  /* 0x000000ffff05e224 */ /* 0x000fe200078e0a05 */
[----:B------:R-:W-:Y:S02]  /*fa30*/  IADD3 R110, -R110, RZ, RZ ;  /* 0x000000ff6e6e7210 */ /* 0x000fe40007ffe1ff */
[----:B------:R-:W-:Y:S01]  /*fa40*/  ISETP.GE.AND P6, PT, R4, RZ, PT ;  /* 0x000000ff0400720c */ /* 0x000fe20003fc6270 */
[----:B------:R-:W-:Y:S01]  /*fa50*/  IMAD.HI.U32 R4, R0, R113, RZ ;  /* 0x0000007100047227 */ /* 0x000fe200078e00ff */
[----:B------:R1:W-:Y:S01]  /*fa60*/  STL [R1+0x568], R5 ;  /* 0x0005680501007387 */ /* 0x0003e20000100800 */
[----:B------:R-:W-:Y:S02]  /*fa70*/  @!P5 IADD3 R118, R118, -R237, RZ ;  /* 0x800000ed7676d210 */ /* 0x000fe40007ffe0ff */
[C---:B------:R-:W-:Y:S01]  /*fa80*/  IMAD R116, R237.reuse, R110, R116 ;  /* 0x0000006eed747224 */ /* 0x040fe200078e0274 */
[----:B------:R-:W-:Y:S01]  /*fa90*/  ISETP.GT.U32.AND P5, PT, R237, R3, PT ;  /* 0x00000003ed00720c */ /* 0x000fe20003fa4070 */
[----:B------:R-:W-:-:S02]  /*faa0*/  @!P3 IMAD.IADD R115, R115, 0x1, -R237 ;  /* 0x000000017373b824 */ /* 0x000fc400078e0aed */
[----:B------:R-:W-:Y:S01]  /*fab0*/  IMAD.MOV R4, RZ, RZ, -R4 ;  /* 0x000000ffff047224 */ /* 0x000fe200078e0a04 */
[C---:B------:R-:W-:Y:S01]  /*fac0*/  ISETP.GT.U32.AND P3, PT, R237.reuse, R116, PT ;  /* 0x00000074ed00720c */ /* 0x040fe20003f64070 */
[----:B-1----:R-:W-:Y:S01]  /*fad0*/  IMAD.MOV.U32 R5, RZ, RZ, R111 ;  /* 0x000000ffff057224 */ /* 0x002fe200078e006f */
[C---:B------:R-:W-:Y:S01]  /*fae0*/  IADD3 R111, R10.reuse, 0x129, RZ ;  /* 0x000001290a6f7810 */ /* 0x040fe20007ffe0ff */
[----:B------:R-:W-:Y:S02]  /*faf0*/  IMAD R113, R237, R4, R113 ;  /* 0x00000004ed717224 */ /* 0x000fe400078e0271 */
[----:B------:R-:W-:Y:S01]  /*fb00*/  VIADD R4, R10, 0x12b ;  /* 0x0000012b0a047836 */ /* 0x000fe20000000000 */
[----:B------:R-:W-:Y:S02]  /*fb10*/  @!P1 IADD3 R5, -R5, RZ, RZ ;  /* 0x000000ff05059210 */ /* 0x000fe40007ffe1ff */
[----:B------:R-:W-:Y:S01]  /*fb20*/  ISETP.GE.AND P1, PT, R2, RZ, PT ;  /* 0x000000ff0200720c */ /* 0x000fe20003f26270 */
[--C-:B------:R-:W-:Y:S01]  /*fb30*/  @!P5 IMAD.IADD R3, R3, 0x1, -R237.reuse ;  /* 0x000000010303d824 */ /* 0x100fe200078e0aed */
[----:B------:R-:W-:Y:S01]  /*fb40*/  IADD3 R2, R10, 0x128, RZ ;  /* 0x000001280a027810 */ /* 0x000fe20007ffe0ff */
[----:B------:R1:W-:Y:S02]  /*fb50*/  STL [R1+0x5b4], R5 ;  /* 0x0005b40501007387 */ /* 0x0003e40000100800 */
[----:B------:R-:W-:Y:S01]  /*fb60*/  @!P3 IMAD.IADD R116, R116, 0x1, -R237 ;  /* 0x000000017474b824 */ /* 0x000fe200078e0aed */
[----:B------:R-:W-:-:S02]  /*fb70*/  ISETP.GT.U32.AND P3, PT, R237, R113, PT ;  /* 0x00000071ed00720c */ /* 0x000fc40003f64070 */
[----:B------:R-:W-:Y:S02]  /*fb80*/  IABS R110, R2 ;  /* 0x00000002006e7213 */ /* 0x000fe40000000000 */
[----:B------:R-:W-:Y:S02]  /*fb90*/  ISETP.GT.U32.AND P5, PT, R237, R3, PT ;  /* 0x00000003ed00720c */ /* 0x000fe40003fa4070 */
[----:B------:R-:W-:Y:S02]  /*fba0*/  IABS R117, R111 ;  /* 0x0000006f00757213 */ /* 0x000fe40000000000 */
[----:B-1----:R-:W-:Y:S01]  /*fbb0*/  MOV R5, R115 ;  /* 0x0000007300057202 */ /* 0x002fe20000000f00 */
[----:B------:R-:W-:Y:S01]  /*fbc0*/  IMAD.HI.U32 R115, R0, R110, RZ ;  /* 0x0000006e00737227 */ /* 0x000fe200078e00ff */
[----:B------:R-:W-:Y:S02]  /*fbd0*/  IABS R109, R4 ;  /* 0x00000004006d7213 */ /* 0x000fe40000000000 */
[----:B------:R-:W-:Y:S01]  /*fbe0*/  @!P2 IADD3 R5, -R5, RZ, RZ ;  /* 0x000000ff0505a210 */ /* 0x000fe20007ffe1ff */
[----:B------:R-:W-:Y:S01]  /*fbf0*/  IMAD.MOV R115, RZ, RZ, -R115 ;  /* 0x000000ffff737224 */ /* 0x000fe200078e0a73 */
[----:B------:R-:W-:-:S02]  /*fc00*/  ISETP.GT.U32.AND P2, PT, R237, R116, PT ;  /* 0x00000074ed00720c */ /* 0x000fc40003f44070 */
[----:B------:R-:W-:Y:S01]  /*fc10*/  @!P3 IADD3 R113, R113, -R237, RZ ;  /* 0x800000ed7171b210 */ /* 0x000fe20007ffe0ff */
[----:B------:R1:W-:Y:S01]  /*fc20*/  STL [R1+0x57c], R5 ;  /* 0x00057c0501007387 */ /* 0x0003e20000100800 */
[--C-:B------:R-:W-:Y:S01]  /*fc30*/  @!P5 IMAD.IADD R3, R3, 0x1, -R237.reuse ;  /* 0x000000010303d824 */ /* 0x100fe200078e0aed */
[----:B------:R-:W-:Y:S02]  /*fc40*/  ISETP.GE.AND P5, PT, R111, RZ, PT ;  /* 0x000000ff6f00720c */ /* 0x000fe40003fa6270 */
[----:B------:R-:W-:Y:S02]  /*fc50*/  ISETP.GT.U32.AND P3, PT, R237, R113, PT ;  /* 0x00000071ed00720c */ /* 0x000fe40003f64070 */
[----:B------:R-:W-:Y:S02]  /*fc60*/  MOV R6, R3 ;  /* 0x0000000300067202 */ /* 0x000fe40000000f00 */
[----:B-1----:R-:W-:Y:S02]  /*fc70*/  MOV R5, R118 ;  /* 0x0000007600057202 */ /* 0x002fe40000000f00 */
[----:B------:R-:W-:-:S02]  /*fc80*/  @!P2 IMAD.IADD R116, R116, 0x1, -R237 ;  /* 0x000000017474a824 */ /* 0x000fc400078e0aed */
[----:B------:R-:W-:Y:S01]  /*fc90*/  IMAD.HI.U32 R118, R0, R117, RZ ;  /* 0x0000007500767227 */ /* 0x000fe200078e00ff */
[----:B------:R-:W-:Y:S02]  /*fca0*/  @!P4 IADD3 R5, -R5, RZ, RZ ;  /* 0x000000ff0505c210 */ /* 0x000fe40007ffe1ff */
[----:B------:R-:W-:Y:S01]  /*fcb0*/  ISETP.GE.AND P4, PT, R2, RZ, PT ;  /* 0x000000ff0200720c */ /* 0x000fe20003f86270 */
[C---:B------:R-:W-:Y:S02]  /*fcc0*/  IMAD R2, R237.reuse, R115, R110 ;  /* 0x00000073ed027224 */ /* 0x040fe400078e026e */
[----:B------:R1:W-:Y:S01]  /*fcd0*/  STL [R1+0x5b0], R5 ;  /* 0x0005b00501007387 */ /* 0x0003e20000100800 */
[C---:B------:R-:W-:Y:S02]  /*fce0*/  IMAD.HI.U32 R110, R0.reuse, R114, RZ ;  /* 0x00000072006e7227 */ /* 0x040fe400078e00ff */
[----:B------:R-:W-:Y:S02]  /*fcf0*/  ISETP.GT.U32.AND P2, PT, R237, R2, PT ;  /* 0x00000002ed00720c */ /* 0x000fe40003f44070 */
[----:B------:R-:W-:Y:S01]  /*fd00*/  IMAD.HI.U32 R115, R0, R109, RZ ;  /* 0x0000006d00737227 */ /* 0x000fe200078e00ff */
[----:B------:R-:W-:-:S03]  /*fd10*/  IADD3 R110, -R110, RZ, RZ ;  /* 0x000000ff6e6e7210 */ /* 0x000fc60007ffe1ff */
[----:B------:R-:W-:Y:S01]  /*fd20*/  IMAD.MOV R118, RZ, RZ, -R118 ;  /* 0x000000ffff767224 */ /* 0x000fe200078e0a76 */
[----:B-1----:R-:W-:Y:S01]  /*fd30*/  MOV R5, R116 ;  /* 0x0000007400057202 */ /* 0x002fe20000000f00 */
[----:B------:R-:W-:Y:S01]  /*fd40*/  @!P3 IMAD.IADD R113, R113, 0x1, -R237 ;  /* 0x000000017171b824 */ /* 0x000fe200078e0aed */
[----:B------:R-:W-:Y:S01]  /*fd50*/  IADD3 R115, -R115, RZ, RZ ;  /* 0x000000ff73737210 */ /* 0x000fe20007ffe1ff */
[----:B------:R-:W-:Y:S01]  /*fd60*/  IMAD R111, R237, R118, R117 ;  /* 0x00000076ed6f7224 */ /* 0x000fe200078e0275 */
[----:B------:R-:W-:Y:S01]  /*fd70*/  @!P0 IADD3 R5, -R5, RZ, RZ ;  /* 0x000000ff05058210 */ /* 0x000fe20007ffe1ff */
[C---:B------:R-:W-:Y:S02]  /*fd80*/  IMAD R114, R237.reuse, R110, R114 ;  /* 0x0000006eed727224 */ /* 0x040fe400078e0272 */
[----:B------:R-:W-:Y:S01]  /*fd90*/  @!P2 IMAD.IADD R2, R2, 0x1, -R237 ;  /* 0x000000010202a824 */ /* 0x000fe200078e0aed */
[C---:B------:R-:W-:Y:S01]  /*fda0*/  ISETP.GT.U32.AND P0, PT, R237.reuse, R111, PT ;  /* 0x0000006fed00720c */ /* 0x040fe20003f04070 */
[----:B------:R1:W-:Y:S01]  /*fdb0*/  STL [R1+0x59c], R5 ;  /* 0x00059c0501007387 */ /* 0x0003e20000100800 */
[----:B------:R-:W-:Y:S01]  /*fdc0*/  VIADD R110, R10, 0x12c ;  /* 0x0000012c0a6e7836 */ /* 0x000fe20000000000 */
[C---:B------:R-:W-:Y:S01]  /*fdd0*/  ISETP.GT.U32.AND P3, PT, R237.reuse, R114, PT ;  /* 0x00000072ed00720c */ /* 0x040fe20003f64070 */
[C---:B------:R-:W-:Y:S01]  /*fde0*/  IMAD R109, R237.reuse, R115, R109 ;  /* 0x00000073ed6d7224 */ /* 0x040fe200078e026d */
[----:B------:R-:W-:Y:S01]  /*fdf0*/  ISETP.GT.U32.AND P2, PT, R237, R2, PT ;  /* 0x00000002ed00720c */ /* 0x000fe20003f44070 */
[----:B------:R-:W-:Y:S01]  /*fe00*/  @!P6 IMAD.MOV R6, RZ, RZ, -R6 ;  /* 0x000000ffff06e224 */ /* 0x000fe200078e0a06 */
[----:B------:R-:W-:-:S02]  /*fe10*/  IABS R115, R110 ;  /* 0x0000006e00737213 */ /* 0x000fc40000000000 */
[----:B------:R-:W-:Y:S02]  /*fe20*/  ISETP.GE.AND P6, PT, R112, RZ, PT ;  /* 0x000000ff7000720c */ /* 0x000fe40003fc6270 */
[----:B-1----:R-:W-:Y:S01]  /*fe30*/  MOV R5, R113 ;  /* 0x0000007100057202 */ /* 0x002fe20000000f00 */
[----:B------:R-:W-:Y:S01]  /*fe40*/  IMAD.MOV.U32 R3, RZ, RZ, R115 ;  /* 0x000000ffff037224 */ /* 0x000fe200078e0073 */
[----:B------:R-:W-:Y:S01]  /*fe50*/  IADD3 R112, R10, 0x12d, RZ ;  /* 0x0000012d0a707810 */ /* 0x000fe20007ffe0ff */
[----:B------:R-:W-:Y:S01]  /*fe60*/  @!P0 IMAD.IADD R111, R111, 0x1, -R237 ;  /* 0x000000016f6f8824 */ /* 0x000fe200078e0aed */
[----:B------:R-:W-:Y:S01]  /*fe70*/  STL [R1+0x5a4], R6 ;  /* 0x0005a40601007387 */ /* 0x000fe20000100800 */
[----:B------:R-:W-:Y:S01]  /*fe80*/  @!P1 IMAD.MOV R5, RZ, RZ, -R5 ;  /* 0x000000ffff059224 */ /* 0x000fe200078e0a05 */
[----:B------:R-:W-:Y:S01]  /*fe90*/  ISETP.GT.U32.AND P1, PT, R237, R109, PT ;  /* 0x0000006ded00720c */ /* 0x000fe20003f24070 */
[----:B------:R-:W-:Y:S01]  /*fea0*/  IMAD.HI.U32 R113, R0, R3, RZ ;  /* 0x0000000300717227 */ /* 0x000fe200078e00ff */
[----:B------:R-:W-:-:S02]  /*feb0*/  @!P2 IADD3 R2, R2, -R237, RZ ;  /* 0x800000ed0202a210 */ /* 0x000fc40007ffe0ff */
[----:B------:R1:W-:Y:S01]  /*fec0*/  STL [R1+0x5a8], R5 ;  /* 0x0005a80501007387 */ /* 0x0003e20000100800 */
[----:B------:R-:W-:Y:S01]  /*fed0*/  @!P3 IMAD.IADD R114, R114, 0x1, -R237 ;  /* 0x000000017272b824 */ /* 0x000fe200078e0aed */
[----:B------:R-:W-:Y:S02]  /*fee0*/  IADD3 R113, -R113, RZ, RZ ;  /* 0x000000ff71717210 */ /* 0x000fe40007ffe1ff */
[----:B------:R-:W-:Y:S02]  /*fef0*/  IABS R115, R112 ;  /* 0x0000007000737213 */ /* 0x000fe40000000000 */
[C---:B------:R-:W-:Y:S01]  /*ff00*/  ISETP.GT.U32.AND P3, PT, R237.reuse, R111, PT ;  /* 0x0000006fed00720c */ /* 0x040fe20003f64070 */
[----:B------:R-:W-:Y:S01]  /*ff10*/  IMAD R3, R237, R113, R3 ;  /* 0x00000071ed037224 */ /* 0x000fe200078e0203 */
[----:B------:R-:W-:Y:S01]  /*ff20*/  ISETP.GE.AND P2, PT, R4, RZ, PT ;  /* 0x000000ff0400720c */ /* 0x000fe20003f46270 */
[----:B------:R-:W-:Y:S01]  /*ff30*/  @!P1 IMAD.IADD R109, R109, 0x1, -R237 ;  /* 0x000000016d6d9824 */ /* 0x000fe200078e0aed */
[----:B-1----:R-:W-:Y:S01]  /*ff40*/  MOV R5, R2 ;  /* 0x0000000200057202 */ /* 0x002fe20000000f00 */
[----:B------:R-:W-:Y:S01]  /*ff50*/  IMAD.HI.U32 R113, R0, R115, RZ ;  /* 0x0000007300717227 */ /* 0x000fe200078e00ff */
[----:B------:R-:W-:-:S02]  /*ff60*/  ISETP.GE.AND P0, PT, R110, RZ, PT ;  /* 0x000000ff6e00720c */ /* 0x000fc40003f06270 */
[----:B------:R-:W-:Y:S01]  /*ff70*/  @!P4 IADD3 R5, -R5, RZ, RZ ;  /* 0x000000ff0505c210 */ /* 0x000fe20007ffe1ff */
[C---:B------:R-:W-:Y:S01]  /*ff80*/  VIADD R4, R10.reuse, 0x12e ;  /* 0x0000012e0a047836 */ /* 0x040fe20000000000 */
[C---:B------:R-:W-:Y:S01]  /*ff90*/  ISETP.GT.U32.AND P1, PT, R237.reuse, R109, PT ;  /* 0x0000006ded00720c */ /* 0x040fe20003f24070 */
[----:B------:R-:W-:Y:S01]  /*ffa0*/  IMAD.MOV R113, RZ, RZ, -R113 ;  /* 0x000000ffff717224 */ /* 0x000fe200078e0a71 */
[----:B------:R-:W-:Y:S01]  /*ffb0*/  ISETP.GT.U32.AND P4, PT, R237, R114, PT ;  /* 0x00000072ed00720c */ /* 0x000fe20003f84070 */
[----:B------:R-:W-:Y:S01]  /*ffc0*/  @!P3 IMAD.IADD R111, R111, 0x1, -R237 ;  /* 0x000000016f6fb824 */ /* 0x000fe200078e0aed */
[C---:B------:R-:W-:Y:S01]  /*ffd0*/  IADD3 R110, R10.reuse, 0x130, RZ ;  /* 0x000001300a6e7810 */ /* 0x040fe20007ffe0ff */
[----:B------:R-:W-:Y:S01]  /*ffe0*/  IMAD R115, R237, R113, R115 ;  /* 0x00000071ed737224 */ /* 0x000fe200078e0273 */
[----:B------:R-:W-:Y:S01]  /*fff0*/  IADD3 R2, R10, 0x12f, RZ ;  /* 0x0000012f0a027810 */ /* 0x000fe20007ffe0ff */
[----:B------:R1:W-:Y:S01]  /*10000*/  STL [R1+0x5ac], R5 ;  /* 0x0005ac0501007387 */ /* 0x0003e20000100800 */
[----:B------:R-:W-:-:S02]  /*10010*/  IABS R116, R4 ;  /* 0x0000000400747213 */ /* 0x000fc40000000000 */
[----:B------:R-:W-:Y:S02]  /*10020*/  IABS R117, R110 ;  /* 0x0000006e00757213 */ /* 0x000fe40000000000 */
[----:B------:R-:W-:Y:S01]  /*10030*/  IABS R113, R2 ;  /* 0x0000000200717213 */ /* 0x000fe20000000000 */
[----:B------:R-:W-:Y:S01]  /*10040*/  @!P1 IMAD.IADD R109, R109, 0x1, -R237 ;  /* 0x000000016d6d9824 */ /* 0x000fe200078e0aed */
[----:B------:R-:W-:Y:S02]  /*10050*/  ISETP.GE.AND P1, PT, R112, RZ, PT ;  /* 0x000000ff7000720c */ /* 0x000fe40003f26270 */
[----:B------:R-:W-:Y:S01]  /*10060*/  @!P4 IADD3 R114, R114, -R237, RZ ;  /* 0x800000ed7272c210 */ /* 0x000fe20007ffe0ff */
[C---:B------:R-:W-:Y:S01]  /*10070*/  IMAD.HI.U32 R118, R0.reuse, R113, RZ ;  /* 0x0000007100767227 */ /* 0x040fe200078e00ff */
[C---:B------:R-:W-:Y:S02]  /*10080*/  ISETP.GT.U32.AND P4, PT, R237.reuse, R115, PT ;  /* 0x00000073ed00720c */ /* 0x040fe40003f84070 */
[----:B------:R-:W-:Y:S01]  /*10090*/  MOV R112, R117 ;  /* 0x0000007500707202 */ /* 0x000fe20000000f00 */
[----:B------:R-:W-:Y:S01]  /*100a0*/  IMAD.HI.U32 R117, R0, R116, RZ ;  /* 0x0000007400757227 */ /* 0x000fe200078e00ff */
[----:B------:R-:W-:-:S02]  /*100b0*/  ISETP.GT.U32.AND P3, PT, R237, R3, PT ;  /* 0x00000003ed00720c */ /* 0x000fc40003f64070 */
[----:B-1----:R-:W-:Y:S01]  /*100c0*/  MOV R5, R111 ;  /* 0x0000006f00057202 */ /* 0x002fe20000000f00 */
[----:B------:R-:W-:Y:S01]  /*100d0*/  IMAD.MOV R117, RZ, RZ, -R117 ;  /* 0x000000ffff757224 */ /* 0x000fe200078e0a75 */
[----:B------:R-:W-:Y:S02]  /*100e0*/  IADD3 R111, -R118, RZ, RZ ;  /* 0x000000ff766f7210 */ /* 0x000fe40007ffe1ff */
[----:B------:R-:W-:Y:S01]  /*100f0*/  @!P5 IADD3 R5, -R5, RZ, RZ ;  /* 0x000000ff0505d210 */ /* 0x000fe20007ffe1ff */
[C---:B------:R-:W-:Y:S01]  /*10100*/  IMAD R116, R237.reuse, R117, R116 ;  /* 0x00000075ed747224 */ /* 0x040fe200078e0274 */
[----:B------:R-:W-:Y:S01]  /*10110*/  MOV R6, R114 ;  /* 0x0000007200067202 */ /* 0x000fe20000000f00 */
[----:B------:R-:W-:Y:S01]  /*10120*/  IMAD R113, R237, R111, R113 ;  /* 0x0000006fed717224 */ /* 0x000fe200078e0271 */
[----:B------:R-:W-:Y:S01]  /*10130*/  IADD3 R114, R10, 0x135, RZ ;  /* 0x000001350a727810 */ /* 0x000fe20007ffe0ff */
[----:B------:R1:W-:Y:S01]  /*10140*/  STL [R1+0x5a0], R5 ;  /* 0x0005a00501007387 */ /* 0x0003e20000100800 */
[--C-:B------:R-:W-:Y:S01]  /*10150*/  @!P4 IMAD.IADD R115, R115, 0x1, -R237.reuse ;  /* 0x000000017373c824 */ /* 0x100fe200078e0aed */
[----:B------:R-:W-:Y:S01]  /*10160*/  @!P6 IADD3 R6, -R6, RZ, RZ ;  /* 0x000000ff0606e210 */ /* 0x000fe20007ffe1ff */
[----:B------:R-:W-:Y:S01]  /*10170*/  @!P3 IMAD.IADD R3, R3, 0x1, -R237 ;  /* 0x000000010303b824 */ /* 0x000fe200078e0aed */
[C---:B------:R-:W-:Y:S01]  /*10180*/  ISETP.GT.U32.AND P6, PT, R237.reuse, R116, PT ;  /* 0x00000074ed00720c */ /* 0x040fe20003fc4070 */
[----:B------:R-:W-:Y:S01]  /*10190*/  VIADD R117, R10, 0x131 ;  /* 0x000001310a757836 */ /* 0x000fe20000000000 */
[----:B------:R-:W-:Y:S01]  /*101a0*/  ISETP.GE.AND P3, PT, R4, RZ, PT ;  /* 0x000000ff0400720c */ /* 0x000fe20003f66270 */
[----:B------:R-:W-:Y:S01]  /*101b0*/  IMAD.HI.U32 R4, R0, R112, RZ ;  /* 0x0000007000047227 */ /* 0x000fe200078e00ff */
[C---:B------:R-:W-:Y:S01]  /*101c0*/  ISETP.GT.U32.AND P4, PT, R237.reuse, R115, PT ;  /* 0x00000073ed00720c */ /* 0x040fe20003f84070 */
[----:B------:R2:W-:Y:S01]  /*101d0*/  STL [R1+0x590], R6 ;  /* 0x0005900601007387 */ /* 0x0005e20000100800 */
[----:B------:R-:W-:Y:S01]  /*101e0*/  ISETP.GT.U32.AND P5, PT, R237, R3, PT ;  /* 0x00000003ed00720c */ /* 0x000fe20003fa4070 */
[----:B-1----:R-:W-:-:S02]  /*101f0*/  IMAD.MOV.U32 R5, RZ, RZ, R109 ;  /* 0x000000ffff057224 */ /* 0x002fc400078e006d */
[----:B------:R-:W-:Y:S02]  /*10200*/  IMAD.MOV R4, RZ, RZ, -R4 ;  /* 0x000000ffff047224 */ /* 0x000fe400078e0a04 */
[----:B------:R-:W-:Y:S01]  /*10210*/  VIADD R111, R10, 0x133 ;  /* 0x000001330a6f7836 */ /* 0x000fe20000000000 */
[----:B------:R-:W-:Y:S01]  /*10220*/  @!P2 IADD3 R5, -R5, RZ, RZ ;  /* 0x000000ff0505a210 */ /* 0x000fe20007ffe1ff */
[C---:B------:R-:W-:Y:S01]  /*10230*/  IMAD R112, R237.reuse, R4, R112 ;  /* 0x00000004ed707224 */ /* 0x040fe200078e0270 */
[----:B------:R-:W-:Y:S02]  /*10240*/  ISETP.GT.U32.AND P2, PT, R237, R113, PT ;  /* 0x00000071ed00720c */ /* 0x000fe40003f44070 */
[----:B------:R-:W-:Y:S01]  /*10250*/  IABS R4, R117 ;  /* 0x0000007500047213 */ /* 0x000fe20000000000 */
[--C-:B------:R-:W-:Y:S01]  /*10260*/  @!P4 IMAD.IADD R115, R115, 0x1, -R237.reuse ;  /* 0x000000017373c824 */ /* 0x100fe200078e0aed */
[----:B------:R-:W-:Y:S01]  /*10270*/  @!P6 IADD3 R116, R116, -R237, RZ ;  /* 0x800000ed7474e210 */ /* 0x000fe20007ffe0ff */
[----:B------:R-:W-:Y:S01]  /*10280*/  @!P5 IMAD.IADD R3, R3, 0x1, -R237 ;  /* 0x000000010303d824 */ /* 0x000fe200078e0aed */
[----:B------:R-:W-:Y:S01]  /*10290*/  ISETP.GE.AND P6, PT, R110, RZ, PT ;  /* 0x000000ff6e00720c */ /* 0x000fe20003fc6270 */
[----:B------:R-:W-:Y:S01]  /*102a0*/  IMAD.HI.U32 R110, R0, R4, RZ ;  /* 0x00000004006e7227 */ /* 0x000fe200078e00ff */
[----:B------:R-:W-:Y:S01]  /*102b0*/  ISETP.GT.U32.AND P4, PT, R237, R112, PT ;  /* 0x00000070ed00720c */ /* 0x000fe20003f84070 */
[----:B------:R1:W-:Y:S01]  /*102c0*/  STL [R1+0x594], R5 ;  /* 0x0005940501007387 */ /* 0x0003e20000100800 */
[----:B------:R-:W-:Y:S01]  /*102d0*/  ISETP.GE.AND P5, PT, R2, RZ, PT ;  /* 0x000000ff0200720c */ /* 0x000fe20003fa6270 */
[----:B--2---:R-:W-:Y:S01]  /*102e0*/  IMAD.MOV.U32 R6, RZ, RZ, R115 ;  /* 0x000000ffff067224 */ /* 0x004fe200078e0073 */
[----:B------:R-:W-:-:S02]  /*102f0*/  IADD3 R110, -R110, RZ, RZ ;  /* 0x000000ff6e6e7210 */ /* 0x000fc40007ffe1ff */
[----:B------:R-:W-:Y:S01]  /*10300*/  @!P2 IADD3 R113, R113, -R237, RZ ;  /* 0x800000ed7171a210 */ /* 0x000fe20007ffe0ff */
[----:B------:R-:W-:Y:S01]  /*10310*/  @!P1 IMAD.MOV R6, RZ, RZ, -R6 ;  /* 0x000000ffff069224 */ /* 0x000fe200078e0a06 */
[C---:B------:R-:W-:Y:S01]  /*10320*/  ISETP.GT.U32.AND P2, PT, R237.reuse, R116, PT ;  /* 0x00000074ed00720c */ /* 0x040fe20003f44070 */
[C---:B------:R-:W-:Y:S01]  /*10330*/  IMAD R4, R237.reuse, R110, R4 ;  /* 0x0000006eed047224 */ /* 0x040fe200078e0204 */
[C---:B------:R-:W-:Y:S01]  /*10340*/  IADD3 R2, R10.reuse, 0x132, RZ ;  /* 0x000001320a027810 */ /* 0x040fe20007ffe0ff */
[----:B-1----:R-:W-:Y:S01]  /*10350*/  IMAD.MOV.U32 R5, RZ, RZ, R3 ;  /* 0x000000ffff057224 */ /* 0x002fe200078e0003 */
[----:B------:R-:W-:Y:S01]  /*10360*/  IADD3 R110, R10, 0x134, RZ ;  /* 0x000001340a6e7810 */ /* 0x000fe20007ffe0ff */
[----:B------:R-:W-:Y:S01]  /*10370*/  @!P4 IMAD.IADD R112, R112, 0x1, -R237 ;  /* 0x000000017070c824 */ /* 0x000fe200078e0aed */
[----:B------:R-:W-:Y:S02]  /*10380*/  IABS R109, R2 ;  /* 0x00000002006d7213 */ /* 0x000fe40000000000 */
[----:B------:R-:W-:-:S02]  /*10390*/  ISETP.GT.U32.AND P4, PT, R237, R113, PT ;  /* 0x00000071ed00720c */ /* 0x000fc40003f84070 */
[----:B------:R-:W-:Y:S01]  /*103a0*/  @!P0 IADD3 R5, -R5, RZ, RZ ;  /* 0x000000ff05058210 */ /* 0x000fe20007ffe1ff */
[----:B------:R-:W-:Y:S01]  /*103b0*/  IMAD.HI.U32 R3, R0, R109, RZ ;  /* 0x0000006d00037227 */ /* 0x000fe200078e00ff */
[C---:B------:R-:W-:Y:S02]  /*103c0*/  ISETP.GT.U32.AND P0, PT, R237.reuse, R112, PT ;  /* 0x00000070ed00720c */ /* 0x040fe40003f04070 */
[----:B------:R-:W-:Y:S01]  /*103d0*/  IABS R119, R111 ;  /* 0x0000006f00777213 */ /* 0x000fe20000000000 */
[----:B------:R-:W-:Y:S01]  /*103e0*/  @!P2 IMAD.IADD R116, R116, 0x1, -R237 ;  /* 0x000000017474a824 */ /* 0x000fe200078e0aed */
[----:B------:R-:W-:Y:S01]  /*103f0*/  ISETP.GT.U32.AND P2, PT, R237, R4, PT ;  /* 0x00000004ed00720c */ /* 0x000fe20003f44070 */
[----:B------:R-:W-:Y:S01]  /*10400*/  IMAD.MOV R3, RZ, RZ, -R3 ;  /* 0x000000ffff037224 */ /* 0x000fe200078e0a03 */
[----:B------:R1:W-:Y:S01]  /*10410*/  STL [R1+0x598], R5 ;  /* 0x0005980501007387 */ /* 0x0003e20000100800 */
[----:B------:R-:W-:-:S03]  /*10420*/  IMAD.HI.U32 R120, R0, R119, RZ ;  /* 0x0000007700787227 */ /* 0x000fc600078e00ff */
[----:B------:R2:W-:Y:S01]  /*10430*/  STL [R1+0x58c], R6 ;  /* 0x00058c0601007387 */ /* 0x0005e20000100800 */
[----:B------:R-:W-:Y:S01]  /*10440*/  IMAD R109, R237, R3, R109 ;  /* 0x00000003ed6d7224 */ /* 0x000fe200078e026d */
[----:B------:R-:W-:Y:S01]  /*10450*/  IABS R3, R110 ;  /* 0x0000006e00037213 */ /* 0x000fe20000000000 */
[----:B------:R-:W-:Y:S01]  /*10460*/  @!P4 IMAD.IADD R113, R113, 0x1, -R237 ;  /* 0x000000017171c824 */ /* 0x000fe200078e0aed */
[----:B------:R-:W-:Y:S01]  /*10470*/  @!P0 IADD3 R112, R112, -R237, RZ ;  /* 0x800000ed70708210 */ /* 0x000fe20007ffe0ff */
[----:B------:R-:W-:Y:S01]  /*10480*/  IMAD.MOV R120, RZ, RZ, -R120 ;  /* 0x000000ffff787224 */ /* 0x000fe200078e0a78 */
[----:B-1----:R-:W-:Y:S01]  /*10490*/  MOV R5, R116 ;  /* 0x0000007400057202 */ /* 0x002fe20000000f00 */
[----:B------:R-:W-:Y:S01]  /*104a0*/  IMAD.HI.U32 R118, R0, R3, RZ ;  /* 0x0000000300767227 */ /* 0x000fe200078e00ff */
[----:B------:R-:W-:Y:S02]  /*104b0*/  @!P2 IADD3 R4, R4, -R237, RZ ;  /* 0x800000ed0404a210 */ /* 0x000fe40007ffe0ff */
[C---:B------:R-:W-:Y:S01]  /*104c0*/  ISETP.GT.U32.AND P4, PT, R237.reuse, R109, PT ;  /* 0x0000006ded00720c */ /* 0x040fe20003f84070 */
[----:B------:R-:W-:Y:S01]  /*104d0*/  @!P3 IMAD.MOV R5, RZ, RZ, -R5 ;  /* 0x000000ffff05b224 */ /* 0x000fe200078e0a05 */
[----:B------:R-:W-:-:S02]  /*104e0*/  ISETP.GT.U32.AND P1, PT, R237, R4, PT ;  /* 0x00000004ed00720c */ /* 0x000fc40003f24070 */
[----:B------:R-:W-:Y:S01]  /*104f0*/  ISETP.GE.AND P2, PT, R2, RZ, PT ;  /* 0x000000ff0200720c */ /* 0x000fe20003f46270 */
[C---:B------:R-:W-:Y:S01]  /*10500*/  IMAD R2, R237.reuse, R120, R119 ;  /* 0x00000078ed027224 */ /* 0x040fe200078e0277 */
[----:B------:R-:W-:Y:S01]  /*10510*/  IADD3 R118, -R118, RZ, RZ ;  /* 0x000000ff76767210 */ /* 0x000fe20007ffe1ff */
[----:B------:R1:W-:Y:S01]  /*10520*/  STL [R1+0x588], R5 ;  /* 0x0005880501007387 */ /* 0x0003e20000100800 */
[----:B--2---:R-:W-:Y:S02]  /*10530*/  MOV R6, R113 ;  /* 0x0000007100067202 */ /* 0x004fe40000000f00 */
[----:B------:R-:W-:Y:S02]  /*10540*/  ISETP.GT.U32.AND P3, PT, R237, R2, PT ;  /* 0x00000002ed00720c */ /* 0x000fe40003f64070 */
[----:B------:R-:W-:Y:S01]  /*10550*/  ISETP.GE.AND P0, PT, R117, RZ, PT ;  /* 0x000000ff7500720c */ /* 0x000fe20003f06270 */
[--C-:B------:R-:W-:Y:S01]  /*10560*/  @!P4 IMAD.IADD R109, R109, 0x1, -R237.reuse ;  /* 0x000000016d6dc824 */ /* 0x100fe200078e0aed */
[----:B------:R-:W-:Y:S01]  /*10570*/  IABS R117, R114 ;  /* 0x0000007200757213 */ /* 0x000fe20000000000 */
[----:B------:R-:W-:Y:S01]  /*10580*/  @!P1 IMAD.IADD R4, R4, 0x1, -R237 ;  /* 0x0000000104049824 */ /* 0x000fe200078e0aed */
[----:B-1----:R-:W-:Y:S01]  /*10590*/  MOV R5, R112 ;  /* 0x0000007000057202 */ /* 0x002fe20000000f00 */
[C---:B------:R-:W-:Y:S01]  /*105a0*/  IMAD R112, R237.reuse, R118, R3 ;  /* 0x00000076ed707224 */ /* 0x040fe200078e0203 */
[----:B------:R-:W-:Y:S01]  /*105b0*/  ISETP.GT.U32.AND P4, PT, R237, R109, PT ;  /* 0x0000006ded00720c */ /* 0x000fe20003f84070 */
[----:B------:R-:W-:Y:S01]  /*105c0*/  @!P5 IMAD.MOV R6, RZ, RZ, -R6 ;  /* 0x000000ffff06d224 */ /* 0x000fe200078e0a06 */
[----:B------:R-:W-:Y:S01]  /*105d0*/  @!P6 IADD3 R5, -R5, RZ, RZ ;  /* 0x000000ff0505e210 */ /* 0x000fe20007ffe1ff */
[----:B------:R-:W-:Y:S01]  /*105e0*/  VIADD R3, R10, 0x136 ;  /* 0x000001360a037836 */ /* 0x000fe20000000000 */
[----:B------:R-:W-:Y:S01]  /*105f0*/  ISETP.GT.U32.AND P1, PT, R237, R112, PT ;  /* 0x00000070ed00720c */ /* 0x000fe20003f24070 */
[----:B------:R-:W-:Y:S01]  /*10600*/  @!P3 IMAD.IADD R2, R2, 0x1, -R237 ;  /* 0x000000010202b824 */ /* 0x000fe200078e0aed */
[----:B------:R-:W-:Y:S01]  /*10610*/  STL [R1+0x584], R6 ;  /* 0x0005840601007387 */ /* 0x000fe20000100800 */
[----:B------:R-:W-:Y:S01]  /*10620*/  ISETP.GE.AND P5, PT, R111, RZ, PT ;  /* 0x000000ff6f00720c */ /* 0x000fe20003fa6270 */
[----:B------:R-:W-:Y:S01]  /*10630*/  IMAD.HI.U32 R111, R0, R117, RZ ;  /* 0x00000075006f7227 */ /* 0x000fe200078e00ff */
[----:B------:R-:W-:Y:S01]  /*10640*/  IABS R119, R3 ;  /* 0x0000000300777213 */ /* 0x000fe20000000000 */
[----:B------:R1:W-:Y:S01]  /*10650*/  STL [R1+0x580], R5 ;  /* 0x0005800501007387 */ /* 0x0003e20000100800 */
[----:B------:R-:W-:Y:S01]  /*10660*/  ISETP.GE.AND P6, PT, R110, RZ, PT ;  /* 0x000000ff6e00720c */ /* 0x000fe20003fc6270 */
[----:B------:R-:W-:Y:S01]  /*10670*/  VIADD R110, R10, 0x138 ;  /* 0x000001380a6e7836 */ /* 0x000fe20000000000 */
[----:B------:R-:W-:-:S02]  /*10680*/  IADD3 R111, -R111, RZ, RZ ;  /* 0x000000ff6f6f7210 */ /* 0x000fc40007ffe1ff */
[-C--:B------:R-:W-:Y:S02]  /*10690*/  @!P4 IADD3 R109, R109, -R237.reuse, RZ ;  /* 0x800000ed6d6dc210 */ /* 0x080fe40007ffe0ff */
[----:B------:R-:W-:Y:S01]  /*106a0*/  @!P1 IADD3 R112, R112, -R237, RZ ;  /* 0x800000ed70709210 */ /* 0x000fe20007ffe0ff */
[C---:B------:R-:W-:Y:S01]  /*106b0*/  IMAD R120, R237.reuse, R111, R117 ;  /* 0x0000006fed787224 */ /* 0x040fe200078e0275 */
[----:B------:R-:W-:Y:S01]  /*106c0*/  ISETP.GT.U32.AND P1, PT, R237, R2, PT ;  /* 0x00000002ed00720c */ /* 0x000fe20003f24070 */
[----:B-1----:R-:W-:Y:S01]  /*106d0*/  IMAD.MOV.U32 R5, RZ, RZ, R4 ;  /* 0x000000ffff057224 */ /* 0x002fe200078e0004 */
[----:B------:R-:W-:Y:S01]  /*106e0*/  IADD3 R111, R10, 0x137, RZ ;  /* 0x000001370a6f7810 */ /* 0x000fe20007ffe0ff */
[----:B------:R-:W-:Y:S01]  /*106f0*/  IMAD.HI.U32 R4, R0, R119, RZ ;  /* 0x0000007700047227 */ /* 0x000fe200078e00ff */
[----:B------:R-:W-:Y:S02]  /*10700*/  ISETP.GE.AND P3, PT, R3, RZ, PT ;  /* 0x000000ff0300720c */ /* 0x000fe40003f66270 */
[----:B------:R-:W-:Y:S01]  /*10710*/  IABS R115, R111 ;  /* 0x0000006f00737213 */ /* 0x000fe20000000000 */
[----:B------:R-:W-:Y:S01]  /*10720*/  @!P0 IMAD.MOV R5, RZ, RZ, -R5 ;  /* 0x000000ffff058224 */ /* 0x000fe200078e0a05 */
[----:B------:R-:W-:Y:S01]  /*10730*/  ISETP.GT.U32.AND P0, PT, R237, R112, PT ;  /* 0x00000070ed00720c */ /* 0x000fe20003f04070 */
[----:B------:R-:W-:Y:S01]  /*10740*/  IMAD.MOV R4, RZ, RZ, -R4 ;  /* 0x000000ffff047224 */ /* 0x000fe200078e0a04 */
[----:B------:R-:W-:-:S02]  /*10750*/  IABS R118, R110 ;  /* 0x0000006e00767213 */ /* 0x000fc40000000000 */
[----:B------:R1:W-:Y:S01]  /*10760*/  STL [R1+0x578], R5 ;  /* 0x0005780501007387 */ /* 0x0003e20000100800 */
[C---:B------:R-:W-:Y:S01]  /*10770*/  IMAD R119, R237.reuse, R4, R119 ;  /* 0x00000004ed777224 */ /* 0x040fe200078e0277 */
[----:B------:R-:W-:Y:S01]  /*10780*/  IADD3 R3, R10, 0x139, RZ ;  /* 0x000001390a037810 */ /* 0x000fe20007ffe0ff */
[----:B------:R-:W-:Y:S01]  /*10790*/  @!P1 IMAD.IADD R2, R2, 0x1, -R237 ;  /* 0x0000000102029824 */ /* 0x000fe200078e0aed */
[----:B------:R-:W-:Y:S01]  /*107a0*/  ISETP.GE.AND P4, PT, R114, RZ, PT ;  /* 0x000000ff7200720c */ /* 0x000fe20003f86270 */
[----:B------:R-:W-:Y:S01]  /*107b0*/  IMAD.HI.U32 R4, R0, R115, RZ ;  /* 0x0000007300047227 */ /* 0x000fe200078e00ff */
[----:B------:R-:W-:Y:S02]  /*107c0*/  ISETP.GT.U32.AND P1, PT, R237, R119, PT ;  /* 0x00000077ed00720c */ /* 0x000fe40003f24070 */
[----:B------:R-:W-:Y:S01]  /*107d0*/  IABS R117, R3 ;  /* 0x0000000300757213 */ /* 0x000fe20000000000 */
[----:B------:R-:W-:Y:S01]  /*107e0*/  VIADD R114, R10, 0x13d ;  /* 0x0000013d0a727836 */ /* 0x000fe20000000000 */
[----:B-1----:R-:W-:Y:S01]  /*107f0*/  MOV R5, R109 ;  /* 0x0000006d00057202 */ /* 0x002fe20000000f00 */
[----:B------:R-:W-:Y:S01]  /*10800*/  IMAD.HI.U32 R109, R0, R118, RZ ;  /* 0x00000076006d7227 */ /* 0x000fe200078e00ff */
[----:B------:R-:W-:-:S02]  /*10810*/  @!P0 IADD3 R112, R112, -R237, RZ ;  /* 0x800000ed70708210 */ /* 0x000fc40007ffe0ff */
[----:B------:R-:W-:Y:S02]  /*10820*/  @!P2 IADD3 R5, -R5, RZ, RZ ;  /* 0x000000ff0505a210 */ /* 0x000fe40007ffe1ff */
[----:B------:R-:W-:Y:S02]  /*10830*/  ISETP.GT.U32.AND P2, PT, R237, R120, PT ;  /* 0x00000078ed00720c */ /* 0x000fe40003f44070 */
[----:B------:R-:W-:Y:S01]  /*10840*/  ISETP.GE.AND P0, PT, R111, RZ, PT ;  /* 0x000000ff6f00720c */ /* 0x000fe20003f06270 */
[----:B------:R1:W-:Y:S01]  /*10850*/  STL [R1+0x574], R5 ;  /* 0x0005740501007387 */ /* 0x0003e20000100800 */
[----:B------:R-:W-:Y:S01]  /*10860*/  @!P1 IADD3 R119, R119, -R237, RZ ;  /* 0x800000ed77779210 */ /* 0x000fe20007ffe0ff */
[----:B------:R-:W-:Y:S01]  /*10870*/  IMAD.MOV R111, RZ, RZ, -R4 ;  /* 0x000000ffff6f7224 */ /* 0x000fe200078e0a04 */
[----:B------:R-:W-:Y:S01]  /*10880*/  IADD3 R109, -R109, RZ, RZ ;  /* 0x000000ff6d6d7210 */ /* 0x000fe20007ffe1ff */
[----:B------:R-:W-:Y:S01]  /*10890*/  IMAD.HI.U32 R4, R0, R117, RZ ;  /* 0x0000007500047227 */ /* 0x000fe200078e00ff */
[----:B------:R-:W-:-:S03]  /*108a0*/  ISETP.GT.U32.AND P1, PT, R237, R119, PT ;  /* 0x00000077ed00720c */ /* 0x000fc60003f24070 */
[C---:B------:R-:W-:Y:S01]  /*108b0*/  IMAD R115, R237.reuse, R111, R115 ;  /* 0x0000006fed737224 */ /* 0x040fe200078e0273 */
[----:B------:R-:W-:Y:S01]  /*108c0*/  IADD3 R111, R10, 0x13a, RZ ;  /* 0x0000013a0a6f7810 */ /* 0x000fe20007ffe0ff */
[----:B------:R-:W-:Y:S01]  /*108d0*/  @!P2 IMAD.IADD R120, R120, 0x1, -R237 ;  /* 0x000000017878a824 */ /* 0x000fe200078e0aed */
[----:B-1----:R-:W-:Y:S01]  /*108e0*/  MOV R5, R2 ;  /* 0x0000000200057202 */ /* 0x002fe20000000f00 */
[----:B------:R-:W-:Y:S01]  /*108f0*/  IMAD.MOV R4, RZ, RZ, -R4 ;  /* 0x000000ffff047224 */ /* 0x000fe200078e0a04 */
[----:B------:R-:W-:Y:S01]  /*10900*/  IADD3 R2, R10, 0x13b, RZ ;  /* 0x0000013b0a027810 */ /* 0x000fe20007ffe0ff */
[C---:B------:R-:W-:Y:S01]  /*10910*/  IMAD R118, R237.reuse, R109, R118 ;  /* 0x0000006ded767224 */ /* 0x040fe200078e0276 */
[----:B------:R-:W-:Y:S01]  /*10920*/  ISETP.GE.AND P2, PT, R110, RZ, PT ;  /* 0x000000ff6e00720c */ /* 0x000fe20003f46270 */
[----:B------:R-:W-:Y:S01]  /*10930*/  @!P5 IMAD.MOV R5, RZ, RZ, -R5 ;  /* 0x000000ffff05d224 */ /* 0x000fe200078e0a05 */
[C---:B------:R-:W-:Y:S01]  /*10940*/  ISETP.GT.U32.AND P5, PT, R237.reuse, R120, PT ;  /* 0x00000078ed00720c */ /* 0x040fe20003fa4070 */
[----:B------:R-:W-:Y:S01]  /*10950*/  IMAD R117, R237, R4, R117 ;  /* 0x00000004ed757224 */ /* 0x000fe200078e0275 */
[----:B------:R-:W-:Y:S01]  /*10960*/  IABS R113, R111 ;  /* 0x0000006f00717213 */ /* 0x000fe20000000000 */
[----:B------:R-:W-:Y:S01]  /*10970*/  @!P1 IMAD.IADD R119, R119, 0x1, -R237 ;  /* 0x0000000177779824 */ /* 0x000fe200078e0aed */
[----:B------:R1:W-:Y:S01]  /*10980*/  STL [R1+0x570], R5 ;  /* 0x0005700501007387 */ /* 0x0003e20000100800 */
[----:B------:R-:W-:-:S02]  /*10990*/  IABS R110, R2 ;  /* 0x00000002006e7213 */ /* 0x000fc40000000000 */
[----:B------:R-:W-:Y:S01]  /*109a0*/  ISETP.GT.U32.AND P1, PT, R237, R117, PT ;  /* 0x00000075ed00720c */ /* 0x000fe20003f24070 */
[----:B------:R-:W-:Y:S01]  /*109b0*/  IMAD.HI.U32 R116, R0, R113, RZ ;  /* 0x0000007100747227 */ /* 0x000fe200078e00ff */
[----:B------:R-:W-:-:S03]  /*109c0*/  IABS R4, R114 ;  /* 0x0000007200047213 */ /* 0x000fc60000000000 */
[----:B------:R-:W-:Y:S01]  /*109d0*/  IMAD.MOV R116, RZ, RZ, -R116 ;  /* 0x000000ffff747224 */ /* 0x000fe200078e0a74 */
[----:B------:R-:W-:Y:S01]  /*109e0*/  @!P5 IADD3 R120, R120, -R237, RZ ;  /* 0x800000ed7878d210 */ /* 0x000fe20007ffe0ff */
[----:B-1----:R-:W-:Y:S01]  /*109f0*/  IMAD.MOV.U32 R5, RZ, RZ, R112 ;  /* 0x000000ffff057224 */ /* 0x002fe200078e0070 */
[C---:B------:R-:W-:Y:S01]  /*10a00*/  ISETP.GT.U32.AND P5, PT, R237.reuse, R118, PT ;  /* 0x00000076ed00720c */ /* 0x040fe20003fa4070 */
[C---:B------:R-:W-:Y:S02]  /*10a10*/  VIADD R112, R10.reuse, 0x13c ;  /* 0x0000013c0a707836 */ /* 0x040fe40000000000 */
[----:B------:R-:W-:Y:S01]  /*10a20*/  IMAD R113, R237, R116, R113 ;  /* 0x00000074ed717224 */ /* 0x000fe200078e0271 */
[----:B------:R-:W-:Y:S01]  /*10a30*/  @!P6 IADD3 R5, -R5, RZ, RZ ;  /* 0x000000ff0505e210 */ /* 0x000fe20007ffe1ff */
[----:B------:R-:W-:Y:S01]  /*10a40*/  @!P1 IMAD.IADD R117, R117, 0x1, -R237 ;  /* 0x0000000175759824 */ /* 0x000fe200078e0aed */
[C---:B------:R-:W-:Y:S01]  /*10a50*/  ISETP.GT.U32.AND P6, PT, R237.reuse, R115, PT ;  /* 0x00000073ed00720c */ /* 0x040fe20003fc4070 */
[----:B------:R-:W-:Y:S01]  /*10a60*/  IMAD.MOV.U32 R6, RZ, RZ, R120 ;  /* 0x000000ffff067224 */ /* 0x000fe200078e0078 */
[----:B------:R-:W-:Y:S01]  /*10a70*/  IABS R109, R112 ;  /* 0x00000070006d7213 */ /* 0x000fe20000000000 */
[----:B------:R1:W-:Y:S01]  /*10a80*/  STL [R1+0x56c], R5 ;  /* 0x00056c0501007387 */ /* 0x0003e20000100800 */
[----:B------:R-:W-:Y:S01]  /*10a90*/  IADD3 R120, R10, 0x140, RZ ;  /* 0x000001400a787810 */ /* 0x000fe20007ffe0ff */
[----:B------:R-:W-:Y:S01]  /*10aa0*/  @!P4 IMAD.MOV R6, RZ, RZ, -R6 ;  /* 0x000000ffff06c224 */ /* 0x000fe200078e0a06 */
[----:B------:R-:W-:Y:S01]  /*10ab0*/  ISETP.GT.U32.AND P4, PT, R237, R117, PT ;  /* 0x00000075ed00720c */ /* 0x000fe20003f84070 */
[----:B------:R-:W-:Y:S01]  /*10ac0*/  IMAD.HI.U32 R116, R0, R109, RZ ;  /* 0x0000006d00747227 */ /* 0x000fe200078e00ff */
[----:B------:R-:W-:-:S02]  /*10ad0*/  @!P5 IADD3 R118, R118, -R237, RZ ;  /* 0x800000ed7676d210 */ /* 0x000fc40007ffe0ff */
[----:B------:R2:W-:Y:S01]  /*10ae0*/  STL [R1+0x564], R6 ;  /* 0x0005640601007387 */ /* 0x0005e20000100800 */
[----:B------:R-:W-:Y:S01]  /*10af0*/  IMAD.MOV R116, RZ, RZ, -R116 ;  /* 0x000000ffff747224 */ /* 0x000fe200078e0a74 */
[----:B------:R-:W-:Y:S02]  /*10b00*/  ISETP.GT.U32.AND P1, PT, R237, R118, PT ;  /* 0x00000076ed00720c */ /* 0x000fe40003f24070 */
[----:B------:R-:W-:Y:S01]  /*10b10*/  @!P6 IADD3 R115, R115, -R237, RZ ;  /* 0x800000ed7373e210 */ /* 0x000fe20007ffe0ff */
[----:B------:R-:W-:Y:S01]  /*10b20*/  IMAD R109, R237, R116, R109 ;  /* 0x00000074ed6d7224 */ /* 0x000fe200078e026d */
[----:B------:R-:W-:Y:S01]  /*10b30*/  ISETP.GE.AND P6, PT, R3, RZ, PT ;  /* 0x000000ff0300720c */ /* 0x000fe20003fc6270 */
[----:B------:R-:W-:Y:S01]  /*10b40*/  IMAD.HI.U32 R3, R0, R110, RZ ;  /* 0x0000006e00037227 */ /* 0x000fe200078e00ff */
[----:B------:R-:W-:Y:S02]  /*10b50*/  ISETP.GT.U32.AND P5, PT, R237, R115, PT ;  /* 0x00000073ed00720c */ /* 0x000fe40003fa4070 */
[----:B-1----:R-:W-:Y:S01]  /*10b60*/  MOV R5, R119 ;  /* 0x0000007700057202 */ /* 0x002fe20000000f00 */
[----:B------:R-:W-:Y:S01]  /*10b70*/  VIADD R119, R10, 0x144 ;  /* 0x000001440a777836 */ /* 0x000fe20000000000 */
[----:B------:R-:W-:-:S02]  /*10b80*/  IADD3 R3, -R3, RZ, RZ ;  /* 0x000000ff03037210 */ /* 0x000fc40007ffe1ff */
[----:B------:R-:W-:Y:S01]  /*10b90*/  @!P3 IADD3 R5, -R5, RZ, RZ ;  /* 0x000000ff0505b210 */ /* 0x000fe20007ffe1ff */
[--C-:B------:R-:W-:Y:S01]  /*10ba0*/  @!P1 IMAD.IADD R118, R118, 0x1, -R237.reuse ;  /* 0x0000000176769824 */ /* 0x100fe200078e0aed */
[----:B------:R-:W-:Y:S01]  /*10bb0*/  ISETP.GE.AND P3, PT, R111, RZ, PT ;  /* 0x000000ff6f00720c */ /* 0x000fe20003f66270 */
[C---:B------:R-:W-:Y:S01]  /*10bc0*/  IMAD R110, R237.reuse, R3, R110 ;  /* 0x00000003ed6e7224 */ /* 0x040fe200078e026e */
[----:B------:R-:W-:Y:S01]  /*10bd0*/  IADD3 R3, R10, 0x13e, RZ ;  /* 0x0000013e0a037810 */ /* 0x000fe20007ffe0ff */
[----:B------:R-:W-:Y:S01]  /*10be0*/  IMAD.HI.U32 R111, R0, R4, RZ ;  /* 0x00000004006f7227 */ /* 0x000fe200078e00ff */
[----:B--2---:R-:W-:Y:S01]  /*10bf0*/  MOV R6, R118 ;  /* 0x0000007600067202 */ /* 0x004fe20000000f00 */
[----:B------:R1:W-:Y:S01]  /*10c00*/  STL [R1+0x560], R5 ;  /* 0x0005600501007387 */ /* 0x0003e20000100800 */
[----:B------:R-:W-:Y:S01]  /*10c10*/  ISETP.GT.U32.AND P1, PT, R237, R110, PT ;  /* 0x0000006eed00720c */ /* 0x000fe20003f24070 */
[----:B------:R-:W-:Y:S01]  /*10c20*/  @!P5 IMAD.IADD R115, R115, 0x1, -R237 ;  /* 0x000000017373d824 */ /* 0x000fe200078e0aed */
[----:B------:R-:W-:Y:S01]  /*10c30*/  ISETP.GT.U32.AND P5, PT, R237, R113, PT ;  /* 0x00000071ed00720c */ /* 0x000fe20003fa4070 */
[----:B------:R-:W-:Y:S01]  /*10c40*/  @!P2 IMAD.MOV R6, RZ, RZ, -R6 ;  /* 0x000000ffff06a224 */ /* 0x000fe200078e0a06 */
[----:B------:R-:W-:-:S02]  /*10c50*/  IADD3 R111, -R111, RZ, RZ ;  /* 0x000000ff6f6f7210 */ /* 0x000fc40007ffe1ff */
[----:B------:R-:W-:Y:S02]  /*10c60*/  @!P4 IADD3 R117, R117, -R237, RZ ;  /* 0x800000ed7575c210 */ /* 0x000fe40007ffe0ff */
[----:B------:R-:W-:Y:S01]  /*10c70*/  ISETP.GE.AND P4, PT, R2, RZ, PT ;  /* 0x000000ff0200720c */ /* 0x000fe20003f86270 */
[----:B------:R-:W-:Y:S01]  /*10c80*/  IMAD R4, R237, R111, R4 ;  /* 0x0000006fed047224 */ /* 0x000fe200078e0204 */
[----:B------:R-:W-:Y:S01]  /*10c90*/  IABS R2, R3 ;  /* 0x0000000300027213 */ /* 0x000fe20000000000 */
[----:B-1----:R-:W-:Y:S02]  /*10ca0*/  IMAD.MOV.U32 R5, RZ, RZ, R115 ;  /* 0x000000ffff057224 */ /* 0x002fe400078e0073 */
[-C--:B------:R-:W-:Y:S01]  /*10cb0*/  @!P1 IADD3 R110, R110, -R237.reuse, RZ ;  /* 0x800000ed6e6e9210 */ /* 0x080fe20007ffe0ff */
[----:B------:R-:W-:Y:S01]  /*10cc0*/  VIADD R111, R10, 0x13f ;  /* 0x0000013f0a6f7836 */ /* 0x000fe20000000000 */
[----:B------:R-:W-:Y:S01]  /*10cd0*/  @!P5 IADD3 R113, R113, -R237, RZ ;  /* 0x800000ed7171d210 */ /* 0x000fe20007ffe0ff */
[----:B------:R-:W-:Y:S01]  /*10ce0*/  @!P0 IMAD.MOV R5, RZ, RZ, -R5 ;  /* 0x000000ffff058224 */ /* 0x000fe200078e0a05 */
[C---:B------:R-:W-:Y:S01]  /*10cf0*/  ISETP.GT.U32.AND P5, PT, R237.reuse, R109, PT ;  /* 0x0000006ded00720c */ /* 0x040fe20003fa4070 */
[----:B------:R-:W-:Y:S01]  /*10d00*/  IMAD.HI.U32 R115, R0, R2, RZ ;  /* 0x0000000200737227 */ /* 0x000fe200078e00ff */
[----:B------:R-:W-:-:S02]  /*10d10*/  ISETP.GT.U32.AND P2, PT, R237, R4, PT ;  /* 0x00000004ed00720c */ /* 0x000fc40003f44070 */
[C---:B------:R-:W-:Y:S01]  /*10d20*/  ISETP.GT.U32.AND P1, PT, R237.reuse, R113, PT ;  /* 0x00000071ed00720c */ /* 0x040fe20003f24070 */
[----:B------:R1:W-:Y:S01]  /*10d30*/  STL [R1+0x55c], R5 ;  /* 0x00055c0501007387 */ /* 0x0003e20000100800 */
[C---:B------:R-:W-:Y:S01]  /*10d40*/  ISETP.GT.U32.AND P0, PT, R237.reuse, R110, PT ;  /* 0x0000006eed00720c */ /* 0x040fe20003f04070 */
[----:B------:R-:W-:Y:S01]  /*10d50*/  IMAD.MOV R115, RZ, RZ, -R115 ;  /* 0x000000ffff737224 */ /* 0x000fe200078e0a73 */
[----:B------:R-:W-:Y:S01]  /*10d60*/  IABS R116, R111 ;  /* 0x0000006f00747213 */ /* 0x000fe20000000000 */
[----:B------:R-:W-:Y:S02]  /*10d70*/  STL [R1+0x558], R6 ;  /* 0x0005580601007387 */ /* 0x000fe40000100800 */
[----:B------:R-:W-:Y:S02]  /*10d80*/  IMAD R2, R237, R115, R2 ;  /* 0x00000073ed027224 */ /* 0x000fe400078e0202 */
[----:B------:R-:W-:Y:S02]  /*10d90*/  @!P5 IADD3 R109, R109, -R237, RZ ;  /* 0x800000ed6d6dd210 */ /* 0x000fe40007ffe0ff */
[----:B-1----:R-:W-:-:S02]  /*10da0*/  MOV R5, R117 ;  /* 0x0000007500057202 */ /* 0x002fc40000000f00 */
[----:B------:R-:W-:Y:S01]  /*10db0*/  ISETP.GE.AND P5, PT, R112, RZ, PT ;  /* 0x000000ff7000720c */ /* 0x000fe20003fa6270 */
[----:B------:R-:W-:Y:S01]  /*10dc0*/  @!P1 IMAD.IADD R113, R113, 0x1, -R237 ;  /* 0x0000000171719824 */ /* 0x000fe200078e0aed */
[----:B------:R-:W-:Y:S01]  /*10dd0*/  MOV R112, R116 ;  /* 0x0000007400707202 */ /* 0x000fe20000000f00 */
[----:B------:R-:W-:Y:S01]  /*10de0*/  @!P6 IMAD.MOV R5, RZ, RZ, -R5 ;  /* 0x000000ffff05e224 */ /* 0x000fe200078e0a05 */
[-C--:B------:R-:W-:Y:S01]  /*10df0*/  @!P2 IADD3 R4, R4, -R237.reuse, RZ ;  /* 0x800000ed0404a210 */ /* 0x080fe20007ffe0ff */
[----:B------:R-:W-:Y:S01]  /*10e00*/  VIADD R116, R10, 0x145 ;  /* 0x000001450a747836 */ /* 0x000fe20000000000 */
[----:B------:R-:W-:Y:S01]  /*10e10*/  ISETP.GE.AND P1, PT, R114, RZ, PT ;  /* 0x000000ff7200720c */ /* 0x000fe20003f26270 */
[----:B------:R-:W-:Y:S01]  /*10e20*/  IMAD.HI.U32 R114, R0, R112, RZ ;  /* 0x0000007000727227 */ /* 0x000fe200078e00ff */
[----:B------:R-:W-:Y:S01]  /*10e30*/  @!P0 IADD3 R110, R110, -R237, RZ ;  /* 0x800000ed6e6e8210 */ /* 0x000fe20007ffe0ff */
[----:B------:R1:W-:Y:S01]  /*10e40*/  STL [R1+0x554], R5 ;  /* 0x0005540501007387 */ /* 0x0003e20000100800 */
[C---:B------:R-:W-:Y:S01]  /*10e50*/  ISETP.GT.U32.AND P2, PT, R237.reuse, R4, PT ;  /* 0x00000004ed00720c */ /* 0x040fe20003f44070 */
[----:B------:R-:W-:Y:S01]  /*10e60*/  IMAD.MOV R114, RZ, RZ, -R114 ;  /* 0x000000ffff727224 */ /* 0x000fe200078e0a72 */
[----:B------:R-:W-:-:S02]  /*10e70*/  ISETP.GT.U32.AND P0, PT, R237, R2, PT ;  /* 0x00000002ed00720c */ /* 0x000fc40003f04070 */
[----:B------:R-:W-:Y:S02]  /*10e80*/  ISETP.GT.U32.AND P6, PT, R237, R109, PT ;  /* 0x0000006ded00720c */ /* 0x000fe40003fc4070 */
[----:B------:R-:W-:Y:S01]  /*10e90*/  IABS R118, R116 ;  /* 0x0000007400767213 */ /* 0x000fe20000000000 */
[----:B-1----:R-:W-:Y:S02]  /*10ea0*/  IMAD.MOV.U32 R5, RZ, RZ, R113 ;  /* 0x000000ffff057224 */ /* 0x002fe400078e0071 */
[----:B------:R-:W-:-:S04]  /*10eb0*/  VIADD R113, R10, 0x141 ;  /* 0x000001410a717836 */ /* 0x000fc80000000000 */
[--C-:B------:R-:W-:Y:S01]  /*10ec0*/  @!P2 IMAD.IADD R4, R4, 0x1, -R237.reuse ;  /* 0x000000010404a824 */ /* 0x100fe200078e0aed */
[----:B------:R-:W-:Y:S02]  /*10ed0*/  @!P3 IADD3 R5, -R5, RZ, RZ ;  /* 0x000000ff0505b210 */ /* 0x000fe40007ffe1ff */
[----:B------:R-:W-:Y:S01]  /*10ee0*/  ISETP.GE.AND P3, PT, R3, RZ, PT ;  /* 0x000000ff0300720c */ /* 0x000fe20003f66270 */
[----:B------:R-:W-:Y:S01]  /*10ef0*/  IMAD R3, R237, R114, R112 ;  /* 0x00000072ed037224 */ /* 0x000fe200078e0270 */
[----:B------:R-:W-:Y:S01]  /*10f00*/  @!P0 IADD3 R2, R2, -R237, RZ ;  /* 0x800000ed02028210 */ /* 0x000fe20007ffe0ff */
[----:B------:R1:W-:Y:S01]  /*10f10*/  STL [R1+0x550], R5 ;  /* 0x0005500501007387 */ /* 0x0003e20000100800 */
[----:B------:R-:W-:Y:S01]  /*10f20*/  @!P6 IMAD.IADD R109, R109, 0x1, -R237 ;  /* 0x000000016d6de824 */ /* 0x000fe200078e0aed */
[----:B------:R-:W-:Y:S01]  /*10f30*/  ISETP.GE.AND P6, PT, R111, RZ, PT ;  /* 0x000000ff6f00720c */ /* 0x000fe20003fc6270 */
[----:B------:R-:W-:Y:S01]  /*10f40*/  VIADD R111, R10, 0x142 ;  /* 0x000001420a6f7836 */ /* 0x000fe20000000000 */
[----:B------:R-:W-:-:S02]  /*10f50*/  ISETP.GT.U32.AND P2, PT, R237, R3, PT ;  /* 0x00000003ed00720c */ /* 0x000fc40003f44070 */
[----:B------:R-:W-:Y:S02]  /*10f60*/  ISETP.GT.U32.AND P0, PT, R237, R2, PT ;  /* 0x00000002ed00720c */ /* 0x000fe40003f04070 */
[----:B------:R-:W-:Y:S02]  /*10f70*/  MOV R6, R109 ;  /* 0x0000006d00067202 */ /* 0x000fe40000000f00 */
[----:B-1----:R-:W-:Y:S01]  /*10f80*/  MOV R5, R110 ;  /* 0x0000006e00057202 */ /* 0x002fe20000000f00 */
[----:B------:R-:W-:Y:S01]  /*10f90*/  VIADD R110, R10, 0x143 ;  /* 0x000001430a6e7836 */ /* 0x000fe20000000000 */
[----:B------:R-:W-:Y:S02]  /*10fa0*/  @!P5 IADD3 R6, -R6, RZ, RZ ;  /* 0x000000ff0606d210 */ /* 0x000fe40007ffe1ff */
[----:B------:R-:W-:Y:S02]  /*10fb0*/  @!P4 IADD3 R5, -R5, RZ, RZ ;  /* 0x000000ff0505c210 */ /* 0x000fe40007ffe1ff */
[----:B------:R-:W-:Y:S01]  /*10fc0*/  ISETP.GE.AND P4, PT, R120, RZ, PT ;  /* 0x000000ff7800720c */ /* 0x000fe20003f86270 */
[----:B------:R-:W-:Y:S01]  /*10fd0*/  @!P2 IMAD.IADD R3, R3, 0x1, -R237 ;  /* 0x000000010303a824 */ /* 0x000fe200078e0aed */
[----:B------:R-:W-:Y:S01]  /*10fe0*/  IABS R120, R120 ;  /* 0x0000007800787213 */ /* 0x000fe20000000000 */
[----:B------:R1:W-:Y:S01]  /*10ff0*/  STL [R1+0x54c], R5 ;  /* 0x00054c0501007387 */ /* 0x0003e20000100800 */
[----:B------:R-:W-:-:S02]  /*11000*/  ISETP.GE.AND P5, PT, R113, RZ, PT ;  /* 0x000000ff7100720c */ /* 0x000fc40003fa6270 */
[----:B------:R-:W-:Y:S01]  /*11010*/  IABS R113, R113 ;  /* 0x0000007100717213 */ /* 0x000fe20000000000 */
[----:B------:R-:W-:Y:S01]  /*11020*/  IMAD.HI.U32 R112, R0, R120, RZ ;  /* 0x0000007800707227 */ /* 0x000fe200078e00ff */
[----:B------:R-:W-:Y:S01]  /*11030*/  @!P0 IADD3 R2, R2, -R237, RZ ;  /* 0x800000ed02028210 */ /* 0x000fe20007ffe0ff */
[----:B------:R-:W-:Y:S01]  /*11040*/  STL [R1+0x548], R6 ;  /* 0x0005480601007387 */ /* 0x000fe20000100800 */
[----:B------:R-:W-:Y:S01]  /*11050*/  ISETP.GT.U32.AND P2, PT, R237, R3, PT ;  /* 0x00000003ed00720c */ /* 0x000fe20003f44070 */
[----:B------:R-:W-:Y:S01]  /*11060*/  IMAD.HI.U32 R109, R0, R113, RZ ;  /* 0x00000071006d7227 */ /* 0x000fe200078e00ff */
[----:B------:R-:W-:Y:S02]  /*11070*/  IADD3 R112, -R112, RZ, RZ ;  /* 0x000000ff70707210 */ /* 0x000fe40007ffe1ff */
[----:B------:R-:W-:Y:S01]  /*11080*/  ISETP.GE.AND P0, PT, R110, RZ, PT ;  /* 0x000000ff6e00720c */ /* 0x000fe20003f06270 */
[----:B-1----:R-:W-:Y:S01]  /*11090*/  IMAD.MOV.U32 R5, RZ, RZ, R4 ;  /* 0x000000ffff057224 */ /* 0x002fe200078e0004 */
[----:B------:R-:W-:Y:S01]  /*110a0*/  IADD3 R109, -R109, RZ, RZ ;  /* 0x000000ff6d6d7210 */ /* 0x000fe20007ffe1ff */
[----:B------:R-:W-:Y:S01]  /*110b0*/  IMAD R120, R237, R112, R120 ;  /* 0x00000070ed787224 */ /* 0x000fe200078e0278 */
[----:B------:R-:W-:Y:S01]  /*110c0*/  IABS R110, R110 ;  /* 0x0000006e006e7213 */ /* 0x000fe20000000000 */
[----:B------:R-:W-:Y:S01]  /*110d0*/  @!P1 IMAD.MOV R5, RZ, RZ, -R5 ;  /* 0x000000ffff059224 */ /* 0x000fe200078e0a05 */
[----:B------:R-:W-:Y:S01]  /*110e0*/  ISETP.GE.AND P1, PT, R111, RZ, PT ;  /* 0x000000ff6f00720c */ /* 0x000fe20003f26270 */
[----:B------:R-:W-:Y:S01]  /*110f0*/  IMAD R113, R237, R109, R113 ;  /* 0x0000006ded717224 */ /* 0x000fe200078e0271 */
[----:B------:R-:W-:Y:S01]  /*11100*/  IABS R111, R111 ;  /* 0x0000006f006f7213 */ /* 0x000fe20000000000 */
[----:B------:R-:W-:Y:S01]  /*11110*/  VIADD R109, R10, 0x147 ;  /* 0x000001470a6d7836 */ /* 0x000fe20000000000 */
[----:B------:R1:W-:Y:S01]  /*11120*/  STL [R1+0x544], R5 ;  /* 0x0005440501007387 */ /* 0x0003e20000100800 */
[----:B------:R-:W-:-:S02]  /*11130*/  @!P2 IADD3 R3, R3, -R237, RZ ;  /* 0x800000ed0303a210 */ /* 0x000fc40007ffe0ff */
[----:B------:R-:W-:Y:S01]  /*11140*/  IMAD.HI.U32 R4, R0, R111, RZ ;  /* 0x0000006f00047227 */ /* 0x000fe200078e00ff */
[C---:B------:R-:W-:Y:S02]  /*11150*/  ISETP.GT.U32.AND P2, PT, R237.reuse, R113, PT ;  /* 0x00000071ed00720c */ /* 0x040fe40003f44070 */
[----:B------:R-:W-:Y:S01]  /*11160*/  IABS R117, R109 ;  /* 0x0000006d00757213 */ /* 0x000fe20000000000 */
[----:B------:R-:W-:Y:S02]  /*11170*/  IMAD.MOV R4, RZ, RZ, -R4 ;  /* 0x000000ffff047224 */ /* 0x000fe400078e0a04 */
[----:B-1----:R-:W-:Y:S02]  /*11180*/  IMAD.MOV.U32 R5, RZ, RZ, R2 ;  /* 0x000000ffff057224 */ /* 0x002fe400078e0002 */
[----:B------:R-:W-:Y:S01]  /*11190*/  IMAD R111, R237, R4, R111 ;  /* 0x00000004ed6f7224 */ /* 0x000fe200078e026f */
[----:B------:R-:W-:Y:S01]  /*111a0*/  IADD3 R4, R10, 0x146, RZ ;  /* 0x000001460a047810 */ /* 0x000fe20007ffe0ff */
[----:B------:R-:W-:Y:S01]  /*111b0*/  IMAD.HI.U32 R2, R0, R110, RZ ;  /* 0x0000006e00027227 */ /* 0x000fe200078e00ff */
[----:B------:R-:W-:-:S02]  /*111c0*/  @!P3 IADD3 R5, -R5, RZ, RZ ;  /* 0x000000ff0505b210 */ /* 0x000fc40007ffe1ff */
[----:B------:R-:W-:Y:S01]  /*111d0*/  ISETP.GT.U32.AND P3, PT, R237, R120, PT ;  /* 0x00000078ed00720c */ /* 0x000fe20003f64070 */
[----:B------:R-:W-:Y:S01]  /*111e0*/  IMAD.MOV R2, RZ, RZ, -R2 ;  /* 0x000000ffff027224 */ /* 0x000fe200078e0a02 */
[----:B------:R-:W-:Y:S01]  /*111f0*/  @!P2 IADD3 R113, R113, -R237, RZ ;  /* 0x800000ed7171a210 */ /* 0x000fe20007ffe0ff */
[----:B------:R1:W-:Y:S01]  /*11200*/  STL [R1+0x540], R5 ;  /* 0x0005400501007387 */ /* 0x0003e20000100800 */
[----:B------:R-:W-:Y:S01]  /*11210*/  IABS R114, R4 ;  /* 0x0000000400727213 */ /* 0x000fe20000000000 */
[C---:B------:R-:W-:Y:S01]  /*11220*/  IMAD R110, R237.reuse, R2, R110 ;  /* 0x00000002ed6e7224 */ /* 0x040fe200078e026e */
[----:B------:R-:W-:Y:S02]  /*11230*/  IABS R2, R119 ;  /* 0x0000007700027213 */ /* 0x000fe40000000000 */
[----:B------:R-:W-:Y:S01]  /*11240*/  ISETP.GT.U32.AND P2, PT, R237, R113, PT ;  /* 0x00000071ed00720c */ /* 0x000fe20003f44070 */
[----:B------:R-:W-:Y:S01]  /*11250*/  IMAD.HI.U32 R115, R0, R114, RZ ;  /* 0x0000007200737227 */ /* 0x000fe200078e00ff */
[----:B-1----:R-:W-:-:S03]  /*11260*/  MOV R5, R3 ;  /* 0x0000000300057202 */ /* 0x002fc60000000f00 */
[----:B------:R-:W-:Y:S02]  /*11270*/  @!P3 IMAD.IADD R120, R120, 0x1, -R237 ;  /* 0x000000017878b824 */ /* 0x000fe400078e0aed */
[C---:B------:R-:W-:Y:S01]  /*11280*/  IMAD.HI.U32 R112, R0.reuse, R2, RZ ;  /* 0x0000000200707227 */ /* 0x040fe200078e00ff */
[----:B------:R-:W-:Y:S02]  /*11290*/  @!P6 IADD3 R5, -R5, RZ, RZ ;  /* 0x000000ff0505e210 */ /* 0x000fe40007ffe1ff */
[C---:B------:R-:W-:Y:S01]  /*112a0*/  ISETP.GT.U32.AND P6, PT, R237.reuse, R111, PT ;  /* 0x0000006fed00720c */ /* 0x040fe20003fc4070 */
[----:B------:R-:W-:Y:S01]  /*112b0*/  IMAD.HI.U32 R3, R0, R118, RZ ;  /* 0x0000007600037227 */ /* 0x000fe200078e00ff */
[----:B------:R-:W-:Y:S01]  /*112c0*/  ISETP.GT.U32.AND P3, PT, R237, R120, PT ;  /* 0x00000078ed00720c */ /* 0x000fe20003f64070 */
[----:B------:R1:W-:Y:S01]  /*112d0*/  STL [R1+0x53c], R5 ;  /* 0x00053c0501007387 */ /* 0x0003e20000100800 */
[----:B------:R-:W-:Y:S01]  /*112e0*/  IADD3 R112, -R112, RZ, RZ ;  /* 0x000000ff70707210 */ /* 0x000fe20007ffe1ff */
[----:B------:R-:W-:Y:S01]  /*112f0*/  IMAD.MOV R3, RZ, RZ, -R3 ;  /* 0x000000ffff037224 */ /* 0x000fe200078e0a03 */
[----:B------:R-:W-:Y:S01]  /*11300*/  @!P2 IADD3 R113, R113, -R237, RZ ;  /* 0x800000ed7171a210 */ /* 0x000fe20007ffe0ff */
[----:B------:R-:W-:-:S02]  /*11310*/  IMAD.MOV R115, RZ, RZ, -R115 ;  /* 0x000000ffff737224 */ /* 0x000fc400078e0a73 */
[C---:B------:R-:W-:Y:S02]  /*11320*/  IMAD R2, R237.reuse, R112, R2 ;  /* 0x00000070ed027224 */ /* 0x040fe400078e0202 */
[----:B------:R-:W-:Y:S02]  /*11330*/  IMAD R118, R237, R3, R118 ;  /* 0x00000003ed767224 */ /* 0x000fe400078e0276 */
[----:B------:R-:W-:Y:S01]  /*11340*/  @!P6 IMAD.IADD R111, R111, 0x1, -R237 ;  /* 0x000000016f6fe824 */ /* 0x000fe200078e0aed */
[C---:B------:R-:W-:Y:S01]  /*11350*/  ISETP.GT.U32.AND P2, PT, R237.reuse, R2, PT ;  /* 0x00000002ed00720c */ /* 0x040fe20003f44070 */
[----:B------:R-:W-:Y:S01]  /*11360*/  VIADD R3, R10, 0x148 ;  /* 0x000001480a037836 */ /* 0x000fe20000000000 */
[----:B------:R-:W-:Y:S01]  /*11370*/  @!P3 IADD3 R120, R120, -R237, RZ ;  /* 0x800000ed7878b210 */ /* 0x000fe20007ffe0ff */
[----:B------:R-:W-:Y:S01]  /*11380*/  IMAD.HI.U32 R112, R0, R117, RZ ;  /* 0x0000007500707227 */ /* 0x000fe200078e00ff */
[C---:B------:R-:W-:Y:S02]  /*11390*/  ISETP.GT.U32.AND P6, PT, R237.reuse, R111, PT ;  /* 0x0000006fed00720c */ /* 0x040fe40003fc4070 */
[C---:B------:R-:W-:Y:S01]  /*113a0*/  ISETP.GT.U32.AND P3, PT, R237.reuse, R110, PT ;  /* 0x0000006eed00720c */ /* 0x040fe20003f64070 */
[----:B-1----:R-:W-:Y:S01]  /*113b0*/  IMAD.MOV.U32 R5, RZ, RZ, R120 ;  /* 0x000000ffff057224 */ /* 0x002fe200078e0078 */
[----:B------:R-:W-:Y:S01]  /*113c0*/  IADD3 R112, -R112, RZ, RZ ;  /* 0x000000ff70707210 */ /* 0x000fe20007ffe1ff */
[----:B------:R-:W-:-:S03]  /*113d0*/  IMAD R114, R237, R115, R114 ;  /* 0x00000073ed727224 */ /* 0x000fc600078e0272 */
[----:B------:R-:W-:Y:S01]  /*113e0*/  @!P4 IADD3 R5, -R5, RZ, RZ ;  /* 0x000000ff0505c210 */ /* 0x000fe20007ffe1ff */
[----:B------:R-:W-:Y:S01]  /*113f0*/  @!P2 IMAD.IADD R2, R2, 0x1, -R237 ;  /* 0x000000010202a824 */ /* 0x000fe200078e0aed */
[----:B------:R-:W-:Y:S01]  /*11400*/  ISETP.GE.AND P2, PT, R116, RZ, PT ;  /* 0x000000ff7400720c */ /* 0x000fe20003f46270 */
[----:B------:R-:W-:Y:S02]  /*11410*/  IMAD R117, R237, R112, R117 ;  /* 0x00000070ed757224 */ /* 0x000fe400078e0275 */
[----:B------:R-:W-:Y:S01]  /*11420*/  @!P6 IADD3 R111, R111, -R237, RZ ;  /* 0x800000ed6f6fe210 */ /* 0x000fe20007ffe0ff */
[----:B------:R1:W-:Y:S01]  /*11430*/  STL [R1+0x538], R5 ;  /* 0x0005380501007387 */ /* 0x0003e20000100800 */
[----:B------:R-:W-:Y:S01]  /*11440*/  ISETP.GT.U32.AND P6, PT, R237, R118, PT ;  /* 0x00000076ed00720c */ /* 0x000fe20003fc4070 */
[----:B------:R-:W-:Y:S01]  /*11450*/  @!P3 IMAD.IADD R110, R110, 0x1, -R237 ;  /* 0x000000016e6eb824 */ /* 0x000fe200078e0aed */
[----:B------:R-:W-:Y:S01]  /*11460*/  ISETP.GE.AND P3, PT, R119, RZ, PT ;  /* 0x000000ff7700720c */ /* 0x000fe20003f66270 */
[----:B------:R-:W-:Y:S01]  /*11470*/  IMAD.MOV.U32 R6, RZ, RZ, R111 ;  /* 0x000000ffff067224 */ /* 0x000fe200078e006f */
[----:B------:R-:W-:-:S02]  /*11480*/  IABS R119, R3 ;  /* 0x0000000300777213 */ /* 0x000fc40000000000 */
[----:B------:R-:W-:Y:S02]  /*11490*/  ISETP.GT.U32.AND P4, PT, R237, R110, PT ;  /* 0x0000006eed00720c */ /* 0x000fe40003f84070 */
[----:B------:R-:W-:Y:S01]  /*114a0*/  MOV R116, R119 ;  /* 0x0000007700747202 */ /* 0x000fe20000000f00 */
[----:B-1----:R-:W-:Y:S01]  /*114b0*/  IMAD.MOV.U32 R5, RZ, RZ, R113 ;  /* 0x000000ffff057224 */ /* 0x002fe200078e0071 */
[----:B------:R-:W-:Y:S02]  /*114c0*/  @!P1 IADD3 R6, -R6, RZ, RZ ;  /* 0x000000ff06069210 */ /* 0x000fe40007ffe1ff */
[----:B------:R-:W-:Y:S01]  /*114d0*/  ISETP.GE.AND P1, PT, R4, RZ, PT ;  /* 0x000000ff0400720c */ /* 0x000fe20003f26270 */
[----:B------:R-:W-:Y:S01]  /*114e0*/  IMAD.HI.U32 R112, R0, R116, RZ ;  /* 0x0000007400707227 */ /* 0x000fe200078e00ff */
[----:B------:R-:W-:-:S03]  /*114f0*/  @!P6 IADD3 R118, R118, -R237, RZ ;  /* 0x800000ed7676e210 */ /* 0x000fc60007ffe0ff */
[----:B------:R-:W-:Y:S01]  /*11500*/  @!P5 IMAD.MOV R5, RZ, RZ, -R5 ;  /* 0x000000ffff05d224 */ /* 0x000fe200078e0a05 */
[C---:B------:R-:W-:Y:S01]  /*11510*/  ISETP.GT.U32.AND P6, PT, R237.reuse, R118, PT ;  /* 0x00000076ed00720c */ /* 0x040fe20003fc4070 */
[----:B------:R-:W-:Y:S01]  /*11520*/  VIADD R4, R10, 0x149 ;  /* 0x000001490a047836 */ /* 0x000fe20000000000 */
[-C--:B------:R-:W-:Y:S02]  /*11530*/  @!P4 IADD3 R110, R110, -R237.reuse, RZ ;  /* 0x800000ed6e6ec210 */ /* 0x080fe40007ffe0ff */
[----:B------:R-:W-:Y:S01]  /*11540*/  IADD3 R112, -R112, RZ, RZ ;  /* 0x000000ff70707210 */ /* 0x000fe20007ffe1ff */
[----:B------:R1:W-:Y:S01]  /*11550*/  STL [R1+0x534], R5 ;  /* 0x0005340501007387 */ /* 0x0003e20000100800 */
[C---:B------:R-:W-:Y:S02]  /*11560*/  ISETP.GT.U32.AND P5, PT, R237.reuse, R2, PT ;  /* 0x00000002ed00720c */ /* 0x040fe40003fa4070 */
[C---:B------:R-:W-:Y:S01]  /*11570*/  ISETP.GT.U32.AND P4, PT, R237.reuse, R114, PT ;  /* 0x00000072ed00720c */ /* 0x040fe20003f84070 */
[C---:B------:R-:W-:Y:S01]  /*11580*/  IMAD R116, R237.reuse, R112, R116 ;  /* 0x00000070ed747224 */ /* 0x040fe200078e0274 */
[----:B------:R-:W-:Y:S01]  /*11590*/  IABS R112, R4 ;  /* 0x0000000400707213 */ /* 0x000fe20000000000 */
[----:B------:R2:W-:Y:S02]  /*115a0*/  STL [R1+0x530], R6 ;  /* 0x0005300601007387 */ /* 0x0005e40000100800 */
[----:B------:R-:W-:Y:S01]  /*115b0*/  @!P6 IADD3 R118, R118, -R237, RZ ;  /* 0x800000ed7676e210 */ /* 0x000fe20007ffe0ff */
[----:B-1----:R-:W-:Y:S01]  /*115c0*/  IMAD.MOV.U32 R5, RZ, RZ, R110 ;  /* 0x000000ffff057224 */ /* 0x002fe200078e006e */
[----:B------:R-:W-:Y:S01]  /*115d0*/  ISETP.GT.U32.AND P6, PT, R237, R116, PT ;  /* 0x00000074ed00720c */ /* 0x000fe20003fc4070 */
[----:B------:R-:W-:-:S03]  /*115e0*/  IMAD.HI.U32 R113, R0, R112, RZ ;  /* 0x0000007000717227 */ /* 0x000fc600078e00ff */
[----:B------:R-:W-:Y:S01]  /*115f0*/  @!P0 IADD3 R5, -R5, RZ, RZ ;  /* 0x000000ff05058210 */ /* 0x000fe20007ffe1ff */
[--C-:B------:R-:W-:Y:S01]  /*11600*/  @!P5 IMAD.IADD R2, R2, 0x1, -R237.reuse ;  /* 0x000000010202d824 */ /* 0x100fe200078e0aed */
[----:B------:R-:W-:Y:S01]  /*11610*/  ISETP.GT.U32.AND P0, PT, R237, R117, PT ;  /* 0x00000075ed00720c */ /* 0x000fe20003f04070 */
[C---:B------:R-:W-:Y:S01]  /*11620*/  VIADD R110, R10.reuse, 0x14b ;  /* 0x0000014b0a6e7836 */ /* 0x040fe20000000000 */
[----:B------:R-:W-:Y:S01]  /*11630*/  ISETP.GE.AND P5, PT, R109, RZ, PT ;  /* 0x000000ff6d00720c */ /* 0x000fe20003fa6270 */
[----:B------:R-:W-:Y:S01]  /*11640*/  VIADD R109, R10, 0x14a ;  /* 0x0000014a0a6d7836 */ /* 0x000fe20000000000 */
[----:B------:R-:W-:Y:S01]  /*11650*/  @!P4 IADD3 R114, R114, -R237, RZ ;  /* 0x800000ed7272c210 */ /* 0x000fe20007ffe0ff */
[----:B------:R1:W-:Y:S01]  /*11660*/  STL [R1+0x52c], R5 ;  /* 0x00052c0501007387 */ /* 0x0003e20000100800 */
[----:B------:R-:W-:Y:S01]  /*11670*/  ISETP.GE.AND P4, PT, R3, RZ, PT ;  /* 0x000000ff0300720c */ /* 0x000fe20003f86270 */
[----:B------:R-:W-:Y:S01]  /*11680*/  @!P6 IMAD.IADD R116, R116, 0x1, -R237 ;  /* 0x000000017474e824 */ /* 0x000fe200078e0aed */
[----:B------:R-:W-:Y:S01]  /*11690*/  IABS R3, R109 ;  /* 0x0000006d00037213 */ /* 0x000fe20000000000 */
[----:B--2---:R-:W-:Y:S01]  /*116a0*/  IMAD.MOV.U32 R6, RZ, RZ, R118 ;  /* 0x000000ffff067224 */ /* 0x004fe200078e0076 */
[----:B------:R-:W-:-:S02]  /*116b0*/  IADD3 R113, -R113, RZ, RZ ;  /* 0x000000ff71717210 */ /* 0x000fc40007ffe1ff */
[----:B------:R-:W-:Y:S01]  /*116c0*/  IABS R115, R110 ;  /* 0x0000006e00737213 */ /* 0x000fe20000000000 */
[----:B------:R-:W-:Y:S01]  /*116d0*/  IMAD.HI.U32 R111, R0, R3, RZ ;  /* 0x00000003006f7227 */ /* 0x000fe200078e00ff */
[----:B------:R-:W-:Y:S02]  /*116e0*/  @!P0 IADD3 R117, R117, -R237, RZ ;  /* 0x800000ed75758210 */ /* 0x000fe40007ffe0ff */
[----:B------:R-:W-:Y:S01]  /*116f0*/  ISETP.GT.U32.AND P0, PT, R237, R114, PT ;  /* 0x00000072ed00720c */ /* 0x000fe20003f04070 */
[----:B-1----:R-:W-:Y:S01]  /*11700*/  IMAD.MOV.U32 R5, RZ, RZ, R2 ;  /* 0x000000ffff057224 */ /* 0x002fe200078e0002 */
[----:B------:R-:W-:Y:S01]  /*11710*/  IADD3 R111, -R111, RZ, RZ ;  /* 0x000000ff6f6f7210 */ /* 0x000fe20007ffe1ff */
[C---:B------:R-:W-:Y:S01]  /*11720*/  IMAD R112, R237.reuse, R113, R112 ;  /* 0x00000071ed707224 */ /* 0x040fe200078e0270 */
[----:B------:R-:W-:Y:S01]  /*11730*/  ISETP.GT.U32.AND P6, PT, R237, R117, PT ;  /* 0x00000075ed00720c */ /* 0x000fe20003fc4070 */
[----:B------:R-:W-:Y:S01]  /*11740*/  VIADD R2, R10, 0x14c ;  /* 0x0000014c0a027836 */ /* 0x000fe20000000000 */
[----:B------:R-:W-:Y:S01]  /*11750*/  @!P3 IADD3 R5, -R5, RZ, RZ ;  /* 0x000000ff0505b210 */ /* 0x000fe20007ffe1ff */
[C---:B------:R-:W-:Y:S01]  /*11760*/  IMAD R3, R237.reuse, R111, R3 ;  /* 0x0000006fed037224 */ /* 0x040fe200078e0203 */
[C---:B------:R-:W-:Y:S01]  /*11770*/  ISETP.GT.U32.AND P3, PT, R237.reuse, R116, PT ;  /* 0x00000074ed00720c */ /* 0x040fe20003f64070 */
[----:B------:R-:W-:Y:S01]  /*11780*/  IMAD.HI.U32 R113, R0, R115, RZ ;  /* 0x0000007300717227 */ /* 0x000fe200078e00ff */
[----:B------:R-:W-:Y:S01]  /*11790*/  IABS R120, R2 ;  /* 0x0000000200787213 */ /* 0x000fe20000000000 */
[----:B------:R1:W-:Y:S01]  /*117a0*/  STL [R1+0x528], R5 ;  /* 0x0005280501007387 */ /* 0x0003e20000100800 */
[----:B------:R-:W-:Y:S01]  /*117b0*/  @!P2 IADD3 R6, -R6, RZ, RZ ;  /* 0x000000ff0606a210 */ /* 0x000fe20007ffe1ff */
[----:B------:R-:W-:Y:S01]  /*117c0*/  @!P0 IMAD.IADD R114, R114, 0x1, -R237 ;  /* 0x0000000172728824 */ /* 0x000fe200078e0aed */
[----:B------:R-:W-:Y:S01]  /*117d0*/  ISETP.GT.U32.AND P0, PT, R237, R112, PT ;  /* 0x00000070ed00720c */ /* 0x000fe20003f04070 */
[----:B------:R-:W-:-:S02]  /*117e0*/  IMAD.MOV R113, RZ, RZ, -R113 ;  /* 0x000000ffff717224 */ /* 0x000fc400078e0a71 */
[----:B------:R-:W-:Y:S01]  /*117f0*/  IMAD.HI.U32 R111, R0, R120, RZ ;  /* 0x00000078006f7227 */ /* 0x000fe200078e00ff */
[----:B------:R-:W-:Y:S01]  /*11800*/  @!P6 IADD3 R117, R117, -R237, RZ ;  /* 0x800000ed7575e210 */ /* 0x000fe20007ffe0ff */
[----:B------:R2:W-:Y:S01]  /*11810*/  STL [R1+0x524], R6 ;  /* 0x0005240601007387 */ /* 0x0005e20000100800 */
[----:B------:R-:W-:Y:S01]  /*11820*/  ISETP.GE.AND P6, PT, R4, RZ, PT ;  /* 0x000000ff0400720c */ /* 0x000fe20003fc6270 */
[----:B------:R-:W-:Y:S01]  /*11830*/  @!P3 IMAD.IADD R116, R116, 0x1, -R237 ;  /* 0x000000017474b824 */ /* 0x000fe200078e0aed */
[C---:B------:R-:W-:Y:S01]  /*11840*/  ISETP.GT.U32.AND P3, PT, R237.reuse, R3, PT ;  /* 0x00000003ed00720c */ /* 0x040fe20003f64070 */
[----:B------:R-:W-:Y:S01]  /*11850*/  IMAD R115, R237, R113, R115 ;  /* 0x00000071ed737224 */ /* 0x000fe200078e0273 */
[----:B------:R-:W-:Y:S01]  /*11860*/  IADD3 R4, R10, 0x14d, RZ ;  /* 0x0000014d0a047810 */ /* 0x000fe20007ffe0ff */
[----:B-1----:R-:W-:Y:S01]  /*11870*/  IMAD.MOV.U32 R5, RZ, RZ, R114 ;  /* 0x000000ffff057224 */ /* 0x002fe200078e0072 */
[----:B------:R-:W-:Y:S01]  /*11880*/  IADD3 R111, -R111, RZ, RZ ;  /* 0x000000ff6f6f7210 */ /* 0x000fe20007ffe1ff */
[----:B------:R-:W-:Y:S01]  /*11890*/  @!P0 IMAD.IADD R112, R112, 0x1, -R237 ;  /* 0x0000000170708824 */ /* 0x000fe200078e0aed */
[----:B------:R-:W-:Y:S01]  /*118a0*/  ISETP.GE.AND P0, PT, R109, RZ, PT ;  /* 0x000000ff6d00720c */ /* 0x000fe20003f06270 */
[----:B------:R-:W-:Y:S01]  /*118b0*/  @!P1 IMAD.MOV R5, RZ, RZ, -R5 ;  /* 0x000000ffff059224 */ /* 0x000fe200078e0a05 */
[----:B------:R-:W-:Y:S01]  /*118c0*/  IADD3 R109, R10, 0x14e, RZ ;  /* 0x0000014e0a6d7810 */ /* 0x000fe20007ffe0ff */
[C---:B------:R-:W-:Y:S01]  /*118d0*/  IMAD R120, R237.reuse, R111, R120 ;  /* 0x0000006fed787224 */ /* 0x040fe200078e0278 */
[----:B------:R-:W-:-:S02]  /*118e0*/  ISETP.GT.U32.AND P2, PT, R237, R112, PT ;  /* 0x00000070ed00720c */ /* 0x000fc40003f44070 */
[----:B------:R-:W-:Y:S01]  /*118f0*/  IABS R113, R4 ;  /* 0x0000000400717213 */ /* 0x000fe20000000000 */
[----:B------:R1:W-:Y:S01]  /*11900*/  STL [R1+0x520], R5 ;  /* 0x0005200501007387 */ /* 0x0003e20000100800 */
[----:B------:R-:W-:Y:S02]  /*11910*/  @!P3 IADD3 R3, R3, -R237, RZ ;  /* 0x800000ed0303b210 */ /* 0x000fe40007ffe0ff */
[C---:B------:R-:W-:Y:S01]  /*11920*/  ISETP.GT.U32.AND P3, PT, R237.reuse, R115, PT ;  /* 0x00000073ed00720c */ /* 0x040fe20003f64070 */
[----:B------:R-:W-:Y:S01]  /*11930*/  IMAD.HI.U32 R114, R0, R113, RZ ;  /* 0x0000007100727227 */ /* 0x000fe200078e00ff */
[----:B------:R-:W-:Y:S02]  /*11940*/  ISETP.GT.U32.AND P1, PT, R237, R3, PT ;  /* 0x00000003ed00720c */ /* 0x000fe40003f24070 */
[----:B------:R-:W-:Y:S01]  /*11950*/  IABS R111, R109 ;  /* 0x0000006d006f7213 */ /* 0x000fe20000000000 */
[----:B------:R-:W-:Y:S01]  /*11960*/  IMAD.MOV R114, RZ, RZ, -R114 ;  /* 0x000000ffff727224 */ /* 0x000fe200078e0a72 */
[----:B--2---:R-:W-:Y:S01]  /*11970*/  MOV R6, R117 ;  /* 0x0000007500067202 */ /* 0x004fe20000000f00 */
[----:B-1----:R-:W-:Y:S01]  /*11980*/  IMAD.MOV.U32 R5, RZ, RZ, R116 ;  /* 0x000000ffff057224 */ /* 0x002fe200078e0074 */
[----:B------:R-:W-:Y:S01]  /*11990*/  @!P2 IADD3 R112, R112, -R237, RZ ;  /* 0x800000ed7070a210 */ /* 0x000fe20007ffe0ff */
[----:B------:R-:W-:Y:S01]  /*119a0*/  IMAD.HI.U32 R116, R0, R111, RZ ;  /* 0x0000006f00747227 */ /* 0x000fe200078e00ff */
[----:B------:R-:W-:-:S02]  /*119b0*/  @!P5 IADD3 R6, -R6, RZ, RZ ;  /* 0x000000ff0606d210 */ /* 0x000fc40007ffe1ff */
[----:B------:R-:W-:Y:S01]  /*119c0*/  ISETP.GT.U32.AND P5, PT, R237, R120, PT ;  /* 0x00000078ed00720c */ /* 0x000fe20003fa4070 */
[----:B------:R-:W-:Y:S01]  /*119d0*/  @!P4 IMAD.MOV R5, RZ, RZ, -R5 ;  /* 0x000000ffff05c224 */ /* 0x000fe200078e0a05 */
[----:B------:R-:W-:Y:S01]  /*119e0*/  @!P3 IADD3 R115, R115, -R237, RZ ;  /* 0x800000ed7373b210 */ /* 0x000fe20007ffe0ff */
[----:B------:R1:W-:Y:S01]  /*119f0*/  STL [R1+0x51c], R6 ;  /* 0x00051c0601007387 */ /* 0x0003e20000100800 */
[----:B------:R-:W-:Y:S01]  /*11a00*/  ISETP.GE.AND P2, PT, R2, RZ, PT ;  /* 0x000000ff0200720c */ /* 0x000fe20003f46270 */
[----:B------:R-:W-:Y:S01]  /*11a10*/  @!P1 IMAD.IADD R3, R3, 0x1, -R237 ;  /* 0x0000000103039824 */ /* 0x000fe200078e0aed */
[----:B------:R-:W-:Y:S01]  /*11a20*/  IADD3 R116, -R116, RZ, RZ ;  /* 0x000000ff74747210 */ /* 0x000fe20007ffe1ff */
[C---:B------:R-:W-:Y:S01]  /*11a30*/  IMAD R2, R237.reuse, R114, R113 ;  /* 0x00000072ed027224 */ /* 0x040fe200078e0271 */
[C---:B------:R-:W-:Y:S01]  /*11a40*/  ISETP.GT.U32.AND P3, PT, R237.reuse, R115, PT ;  /* 0x00000073ed00720c */ /* 0x040fe20003f64070 */
[----:B------:R2:W-:Y:S01]  /*11a50*/  STL [R1+0x518], R5 ;  /* 0x0005180501007387 */ /* 0x0005e20000100800 */
[----:B------:R-:W-:Y:S01]  /*11a60*/  ISETP.GE.AND P1, PT, R4, RZ, PT ;  /* 0x000000ff0400720c */ /* 0x000fe20003f26270 */
[----:B------:R-:W-:Y:S01]  /*11a70*/  IMAD R111, R237, R116, R111 ;  /* 0x00000074ed6f7224 */ /* 0x000fe200078e026f */
[----:B------:R-:W-:Y:S01]  /*11a80*/  ISETP.GE.AND P4, PT, R110, RZ, PT ;  /* 0x000000ff6e00720c */ /* 0x000fe20003f86270 */
[C---:B------:R-:W-:Y:S01]  /*11a90*/  VIADD R4, R10.reuse, 0x14f ;  /* 0x0000014f0a047836 */ /* 0x040fe20000000000 */
[----:B-1----:R-:W-:Y:S01]  /*11aa0*/  MOV R6, R112 ;  /* 0x0000007000067202 */ /* 0x002fe20000000f00 */
[----:B------:R-:W-:Y:S01]  /*11ab0*/  VIADD R110, R10, 0x150 ;  /* 0x000001500a6e7836 */ /* 0x000fe20000000000 */
[----:B------:R-:W-:-:S02]  /*11ac0*/  @!P5 IADD3 R120, R120, -R237, RZ ;  /* 0x800000ed7878d210 */ /* 0x000fc40007ffe0ff */
[----:B------:R-:W-:Y:S01]  /*11ad0*/  @!P6 IADD3 R6, -R6, RZ, RZ ;  /* 0x000000ff0606e210 */ /* 0x000fe20007ffe1ff */
[----:B--2---:R-:W-:Y:S01]  /*11ae0*/  IMAD.MOV.U32 R5, RZ, RZ, R3 ;  /* 0x000000ffff057224 */ /* 0x004fe200078e0003 */
[C---:B------:R-:W-:Y:S02]  /*11af0*/  ISETP.GT.U32.AND P6, PT, R237.reuse, R2, PT ;  /* 0x00000002ed00720c */ /* 0x040fe40003fc4070 */
[C---:B------:R-:W-:Y:S01]  /*11b00*/  ISETP.GT.U32.AND P5, PT, R237.reuse, R120, PT ;  /* 0x00000078ed00720c */ /* 0x040fe20003fa4070 */
[----:B------:R-:W-:Y:S01]  /*11b10*/  @!P0 IMAD.MOV R5, RZ, RZ, -R5 ;  /* 0x000000ffff058224 */ /* 0x000fe200078e0a05 */
[----:B------:R-:W-:Y:S01]  /*11b20*/  ISETP.GT.U32.AND P0, PT, R237, R111, PT ;  /* 0x0000006fed00720c */ /* 0x000fe20003f04070 */
[----:B------:R-:W-:Y:S01]  /*11b30*/  STL [R1+0x514], R6 ;  /* 0x0005140601007387 */ /* 0x000fe20000100800 */
[----:B------:R-:W-:Y:S02]  /*11b40*/  @!P3 IADD3 R115, R115, -R237, RZ ;  /* 0x800000ed7373b210 */ /* 0x000fe40007ffe0ff */
[----:B------:R-:W-:Y:S01]  /*11b50*/  IABS R114, R4 ;  /* 0x0000000400727213 */ /* 0x000fe20000000000 */
[----:B------:R1:W-:Y:S01]  /*11b60*/  STL [R1+0x510], R5 ;  /* 0x0005100501007387 */ /* 0x0003e20000100800 */
[----:B------:R-:W-:-:S02]  /*11b70*/  IABS R3, R110 ;  /* 0x0000006e00037213 */ /* 0x000fc40000000000 */
[----:B------:R-:W-:Y:S01]  /*11b80*/  ISETP.GE.AND P3, PT, R109, RZ, PT ;  /* 0x000000ff6d00720c */ /* 0x000fe20003f66270 */
[----:B------:R-:W-:Y:S01]  /*11b90*/  @!P6 IMAD.IADD R2, R2, 0x1, -R237 ;  /* 0x000000010202e824 */ /* 0x000fe200078e0aed */
[----:B------:R-:W-:Y:S01]  /*11ba0*/  IADD3 R116, R10, 0x153, RZ ;  /* 0x000001530a747810 */ /* 0x000fe20007ffe0ff */
[----:B------:R-:W-:Y:S01]  /*11bb0*/  IMAD.HI.U32 R112, R0, R114, RZ ;  /* 0x0000007200707227 */ /* 0x000fe200078e00ff */
[-C--:B------:R-:W-:Y:S02]  /*11bc0*/  @!P5 IADD3 R120, R120, -R237.reuse, RZ ;  /* 0x800000ed7878d210 */ /* 0x080fe40007ffe0ff */
[----:B------:R-:W-:Y:S01]  /*11bd0*/  @!P0 IADD3 R111, R111, -R237, RZ ;  /* 0x800000ed6f6f8210 */ /* 0x000fe20007ffe0ff */
[----:B-1----:R-:W-:Y:S01]  /*11be0*/  IMAD.MOV.U32 R5, RZ, RZ, R115 ;  /* 0x000000ffff057224 */ /* 0x002fe200078e0073 */
[----:B------:R-:W-:Y:S01]  /*11bf0*/  ISETP.GT.U32.AND P6, PT, R237, R2, PT ;  /* 0x00000002ed00720c */ /* 0x000fe20003fc4070 */
[----:B------:R-:W-:Y:S01]  /*11c00*/  VIADD R109, R10, 0x151 ;  /* 0x000001510a6d7836 */ /* 0x000fe20000000000 */
[----:B------:R-:W-:Y:S01]  /*11c10*/  ISETP.GE.AND P5, PT, R4, RZ, PT ;  /* 0x000000ff0400720c */ /* 0x000fe20003fa6270 */
[----:B------:R-:W-:Y:S01]  /*11c20*/  IMAD.HI.U32 R4, R0, R3, RZ ;  /* 0x0000000300047227 */ /* 0x000fe200078e00ff */
[----:B------:R-:W-:-:S02]  /*11c30*/  @!P4 IADD3 R5, -R5, RZ, RZ ;  /* 0x000000ff0505c210 */ /* 0x000fc40007ffe1ff */
[C---:B------:R-:W-:Y:S01]  /*11c40*/  ISETP.GT.U32.AND P4, PT, R237.reuse, R111, PT ;  /* 0x0000006fed00720c */ /* 0x040fe20003f84070 */
[----:B------:R-:W-:Y:S01]  /*11c50*/  IMAD.MOV R4, RZ, RZ, -R4 ;  /* 0x000000ffff047224 */ /* 0x000fe200078e0a04 */
[----:B------:R-:W-:Y:S01]  /*11c60*/  IADD3 R112, -R112, RZ, RZ ;  /* 0x000000ff70707210 */ /* 0x000fe20007ffe1ff */
[----:B------:R-:W-:Y:S01]  /*11c70*/  VIADD R115, R10, 0x152 ;  /* 0x000001520a737836 */ /* 0x000fe20000000000 */
[----:B------:R-:W-:Y:S01]  /*11c80*/  IABS R113, R109 ;  /* 0x0000006d00717213 */ /* 0x000fe20000000000 */
[C---:B------:R-:W-:Y:S01]  /*11c90*/  IMAD R3, R237.reuse, R4, R3 ;  /* 0x00000004ed037224 */ /* 0x040fe200078e0203 */
[----:B------:R-:W-:Y:S01]  /*11ca0*/  ISETP.GE.AND P0, PT, R110, RZ, PT ;  /* 0x000000ff6e00720c */ /* 0x000fe20003f06270 */
[C---:B------:R-:W-:Y:S01]  /*11cb0*/  IMAD R114, R237.reuse, R112, R114 ;  /* 0x00000070ed727224 */ /* 0x040fe200078e0272 */
[----:B------:R-:W-:Y:S01]  /*11cc0*/  @!P6 IADD3 R2, R2, -R237, RZ ;  /* 0x800000ed0202e210 */ /* 0x000fe20007ffe0ff */
[----:B------:R1:W-:Y:S01]  /*11cd0*/  STL [R1+0x50c], R5 ;  /* 0x00050c0501007387 */ /* 0x0003e20000100800 */
[----:B------:R-:W-:Y:S01]  /*11ce0*/  IABS R118, R115 ;  /* 0x0000007300767213 */ /* 0x000fe20000000000 */
[----:B------:R-:W-:Y:S01]  /*11cf0*/  IMAD.HI.U32 R110, R0, R113, RZ ;  /* 0x00000071006e7227 */ /* 0x000fe200078e00ff */
[----:B------:R-:W-:-:S02]  /*11d00*/  ISETP.GT.U32.AND P6, PT, R237, R114, PT ;  /* 0x00000072ed00720c */ /* 0x000fc40003fc4070 */
[----:B------:R-:W-:Y:S01]  /*11d10*/  @!P4 IADD3 R111, R111, -R237, RZ ;  /* 0x800000ed6f6fc210 */ /* 0x000fe20007ffe0ff */
[----:B------:R-:W-:Y:S01]  /*11d20*/  VIADD R4, R10, 0x154 ;  /* 0x000001540a047836 */ /* 0x000fe20000000000 */
[----:B------:R-:W-:Y:S01]  /*11d30*/  ISETP.GT.U32.AND P4, PT, R237, R3, PT ;  /* 0x00000003ed00720c */ /* 0x000fe20003f84070 */
[----:B------:R-:W-:Y:S01]  /*11d40*/  IMAD.MOV R110, RZ, RZ, -R110 ;  /* 0x000000ffff6e7224 */ /* 0x000fe200078e0a6e */
[----:B------:R-:W-:Y:S01]  /*11d50*/  IABS R117, R116 ;  /* 0x0000007400757213 */ /* 0x000fe20000000000 */
[----:B-1----:R-:W-:Y:S02]  /*11d60*/  IMAD.MOV.U32 R5, RZ, RZ, R120 ;  /* 0x000000ffff057224 */ /* 0x002fe400078e0078 */
[----:B------:R-:W-:-:S04]  /*11d70*/  IMAD.HI.U32 R121, R0, R118, RZ ;  /* 0x0000007600797227 */ /* 0x000fc800078e00ff */
[-C--:B------:R-:W-:Y:S01]  /*11d80*/  @!P6 IADD3 R114, R114, -R237.reuse, RZ ;  /* 0x800000ed7272e210 */ /* 0x080fe20007ffe0ff */
[----:B------:R-:W-:Y:S01]  /*11d90*/  @!P2 IMAD.MOV R5, RZ, RZ, -R5 ;  /* 0x000000ffff05a224 */ /* 0x000fe200078e0a05 */
[----:B------:R-:W-:Y:S01]  /*11da0*/  IADD3 R121, -R121, RZ, RZ ;  /* 0x000000ff79797210 */ /* 0x000fe20007ffe1ff */
[----:B------:R-:W-:Y:S01]  /*11db0*/  IMAD R113, R237, R110, R113 ;  /* 0x0000006eed717224 */ /* 0x000fe200078e0271 */
[----:B------:R-:W-:Y:S01]  /*11dc0*/  @!P4 IADD3 R3, R3, -R237, RZ ;  /* 0x800000ed0303c210 */ /* 0x000fe20007ffe0ff */
[----:B------:R-:W-:Y:S01]  /*11dd0*/  IMAD.HI.U32 R119, R0, R117, RZ ;  /* 0x0000007500777227 */ /* 0x000fe200078e00ff */
[----:B------:R-:W-:Y:S01]  /*11de0*/  ISETP.GT.U32.AND P4, PT, R237, R114, PT ;  /* 0x00000072ed00720c */ /* 0x000fe20003f84070 */
[----:B------:R1:W-:Y:S01]  /*11df0*/  STL [R1+0x508], R5 ;  /* 0x0005080501007387 */ /* 0x0003e20000100800 */
[----:B------:R-:W-:Y:S01]  /*11e00*/  IABS R110, R4 ;  /* 0x00000004006e7213 */ /* 0x000fe20000000000 */
[----:B------:R-:W-:Y:S01]  /*11e10*/  IMAD.MOV R119, RZ, RZ, -R119 ;  /* 0x000000ffff777224 */ /* 0x000fe200078e0a77 */
[----:B------:R-:W-:Y:S01]  /*11e20*/  ISETP.GE.AND P2, PT, R109, RZ, PT ;  /* 0x000000ff6d00720c */ /* 0x000fe20003f46270 */
[C---:B------:R-:W-:Y:S01]  /*11e30*/  IMAD R109, R237.reuse, R121, R118 ;  /* 0x00000079ed6d7224 */ /* 0x040fe200078e0276 */
[----:B------:R-:W-:Y:S01]  /*11e40*/  MOV R120, R110 ;  /* 0x0000006e00787202 */ /* 0x000fe20000000f00 */
[C---:B------:R-:W-:Y:S01]  /*11e50*/  IMAD R110, R237.reuse, R119, R117 ;  /* 0x00000077ed6e7224 */ /* 0x040fe200078e0275 */
[----:B------:R-:W-:Y:S01]  /*11e60*/  ISETP.GT.U32.AND P6, PT, R237, R113, PT ;  /* 0x00000071ed00720c */ /* 0x000fe20003fc4070 */
[----:B------:R-:W-:-:S02]  /*11e70*/  IMAD.MOV.U32 R6, RZ, RZ, R111 ;  /* 0x000000ffff067224 */ /* 0x000fc400078e006f */
[----:B-1----:R-:W-:Y:S02]  /*11e80*/  IMAD.MOV.U32 R5, RZ, RZ, R2 ;  /* 0x000000ffff057224 */ /* 0x002fe400078e0002 */
[----:B------:R-:W-:Y:S01]  /*11e90*/  @!P4 IADD3 R114, R114, -R237, RZ ;  /* 0x800000ed7272c210 */ /* 0x000fe20007ffe0ff */
[----:B------:R-:W-:Y:S01]  /*11ea0*/  IMAD.HI.U32 R2, R0, R120, RZ ;  /* 0x0000007800027227 */ /* 0x000fe200078e00ff */
[----:B------:R-:W-:-:S03]  /*11eb0*/  ISETP.GT.U32.AND P4, PT, R237, R109, PT ;  /* 0x0000006ded00720c */ /* 0x000fc60003f84070 */
[----:B------:R-:W-:Y:S01]  /*11ec0*/  @!P1 IMAD.MOV R5, RZ, RZ, -R5 ;  /* 0x000000ffff059224 */ /* 0x000fe200078e0a05 */
[----:B------:R-:W-:Y:S01]  /*11ed0*/  ISETP.GT.U32.AND P1, PT, R237, R3, PT ;  /* 0x00000003ed00720c */ /* 0x000fe20003f24070 */
[----:B------:R-:W-:Y:S01]  /*11ee0*/  VIADD R112, R10, 0x155 ;  /* 0x000001550a707836 */ /* 0x000fe20000000000 */
[----:B------:R-:W-:Y:S01]  /*11ef0*/  IADD3 R2, -R2, RZ, RZ ;  /* 0x000000ff02027210 */ /* 0x000fe20007ffe1ff */
[----:B------:R-:W-:Y:S01]  /*11f00*/  @!P3 IMAD.MOV R6, RZ, RZ, -R6 ;  /* 0x000000ffff06b224 */ /* 0x000fe200078e0a06 */
[----:B------:R1:W-:Y:S01]  /*11f10*/  STL [R1+0x504], R5 ;  /* 0x0005040501007387 */ /* 0x0003e20000100800 */
[----:B------:R-:W-:Y:S02]  /*11f20*/  @!P6 IADD3 R113, R113, -R237, RZ ;  /* 0x800000ed7171e210 */ /* 0x000fe40007ffe0ff */
[----:B------:R-:W-:Y:S01]  /*11f30*/  IMAD R2, R237, R2, R120 ;  /* 0x00000002ed027224 */ /* 0x000fe200078e0278 */
[----:B------:R-:W-:Y:S01]  /*11f40*/  IABS R118, R112 ;  /* 0x0000007000767213 */ /* 0x000fe20000000000 */
[----:B------:R-:W-:Y:S01]  /*11f50*/  @!P4 IMAD.IADD R109, R109, 0x1, -R237 ;  /* 0x000000016d6dc824 */ /* 0x000fe200078e0aed */
[----:B------:R-:W-:Y:S01]  /*11f60*/  STL [R1+0x500], R6 ;  /* 0x0005000601007387 */ /* 0x000fe20000100800 */
[----:B------:R-:W-:-:S02]  /*11f70*/  ISETP.GT.U32.AND P6, PT, R237, R113, PT ;  /* 0x00000071ed00720c */ /* 0x000fc40003fc4070 */
[----:B------:R-:W-:Y:S01]  /*11f80*/  ISETP.GT.U32.AND P4, PT, R237, R2, PT ;  /* 0x00000002ed00720c */ /* 0x000fe20003f84070 */
[----:B------:R-:W-:Y:S01]  /*11f90*/  @!P1 IMAD.IADD R3, R3, 0x1, -R237 ;  /* 0x0000000103039824 */ /* 0x000fe200078e0aed */
[----:B-1----:R-:W-:Y:S01]  /*11fa0*/  MOV R5, R114 ;  /* 0x0000007200057202 */ /* 0x002fe20000000f00 */
[----:B------:R-:W-:Y:S01]  /*11fb0*/  IMAD.HI.U32 R111, R0, R118, RZ ;  /* 0x00000076006f7227 */ /* 0x000fe200078e00ff */
[----:B------:R-:W-:Y:S02]  /*11fc0*/  ISETP.GE.AND P1, PT, R116, RZ, PT ;  /* 0x000000ff7400720c */ /* 0x000fe40003f26270 */
[----:B------:R-:W-:Y:S01]  /*11fd0*/  @!P5 IADD3 R5, -R5, RZ, RZ ;  /* 0x000000ff0505d210 */ /* 0x000fe20007ffe1ff */
[----:B------:R-:W-:Y:S01]  /*11fe0*/  IMAD.MOV R111, RZ, RZ, -R111 ;  /* 0x000000ffff6f7224 */ /* 0x000fe200078e0a6f */
[C---:B------:R-:W-:Y:S02]  /*11ff0*/  ISETP.GT.U32.AND P5, PT, R237.reuse, R110, PT ;  /* 0x0000006eed00720c */ /* 0x040fe40003fa4070 */
[----:B------:R-:W-:Y:S01]  /*12000*/  IADD3 R116, R10, 0x156, RZ ;  /* 0x000001560a747810 */ /* 0x000fe20007ffe0ff */
[----:B------:R1:W-:Y:S01]  /*12010*/  STL [R1+0x4fc], R5 ;  /* 0x0004fc0501007387 */ /* 0x0003e20000100800 */
[----:B------:R-:W-:Y:S01]  /*12020*/  IMAD R117, R237, R111, R118 ;  /* 0x0000006fed757224 */ /* 0x000fe200078e0276 */
[----:B------:R-:W-:Y:S01]  /*12030*/  ISETP.GE.AND P3, PT, R115, RZ, PT ;  /* 0x000000ff7300720c */ /* 0x000fe20003f66270 */
[----:B------:R-:W-:Y:S01]  /*12040*/  @!P4 IMAD.IADD R2, R2, 0x1, -R237 ;  /* 0x000000010202c824 */ /* 0x000fe200078e0aed */
[----:B------:R-:W-:Y:S01]  /*12050*/  IABS R119, R116 ;  /* 0x0000007400777213 */ /* 0x000fe20000000000 */
[----:B------:R-:W-:Y:S01]  /*12060*/  VIADD R111, R10, 0x157 ;  /* 0x000001570a6f7836 */ /* 0x000fe20000000000 */
[----:B------:R-:W-:-:S02]  /*12070*/  @!P6 IADD3 R113, R113, -R237, RZ ;  /* 0x800000ed7171e210 */ /* 0x000fc40007ffe0ff */
[C---:B------:R-:W-:Y:S01]  /*12080*/  ISETP.GT.U32.AND P4, PT, R237.reuse, R2, PT ;  /* 0x00000002ed00720c */ /* 0x040fe20003f84070 */
[----:B------:R-:W-:Y:S01]  /*12090*/  IMAD.HI.U32 R120, R0, R119, RZ ;  /* 0x0000007700787227 */ /* 0x000fe200078e00ff */
[----:B------:R-:W-:Y:S02]  /*120a0*/  @!P5 IADD3 R110, R110, -R237, RZ ;  /* 0x800000ed6e6ed210 */ /* 0x000fe40007ffe0ff */
[----:B-1----:R-:W-:Y:S01]  /*120b0*/  MOV R5, R3 ;  /* 0x0000000300057202 */ /* 0x002fe20000000f00 */
[----:B------:R-:W-:Y:S01]  /*120c0*/  VIADD R3, R10, 0x158 ;  /* 0x000001580a037836 */ /* 0x000fe20000000000 */
[C---:B------:R-:W-:Y:S02]  /*120d0*/  ISETP.GT.U32.AND P5, PT, R237.reuse, R109, PT ;  /* 0x0000006ded00720c */ /* 0x040fe40003fa4070 */
[----:B------:R-:W-:Y:S01]  /*120e0*/  IADD3 R120, -R120, RZ, RZ ;  /* 0x000000ff78787210 */ /* 0x000fe20007ffe1ff */
[----:B------:R-:W-:Y:S01]  /*120f0*/  @!P0 IMAD.MOV R5, RZ, RZ, -R5 ;  /* 0x000000ffff058224 */ /* 0x000fe200078e0a05 */
[----:B------:R-:W-:-:S02]  /*12100*/  ISETP.GT.U32.AND P0, PT, R237, R110, PT ;  /* 0x0000006eed00720c */ /* 0x000fc40003f04070 */
[----:B------:R-:W-:Y:S01]  /*12110*/  ISETP.GE.AND P6, PT, R4, RZ, PT ;  /* 0x000000ff0400720c */ /* 0x000fe20003fc6270 */
[--C-:B------:R-:W-:Y:S01]  /*12120*/  @!P4 IMAD.IADD R2, R2, 0x1, -R237.reuse ;  /* 0x000000010202c824 */ /* 0x100fe200078e0aed */
[----:B------:R-:W-:Y:S01]  /*12130*/  IADD3 R4, R10, 0x159, RZ ;  /* 0x000001590a047810 */ /* 0x000fe20007ffe0ff */
[----:B------:R1:W-:Y:S01]  /*12140*/  STL [R1+0x4f8], R5 ;  /* 0x0004f80501007387 */ /* 0x0003e20000100800 */
[----:B------:R-:W-:Y:S02]  /*12150*/  IABS R115, R3 ;  /* 0x0000000300737213 */ /* 0x000fe40000000000 */
[----:B------:R-:W-:Y:S01]  /*12160*/  MOV R6, R113 ;  /* 0x0000007100067202 */ /* 0x000fe20000000f00 */
[----:B------:R-:W-:Y:S01]  /*12170*/  @!P5 IMAD.IADD R109, R109, 0x1, -R237 ;  /* 0x000000016d6dd824 */ /* 0x000fe200078e0aed */
[----:B------:R-:W-:Y:S01]  /*12180*/  ISETP.GT.U32.AND P5, PT, R237, R117, PT ;  /* 0x00000075ed00720c */ /* 0x000fe20003fa4070 */
[----:B------:R-:W-:Y:S01]  /*12190*/  IMAD.HI.U32 R121, R0, R115, RZ ;  /* 0x0000007300797227 */ /* 0x000fe200078e00ff */
[----:B------:R-:W-:-:S02]  /*121a0*/  IABS R114, R4 ;  /* 0x0000000400727213 */ /* 0x000fc40000000000 */
[----:B------:R-:W-:Y:S01]  /*121b0*/  @!P0 IADD3 R110, R110, -R237, RZ ;  /* 0x800000ed6e6e8210 */ /* 0x000fe20007ffe0ff */
[----:B------:R-:W-:Y:S01]  /*121c0*/  @!P2 IMAD.MOV R6, RZ, RZ, -R6 ;  /* 0x000000ffff06a224 */ /* 0x000fe200078e0a06 */
[----:B------:R-:W-:Y:S01]  /*121d0*/  ISETP.GE.AND P0, PT, R112, RZ, PT ;  /* 0x000000ff7000720c */ /* 0x000fe20003f06270 */
[C---:B------:R-:W-:Y:S01]  /*121e0*/  IMAD R112, R237.reuse, R120, R119 ;  /* 0x00000078ed707224 */ /* 0x040fe200078e0277 */
[----:B-1----:R-:W-:Y:S01]  /*121f0*/  MOV R5, R109 ;  /* 0x0000006d00057202 */ /* 0x002fe20000000f00 */
[----:B------:R-:W-:Y:S01]  /*12200*/  IMAD.HI.U32 R119, R0, R114, RZ ;  /* 0x0000007200777227 */ /* 0x000fe200078e00ff */
[----:B------:R-:W-:Y:S01]  /*12210*/  IABS R118, R111 ;  /* 0x0000006f00767213 */ /* 0x000fe20000000000 */
[----:B------:R-:W-:Y:S01]  /*12220*/  STL [R1+0x4f4], R6 ;  /* 0x0004f40601007387 */ /* 0x000fe20000100800 */
[----:B------:R-:W-:Y:S01]  /*12230*/  ISETP.GT.U32.AND P4, PT, R237, R112, PT ;  /* 0x00000070ed00720c */ /* 0x000fe20003f84070 */
[----:B------:R-:W-:Y:S01]  /*12240*/  @!P5 IMAD.IADD R117, R117, 0x1, -R237 ;  /* 0x000000017575d824 */ /* 0x000fe200078e0aed */
[----:B------:R-:W-:Y:S01]  /*12250*/  IADD3 R119, -R119, RZ, RZ ;  /* 0x000000ff77777210 */ /* 0x000fe20007ffe1ff */
[----:B------:R-:W-:Y:S01]  /*12260*/  @!P3 IMAD.MOV R5, RZ, RZ, -R5 ;  /* 0x000000ffff05b224 */ /* 0x000fe200078e0a05 */
[----:B------:R-:W-:Y:S01]  /*12270*/  ISETP.GE.AND P5, PT, R116, RZ, PT ;  /* 0x000000ff7400720c */ /* 0x000fe20003fa6270 */
[----:B------:R-:W-:Y:S01]  /*12280*/  IMAD.MOV R121, RZ, RZ, -R121 ;  /* 0x000000ffff797224 */ /* 0x000fe200078e0a79 */
[----:B------:R-:W-:Y:S01]  /*12290*/  ISETP.GT.U32.AND P2, PT, R237, R117, PT ;  /* 0x00000075ed00720c */ /* 0x000fe20003f44070 */
[----:B------:R-:W-:Y:S01]  /*122a0*/  IMAD.HI.U32 R120, R0, R118, RZ ;  /* 0x0000007600787227 */ /* 0x000fe200078e00ff */
[----:B------:R1:W-:Y:S01]  /*122b0*/  STL [R1+0x4f0], R5 ;  /* 0x0004f00501007387 */ /* 0x0003e20000100800 */
[----:B------:R-:W-:-:S02]  /*122c0*/  IADD3 R116, R10, 0x15a, RZ ;  /* 0x0000015a0a747810 */ /* 0x000fc40007ffe0ff */
[C---:B------:R-:W-:Y:S01]  /*122d0*/  IMAD R115, R237.reuse, R121, R115 ;  /* 0x00000079ed737224 */ /* 0x040fe200078e0273 */
[----:B------:R-:W-:Y:S01]  /*122e0*/  IADD3 R120, -R120, RZ, RZ ;  /* 0x000000ff78787210 */ /* 0x000fe20007ffe1ff */
[--C-:B------:R-:W-:Y:S01]  /*122f0*/  @!P4 IMAD.IADD R112, R112, 0x1, -R237.reuse ;  /* 0x000000017070c824 */ /* 0x100fe200078e0aed */
[----:B------:R-:W-:Y:S01]  /*12300*/  @!P6 IADD3 R2, -R2, RZ, RZ ;  /* 0x000000ff0202e210 */ /* 0x000fe20007ffe1ff */
[----:B------:R-:W-:Y:S01]  /*12310*/  IMAD R114, R237, R119, R114 ;  /* 0x00000077ed727224 */ /* 0x000fe200078e0272 */
[----:B------:R-:W-:Y:S01]  /*12320*/  ISETP.GE.AND P6, PT, R111, RZ, PT ;  /* 0x000000ff6f00720c */ /* 0x000fe20003fc6270 */
[C---:B------:R-:W-:Y:S01]  /*12330*/  IMAD R118, R237.reuse, R120, R118 ;  /* 0x00000078ed767224 */ /* 0x040fe200078e0276 */
[----:B-1----:R-:W-:Y:S01]  /*12340*/  MOV R5, R110 ;  /* 0x0000006e00057202 */ /* 0x002fe20000000f00 */
[----:B------:R-:W-:Y:S01]  /*12350*/  VIADD R119, R10, 0x15b ;  /* 0x0000015b0a777836 */ /* 0x000fe20000000000 */
[----:B------:R-:W-:Y:S01]  /*12360*/  ISETP.GT.U32.AND P3, PT, R237, R112, PT ;  /* 0x00000070ed00720c */ /* 0x000fe20003f64070 */
[----:B------:R-:W-:Y:S01]  /*12370*/  @!P2 IMAD.IADD R117, R117, 0x1, -R237 ;  /* 0x000000017575a824 */ /* 0x000fe200078e0aed */
[C---:B------:R-:W-:Y:S01]  /*12380*/  ISETP.GT.U32.AND P2, PT, R237.reuse, R114, PT ;  /* 0x00000072ed00720c */ /* 0x040fe20003f44070 */
[----:B------:R-:W-:Y:S01]  /*12390*/  @!P1 IMAD.MOV R5, RZ, RZ, -R5 ;  /* 0x000000ffff059224 */ /* 0x000fe200078e0a05 */
[----:B------:R-:W-:-:S02]  /*123a0*/  ISETP.GT.U32.AND P1, PT, R237, R115, PT ;  /* 0x00000073ed00720c */ /* 0x000fc40003f24070 */
[----:B------:R-:W-:Y:S02]  /*123b0*/  IABS R120, R116 ;  /* 0x0000007400787213 */ /* 0x000fe40000000000 */
[----:B------:R-:W-:Y:S01]  /*123c0*/  IABS R113, R119 ;  /* 0x0000007700717213 */ /* 0x000fe20000000000 */
[----:B------:R-:W-:Y:S01]  /*123d0*/  STL [R1+0x4ec], R5 ;  /* 0x0004ec0501007387 */ /* 0x000fe20000100800 */
[----:B------:R-:W-:Y:S02]  /*123e0*/  ISETP.GT.U32.AND P4, PT, R237, R118, PT ;  /* 0x00000076ed00720c */ /* 0x000fe40003f84070 */
[----:B------:R-:W-:Y:S01]  /*123f0*/  MOV R109, R120 ;  /* 0x00000078006d7202 */ /* 0x000fe20000000f00 */
[----:B------:R1:W-:Y:S01]  /*12400*/  STL [R1+0x4e8], R2 ;  /* 0x0004e80201007387 */ /* 0x0003e20000100800 */
[----:B------:R-:W-:Y:S01]  /*12410*/  @!P3 IADD3 R112, R112, -R237, RZ ;  /* 0x800000ed7070b210 */ /* 0x000fe20007ffe0ff */
[----:B------:R-:W-:Y:S01]  /*12420*/  @!P2 IMAD.IADD R114, R114, 0x1, -R237 ;  /* 0x000000017272a824 */ /* 0x000fe200078e0aed */
[----:B------:R-:W-:Y:S01]  /*12430*/  ISETP.GE.AND P3, PT, R3, RZ, PT ;  /* 0x000000ff0300720c */ /* 0x000fe20003f66270 */
[----:B------:R-:W-:Y:S01]  /*12440*/  IMAD.HI.U32 R110, R0, R109, RZ ;  /* 0x0000006d006e7227 */ /* 0x000fe200078e00ff */
[----:B------:R-:W-:-:S02]  /*12450*/  @!P1 IADD3 R115, R115, -R237, RZ ;  /* 0x800000ed73739210 */ /* 0x000fc40007ffe0ff */
[----:B------:R-:W-:Y:S01]  /*12460*/  IADD3 R111, R10, 0x15e, RZ ;  /* 0x0000015e0a6f7810 */ /* 0x000fe20007ffe0ff */
[----:B------:R-:W-:Y:S01]  /*12470*/  IMAD.MOV R110, RZ, RZ, -R110 ;  /* 0x000000ffff6e7224 */ /* 0x000fe200078e0a6e */
[C---:B------:R-:W-:Y:S01]  /*12480*/  ISETP.GT.U32.AND P2, PT, R237.reuse, R115, PT ;  /* 0x00000073ed00720c */ /* 0x040fe20003f44070 */
[----:B------:R-:W-:Y:S01]  /*12490*/  @!P4 IMAD.IADD R118, R118, 0x1, -R237 ;  /* 0x000000017676c824 */ /* 0x000fe200078e0aed */
[----:B-1----:R-:W-:Y:S01]  /*124a0*/  MOV R2, R113 ;  /* 0x0000007100027202 */ /* 0x002fe20000000f00 */
[C---:B------:R-:W-:Y:S01]  /*124b0*/  IMAD R109, R237.reuse, R110, R109 ;  /* 0x0000006eed6d7224 */ /* 0x040fe200078e026d */
[----:B------:R-:W-:Y:S01]  /*124c0*/  ISETP.GE.AND P4, PT, R4, RZ, PT ;  /* 0x000000ff0400720c */ /* 0x000fe20003f86270 */
[----:B------:R-:W-:Y:S01]  /*124d0*/  IMAD.MOV.U32 R5, RZ, RZ, R117 ;  /* 0x000000ffff057224 */ /* 0x000fe200078e0075 */
[----:B------:R-:W-:Y:S01]  /*124e0*/  MOV R4, R112 ;  /* 0x0000007000047202 */ /* 0x000fe20000000f00 */
[----:B------:R-:W-:Y:S01]  /*124f0*/  IMAD.HI.U32 R3, R0, R2, RZ ;  /* 0x0000000200037227 */ /* 0x000fe200078e00ff */
[----:B------:R-:W-:-:S02]  /*12500*/  ISETP.GT.U32.AND P1, PT, R237, R118, PT ;  /* 0x00000076ed00720c */ /* 0x000fc40003f24070 */
[----:B------:R-:W-:Y:S01]  /*12510*/  @!P5 IADD3 R4, -R4, RZ, RZ ;  /* 0x000000ff0404d210 */ /* 0x000fe20007ffe1ff */
[C---:B------:R-:W-:Y:S01]  /*12520*/  VIADD R110, R10.reuse, 0x15d ;  /* 0x0000015d0a6e7836 */ /* 0x040fe20000000000 */
[----:B------:R-:W-:Y:S01]  /*12530*/  IADD3 R3, -R3, RZ, RZ ;  /* 0x000000ff03037210 */ /* 0x000fe20007ffe1ff */
[----:B------:R-:W-:Y:S01]  /*12540*/  VIADD R113, R10, 0x15c ;  /* 0x0000015c0a717836 */ /* 0x000fe20000000000 */
[----:B------:R-:W-:Y:S02]  /*12550*/  ISETP.GT.U32.AND P5, PT, R237, R109, PT ;  /* 0x0000006ded00720c */ /* 0x000fe40003fa4070 */
[----:B------:R-:W-:Y:S01]  /*12560*/  @!P2 IADD3 R115, R115, -R237, RZ ;  /* 0x800000ed7373a210 */ /* 0x000fe20007ffe0ff */
[----:B------:R-:W-:Y:S01]  /*12570*/  IMAD R3, R237, R3, R2 ;  /* 0x00000003ed037224 */ /* 0x000fe200078e0202 */
[----:B------:R-:W-:Y:S02]  /*12580*/  @!P0 IADD3 R5, -R5, RZ, RZ ;  /* 0x000000ff05058210 */ /* 0x000fe40007ffe1ff */
[----:B------:R-:W-:Y:S01]  /*12590*/  IABS R2, R113 ;  /* 0x0000007100027213 */ /* 0x000fe20000000000 */
[--C-:B------:R-:W-:Y:S01]  /*125a0*/  @!P1 IMAD.IADD R118, R118, 0x1, -R237.reuse ;  /* 0x0000000176769824 */ /* 0x100fe200078e0aed */
[C---:B------:R-:W-:Y:S01]  /*125b0*/  ISETP.GT.U32.AND P2, PT, R237.reuse, R3, PT ;  /* 0x00000003ed00720c */ /* 0x040fe20003f44070 */
[----:B------:R1:W-:Y:S01]  /*125c0*/  STL [R1+0x4e4], R5 ;  /* 0x0004e40501007387 */ /* 0x0003e20000100800 */
[----:B------:R-:W-:Y:S01]  /*125d0*/  ISETP.GT.U32.AND P0, PT, R237, R114, PT ;  /* 0x00000072ed00720c */ /* 0x000fe20003f04070 */
[----:B------:R-:W-:Y:S01]  /*125e0*/  IMAD.HI.U32 R117, R0, R2, RZ ;  /* 0x0000000200757227 */ /* 0x000fe200078e00ff */
[----:B------:R-:W-:Y:S01]  /*125f0*/  ISETP.GE.AND P1, PT, R116, RZ, PT ;  /* 0x000000ff7400720c */ /* 0x000fe20003f26270 */
[----:B------:R2:W-:Y:S01]  /*12600*/  STL [R1+0x4e0], R4 ;  /* 0x0004e00401007387 */ /* 0x0005e20000100800 */
[----:B------:R-:W-:Y:S01]  /*12610*/  IABS R112, R111 ;  /* 0x0000006f00707213 */ /* 0x000fe20000000000 */
[----:B------:R-:W-:Y:S01]  /*12620*/  @!P5 IMAD.IADD R109, R109, 0x1, -R237 ;  /* 0x000000016d6dd824 */ /* 0x000fe200078e0aed */
[----:B------:R-:W-:Y:S01]  /*12630*/  ISETP.GE.AND P5, PT, R113, RZ, PT ;  /* 0x000000ff7100720c */ /* 0x000fe20003fa6270 */
[----:B------:R-:W-:Y:S01]  /*12640*/  IMAD.MOV R117, RZ, RZ, -R117 ;  /* 0x000000ffff757224 */ /* 0x000fe200078e0a75 */
[----:B-1----:R-:W-:Y:S01]  /*12650*/  MOV R5, R118 ;  /* 0x0000007600057202 */ /* 0x002fe20000000f00 */
[----:B------:R-:W-:-:S02]  /*12660*/  IMAD.MOV.U32 R6, RZ, RZ, R115 ;  /* 0x000000ffff067224 */ /* 0x000fc400078e0073 */
[--C-:B------:R-:W-:Y:S01]  /*12670*/  @!P2 IMAD.IADD R3, R3, 0x1, -R237.reuse ;  /* 0x000000010303a824 */ /* 0x100fe200078e0aed */
[----:B--2---:R-:W-:Y:S01]  /*12680*/  IABS R4, R110 ;  /* 0x0000006e00047213 */ /* 0x004fe20000000000 */
[C---:B------:R-:W-:Y:S01]  /*12690*/  IMAD R2, R237.reuse, R117, R2 ;  /* 0x00000075ed027224 */ /* 0x040fe200078e0202 */
[----:B------:R-:W-:Y:S01]  /*126a0*/  ISETP.GT.U32.AND P2, PT, R237, R109, PT ;  /* 0x0000006ded00720c */ /* 0x000fe20003f44070 */
[----:B------:R-:W-:Y:S01]  /*126b0*/  @!P0 IMAD.IADD R114, R114, 0x1, -R237 ;  /* 0x0000000172728824 */ /* 0x000fe200078e0aed */
[----:B------:R-:W-:Y:S01]  /*126c0*/  @!P6 IADD3 R5, -R5, RZ, RZ ;  /* 0x000000ff0505e210 */ /* 0x000fe20007ffe1ff */
[----:B------:R-:W-:Y:S01]  /*126d0*/  IMAD.HI.U32 R116, R0, R4, RZ ;  /* 0x0000000400747227 */ /* 0x000fe200078e00ff */
[----:B------:R-:W-:Y:S02]  /*126e0*/  ISETP.GT.U32.AND P6, PT, R237, R3, PT ;  /* 0x00000003ed00720c */ /* 0x000fe40003fc4070 */
[----:B------:R-:W-:Y:S01]  /*126f0*/  ISETP.GE.AND P0, PT, R119, RZ, PT ;  /* 0x000000ff7700720c */ /* 0x000fe20003f06270 */
[----:B------:R-:W-:Y:S01]  /*12700*/  @!P3 IMAD.MOV R6, RZ, RZ, -R6 ;  /* 0x000000ffff06b224 */ /* 0x000fe200078e0a06 */
[----:B------:R-:W-:Y:S01]  /*12710*/  IADD3 R113, -R116, RZ, RZ ;  /* 0x000000ff74717210 */ /* 0x000fe20007ffe1ff */
[----:B------:R1:W-:Y:S01]  /*12720*/  STL [R1+0x4d8], R5 ;  /* 0x0004d80501007387 */ /* 0x0003e20000100800 */
[C---:B------:R-:W-:Y:S01]  /*12730*/  ISETP.GT.U32.AND P3, PT, R237.reuse, R2, PT ;  /* 0x00000002ed00720c */ /* 0x040fe20003f64070 */
[C---:B------:R-:W-:Y:S01]  /*12740*/  VIADD R116, R10.reuse, 0x164 ;  /* 0x000001640a747836 */ /* 0x040fe20000000000 */
[----:B------:R-:W-:Y:S01]  /*12750*/  IADD3 R117, R10, 0x15f, RZ ;  /* 0x0000015f0a757810 */ /* 0x000fe20007ffe0ff */
[----:B------:R-:W-:Y:S01]  /*12760*/  IMAD R4, R237, R113, R4 ;  /* 0x00000071ed047224 */ /* 0x000fe200078e0204 */
[----:B------:R-:W-:Y:S01]  /*12770*/  @!P2 IADD3 R109, R109, -R237, RZ ;  /* 0x800000ed6d6da210 */ /* 0x000fe20007ffe0ff */
[----:B------:R-:W-:Y:S01]  /*12780*/  IMAD.HI.U32 R113, R0, R112, RZ ;  /* 0x0000007000717227 */ /* 0x000fe200078e00ff */
[----:B------:R-:W-:Y:S02]  /*12790*/  STL [R1+0x4d4], R6 ;  /* 0x0004d40601007387 */ /* 0x000fe40000100800 */
[----:B------:R-:W-:Y:S01]  /*127a0*/  ISETP.GT.U32.AND P2, PT, R237, R4, PT ;  /* 0x00000004ed00720c */ /* 0x000fe20003f44070 */
[----:B------:R-:W-:Y:S01]  /*127b0*/  IMAD.MOV R113, RZ, RZ, -R113 ;  /* 0x000000ffff717224 */ /* 0x000fe200078e0a71 */
[----:B-1----:R-:W-:Y:S01]  /*127c0*/  MOV R5, R114 ;  /* 0x0000007200057202 */ /* 0x002fe20000000f00 */
[----:B------:R-:W-:Y:S01]  /*127d0*/  @!P6 IMAD.IADD R3, R3, 0x1, -R237 ;  /* 0x000000010303e824 */ /* 0x000fe200078e0aed */
[----:B------:R-:W-:Y:S01]  /*127e0*/  ISETP.GE.AND P6, PT, R111, RZ, PT ;  /* 0x000000ff6f00720c */ /* 0x000fe20003fc6270 */
[----:B------:R-:W-:Y:S01]  /*127f0*/  VIADD R111, R10, 0x161 ;  /* 0x000001610a6f7836 */ /* 0x000fe20000000000 */
[----:B------:R-:W-:Y:S01]  /*12800*/  @!P4 IADD3 R5, -R5, RZ, RZ ;  /* 0x000000ff0505c210 */ /* 0x000fe20007ffe1ff */
[----:B------:R-:W-:Y:S01]  /*12810*/  @!P0 IMAD.MOV R3, RZ, RZ, -R3 ;  /* 0x000000ffff038224 */ /* 0x000fe200078e0a03 */
[----:B------:R-:W-:Y:S01]  /*12820*/  ISETP.GE.AND P4, PT, R110, RZ, PT ;  /* 0x000000ff6e00720c */ /* 0x000fe20003f86270 */
[C---:B------:R-:W-:Y:S01]  /*12830*/  IMAD R110, R237.reuse, R113, R112 ;  /* 0x00000071ed6e7224 */ /* 0x040fe200078e0270 */
[----:B------:R-:W-:Y:S01]  /*12840*/  @!P3 IADD3 R2, R2, -R237, RZ ;  /* 0x800000ed0202b210 */ /* 0x000fe20007ffe0ff */
[----:B------:R1:W-:Y:S01]  /*12850*/  STL [R1+0x4d0], R5 ;  /* 0x0004d00501007387 */ /* 0x0003e20000100800 */
[C---:B------:R-:W-:Y:S01]  /*12860*/  IADD3 R112, R10.reuse, 0x160, RZ ;  /* 0x000001600a707810 */ /* 0x040fe20007ffe0ff */
[----:B------:R-:W-:Y:S01]  /*12870*/  VIADD R115, R10, 0x166 ;  /* 0x000001660a737836 */ /* 0x000fe20000000000 */
[----:B------:R-:W-:-:S02]  /*12880*/  ISETP.GT.U32.AND P0, PT, R237, R110, PT ;  /* 0x0000006eed00720c */ /* 0x000fc40003f04070 */
[----:B------:R-:W-:Y:S02]  /*12890*/  @!P2 IADD3 R4, R4, -R237, RZ ;  /* 0x800000ed0404a210 */ /* 0x000fe40007ffe0ff */
[C---:B------:R-:W-:Y:S02]  /*128a0*/  ISETP.GT.U32.AND P3, PT, R237.reuse, R2, PT ;  /* 0x00000002ed00720c */ /* 0x040fe40003f64070 */
[----:B------:R-:W-:Y:S01]  /*128b0*/  ISETP.GT.U32.AND P2, PT, R237, R4, PT ;  /* 0x00000004ed00720c */ /* 0x000fe20003f44070 */
[----:B-1----:R-:W-:Y:S01]  /*128c0*/  IMAD.MOV.U32 R5, RZ, RZ, R109 ;  /* 0x000000ffff057224 */ /* 0x002fe200078e006d */
[----:B------:R-:W-:Y:S02]  /*128d0*/  IABS R120, R112 ;  /* 0x0000007000787213 */ /* 0x000fe40000000000 */
[----:B------:R-:W-:Y:S01]  /*128e0*/  IABS R119, R111 ;  /* 0x0000006f00777213 */ /* 0x000fe20000000000 */
[----:B------:R-:W-:Y:S01]  /*128f0*/  @!P1 IMAD.MOV R5, RZ, RZ, -R5 ;  /* 0x000000ffff059224 */ /* 0x000fe200078e0a05 */
[----:B------:R-:W-:Y:S01]  /*12900*/  ISETP.GE.AND P1, PT, R117, RZ, PT ;  /* 0x000000ff7500720c */ /* 0x000fe20003f26270 */
[----:B------:R-:W-:Y:S01]  /*12910*/  @!P0 IMAD.IADD R110, R110, 0x1, -R237 ;  /* 0x000000016e6e8824 */ /* 0x000fe200078e0aed */
[----:B------:R-:W-:Y:S01]  /*12920*/  IABS R117, R117 ;  /* 0x0000007500757213 */ /* 0x000fe20000000000 */
[----:B------:R-:W-:Y:S01]  /*12930*/  IMAD.HI.U32 R109, R0, R120, RZ ;  /* 0x00000078006d7227 */ /* 0x000fe200078e00ff */
[----:B------:R1:W-:Y:S01]  /*12940*/  STL [R1+0x4cc], R5 ;  /* 0x0004cc0501007387 */ /* 0x0003e20000100800 */
[----:B------:R-:W-:-:S02]  /*12950*/  @!P3 IADD3 R2, R2, -R237, RZ ;  /* 0x800000ed0202b210 */ /* 0x000fc40007ffe0ff */
[----:B------:R-:W-:Y:S01]  /*12960*/  IMAD.HI.U32 R113, R0, R117, RZ ;  /* 0x0000007500717227 */ /* 0x000fe200078e00ff */
[----:B------:R-:W-:Y:S01]  /*12970*/  ISETP.GT.U32.AND P0, PT, R237, R110, PT ;  /* 0x0000006eed00720c */ /* 0x000fe20003f04070 */
[----:B------:R2:W-:Y:S01]  /*12980*/  STL [R1+0x4c8], R3 ;  /* 0x0004c80301007387 */ /* 0x0005e20000100800 */
[----:B------:R-:W-:Y:S01]  /*12990*/  ISETP.GE.AND P3, PT, R112, RZ, PT ;  /* 0x000000ff7000720c */ /* 0x000fe20003f66270 */
[----:B------:R-:W-:Y:S01]  /*129a0*/  IMAD.MOV R112, RZ, RZ, -R113 ;  /* 0x000000ffff707224 */ /* 0x000fe200078e0a71 */
[----:B------:R-:W-:Y:S02]  /*129b0*/  @!P2 IADD3 R4, R4, -R237, RZ ;  /* 0x800000ed0404a210 */ /* 0x000fe40007ffe0ff */
[----:B------:R-:W-:Y:S01]  /*129c0*/  IADD3 R109, -R109, RZ, RZ ;  /* 0x000000ff6d6d7210 */ /* 0x000fe20007ffe1ff */
[C---:B------:R-:W-:Y:S01]  /*129d0*/  IMAD R117, R237.reuse, R112, R117 ;  /* 0x00000070ed757224 */ /* 0x040fe200078e0275 */
[----:B------:R-:W-:Y:S01]  /*129e0*/  MOV R6, R2 ;  /* 0x0000000200067202 */ /* 0x000fe20000000f00 */
[----:B-1----:R-:W-:Y:S01]  /*129f0*/  IMAD.MOV.U32 R5, RZ, RZ, R4 ;  /* 0x000000ffff057224 */ /* 0x002fe200078e0004 */
[----:B------:R-:W-:Y:S01]  /*12a00*/  IADD3 R114, R10, 0x162, RZ ;  /* 0x000001620a727810 */ /* 0x000fe20007ffe0ff */
[C---:B------:R-:W-:Y:S01]  /*12a10*/  IMAD R120, R237.reuse, R109, R120 ;  /* 0x0000006ded787224 */ /* 0x040fe200078e0278 */
[----:B------:R-:W-:Y:S01]  /*12a20*/  @!P5 IADD3 R6, -R6, RZ, RZ ;  /* 0x000000ff0606d210 */ /* 0x000fe20007ffe1ff */
[----:B------:R-:W-:Y:S01]  /*12a30*/  @!P4 IMAD.MOV R5, RZ, RZ, -R5 ;  /* 0x000000ffff05c224 */ /* 0x000fe200078e0a05 */
[C---:B------:R-:W-:Y:S01]  /*12a40*/  ISETP.GT.U32.AND P4, PT, R237.reuse, R117, PT ;  /* 0x00000075ed00720c */ /* 0x040fe20003f84070 */
[----:B--2---:R-:W-:Y:S01]  /*12a50*/  IMAD.HI.U32 R3, R0, R119, RZ ;  /* 0x0000007700037227 */ /* 0x004fe200078e00ff */
[----:B------:R-:W-:Y:S01]  /*12a60*/  @!P0 IADD3 R110, R110, -R237, RZ ;  /* 0x800000ed6e6e8210 */ /* 0x000fe20007ffe0ff */
[----:B------:R-:W-:Y:S01]  /*12a70*/  STL [R1+0x4c4], R6 ;  /* 0x0004c40601007387 */ /* 0x000fe20000100800 */
[----:B------:R-:W-:Y:S01]  /*12a80*/  ISETP.GT.U32.AND P0, PT, R237, R120, PT ;  /* 0x00000078ed00720c */ /* 0x000fe20003f04070 */
[----:B------:R-:W-:Y:S01]  /*12a90*/  IMAD.MOV R3, RZ, RZ, -R3 ;  /* 0x000000ffff037224 */ /* 0x000fe200078e0a03 */
[----:B------:R-:W-:Y:S01]  /*12aa0*/  IABS R109, R116 ;  /* 0x00000074006d7213 */ /* 0x000fe20000000000 */
[----:B------:R1:W-:Y:S01]  /*12ab0*/  STL [R1+0x4c0], R5 ;  /* 0x0004c00501007387 */ /* 0x0003e20000100800 */
[----:B------:R-:W-:Y:S01]  /*12ac0*/  ISETP.GE.AND P2, PT, R111, RZ, PT ;  /* 0x000000ff6f00720c */ /* 0x000fe20003f46270 */
[----:B------:R-:W-:Y:S01]  /*12ad0*/  IMAD R119, R237, R3, R119 ;  /* 0x00000003ed777224 */ /* 0x000fe200078e0277 */
[C---:B------:R-:W-:Y:S01]  /*12ae0*/  IADD3 R2, R10.reuse, 0x165, RZ ;  /* 0x000001650a027810 */ /* 0x040fe20007ffe0ff */
[----:B------:R-:W-:Y:S01]  /*12af0*/  VIADD R3, R10, 0x163 ;  /* 0x000001630a037836 */ /* 0x000fe20000000000 */
[----:B------:R-:W-:Y:S01]  /*12b00*/  ISETP.GE.AND P5, PT, R114, RZ, PT ;  /* 0x000000ff7200720c */ /* 0x000fe20003fa6270 */
[----:B------:R-:W-:Y:S01]  /*12b10*/  IMAD.HI.U32 R111, R0, R109, RZ ;  /* 0x0000006d006f7227 */ /* 0x000fe200078e00ff */
[----:B------:R-:W-:-:S02]  /*12b20*/  @!P4 IADD3 R117, R117, -R237, RZ ;  /* 0x800000ed7575c210 */ /* 0x000fc40007ffe0ff */
[C---:B------:R-:W-:Y:S01]  /*12b30*/  ISETP.GT.U32.AND P4, PT, R237.reuse, R119, PT ;  /* 0x00000077ed00720c */ /* 0x040fe20003f84070 */
[----:B-1----:R-:W-:Y:S01]  /*12b40*/  IMAD.MOV.U32 R5, RZ, RZ, R110 ;  /* 0x000000ffff057224 */ /* 0x002fe200078e006e */
[----:B------:R-:W-:Y:S01]  /*12b50*/  @!P0 IADD3 R120, R120, -R237, RZ ;  /* 0x800000ed78788210 */ /* 0x000fe20007ffe0ff */
[----:B------:R-:W-:Y:S01]  /*12b60*/  IMAD.MOV R111, RZ, RZ, -R111 ;  /* 0x000000ffff6f7224 */ /* 0x000fe200078e0a6f */
[C---:B------:R-:W-:Y:S01]  /*12b70*/  ISETP.GT.U32.AND P0, PT, R237.reuse, R117, PT ;  /* 0x00000075ed00720c */ /* 0x040fe20003f04070 */
[----:B------:R-:W-:Y:S01]  /*12b80*/  @!P6 IMAD.MOV R5, RZ, RZ, -R5 ;  /* 0x000000ffff05e224 */ /* 0x000fe200078e0a05 */
[----:B------:R-:W-:Y:S01]  /*12b90*/  IABS R113, R3 ;  /* 0x0000000300717213 */ /* 0x000fe20000000000 */
[C---:B------:R-:W-:Y:S01]  /*12ba0*/  IMAD R109, R237.reuse, R111, R109 ;  /* 0x0000006fed6d7224 */ /* 0x040fe200078e026d */
[----:B------:R-:W-:Y:S02]  /*12bb0*/  IABS R114, R114 ;  /* 0x0000007200727213 */ /* 0x000fe40000000000 */
[----:B------:R-:W-:Y:S01]  /*12bc0*/  IABS R4, R2 ;  /* 0x0000000200047213 */ /* 0x000fe20000000000 */
[C---:B------:R-:W-:Y:S01]  /*12bd0*/  IMAD.HI.U32 R112, R0.reuse, R113, RZ ;  /* 0x0000007100707227 */ /* 0x040fe200078e00ff */
[----:B------:R-:W-:Y:S01]  /*12be0*/  ISETP.GT.U32.AND P6, PT, R237, R120, PT ;  /* 0x00000078ed00720c */ /* 0x000fe20003fc4070 */
[----:B------:R1:W-:Y:S01]  /*12bf0*/  STL [R1+0x4bc], R5 ;  /* 0x0004bc0501007387 */ /* 0x0003e20000100800 */
[----:B------:R-:W-:Y:S01]  /*12c00*/  @!P4 IADD3 R119, R119, -R237, RZ ;  /* 0x800000ed7777c210 */ /* 0x000fe20007ffe0ff */
[----:B------:R-:W-:Y:S01]  /*12c10*/  IMAD.HI.U32 R118, R0, R114, RZ ;  /* 0x0000007200767227 */ /* 0x000fe200078e00ff */
[----:B------:R-:W-:-:S02]  /*12c20*/  IADD3 R112, -R112, RZ, RZ ;  /* 0x000000ff70707210 */ /* 0x000fc40007ffe1ff */
[----:B------:R-:W-:Y:S01]  /*12c30*/  @!P0 IADD3 R117, R117, -R237, RZ ;  /* 0x800000ed75758210 */ /* 0x000fe20007ffe0ff */
[----:B------:R-:W-:Y:S01]  /*12c40*/  IMAD.HI.U32 R111, R0, R4, RZ ;  /* 0x00000004006f7227 */ /* 0x000fe200078e00ff */
[C---:B------:R-:W-:Y:S02]  /*12c50*/  ISETP.GT.U32.AND P4, PT, R237.reuse, R119, PT ;  /* 0x00000077ed00720c */ /* 0x040fe40003f84070 */
[----:B------:R-:W-:Y:S01]  /*12c60*/  IADD3 R110, R10, 0x167, RZ ;  /* 0x000001670a6e7810 */ /* 0x000fe20007ffe0ff */
[----:B------:R-:W-:Y:S02]  /*12c70*/  IMAD.MOV R118, RZ, RZ, -R118 ;  /* 0x000000ffff767224 */ /* 0x000fe400078e0a76 */
[----:B-1----:R-:W-:Y:S01]  /*12c80*/  IMAD.MOV.U32 R5, RZ, RZ, R117 ;  /* 0x000000ffff057224 */ /* 0x002fe200078e0075 */
[----:B------:R-:W-:Y:S01]  /*12c90*/  @!P6 IADD3 R120, R120, -R237, RZ ;  /* 0x800000ed7878e210 */ /* 0x000fe20007ffe0ff */
[C---:B------:R-:W-:Y:S01]  /*12ca0*/  IMAD R113, R237.reuse, R112, R113 ;  /* 0x00000070ed717224 */ /* 0x040fe200078e0271 */
[----:B------:R-:W-:Y:S01]  /*12cb0*/  ISETP.GT.U32.AND P6, PT, R237, R109, PT ;  /* 0x0000006ded00720c */ /* 0x000fe20003fc4070 */
[----:B------:R-:W-:Y:S01]  /*12cc0*/  IMAD.MOV R111, RZ, RZ, -R111 ;  /* 0x000000ffff6f7224 */ /* 0x000fe200078e0a6f */
[----:B------:R-:W-:Y:S01]  /*12cd0*/  @!P1 IADD3 R5, -R5, RZ, RZ ;  /* 0x000000ff05059210 */ /* 0x000fe20007ffe1ff */
[C---:B------:R-:W-:Y:S01]  /*12ce0*/  IMAD R114, R237.reuse, R118, R114 ;  /* 0x00000076ed727224 */ /* 0x040fe200078e0272 */
[C---:B------:R-:W-:Y:S01]  /*12cf0*/  ISETP.GT.U32.AND P1, PT, R237.reuse, R113, PT ;  /* 0x00000071ed00720c */ /* 0x040fe20003f24070 */
[----:B------:R-:W-:Y:S01]  /*12d00*/  IMAD R4, R237, R111, R4 ;  /* 0x0000006fed047224 */ /* 0x000fe200078e0204 */
[----:B------:R-:W-:Y:S01]  /*12d10*/  IABS R112, R115 ;  /* 0x0000007300707213 */ /* 0x000fe20000000000 */
[----:B------:R-:W-:Y:S01]  /*12d20*/  @!P4 IMAD.IADD R119, R119, 0x1, -R237 ;  /* 0x000000017777c824 */ /* 0x000fe200078e0aed */
[C---:B------:R-:W-:Y:S01]  /*12d30*/  ISETP.GT.U32.AND P0, PT, R237.reuse, R114, PT ;  /* 0x00000072ed00720c */ /* 0x040fe20003f04070 */
[----:B------:R1:W-:Y:S01]  /*12d40*/  STL [R1+0x4b8], R5 ;  /* 0x0004b80501007387 */ /* 0x0003e20000100800 */
[----:B------:R-:W-:Y:S01]  /*12d50*/  ISETP.GT.U32.AND P4, PT, R237, R4, PT ;  /* 0x00000004ed00720c */ /* 0x000fe20003f84070 */
[----:B------:R-:W-:Y:S01]  /*12d60*/  IMAD.HI.U32 R118, R0, R112, RZ ;  /* 0x0000007000767227 */ /* 0x000fe200078e00ff */
[----:B------:R-:W-:-:S02]  /*12d70*/  IABS R117, R110 ;  /* 0x0000006e00757213 */ /* 0x000fc40000000000 */
[-C--:B------:R-:W-:Y:S01]  /*12d80*/  @!P6 IADD3 R109, R109, -R237.reuse, RZ ;  /* 0x800000ed6d6de210 */ /* 0x080fe20007ffe0ff */
[----:B------:R-:W-:Y:S01]  /*12d90*/  IMAD.MOV R118, RZ, RZ, -R118 ;  /* 0x000000ffff767224 */ /* 0x000fe200078e0a76 */
[----:B------:R-:W-:Y:S02]  /*12da0*/  IADD3 R111, R10, 0x168, RZ ;  /* 0x000001680a6f7810 */ /* 0x000fe40007ffe0ff */
[----:B------:R-:W-:Y:S01]  /*12db0*/  @!P1 IADD3 R113, R113, -R237, RZ ;  /* 0x800000ed71719210 */ /* 0x000fe20007ffe0ff */
[----:B-1----:R-:W-:Y:S02]  /*12dc0*/  IMAD.MOV.U32 R5, RZ, RZ, R120 ;  /* 0x000000ffff057224 */ /* 0x002fe400078e0078 */
[--C-:B------:R-:W-:Y:S01]  /*12dd0*/  @!P0 IMAD.IADD R114, R114, 0x1, -R237.reuse ;  /* 0x0000000172728824 */ /* 0x100fe200078e0aed */
[----:B------:R-:W-:Y:S01]  /*12de0*/  ISETP.GT.U32.AND P6, PT, R237, R113, PT ;  /* 0x00000071ed00720c */ /* 0x000fe20003fc4070 */
[----:B------:R-:W-:Y:S01]  /*12df0*/  @!P4 IMAD.IADD R4, R4, 0x1, -R237 ;  /* 0x000000010404c824 */ /* 0x000fe200078e0aed */
[----:B------:R-:W-:-:S02]  /*12e00*/  @!P3 IADD3 R5, -R5, RZ, RZ ;  /* 0x000000ff0505b210 */ /* 0x000fc40007ffe1ff */
[----:B------:R-:W-:Y:S01]  /*12e10*/  ISETP.GE.AND P0, PT, R3, RZ, PT ;  /* 0x000000ff0300720c */ /* 0x000fe20003f06270 */
[C---:B------:R-:W-:Y:S01]  /*12e20*/  IMAD R3, R237.reuse, R118, R112 ;  /* 0x00000076ed037224 */ /* 0x040fe200078e0270 */
[C---:B------:R-:W-:Y:S01]  /*12e30*/  ISETP.GT.U32.AND P1, PT, R237.reuse, R114, PT ;  /* 0x00000072ed00720c */ /* 0x040fe20003f24070 */
[----:B------:R1:W-:Y:S01]  /*12e40*/  STL [R1+0x4b4], R5 ;  /* 0x0004b40501007387 */ /* 0x0003e20000100800 */
[----:B------:R-:W-:Y:S01]  /*12e50*/  IMAD.HI.U32 R118, R0, R117, RZ ;  /* 0x0000007500767227 */ /* 0x000fe200078e00ff */
[C---:B------:R-:W-:Y:S02]  /*12e60*/  ISETP.GT.U32.AND P4, PT, R237.reuse, R4, PT ;  /* 0x00000004ed00720c */ /* 0x040fe40003f84070 */
[----:B------:R-:W-:Y:S02]  /*12e70*/  ISETP.GT.U32.AND P3, PT, R237, R109, PT ;  /* 0x0000006ded00720c */ /* 0x000fe40003f64070 */
[----:B------:R-:W-:Y:S01]  /*12e80*/  IADD3 R118, -R118, RZ, RZ ;  /* 0x000000ff76767210 */ /* 0x000fe20007ffe1ff */
[----:B------:R-:W-:Y:S01]  /*12e90*/  @!P6 IMAD.IADD R113, R113, 0x1, -R237 ;  /* 0x000000017171e824 */ /* 0x000fe200078e0aed */
[----:B------:R-:W-:Y:S01]  /*12ea0*/  ISETP.GE.AND P6, PT, R2, RZ, PT ;  /* 0x000000ff0200720c */ /* 0x000fe20003fc6270 */
[----:B-1----:R-:W-:Y:S01]  /*12eb0*/  IMAD.MOV.U32 R5, RZ, RZ, R119 ;  /* 0x000000ffff057224 */ /* 0x002fe200078e0077 */
[----:B------:R-:W-:Y:S01]  /*12ec0*/  IABS R112, R111 ;  /* 0x0000006f00707213 */ /* 0x000fe20000000000 */
[C---:B------:R-:W-:Y:S01]  /*12ed0*/  IMAD R2, R237.reuse, R118, R117 ;  /* 0x00000076ed027224 */ /* 0x040fe200078e0275 */
[----:B------:R-:W-:Y:S01]  /*12ee0*/  @!P1 IADD3 R114, R114, -R237, RZ ;  /* 0x800000ed72729210 */ /* 0x000fe20007ffe0ff */
[----:B------:R-:W-:Y:S01]  /*12ef0*/  @!P2 IMAD.MOV R5, RZ, RZ, -R5 ;  /* 0x000000ffff05a224 */ /* 0x000fe200078e0a05 */
[C---:B------:R-:W-:Y:S01]  /*12f00*/  ISETP.GT.U32.AND P2, PT, R237.reuse, R3, PT ;  /* 0x00000003ed00720c */ /* 0x040fe20003f44070 */
[----:B------:R-:W-:Y:S01]  /*12f10*/  VIADD R119, R10, 0x16a ;  /* 0x0000016a0a777836 */ /* 0x000fe20000000000 */
[----:B------:R-:W-:Y:S01]  /*12f20*/  @!P4 IADD3 R4, R4, -R237, RZ ;  /* 0x800000ed0404c210 */ /* 0x000fe20007ffe0ff */
[----:B------:R-:W-:Y:S01]  /*12f30*/  IMAD.MOV.U32 R6, RZ, RZ, R114 ;  /* 0x000000ffff067224 */ /* 0x000fe200078e0072 */
[----:B------:R-:W-:Y:S01]  /*12f40*/  ISETP.GT.U32.AND P4, PT, R237, R2, PT ;  /* 0x00000002ed00720c */ /* 0x000fe20003f84070 */
[----:B------:R1:W-:Y:S01]  /*12f50*/  STL [R1+0x4b0], R5 ;  /* 0x0004b00501007387 */ /* 0x0003e20000100800 */
[----:B------:R-:W-:Y:S01]  /*12f60*/  ISETP.GE.AND P1, PT, R116, RZ, PT ;  /* 0x000000ff7400720c */ /* 0x000fe20003f26270 */
[----:B------:R-:W-:Y:S01]  /*12f70*/  IMAD.HI.U32 R116, R0, R112, RZ ;  /* 0x0000007000747227 */ /* 0x000fe200078e00ff */
[----:B------:R-:W-:-:S02]  /*12f80*/  @!P5 IADD3 R6, -R6, RZ, RZ ;  /* 0x000000ff0606d210 */ /* 0x000fc40007ffe1ff */
[----:B------:R-:W-:Y:S01]  /*12f90*/  @!P3 IADD3 R109, R109, -R237, RZ ;  /* 0x800000ed6d6db210 */ /* 0x000fe20007ffe0ff */
[----:B------:R-:W-:Y:S01]  /*12fa0*/  IMAD.MOV R116, RZ, RZ, -R116 ;  /* 0x000000ffff747224 */ /* 0x000fe200078e0a74 */
[----:B------:R-:W-:Y:S01]  /*12fb0*/  ISETP.GE.AND P3, PT, R115, RZ, PT ;  /* 0x000000ff7300720c */ /* 0x000fe20003f66270 */
[--C-:B------:R-:W-:Y:S01]  /*12fc0*/  @!P2 IMAD.IADD R3, R3, 0x1, -R237.reuse ;  /* 0x000000010303a824 */ /* 0x100fe200078e0aed */
[----:B------:R2:W-:Y:S01]  /*12fd0*/  STL [R1+0x4ac], R6 ;  /* 0x0004ac0601007387 */ /* 0x0005e20000100800 */
[----:B-1----:R-:W-:Y:S01]  /*12fe0*/  MOV R5, R113 ;  /* 0x0000007100057202 */ /* 0x002fe20000000f00 */
[C---:B------:R-:W-:Y:S01]  /*12ff0*/  IMAD R112, R237.reuse, R116, R112 ;  /* 0x00000074ed707224 */ /* 0x040fe200078e0270 */
[----:B------:R-:W-:Y:S01]  /*13000*/  ISETP.GE.AND P2, PT, R110, RZ, PT ;  /* 0x000000ff6e00720c */ /* 0x000fe20003f46270 */
[----:B------:R-:W-:Y:S01]  /*13010*/  @!P4 IMAD.IADD R2, R2, 0x1, -R237 ;  /* 0x000000010202c824 */ /* 0x000fe200078e0aed */
[----:B------:R-:W-:Y:S01]  /*13020*/  ISETP.GT.U32.AND P5, PT, R237, R3, PT ;  /* 0x00000003ed00720c */ /* 0x000fe20003fa4070 */
[----:B------:R-:W-:Y:S01]  /*13030*/  @!P0 IMAD.MOV R5, RZ, RZ, -R5 ;  /* 0x000000ffff058224 */ /* 0x000fe200078e0a05 */
[----:B------:R-:W-:Y:S01]  /*13040*/  @!P6 IADD3 R4, -R4, RZ, RZ ;  /* 0x000000ff0404e210 */ /* 0x000fe20007ffe1ff */
[----:B------:R-:W-:Y:S01]  /*13050*/  IMAD.HI.U32 R113, R0, R236, RZ ;  /* 0x000000ec00717227 */ /* 0x000fe200078e00ff */
[----:B------:R-:W-:-:S02]  /*13060*/  IADD3 R117, R10, 0x169, RZ ;  /* 0x000001690a757810 */ /* 0x000fc40007ffe0ff */
[----:B------:R1:W-:Y:S01]  /*13070*/  STL [R1+0x4a8], R5 ;  /* 0x0004a80501007387 */ /* 0x0003e20000100800 */
[----:B------:R-:W-:Y:S01]  /*13080*/  ISETP.GE.AND P0, PT, R111, RZ, PT ;  /* 0x000000ff6f00720c */ /* 0x000fe20003f06270 */
[----:B------:R-:W-:Y:S01]  /*13090*/  IMAD.MOV R113, RZ, RZ, -R113 ;  /* 0x000000ffff717224 */ /* 0x000fe200078e0a71 */
[----:B------:R-:W-:Y:S01]  /*130a0*/  ISETP.GE.AND P4, PT, R117, RZ, PT ;  /* 0x000000ff7500720c */ /* 0x000fe20003f86270 */
[----:B--2---:R-:W-:Y:S01]  /*130b0*/  VIADD R6, R10, 0x179 ;  /* 0x000001790a067836 */ /* 0x004fe20000000000 */
[----:B------:R-:W-:Y:S01]  /*130c0*/  IABS R117, R117 ;  /* 0x0000007500757213 */ /* 0x000fe20000000000 */
[----:B------:R-:W-:Y:S01]  /*130d0*/  IMAD R236, R237, R113, R236 ;  /* 0x00000071edec7224 */ /* 0x000fe200078e02ec */
[----:B------:R-:W-:Y:S01]  /*130e0*/  @!P5 IADD3 R3, R3, -R237, RZ ;  /* 0x800000ed0303d210 */ /* 0x000fe20007ffe0ff */
[----:B------:R-:W-:Y:S01]  /*130f0*/  IMAD.HI.U32 R114, R0, R238, RZ ;  /* 0x000000ee00727227 */ /* 0x000fe200078e00ff */
[----:B------:R-:W-:Y:S02]  /*13100*/  ISETP.GE.AND P6, PT, R230, RZ, PT ;  /* 0x000000ffe600720c */ /* 0x000fe40003fc6270 */
[----:B------:R-:W-:Y:S01]  /*13110*/  IABS R230, R230 ;  /* 0x000000e600e67213 */ /* 0x000fe20000000000 */
[----:B-1----:R-:W-:Y:S01]  /*13120*/  IMAD.MOV.U32 R5, RZ, RZ, R109 ;  /* 0x000000ffff057224 */ /* 0x002fe200078e006d */
[----:B------:R-:W-:Y:S01]  /*13130*/  ISETP.GE.AND P5, PT, R119, RZ, PT ;  /* 0x000000ff7700720c */ /* 0x000fe20003fa6270 */
[----:B------:R-:W-:Y:S01]  /*13140*/  IMAD.HI.U32 R111, R0, R117, RZ ;  /* 0x00000075006f7227 */ /* 0x000fe200078e00ff */
[----:B------:R-:W-:-:S02]  /*13150*/  IABS R119, R119 ;  /* 0x0000007700777213 */ /* 0x000fc40000000000 */
[----:B------:R-:W-:Y:S01]  /*13160*/  IABS R116, R242 ;  /* 0x000000f200747213 */ /* 0x000fe20000000000 */
[----:B------:R-:W-:Y:S01]  /*13170*/  @!P1 IMAD.MOV R5, RZ, RZ, -R5 ;  /* 0x000000ffff059224 */ /* 0x000fe200078e0a05 */
[C---:B------:R-:W-:Y:S01]  /*13180*/  ISETP.GT.U32.AND P1, PT, R237.reuse, R2, PT ;  /* 0x00000002ed00720c */ /* 0x040fe20003f24070 */
[----:B------:R-:W-:Y:S02]  /*13190*/  IMAD.MOV R111, RZ, RZ, -R111 ;  /* 0x000000ffff6f7224 */ /* 0x000fe400078e0a6f */
[----:B------:R-:W-:Y:S01]  /*131a0*/  IMAD.HI.U32 R109, R0, R230, RZ ;  /* 0x000000e6006d7227 */ /* 0x000fe200078e00ff */
[----:B------:R1:W-:Y:S03]  /*131b0*/  STL [R1+0x4a4], R5 ;  /* 0x0004a40501007387 */ /* 0x0003e60000100800 */
[----:B------:R-:W-:Y:S01]  /*131c0*/  IMAD R117, R237, R111, R117 ;  /* 0x0000006fed757224 */ /* 0x000fe200078e0275 */
[----:B------:R2:W-:Y:S01]  /*131d0*/  STL [R1+0x4a0], R4 ;  /* 0x0004a00401007387 */ /* 0x0005e20000100800 */
[----:B------:R-:W-:-:S02]  /*131e0*/  IMAD.MOV R109, RZ, RZ, -R109 ;  /* 0x000000ffff6d7224 */ /* 0x000fc400078e0a6d */
[----:B------:R-:W-:Y:S02]  /*131f0*/  IMAD.HI.U32 R110, R0, R119, RZ ;  /* 0x00000077006e7227 */ /* 0x000fe400078e00ff */
[----:B------:R-:W-:Y:S02]  /*13200*/  @!P1 IADD3 R2, R2, -R237, RZ ;  /* 0x800000ed02029210 */ /* 0x000fe40007ffe0ff */
        /* <DEDUP_REMOVED lines=8> */
[----:B------:R-:W-:Y:S01]  /*13290*/  IMAD.MOV R114, RZ, RZ, -R114 ;  /* 0x000000ffff727224 */ /* 0x000fe200078e0a72 */
[----:B------:R1:W-:Y:S01]  /*132a0*/  STL [R1+0x49c], R5 ;  /* 0x00049c0501007387 */ /* 0x0003e20000100800 */
[----:B------:R-:W-:-:S02]  /*132b0*/  ISETP.GE.AND P1, PT, R234, RZ, PT ;  /* 0x000000ffea00720c */ /* 0x000fc40003f26270 */
[----:B--2---:R-:W-:Y:S01]  /*132c0*/  IMAD.HI.U32 R4, R0, R235, RZ ;  /* 0x000000eb00047227 */ /* 0x004fe200078e00ff */
[----:B------:R-:W-:Y:S02]  /*132d0*/  IABS R234, R234 ;  /* 0x000000ea00ea7213 */ /* 0x000fe40000000000 */
[----:B------:R-:W-:Y:S01]  /*132e0*/  IABS R110, R240 ;  /* 0x000000f0006e7213 */ /* 0x000fe20000000000 */
[----:B------:R-:W-:Y:S01]  /*132f0*/  IMAD R238, R237, R114, R238 ;  /* 0x00000072edee7224 */ /* 0x000fe200078e02ee */
[----:B------:R-:W-:Y:S01]  /*13300*/  IADD3 R4, -R4, RZ, RZ ;  /* 0x000000ff04047210 */ /* 0x000fe20007ffe1ff */
[----:B------:R-:W-:-:S04]  /*13310*/  IMAD.HI.U32 R3, R0, R234, RZ ;  /* 0x000000ea00037227 */ /* 0x000fc800078e00ff */
[----:B-1----:R-:W-:Y:S02]  /*13320*/  IMAD.MOV.U32 R5, RZ, RZ, R2 ;  /* 0x000000ffff057224 */ /* 0x002fe400078e0002 */
[----:B------:R-:W-:Y:S02]  /*13330*/  IMAD R235, R237, R4, R235 ;  /* 0x00000004edeb7224 */ /* 0x000fe400078e02eb */
[----:B------:R-:W-:Y:S01]  /*13340*/  IMAD.HI.U32 R4, R0, R109, RZ ;  /* 0x0000006d00047227 */ /* 0x000fe200078e00ff */
[----:B------:R-:W-:Y:S02]  /*13350*/  @!P2 IADD3 R5, -R5, RZ, RZ ;  /* 0x000000ff0505a210 */ /* 0x000fe40007ffe1ff */
[----:B------:R-:W-:Y:S01]  /*13360*/  ISETP.GT.U32.AND P2, PT, R237, R112, PT ;  /* 0x00000070ed00720c */ /* 0x000fe20003f44070 */
[----:B------:R-:W-:Y:S02]  /*13370*/  IMAD.MOV R4, RZ, RZ, -R4 ;  /* 0x000000ffff047224 */ /* 0x000fe400078e0a04 */
[----:B------:R1:W-:Y:S01]  /*13380*/  STL [R1+0x498], R5 ;  /* 0x0004980501007387 */ /* 0x0003e20000100800 */
[----:B------:R-:W-:-:S02]  /*13390*/  IMAD.MOV R3, RZ, RZ, -R3 ;  /* 0x000000ffff037224 */ /* 0x000fc400078e0a03 */
[C---:B------:R-:W-:Y:S02]  /*133a0*/  IMAD R109, R237.reuse, R4, R109 ;  /* 0x00000004ed6d7224 */ /* 0x040fe400078e026d */
[----:B------:R-:W-:Y:S02]  /*133b0*/  VIADD R4, R10, 0x175 ;  /* 0x000001750a047836 */ /* 0x000fe40000000000 */
[C---:B------:R-:W-:Y:S01]  /*133c0*/  IMAD R234, R237.reuse, R3, R234 ;  /* 0x00000003edea7224 */ /* 0x040fe200078e02ea */
[----:B------:R-:W-:Y:S01]  /*133d0*/  IABS R3, R243 ;  /* 0x000000f300037213 */ /* 0x000fe20000000000 */
[----:B------:R-:W-:Y:S01]  /*133e0*/  IMAD.HI.U32 R2, R0, R110, RZ ;  /* 0x0000006e00027227 */ /* 0x000fe200078e00ff */
[----:B------:R-:W-:Y:S02]  /*133f0*/  @!P2 IADD3 R112, R112, -R237, RZ ;  /* 0x800000ed7070a210 */ /* 0x000fe40007ffe0ff */
[----:B------:R-:W-:Y:S01]  /*13400*/  IABS R113, R4 ;  /* 0x0000000400717213 */ /* 0x000fe20000000000 */
[----:B-1----:R-:W-:Y:S01]  /*13410*/  VIADD R5, R10, 0x177 ;  /* 0x000001770a057836 */ /* 0x002fe20000000000 */
[----:B------:R-:W-:Y:S01]  /*13420*/  ISETP.GT.U32.AND P2, PT, R237, R112, PT ;  /* 0x00000070ed00720c */ /* 0x000fe20003f44070 */
[----:B------:R-:W-:Y:S01]  /*13430*/  IMAD.HI.U32 R111, R0, R3, RZ ;  /* 0x00000003006f7227 */ /* 0x000fe200078e00ff */
[----:B------:R-:W-:-:S02]  /*13440*/  IADD3 R2, -R2, RZ, RZ ;  /* 0x000000ff02027210 */ /* 0x000fc40007ffe1ff */
[----:B------:R1:W-:Y:S01]  /*13450*/  STL [R1+0xf8], R5 ;  /* 0x0000f80501007387 */ /* 0x0003e20000100800 */
[----:B------:R-:W-:Y:S01]  /*13460*/  IABS R115, R5 ;  /* 0x0000000500737213 */ /* 0x000fe20000000000 */
[----:B------:R-:W-:Y:S01]  /*13470*/  IMAD.HI.U32 R118, R0, R113, RZ ;  /* 0x0000007100767227 */ /* 0x000fe200078e00ff */
[----:B------:R-:W-:-:S03]  /*13480*/  IADD3 R111, -R111, RZ, RZ ;  /* 0x000000ff6f6f7210 */ /* 0x000fc60007ffe1ff */
[----:B------:R-:W-:Y:S02]  /*13490*/  IMAD.MOV R118, RZ, RZ, -R118 ;  /* 0x000000ffff767224 */ /* 0x000fe400078e0a76 */
[C---:B------:R-:W-:Y:S01]  /*134a0*/  IMAD R3, R237.reuse, R111, R3 ;  /* 0x0000006fed037224 */ /* 0x040fe200078e0203 */
[----:B------:R-:W-:Y:S01]  /*134b0*/  @!P2 IADD3 R112, R112, -R237, RZ ;  /* 0x800000ed7070a210 */ /* 0x000fe20007ffe0ff */
[C---:B------:R-:W-:Y:S01]  /*134c0*/  IMAD R113, R237.reuse, R118, R113 ;  /* 0x00000076ed717224 */ /* 0x040fe200078e0271 */
[----:B------:R-:W-:Y:S01]  /*134d0*/  ISETP.GT.U32.AND P2, PT, R237, R117, PT ;  /* 0x00000075ed00720c */ /* 0x000fe20003f44070 */
[----:B------:R-:W-:Y:S01]  /*134e0*/  IMAD.HI.U32 R118, R0, R115, RZ ;  /* 0x0000007300767227 */ /* 0x000fe200078e00ff */
[----:B------:R-:W-:-:S03]  /*134f0*/  IABS R111, R241 ;  /* 0x000000f1006f7213 */ /* 0x000fc60000000000 */
[----:B-1----:R-:W-:Y:S01]  /*13500*/  IMAD.MOV.U32 R5, RZ, RZ, R112 ;  /* 0x000000ffff057224 */ /* 0x002fe200078e0070 */
[----:B------:R-:W-:Y:S01]  /*13510*/  IADD3 R118, -R118, RZ, RZ ;  /* 0x000000ff76767210 */ /* 0x000fe20007ffe1ff */
[C---:B------:R-:W-:Y:S01]  /*13520*/  IMAD R110, R237.reuse, R2, R110 ;  /* 0x00000002ed6e7224 */ /* 0x040fe200078e026e */
[----:B------:R-:W-:Y:S01]  /*13530*/  MOV R112, R116 ;  /* 0x0000007400707202 */ /* 0x000fe20000000f00 */
[----:B------:R-:W-:Y:S01]  /*13540*/  @!P0 IMAD.MOV R5, RZ, RZ, -R5 ;  /* 0x000000ffff058224 */ /* 0x000fe200078e0a05 */
[C---:B------:R-:W-:Y:S01]  /*13550*/  ISETP.GT.U32.AND P0, PT, R237.reuse, R119, PT ;  /* 0x00000077ed00720c */ /* 0x040fe20003f04070 */
[----:B------:R-:W-:Y:S01]  /*13560*/  IMAD R115, R237, R118, R115 ;  /* 0x00000076ed737224 */ /* 0x000fe200078e0273 */
[----:B------:R-:W-:Y:S01]  /*13570*/  IADD3 R2, R10, 0x176, RZ ;  /* 0x000001760a027810 */ /* 0x000fe20007ffe0ff */
[C---:B------:R-:W-:Y:S01]  /*13580*/  IMAD.HI.U32 R116, R0.reuse, R111, RZ ;  /* 0x0000006f00747227 */ /* 0x040fe200078e00ff */
[----:B------:R-:W-:Y:S01]  /*13590*/  @!P2 IADD3 R117, R117, -R237, RZ ;  /* 0x800000ed7575a210 */ /* 0x000fe20007ffe0ff */
[----:B------:R1:W-:Y:S01]  /*135a0*/  STL [R1+0x494], R5 ;  /* 0x0004940501007387 */ /* 0x0003e20000100800 */
[----:B------:R-:W-:Y:S01]  /*135b0*/  IABS R114, R2 ;  /* 0x0000000200727213 */ /* 0x000fe20000000000 */
[----:B------:R-:W-:Y:S01]  /*135c0*/  IMAD.MOV R116, RZ, RZ, -R116 ;  /* 0x000000ffff747224 */ /* 0x000fe200078e0a74 */
[----:B------:R-:W-:Y:S01]  /*135d0*/  ISETP.GT.U32.AND P2, PT, R237, R117, PT ;  /* 0x00000075ed00720c */ /* 0x000fe20003f44070 */
[----:B------:R-:W-:Y:S01]  /*135e0*/  STL [R1+0xf4], R7 ;  /* 0x0000f40701007387 */ /* 0x000fe20000100800 */
[----:B------:R-:W-:-:S03]  /*135f0*/  IMAD.HI.U32 R120, R0, R112, RZ ;  /* 0x0000007000787227 */ /* 0x000fc600078e00ff */
[----:B------:R-:W-:Y:S01]  /*13600*/  @!P0 IADD3 R119, R119, -R237, RZ ;  /* 0x800000ed77778210 */ /* 0x000fe20007ffe0ff */
[----:B------:R-:W-:Y:S01]  /*13610*/  STL [R1+0xf0], R6 ;  /* 0x0000f00601007387 */ /* 0x000fe20000100800 */
[----:B-1----:R-:W-:Y:S01]  /*13620*/  IADD3 R5, R10, 0x17a, RZ ;  /* 0x0000017a0a057810 */ /* 0x002fe20007ffe0ff */
[C---:B------:R-:W-:Y:S01]  /*13630*/  IMAD R111, R237.reuse, R116, R111 ;  /* 0x00000074ed6f7224 */ /* 0x040fe200078e026f */
[----:B------:R-:W-:Y:S01]  /*13640*/  ISETP.GT.U32.AND P0, PT, R237, R119, PT ;  /* 0x00000077ed00720c */ /* 0x000fe20003f04070 */
[----:B------:R-:W-:Y:S01]  /*13650*/  IMAD.HI.U32 R116, R0, R114, RZ ;  /* 0x0000007200747227 */ /* 0x000fe200078e00ff */
[----:B------:R-:W-:Y:S01]  /*13660*/  IABS R118, R5 ;  /* 0x0000000500767213 */ /* 0x000fe20000000000 */
[----:B------:R1:W-:Y:S01]  /*13670*/  STL [R1+0xec], R5 ;  /* 0x0000ec0501007387 */ /* 0x0003e20000100800 */
[----:B------:R-:W-:Y:S01]  /*13680*/  IADD3 R120, -R120, RZ, RZ ;  /* 0x000000ff78787210 */ /* 0x000fe20007ffe1ff */
[----:B------:R-:W-:Y:S01]  /*13690*/  @!P2 IMAD.IADD R117, R117, 0x1, -R237 ;  /* 0x000000017575a824 */ /* 0x000fe200078e0aed */
[----:B------:R-:W-:Y:S01]  /*136a0*/  ISETP.GT.U32.AND P2, PT, R237, R230, PT ;  /* 0x000000e6ed00720c */ /* 0x000fe20003f44070 */
[----:B------:R-:W-:-:S02]  /*136b0*/  IMAD.MOV R116, RZ, RZ, -R116 ;  /* 0x000000ffff747224 */ /* 0x000fc400078e0a74 */
[C---:B------:R-:W-:Y:S01]  /*136c0*/  IMAD R112, R237.reuse, R120, R112 ;  /* 0x00000078ed707224 */ /* 0x040fe200078e0270 */
[----:B------:R-:W-:Y:S01]  /*136d0*/  IABS R120, R6 ;  /* 0x0000000600787213 */ /* 0x000fe20000000000 */
[----:B------:R-:W-:Y:S01]  /*136e0*/  IMAD R114, R237, R116, R114 ;  /* 0x00000074ed727224 */ /* 0x000fe200078e0272 */
[----:B------:R-:W-:Y:S01]  /*136f0*/  IABS R116, R7 ;  /* 0x0000000700747213 */ /* 0x000fe20000000000 */
[--C-:B------:R-:W-:Y:S01]  /*13700*/  @!P0 IMAD.IADD R119, R119, 0x1, -R237.reuse ;  /* 0x0000000177778824 */ /* 0x100fe200078e0aed */
[----:B-1----:R-:W-:Y:S01]  /*13710*/  MOV R5, R117 ;  /* 0x0000007500057202 */ /* 0x002fe20000000f00 */
[----:B------:R-:W-:Y:S01]  /*13720*/  VIADD R7, R10, 0x17b ;  /* 0x0000017b0a077836 */ /* 0x000fe20000000000 */
[C---:B------:R-:W-:Y:S01]  /*13730*/  ISETP.GT.U32.AND P0, PT, R237.reuse, R235, PT ;  /* 0x000000ebed00720c */ /* 0x040fe20003f04070 */
[----:B------:R-:W-:Y:S01]  /*13740*/  IMAD.HI.U32 R121, R0, R116, RZ ;  /* 0x0000007400797227 */ /* 0x000fe200078e00ff */
[----:B------:R-:W-:Y:S02]  /*13750*/  MOV R117, R120 ;  /* 0x0000007800757202 */ /* 0x000fe40000000f00 */
[----:B------:R-:W-:Y:S01]  /*13760*/  IADD3 R6, R10, 0x17c, RZ ;  /* 0x0000017c0a067810 */ /* 0x000fe20007ffe0ff */
[----:B------:R-:W-:Y:S01]  /*13770*/  @!P2 IMAD.IADD R230, R230, 0x1, -R237 ;  /* 0x00000001e6e6a824 */ /* 0x000fe200078e0aed */
[----:B------:R-:W-:Y:S01]  /*13780*/  ISETP.GT.U32.AND P2, PT, R237, R234, PT ;  /* 0x000000eaed00720c */ /* 0x000fe20003f44070 */
[----:B------:R-:W-:-:S02]  /*13790*/  @!P4 IMAD.MOV R5, RZ, RZ, -R5 ;  /* 0x000000ffff05c224 */ /* 0x000fc400078e0a05 */
[----:B------:R-:W-:Y:S01]  /*137a0*/  IMAD.HI.U32 R120, R0, R117, RZ ;  /* 0x0000007500787227 */ /* 0x000fe200078e00ff */
[----:B------:R-:W-:Y:S02]  /*137b0*/  ISETP.GT.U32.AND P4, PT, R237, R230, PT ;  /* 0x000000e6ed00720c */ /* 0x000fe40003f84070 */
[----:B------:R1:W-:Y:S01]  /*137c0*/  STL [R1+0x47c], R5 ;  /* 0x00047c0501007387 */ /* 0x0003e20000100800 */
[----:B------:R-:W-:Y:S01]  /*137d0*/  @!P0 IADD3 R235, R235, -R237, RZ ;  /* 0x800000edebeb8210 */ /* 0x000fe20007ffe0ff */
[----:B------:R-:W-:Y:S01]  /*137e0*/  IMAD.MOV R121, RZ, RZ, -R121 ;  /* 0x000000ffff797224 */ /* 0x000fe200078e0a79 */
[----:B------:R-:W-:Y:S02]  /*137f0*/  IADD3 R120, -R120, RZ, RZ ;  /* 0x000000ff78787210 */ /* 0x000fe40007ffe1ff */
[C---:B------:R-:W-:Y:S01]  /*13800*/  ISETP.GT.U32.AND P0, PT, R237.reuse, R235, PT ;  /* 0x000000ebed00720c */ /* 0x040fe20003f04070 */
[C---:B------:R-:W-:Y:S02]  /*13810*/  IMAD R116, R237.reuse, R121, R116 ;  /* 0x00000079ed747224 */ /* 0x040fe400078e0274 */
[----:B------:R-:W-:Y:S01]  /*13820*/  @!P2 IMAD.IADD R234, R234, 0x1, -R237 ;  /* 0x00000001eaeaa824 */ /* 0x000fe200078e0aed */
[----:B-1----:R-:W-:Y:S01]  /*13830*/  MOV R5, R119 ;  /* 0x0000007700057202 */ /* 0x002fe20000000f00 */
[C---:B------:R-:W-:Y:S01]  /*13840*/  IMAD R117, R237.reuse, R120, R117 ;  /* 0x00000078ed757224 */ /* 0x040fe200078e0275 */
[----:B------:R-:W-:Y:S01]  /*13850*/  @!P4 IADD3 R230, R230, -R237, RZ ;  /* 0x800000ede6e6c210 */ /* 0x000fe20007ffe0ff */
[----:B------:R-:W-:Y:S01]  /*13860*/  IMAD.HI.U32 R119, R0, R118, RZ ;  /* 0x0000007600777227 */ /* 0x000fe200078e00ff */
[----:B------:R-:W-:-:S02]  /*13870*/  ISETP.GT.U32.AND P2, PT, R237, R234, PT ;  /* 0x000000eaed00720c */ /* 0x000fc40003f44070 */
[C---:B------:R-:W-:Y:S01]  /*13880*/  ISETP.GT.U32.AND P4, PT, R237.reuse, R236, PT ;  /* 0x000000eced00720c */ /* 0x040fe20003f84070 */
[----:B------:R-:W-:Y:S01]  /*13890*/  @!P5 IMAD.MOV R5, RZ, RZ, -R5 ;  /* 0x000000ffff05d224 */ /* 0x000fe200078e0a05 */
[----:B------:R-:W-:Y:S01]  /*138a0*/  ISETP.GT.U32.AND P5, PT, R237, R238, PT ;  /* 0x000000eeed00720c */ /* 0x000fe20003fa4070 */
[----:B------:R-:W-:Y:S01]  /*138b0*/  IMAD.MOV R119, RZ, RZ, -R119 ;  /* 0x000000ffff777224 */ /* 0x000fe200078e0a77 */
[----:B------:R-:W-:Y:S02]  /*138c0*/  @!P0 IADD3 R235, R235, -R237, RZ ;  /* 0x800000edebeb8210 */ /* 0x000fe40007ffe0ff */
[C---:B------:R-:W-:Y:S01]  /*138d0*/  ISETP.GT.U32.AND P0, PT, R237.reuse, R3, PT ;  /* 0x00000003ed00720c */ /* 0x040fe20003f04070 */
[----:B------:R1:W-:Y:S01]  /*138e0*/  STL [R1+0x478], R5 ;  /* 0x0004780501007387 */ /* 0x0003e20000100800 */
[C---:B------:R-:W-:Y:S01]  /*138f0*/  IMAD R118, R237.reuse, R119, R118 ;  /* 0x00000077ed767224 */ /* 0x040fe200078e0276 */
[----:B------:R-:W-:Y:S02]  /*13900*/  IABS R119, R7 ;  /* 0x0000000700777213 */ /* 0x000fe40000000000 */
[----:B------:R-:W-:Y:S01]  /*13910*/  @!P2 IADD3 R234, R234, -R237, RZ ;  /* 0x800000edeaeaa210 */ /* 0x000fe20007ffe0ff */
[----:B------:R2:W-:Y:S01]  /*13920*/  STL [R1+0xe8], R7 ;  /* 0x0000e80701007387 */ /* 0x0005e20000100800 */
[----:B------:R-:W-:Y:S01]  /*13930*/  ISETP.GT.U32.AND P2, PT, R237, R109, PT ;  /* 0x0000006ded00720c */ /* 0x000fe20003f44070 */
[----:B------:R-:W-:Y:S01]  /*13940*/  @!P4 IMAD.IADD R236, R236, 0x1, -R237 ;  /* 0x00000001ececc824 */ /* 0x000fe200078e0aed */
[----:B------:R-:W-:Y:S01]  /*13950*/  @!P5 IADD3 R238, R238, -R237, RZ ;  /* 0x800000edeeeed210 */ /* 0x000fe20007ffe0ff */
[----:B------:R-:W-:Y:S01]  /*13960*/  IMAD.HI.U32 R124, R0, R119, RZ ;  /* 0x00000077007c7227 */ /* 0x000fe200078e00ff */
[----:B------:R3:W-:Y:S01]  /*13970*/  STL [R1+0xfc], R6 ;  /* 0x0000fc0601007387 */ /* 0x0007e20000100800 */
[----:B------:R-:W-:-:S02]  /*13980*/  IABS R120, R6 ;  /* 0x0000000600787213 */ /* 0x000fc40000000000 */
[C---:B------:R-:W-:Y:S01]  /*13990*/  ISETP.GT.U32.AND P5, PT, R237.reuse, R238, PT ;  /* 0x000000eeed00720c */ /* 0x040fe20003fa4070 */
[----:B-1----:R-:W-:Y:S01]  /*139a0*/  VIADD R5, R10, 0x17d ;  /* 0x0000017d0a057836 */ /* 0x002fe20000000000 */
[----:B------:R-:W-:Y:S01]  /*139b0*/  ISETP.GT.U32.AND P4, PT, R237, R236, PT ;  /* 0x000000eced00720c */ /* 0x000fe20003f84070 */
[----:B------:R-:W-:Y:S01]  /*139c0*/  IMAD.MOV R124, RZ, RZ, -R124 ;  /* 0x000000ffff7c7224 */ /* 0x000fe200078e0a7c */
[-C--:B------:R-:W-:Y:S01]  /*139d0*/  @!P0 IADD3 R3, R3, -R237.reuse, RZ ;  /* 0x800000ed03038210 */ /* 0x080fe20007ffe0ff */
[----:B------:R-:W-:Y:S01]  /*139e0*/  IMAD.HI.U32 R123, R0, R120, RZ ;  /* 0x00000078007b7227 */ /* 0x000fe200078e00ff */
[----:B------:R-:W-:Y:S01]  /*139f0*/  @!P2 IADD3 R109, R109, -R237, RZ ;  /* 0x800000ed6d6da210 */ /* 0x000fe20007ffe0ff */
[----:B------:R1:W-:Y:S01]  /*13a00*/  STL [R1+0x114], R5 ;  /* 0x0001140501007387 */ /* 0x0003e20000100800 */
[C---:B------:R-:W-:Y:S01]  /*13a10*/  ISETP.GT.U32.AND P0, PT, R237.reuse, R3, PT ;  /* 0x00000003ed00720c */ /* 0x040fe20003f04070 */
[C---:B------:R-:W-:Y:S01]  /*13a20*/  IMAD R119, R237.reuse, R124, R119 ;  /* 0x0000007ced777224 */ /* 0x040fe200078e0277 */
[C---:B------:R-:W-:Y:S01]  /*13a30*/  ISETP.GT.U32.AND P2, PT, R237.reuse, R109, PT ;  /* 0x0000006ded00720c */ /* 0x040fe20003f44070 */
[----:B--2---:R-:W-:Y:S01]  /*13a40*/  VIADD R7, R10, 0x17e ;  /* 0x0000017e0a077836 */ /* 0x004fe20000000000 */
[----:B------:R-:W-:Y:S01]  /*13a50*/  IABS R121, R5 ;  /* 0x0000000500797213 */ /* 0x000fe20000000000 */
[--C-:B------:R-:W-:Y:S01]  /*13a60*/  @!P5 IMAD.IADD R238, R238, 0x1, -R237.reuse ;  /* 0x00000001eeeed824 */ /* 0x100fe200078e0aed */
[C---:B------:R-:W-:Y:S01]  /*13a70*/  ISETP.GT.U32.AND P5, PT, R237.reuse, R110, PT ;  /* 0x0000006eed00720c */ /* 0x040fe20003fa4070 */
[--C-:B------:R-:W-:Y:S01]  /*13a80*/  @!P4 IMAD.IADD R236, R236, 0x1, -R237.reuse ;  /* 0x00000001ececc824 */ /* 0x100fe200078e0aed */
[----:B------:R-:W-:Y:S01]  /*13a90*/  ISETP.GT.U32.AND P4, PT, R237, R111, PT ;  /* 0x0000006fed00720c */ /* 0x000fe20003f84070 */
[----:B------:R-:W-:Y:S01]  /*13aa0*/  IMAD.HI.U32 R122, R0, R121, RZ ;  /* 0x00000079007a7227 */ /* 0x000fe200078e00ff */
[----:B------:R-:W-:Y:S01]  /*13ab0*/  IADD3 R123, -R123, RZ, RZ ;  /* 0x000000ff7b7b7210 */ /* 0x000fe20007ffe1ff */
[----:B------:R2:W-:Y:S01]  /*13ac0*/  STL [R1+0x110], R7 ;  /* 0x0001100701007387 */ /* 0x0005e20000100800 */
[C---:B---3--:R-:W-:Y:S01]  /*13ad0*/  IADD3 R6, R10.reuse, 0x17f, RZ ;  /* 0x0000017f0a067810 */ /* 0x048fe20007ffe0ff */
[----:B------:R-:W-:Y:S01]  /*13ae0*/  @!P0 IMAD.IADD R3, R3, 0x1, -R237 ;  /* 0x0000000103038824 */ /* 0x000fe200078e0aed */
[----:B------:R-:W-:Y:S01]  /*13af0*/  ISETP.GT.U32.AND P0, PT, R237, R112, PT ;  /* 0x00000070ed00720c */ /* 0x000fe20003f04070 */
[----:B-1----:R-:W-:Y:S01]  /*13b00*/  VIADD R5, R10, 0x180 ;  /* 0x000001800a057836 */ /* 0x002fe20000000000 */
[----:B------:R-:W-:Y:S01]  /*13b10*/  @!P2 IADD3 R109, R109, -R237, RZ ;  /* 0x800000ed6d6da210 */ /* 0x000fe20007ffe0ff */
[----:B------:R-:W-:Y:S01]  /*13b20*/  IMAD.MOV R122, RZ, RZ, -R122 ;  /* 0x000000ffff7a7224 */ /* 0x000fe200078e0a7a */
[C---:B------:R-:W-:Y:S01]  /*13b30*/  ISETP.GT.U32.AND P2, PT, R237.reuse, R113, PT ;  /* 0x00000071ed00720c */ /* 0x040fe20003f44070 */
[C---:B------:R-:W-:Y:S01]  /*13b40*/  IMAD R120, R237.reuse, R123, R120 ;  /* 0x0000007bed787224 */ /* 0x040fe200078e0278 */
[-C--:B------:R-:W-:Y:S01]  /*13b50*/  @!P5 IADD3 R110, R110, -R237.reuse, RZ ;  /* 0x800000ed6e6ed210 */ /* 0x080fe20007ffe0ff */
[----:B------:R-:W-:Y:S01]  /*13b60*/  IMAD R121, R237, R122, R121 ;  /* 0x0000007aed797224 */ /* 0x000fe200078e0279 */
[----:B------:R-:W-:Y:S01]  /*13b70*/  @!P4 IADD3 R111, R111, -R237, RZ ;  /* 0x800000ed6f6fc210 */ /* 0x000fe20007ffe0ff */
[----:B------:R-:W-:Y:S01]  /*13b80*/  STL [R1+0x10c], R6 ;  /* 0x00010c0601007387 */ /* 0x000fe20000100800 */
[----:B------:R-:W-:-:S02]  /*13b90*/  ISETP.GT.U32.AND P5, PT, R237, R110, PT ;  /* 0x0000006eed00720c */ /* 0x000fc40003fa4070 */
[----:B------:R-:W-:Y:S01]  /*13ba0*/  ISETP.GT.U32.AND P4, PT, R237, R111, PT ;  /* 0x0000006fed00720c */ /* 0x000fe20003f84070 */
[----:B------:R-:W-:Y:S01]  /*13bb0*/  STL [R1+0x4cfc], R109 ;  /* 0x004cfc6d01007387 */ /* 0x000fe20000100800 */
[----:B------:R-:W-:Y:S02]  /*13bc0*/  @!P0 IADD3 R112, R112, -R237, RZ ;  /* 0x800000ed70708210 */ /* 0x000fe40007ffe0ff */
[----:B------:R-:W-:Y:S01]  /*13bd0*/  IABS R124, R5 ;  /* 0x00000005007c7213 */ /* 0x000fe20000000000 */
[----:B------:R1:W-:Y:S01]  /*13be0*/  STL [R1+0x108], R5 ;  /* 0x0001080501007387 */ /* 0x0003e20000100800 */
[----:B------:R-:W-:Y:S02]  /*13bf0*/  @!P2 IADD3 R113, R113, -R237, RZ ;  /* 0x800000ed7171a210 */ /* 0x000fe40007ffe0ff */
[C---:B------:R-:W-:Y:S01]  /*13c00*/  ISETP.GT.U32.AND P0, PT, R237.reuse, R112, PT ;  /* 0x00000070ed00720c */ /* 0x040fe20003f04070 */
[----:B------:R-:W-:Y:S01]  /*13c10*/  IMAD.HI.U32 R125, R0, R124, RZ ;  /* 0x0000007c007d7227 */ /* 0x000fe200078e00ff */
[----:B------:R-:W-:-:S02]  /*13c20*/  ISETP.GT.U32.AND P2, PT, R237, R113, PT ;  /* 0x00000071ed00720c */ /* 0x000fc40003f44070 */
[----:B------:R-:W-:Y:S01]  /*13c30*/  IABS R122, R7 ;  /* 0x00000007007a7213 */ /* 0x000fe20000000000 */
[--C-:B------:R-:W-:Y:S01]  /*13c40*/  @!P5 IMAD.IADD R110, R110, 0x1, -R237.reuse ;  /* 0x000000016e6ed824 */ /* 0x100fe200078e0aed */
[----:B------:R-:W-:Y:S01]  /*13c50*/  ISETP.GT.U32.AND P5, PT, R237, R114, PT ;  /* 0x00000072ed00720c */ /* 0x000fe20003fa4070 */
[--C-:B------:R-:W-:Y:S01]  /*13c60*/  @!P4 IMAD.IADD R111, R111, 0x1, -R237.reuse ;  /* 0x000000016f6fc824 */ /* 0x100fe200078e0aed */
[----:B------:R-:W-:Y:S01]  /*13c70*/  ISETP.GT.U32.AND P4, PT, R237, R115, PT ;  /* 0x00000073ed00720c */ /* 0x000fe20003f84070 */
[----:B------:R-:W-:Y:S01]  /*13c80*/  IMAD.HI.U32 R127, R0, R122, RZ ;  /* 0x0000007a007f7227 */ /* 0x000fe200078e00ff */
[----:B------:R-:W-:Y:S01]  /*13c90*/  IADD3 R125, -R125, RZ, RZ ;  /* 0x000000ff7d7d7210 */ /* 0x000fe20007ffe1ff */
[----:B------:R-:W-:Y:S01]  /*13ca0*/  STL [R1+0x4d00], R110 ;  /* 0x004d006e01007387 */ /* 0x000fe20000100800 */
[----:B--2---:R-:W-:Y:S01]  /*13cb0*/  IADD3 R7, R10, 0x181, RZ ;  /* 0x000001810a077810 */ /* 0x004fe20007ffe0ff */
[--C-:B------:R-:W-:Y:S01]  /*13cc0*/  @!P0 IMAD.IADD R112, R112, 0x1, -R237.reuse ;  /* 0x0000000170708824 */ /* 0x100fe200078e0aed */
[----:B------:R-:W-:Y:S01]  /*13cd0*/  ISETP.GT.U32.AND P0, PT, R237, R116, PT ;  /* 0x00000074ed00720c */ /* 0x000fe20003f04070 */
[--C-:B------:R-:W-:Y:S01]  /*13ce0*/  @!P2 IMAD.IADD R113, R113, 0x1, -R237.reuse ;  /* 0x000000017171a824 */ /* 0x100fe200078e0aed */
[C---:B------:R-:W-:Y:S01]  /*13cf0*/  ISETP.GT.U32.AND P2, PT, R237.reuse, R117, PT ;  /* 0x00000075ed00720c */ /* 0x040fe20003f44070 */
[----:B------:R-:W-:Y:S01]  /*13d00*/  IMAD R124, R237, R125, R124 ;  /* 0x0000007ded7c7224 */ /* 0x000fe200078e027c */
[----:B------:R-:W-:Y:S01]  /*13d10*/  IABS R125, R7 ;  /* 0x00000007007d7213 */ /* 0x000fe20000000000 */
[----:B------:R-:W-:Y:S01]  /*13d20*/  @!P5 IMAD.IADD R114, R114, 0x1, -R237 ;  /* 0x000000017272d824 */ /* 0x000fe200078e0aed */
[----:B------:R-:W-:Y:S01]  /*13d30*/  IADD3 R127, -R127, RZ, RZ ;  /* 0x000000ff7f7f7210 */ /* 0x000fe20007ffe1ff */
[----:B------:R-:W-:Y:S01]  /*13d40*/  STL [R1+0x104], R7 ;  /* 0x0001040701007387 */ /* 0x000fe20000100800 */
[----:B------:R-:W-:Y:S01]  /*13d50*/  @!P4 IADD3 R115, R115, -R237, RZ ;  /* 0x800000ed7373c210 */ /* 0x000fe20007ffe0ff */
[----:B------:R-:W-:Y:S01]  /*13d60*/  IMAD.HI.U32 R130, R0, R125, RZ ;  /* 0x0000007d00827227 */ /* 0x000fe200078e00ff */
[----:B------:R-:W-:-:S02]  /*13d70*/  ISETP.GT.U32.AND P5, PT, R237, R114, PT ;  /* 0x00000072ed00720c */ /* 0x000fc40003fa4070 */
[C---:B------:R-:W-:Y:S01]  /*13d80*/  ISETP.GT.U32.AND P4, PT, R237.reuse, R115, PT ;  /* 0x00000073ed00720c */ /* 0x040fe20003f84070 */
[----:B------:R-:W-:Y:S01]  /*13d90*/  IMAD R122, R237, R127, R122 ;  /* 0x0000007fed7a7224 */ /* 0x000fe200078e027a */
[-C--:B------:R-:W-:Y:S02]  /*13da0*/  @!P0 IADD3 R116, R116, -R237.reuse, RZ ;  /* 0x800000ed74748210 */ /* 0x080fe40007ffe0ff */
[----:B------:R-:W-:Y:S02]  /*13db0*/  @!P2 IADD3 R117, R117, -R237, RZ ;  /* 0x800000ed7575a210 */ /* 0x000fe40007ffe0ff */
[C---:B------:R-:W-:Y:S02]  /*13dc0*/  ISETP.GT.U32.AND P0, PT, R237.reuse, R116, PT ;  /* 0x00000074ed00720c */ /* 0x040fe40003f04070 */
[C---:B------:R-:W-:Y:S02]  /*13dd0*/  ISETP.GT.U32.AND P2, PT, R237.reuse, R117, PT ;  /* 0x00000075ed00720c */ /* 0x040fe40003f44070 */
[----:B------:R-:W-:Y:S01]  /*13de0*/  IABS R123, R6 ;  /* 0x00000006007b7213 */ /* 0x000fe20000000000 */
[--C-:B------:R-:W-:Y:S01]  /*13df0*/  @!P5 IMAD.IADD R114, R114, 0x1, -R237.reuse ;  /* 0x000000017272d824 */ /* 0x100fe200078e0aed */
[----:B------:R-:W-:Y:S01]  /*13e00*/  ISETP.GT.U32.AND P5, PT, R237, R118, PT ;  /* 0x00000076ed00720c */ /* 0x000fe20003fa4070 */
[----:B------:R-:W-:Y:S01]  /*13e10*/  @!P4 IMAD.IADD R115, R115, 0x1, -R237 ;  /* 0x000000017373c824 */ /* 0x000fe200078e0aed */
[----:B------:R-:W-:Y:S01]  /*13e20*/  ISETP.GT.U32.AND P4, PT, R237, R119, PT ;  /* 0x00000077ed00720c */ /* 0x000fe20003f84070 */
[----:B------:R-:W-:Y:S01]  /*13e30*/  IMAD.HI.U32 R126, R0, R123, RZ ;  /* 0x0000007b007e7227 */ /* 0x000fe200078e00ff */
[----:B------:R-:W-:-:S02]  /*13e40*/  IADD3 R130, -R130, RZ, RZ ;  /* 0x000000ff82827210 */ /* 0x000fc40007ffe1ff */
[----:B-1----:R-:W-:Y:S01]  /*13e50*/  IADD3 R5, R10, 0x183, RZ ;  /* 0x000001830a057810 */ /* 0x002fe20007ffe0ff */
[----:B------:R-:W-:Y:S01]  /*13e60*/  IMAD.MOV R126, RZ, RZ, -R126 ;  /* 0x000000ffff7e7224 */ /* 0x000fe200078e0a7e */
[----:B------:R-:W-:Y:S01]  /*13e70*/  @!P0 IADD3 R116, R116, -R237, RZ ;  /* 0x800000ed74748210 */ /* 0x000fe20007ffe0ff */
[--C-:B------:R-:W-:Y:S01]  /*13e80*/  @!P2 IMAD.IADD R117, R117, 0x1, -R237.reuse ;  /* 0x000000017575a824 */ /* 0x100fe200078e0aed */
[C---:B------:R-:W-:Y:S01]  /*13e90*/  ISETP.GT.U32.AND P2, PT, R237.reuse, R121, PT ;  /* 0x00000079ed00720c */ /* 0x040fe20003f44070 */
[----:B------:R-:W-:Y:S01]  /*13ea0*/  VIADD R6, R10, 0x182 ;  /* 0x000001820a067836 */ /* 0x000fe20000000000 */
[----:B------:R-:W-:Y:S01]  /*13eb0*/  ISETP.GT.U32.AND P0, PT, R237, R120, PT ;  /* 0x00000078ed00720c */ /* 0x000fe20003f04070 */
[--C-:B------:R-:W-:Y:S01]  /*13ec0*/  @!P5 IMAD.IADD R118, R118, 0x1, -R237.reuse ;  /* 0x000000017676d824 */ /* 0x100fe200078e0aed */
[----:B------:R-:W-:Y:S01]  /*13ed0*/  IABS R127, R5 ;  /* 0x00000005007f7213 */ /* 0x000fe20000000000 */
[----:B------:R-:W-:Y:S01]  /*13ee0*/  @!P4 IMAD.IADD R119, R119, 0x1, -R237 ;  /* 0x000000017777c824 */ /* 0x000fe200078e0aed */
[----:B------:R1:W-:Y:S01]  /*13ef0*/  STL [R1+0x100], R6 ;  /* 0x0001000601007387 */ /* 0x0003e20000100800 */
[C---:B------:R-:W-:Y:S01]  /*13f00*/  IMAD R125, R237.reuse, R130, R125 ;  /* 0x00000082ed7d7224 */ /* 0x040fe200078e027d */
[C---:B------:R-:W-:Y:S01]  /*13f10*/  ISETP.GT.U32.AND P5, PT, R237.reuse, R118, PT ;  /* 0x00000076ed00720c */ /* 0x040fe20003fa4070 */
[C---:B------:R-:W-:Y:S01]  /*13f20*/  IMAD R123, R237.reuse, R126, R123 ;  /* 0x0000007eed7b7224 */ /* 0x040fe200078e027b */
[----:B------:R-:W-:Y:S01]  /*13f30*/  ISETP.GT.U32.AND P4, PT, R237, R119, PT ;  /* 0x00000077ed00720c */ /* 0x000fe20003f84070 */
[----:B------:R-:W-:Y:S01]  /*13f40*/  IMAD.HI.U32 R128, R0, R127, RZ ;  /* 0x0000007f00807227 */ /* 0x000fe200078e00ff */
[----:B------:R-:W-:Y:S01]  /*13f50*/  IABS R126, R6 ;  /* 0x00000006007e7213 */ /* 0x000fe20000000000 */
[----:B------:R2:W-:Y:S01]  /*13f60*/  STL [R1+0x48dc], R5 ;  /* 0x0048dc0501007387 */ /* 0x0005e20000100800 */
[----:B------:R-:W-:Y:S01]  /*13f70*/  @!P2 IADD3 R121, R121, -R237, RZ ;  /* 0x800000ed7979a210 */ /* 0x000fe20007ffe0ff */
[----:B------:R-:W-:Y:S01]  /*13f80*/  @!P0 IMAD.IADD R120, R120, 0x1, -R237 ;  /* 0x0000000178788824 */ /* 0x000fe200078e0aed */
[----:B------:R-:W-:Y:S01]  /*13f90*/  IADD3 R128, -R128, RZ, RZ ;  /* 0x000000ff80807210 */ /* 0x000fe20007ffe1ff */
[----:B------:R-:W-:Y:S01]  /*13fa0*/  IMAD.HI.U32 R129, R0, R126, RZ ;  /* 0x0000007e00817227 */ /* 0x000fe200078e00ff */
[----:B------:R-:W-:-:S02]  /*13fb0*/  ISETP.GT.U32.AND P2, PT, R237, R121, PT ;  /* 0x00000079ed00720c */ /* 0x000fc40003f44070 */
[----:B------:R-:W-:Y:S01]  /*13fc0*/  ISETP.GT.U32.AND P0, PT, R237, R120, PT ;  /* 0x00000078ed00720c */ /* 0x000fe20003f04070 */
[----:B------:R-:W-:Y:S01]  /*13fd0*/  IMAD.MOV R129, RZ, RZ, -R129 ;  /* 0x000000ffff817224 */ /* 0x000fe200078e0a81 */
[----:B------:R-:W-:Y:S01]  /*13fe0*/  @!P5 IADD3 R118, R118, -R237, RZ ;  /* 0x800000ed7676d210 */ /* 0x000fe20007ffe0ff */
[----:B------:R-:W-:Y:S01]  /*13ff0*/  @!P4 IMAD.IADD R119, R119, 0x1, -R237 ;  /* 0x000000017777c824 */ /* 0x000fe200078e0aed */
[C---:B------:R-:W-:Y:S01]  /*14000*/  ISETP.GT.U32.AND P5, PT, R237.reuse, R122, PT ;  /* 0x0000007aed00720c */ /* 0x040fe20003fa4070 */
[C---:B-1----:R-:W-:Y:S01]  /*14010*/  VIADD R6, R10.reuse, 0x185 ;  /* 0x000001850a067836 */ /* 0x042fe20000000000 */
[C---:B------:R-:W-:Y:S01]  /*14020*/  ISETP.GT.U32.AND P4, PT, R237.reuse, R123, PT ;  /* 0x0000007bed00720c */ /* 0x040fe20003f84070 */
[C---:B------:R-:W-:Y:S01]  /*14030*/  IMAD R126, R237.reuse, R129, R126 ;  /* 0x00000081ed7e7224 */ /* 0x040fe200078e027e */
[----:B------:R-:W-:Y:S01]  /*14040*/  IADD3 R7, R10, 0x184, RZ ;  /* 0x000001840a077810 */ /* 0x000fe20007ffe0ff */
[----:B------:R-:W-:Y:S01]  /*14050*/  IMAD R127, R237, R128, R127 ;  /* 0x00000080ed7f7224 */ /* 0x000fe200078e027f */
[----:B------:R-:W-:-:S02]  /*14060*/  IABS R129, R6 ;  /* 0x0000000600817213 */ /* 0x000fc40000000000 */
[----:B------:R-:W-:Y:S01]  /*14070*/  @!P2 IADD3 R121, R121, -R237, RZ ;  /* 0x800000ed7979a210 */ /* 0x000fe20007ffe0ff */
[----:B------:R1:W-:Y:S01]  /*14080*/  STL [R1+0x48d8], R7 ;  /* 0x0048d80701007387 */ /* 0x0003e20000100800 */
[C---:B------:R-:W-:Y:S01]  /*14090*/  ISETP.GT.U32.AND P2, PT, R237.reuse, R125, PT ;  /* 0x0000007ded00720c */ /* 0x040fe20003f44070 */
[----:B------:R-:W-:Y:S01]  /*140a0*/  IMAD.HI.U32 R133, R0, R129, RZ ;  /* 0x0000008100857227 */ /* 0x000fe200078e00ff */
[----:B------:R-:W-:Y:S01]  /*140b0*/  @!P0 IADD3 R120, R120, -R237, RZ ;  /* 0x800000ed78788210 */ /* 0x000fe20007ffe0ff */
[----:B------:R3:W-:Y:S01]  /*140c0*/  STL [R1+0x48e0], R6 ;  /* 0x0048e00601007387 */ /* 0x0007e20000100800 */
[----:B------:R-:W-:Y:S01]  /*140d0*/  ISETP.GT.U32.AND P0, PT, R237, R124, PT ;  /* 0x0000007ced00720c */ /* 0x000fe20003f04070 */
[--C-:B------:R-:W-:Y:S01]  /*140e0*/  @!P5 IMAD.IADD R122, R122, 0x1, -R237.reuse ;  /* 0x000000017a7ad824 */ /* 0x100fe200078e0aed */
[----:B------:R-:W-:Y:S01]  /*140f0*/  IADD3 R133, -R133, RZ, RZ ;  /* 0x000000ff85857210 */ /* 0x000fe20007ffe1ff */
[----:B------:R-:W-:Y:S01]  /*14100*/  @!P4 IMAD.IADD R123, R123, 0x1, -R237 ;  /* 0x000000017b7bc824 */ /* 0x000fe200078e0aed */
[----:B------:R-:W-:-:S02]  /*14110*/  IABS R128, R7 ;  /* 0x0000000700807213 */ /* 0x000fc40000000000 */
[C---:B------:R-:W-:Y:S01]  /*14120*/  ISETP.GT.U32.AND P5, PT, R237.reuse, R122, PT ;  /* 0x0000007aed00720c */ /* 0x040fe20003fa4070 */
[C---:B------:R-:W-:Y:S01]  /*14130*/  IMAD R129, R237.reuse, R133, R129 ;  /* 0x00000085ed817224 */ /* 0x040fe200078e0281 */
[----:B------:R-:W-:Y:S01]  /*14140*/  ISETP.GT.U32.AND P4, PT, R237, R123, PT ;  /* 0x0000007bed00720c */ /* 0x000fe20003f84070 */
[--C-:B------:R-:W-:Y:S01]  /*14150*/  @!P2 IMAD.IADD R125, R125, 0x1, -R237.reuse ;  /* 0x000000017d7da824 */ /* 0x100fe200078e0aed */
[----:B--2---:R-:W-:Y:S01]  /*14160*/  IADD3 R5, R10, 0x186, RZ ;  /* 0x000001860a057810 */ /* 0x004fe20007ffe0ff */
[----:B------:R-:W-:Y:S01]  /*14170*/  IMAD.HI.U32 R134, R0, R128, RZ ;  /* 0x0000008000867227 */ /* 0x000fe200078e00ff */
[----:B-1----:R-:W-:Y:S02]  /*14180*/  IADD3 R7, R10, 0x187, RZ ;  /* 0x000001870a077810 */ /* 0x002fe40007ffe0ff */
[C---:B------:R-:W-:Y:S01]  /*14190*/  ISETP.GT.U32.AND P2, PT, R237.reuse, R125, PT ;  /* 0x0000007ded00720c */ /* 0x040fe20003f44070 */
[--C-:B------:R-:W-:Y:S01]  /*141a0*/  @!P0 IMAD.IADD R124, R124, 0x1, -R237.reuse ;  /* 0x000000017c7c8824 */ /* 0x100fe200078e0aed */
[----:B------:R-:W-:Y:S01]  /*141b0*/  IABS R130, R5 ;  /* 0x0000000500827213 */ /* 0x000fe20000000000 */
[----:B------:R-:W-:Y:S01]  /*141c0*/  IMAD.MOV R134, RZ, RZ, -R134 ;  /* 0x000000ffff867224 */ /* 0x000fe200078e0a86 */
[----:B------:R-:W-:Y:S01]  /*141d0*/  IABS R136, R7 ;  /* 0x0000000700887213 */ /* 0x000fe20000000000 */
[----:B---3--:R-:W-:Y:S01]  /*141e0*/  VIADD R6, R10, 0x188 ;  /* 0x000001880a067836 */ /* 0x008fe20000000000 */
[-C--:B------:R-:W-:Y:S01]  /*141f0*/  @!P5 IADD3 R122, R122, -R237.reuse, RZ ;  /* 0x800000ed7a7ad210 */ /* 0x080fe20007ffe0ff */
[C---:B------:R-:W-:Y:S01]  /*14200*/  IMAD.HI.U32 R132, R0.reuse, R130, RZ ;  /* 0x0000008200847227 */ /* 0x040fe200078e00ff */
[C---:B------:R-:W-:Y:S01]  /*14210*/  ISETP.GT.U32.AND P5, PT, R237.reuse, R126, PT ;  /* 0x0000007eed00720c */ /* 0x040fe20003fa4070 */
[----:B------:R1:W-:Y:S01]  /*14220*/  STL [R1+0x48e8], R5 ;  /* 0x0048e80501007387 */ /* 0x0003e20000100800 */
[C---:B------:R-:W-:Y:S01]  /*14230*/  ISETP.GT.U32.AND P0, PT, R237.reuse, R124, PT ;  /* 0x0000007ced00720c */ /* 0x040fe20003f04070 */
[----:B------:R-:W-:Y:S01]  /*14240*/  IMAD R128, R237, R134, R128 ;  /* 0x00000086ed807224 */ /* 0x000fe200078e0280 */
[-C--:B------:R-:W-:Y:S01]  /*14250*/  @!P4 IADD3 R123, R123, -R237.reuse, RZ ;  /* 0x800000ed7b7bc210 */ /* 0x080fe20007ffe0ff */
[----:B------:R-:W-:Y:S01]  /*14260*/  IMAD.MOV R132, RZ, RZ, -R132 ;  /* 0x000000ffff847224 */ /* 0x000fe200078e0a84 */
[----:B------:R-:W-:Y:S01]  /*14270*/  @!P2 IADD3 R125, R125, -R237, RZ ;  /* 0x800000ed7d7da210 */ /* 0x000fe20007ffe0ff */
[----:B------:R-:W-:Y:S01]  /*14280*/  IMAD.HI.U32 R137, R0, R136, RZ ;  /* 0x0000008800897227 */ /* 0x000fe200078e00ff */
[C---:B------:R-:W-:Y:S01]  /*14290*/  ISETP.GT.U32.AND P2, PT, R237.reuse, R129, PT ;  /* 0x00000081ed00720c */ /* 0x040fe20003f44070 */
[----:B------:R2:W-:Y:S01]  /*142a0*/  STL [R1+0x48e4], R7 ;  /* 0x0048e40701007387 */ /* 0x0005e20000100800 */
[C---:B------:R-:W-:Y:S01]  /*142b0*/  ISETP.GT.U32.AND P4, PT, R237.reuse, R127, PT ;  /* 0x0000007fed00720c */ /* 0x040fe20003f84070 */
[C---:B------:R-:W-:Y:S01]  /*142c0*/  IMAD R130, R237.reuse, R132, R130 ;  /* 0x00000084ed827224 */ /* 0x040fe200078e0282 */
[----:B------:R-:W-:Y:S01]  /*142d0*/  IABS R132, R6 ;  /* 0x0000000600847213 */ /* 0x000fe20000000000 */
[----:B------:R-:W-:Y:S01]  /*142e0*/  @!P5 IMAD.IADD R126, R126, 0x1, -R237 ;  /* 0x000000017e7ed824 */ /* 0x000fe200078e0aed */
[----:B-1----:R-:W-:Y:S01]  /*142f0*/  IADD3 R5, R10, 0x189, RZ ;  /* 0x000001890a057810 */ /* 0x002fe20007ffe0ff */
[----:B------:R-:W-:Y:S01]  /*14300*/  IMAD.MOV R137, RZ, RZ, -R137 ;  /* 0x000000ffff897224 */ /* 0x000fe200078e0a89 */
[----:B------:R-:W-:Y:S01]  /*14310*/  @!P0 IADD3 R124, R124, -R237, RZ ;  /* 0x800000ed7c7c8210 */ /* 0x000fe20007ffe0ff */
[C---:B------:R-:W-:Y:S01]  /*14320*/  IMAD.HI.U32 R135, R0.reuse, R132, RZ ;  /* 0x0000008400877227 */ /* 0x040fe200078e00ff */
[C---:B------:R-:W-:Y:S01]  /*14330*/  ISETP.GT.U32.AND P5, PT, R237.reuse, R126, PT ;  /* 0x0000007eed00720c */ /* 0x040fe20003fa4070 */
[----:B------:R1:W-:Y:S01]  /*14340*/  STL [R1+0x48ec], R6 ;  /* 0x0048ec0601007387 */ /* 0x0003e20000100800 */
[----:B------:R-:W-:Y:S01]  /*14350*/  ISETP.GT.U32.AND P0, PT, R237, R128, PT ;  /* 0x00000080ed00720c */ /* 0x000fe20003f04070 */
[--C-:B------:R-:W-:Y:S01]  /*14360*/  @!P2 IMAD.IADD R129, R129, 0x1, -R237.reuse ;  /* 0x000000018181a824 */ /* 0x100fe200078e0aed */
[----:B------:R-:W-:Y:S01]  /*14370*/  IADD3 R135, -R135, RZ, RZ ;  /* 0x000000ff87877210 */ /* 0x000fe20007ffe1ff */
[----:B------:R-:W-:Y:S01]  /*14380*/  @!P4 IMAD.IADD R127, R127, 0x1, -R237 ;  /* 0x000000017f7fc824 */ /* 0x000fe200078e0aed */
[----:B------:R-:W-:Y:S01]  /*14390*/  IABS R133, R5 ;  /* 0x0000000500857213 */ /* 0x000fe20000000000 */
[----:B------:R3:W-:Y:S01]  /*143a0*/  STL [R1+0x48f8], R5 ;  /* 0x0048f80501007387 */ /* 0x0007e20000100800 */
[C---:B------:R-:W-:Y:S01]  /*143b0*/  ISETP.GT.U32.AND P2, PT, R237.reuse, R129, PT ;  /* 0x00000081ed00720c */ /* 0x040fe20003f44070 */
[C---:B------:R-:W-:Y:S01]  /*143c0*/  IMAD R132, R237.reuse, R135, R132 ;  /* 0x00000087ed847224 */ /* 0x040fe200078e0284 */
[----:B------:R-:W-:Y:S01]  /*143d0*/  ISETP.GT.U32.AND P4, PT, R237, R127, PT ;  /* 0x0000007fed00720c */ /* 0x000fe20003f84070 */
[----:B------:R-:W-:Y:S01]  /*143e0*/  IMAD.HI.U32 R134, R0, R133, RZ ;  /* 0x0000008500867227 */ /* 0x000fe200078e00ff */
[----:B--2---:R-:W-:-:S03]  /*143f0*/  IADD3 R7, R10, 0x18b, RZ ;  /* 0x0000018b0a077810 */ /* 0x004fc60007ffe0ff */
[----:B------:R-:W-:Y:S01]  /*14400*/  @!P5 IMAD.IADD R126, R126, 0x1, -R237 ;  /* 0x000000017e7ed824 */ /* 0x000fe200078e0aed */
[C---:B------:R-:W-:Y:S01]  /*14410*/  ISETP.GT.U32.AND P5, PT, R237.reuse, R130, PT ;  /* 0x00000082ed00720c */ /* 0x040fe20003fa4070 */
[----:B------:R-:W-:Y:S01]  /*14420*/  IMAD.MOV R134, RZ, RZ, -R134 ;  /* 0x000000ffff867224 */ /* 0x000fe200078e0a86 */
[----:B------:R-:W-:Y:S01]  /*14430*/  @!P0 IADD3 R128, R128, -R237, RZ ;  /* 0x800000ed80808210 */ /* 0x000fe20007ffe0ff */
[----:B-1----:R-:W-:Y:S01]  /*14440*/  VIADD R6, R10, 0x18c ;  /* 0x0000018c0a067836 */ /* 0x002fe20000000000 */
[----:B------:R-:W-:Y:S01]  /*14450*/  IABS R135, R7 ;  /* 0x0000000700877213 */ /* 0x000fe20000000000 */
[C---:B------:R-:W-:Y:S01]  /*14460*/  IMAD R133, R237.reuse, R134, R133 ;  /* 0x00000086ed857224 */ /* 0x040fe200078e0285 */
[----:B------:R-:W-:Y:S02]  /*14470*/  ISETP.GT.U32.AND P0, PT, R237, R128, PT ;  /* 0x00000080ed00720c */ /* 0x000fe40003f04070 */
[----:B------:R-:W-:Y:S01]  /*14480*/  @!P2 IADD3 R129, R129, -R237, RZ ;  /* 0x800000ed8181a210 */ /* 0x000fe20007ffe0ff */
[----:B------:R-:W-:Y:S01]  /*14490*/  IMAD.HI.U32 R140, R0, R135, RZ ;  /* 0x00000087008c7227 */ /* 0x000fe200078e00ff */
[----:B------:R-:W-:-:S02]  /*144a0*/  ISETP.GT.U32.AND P2, PT, R237, R132, PT ;  /* 0x00000084ed00720c */ /* 0x000fc40003f44070 */
[----:B------:R-:W-:Y:S01]  /*144b0*/  @!P4 IADD3 R127, R127, -R237, RZ ;  /* 0x800000ed7f7fc210 */ /* 0x000fe20007ffe0ff */
[----:B------:R-:W-:Y:S01]  /*144c0*/  @!P5 IMAD.IADD R130, R130, 0x1, -R237 ;  /* 0x000000018282d824 */ /* 0x000fe200078e0aed */
[----:B------:R-:W-:Y:S01]  /*144d0*/  ISETP.GE.AND P4, PT, R131, RZ, PT ;  /* 0x000000ff8300720c */ /* 0x000fe20003f86270 */
[C---:B------:R-:W-:Y:S01]  /*144e0*/  IMAD R131, R237.reuse, R137, R136 ;  /* 0x00000089ed837224 */ /* 0x040fe200078e0288 */
[----:B---3--:R-:W-:Y:S01]  /*144f0*/  IADD3 R5, R10, 0x18a, RZ ;  /* 0x0000018a0a057810 */ /* 0x008fe20007ffe0ff */
[----:B------:R-:W-:Y:S01]  /*14500*/  IMAD.MOV R140, RZ, RZ, -R140 ;  /* 0x000000ffff8c7224 */ /* 0x000fe200078e0a8c */
[C---:B------:R-:W-:Y:S02]  /*14510*/  ISETP.GT.U32.AND P5, PT, R237.reuse, R130, PT ;  /* 0x00000082ed00720c */ /* 0x040fe40003fa4070 */
[----:B------:R-:W-:Y:S01]  /*14520*/  @!P0 IADD3 R128, R128, -R237, RZ ;  /* 0x800000ed80808210 */ /* 0x000fe20007ffe0ff */
[----:B------:R1:W-:Y:S01]  /*14530*/  STL [R1+0x48f0], R5 ;  /* 0x0048f00501007387 */ /* 0x0003e20000100800 */
[C---:B------:R-:W-:Y:S01]  /*14540*/  ISETP.GT.U32.AND P0, PT, R237.reuse, R131, PT ;  /* 0x00000083ed00720c */ /* 0x040fe20003f04070 */
[----:B------:R-:W-:Y:S01]  /*14550*/  IMAD R135, R237, R140, R135 ;  /* 0x0000008ced877224 */ /* 0x000fe200078e0287 */
[----:B------:R-:W-:Y:S01]  /*14560*/  @!P2 IADD3 R132, R132, -R237, RZ ;  /* 0x800000ed8484a210 */ /* 0x000fe20007ffe0ff */
[----:B------:R-:W-:Y:S01]  /*14570*/  STL [R1+0x48f4], R7 ;  /* 0x0048f40701007387 */ /* 0x000fe20000100800 */
[----:B------:R-:W-:-:S02]  /*14580*/  IABS R134, R5 ;  /* 0x0000000500867213 */ /* 0x000fc40000000000 */
[C---:B------:R-:W-:Y:S01]  /*14590*/  ISETP.GT.U32.AND P2, PT, R237.reuse, R132, PT ;  /* 0x00000084ed00720c */ /* 0x040fe20003f44070 */
[----:B------:R2:W-:Y:S01]  /*145a0*/  STL [R1+0x4900], R6 ;  /* 0x0049000601007387 */ /* 0x0005e20000100800 */
[----:B------:R-:W-:Y:S01]  /*145b0*/  IABS R136, R6 ;  /* 0x0000000600887213 */ /* 0x000fe20000000000 */
[--C-:B------:R-:W-:Y:S01]  /*145c0*/  @!P5 IMAD.IADD R130, R130, 0x1, -R237.reuse ;  /* 0x000000018282d824 */ /* 0x100fe200078e0aed */
[----:B------:R-:W-:Y:S01]  /*145d0*/  ISETP.GT.U32.AND P5, PT, R237, R133, PT ;  /* 0x00000085ed00720c */ /* 0x000fe20003fa4070 */
[----:B-1----:R-:W-:Y:S02]  /*145e0*/  VIADD R5, R10, 0x18d ;  /* 0x0000018d0a057836 */ /* 0x002fe40000000000 */
[----:B------:R-:W-:Y:S01]  /*145f0*/  @!P0 IADD3 R131, R131, -R237, RZ ;  /* 0x800000ed83838210 */ /* 0x000fe20007ffe0ff */
[----:B------:R-:W-:Y:S02]  /*14600*/  IMAD.HI.U32 R141, R0, R134, RZ ;  /* 0x00000086008d7227 */ /* 0x000fe400078e00ff */
[----:B------:R-:W-:Y:S01]  /*14610*/  IABS R137, R5 ;  /* 0x0000000500897213 */ /* 0x000fe20000000000 */
[----:B------:R1:W-:Y:S01]  /*14620*/  STL [R1+0x4904], R5 ;  /* 0x0049040501007387 */ /* 0x0003e20000100800 */
[C---:B------:R-:W-:Y:S01]  /*14630*/  ISETP.GT.U32.AND P0, PT, R237.reuse, R131, PT ;  /* 0x00000083ed00720c */ /* 0x040fe20003f04070 */
[----:B------:R-:W-:Y:S01]  /*14640*/  @!P2 IMAD.IADD R132, R132, 0x1, -R237 ;  /* 0x000000018484a824 */ /* 0x000fe200078e0aed */
[C---:B------:R-:W-:Y:S01]  /*14650*/  ISETP.GT.U32.AND P2, PT, R237.reuse, R135, PT ;  /* 0x00000087ed00720c */ /* 0x040fe20003f44070 */
[----:B------:R-:W-:Y:S01]  /*14660*/  IMAD.MOV R141, RZ, RZ, -R141 ;  /* 0x000000ffff8d7224 */ /* 0x000fe200078e0a8d */
[----:B--2---:R-:W-:Y:S01]  /*14670*/  IADD3 R6, R10, 0x190, RZ ;  /* 0x000001900a067810 */ /* 0x004fe20007ffe0ff */
[----:B------:R-:W-:Y:S01]  /*14680*/  IMAD.HI.U32 R138, R0, R137, RZ ;  /* 0x00000089008a7227 */ /* 0x000fe200078e00ff */
[----:B------:R-:W-:Y:S02]  /*14690*/  STL [R1+0x48fc], R8 ;  /* 0x0048fc0801007387 */ /* 0x000fe40000100800 */
[----:B------:R-:W-:Y:S01]  /*146a0*/  IABS R140, R6 ;  /* 0x00000006008c7213 */ /* 0x000fe20000000000 */
[----:B------:R-:W-:Y:S01]  /*146b0*/  IMAD R134, R237, R141, R134 ;  /* 0x0000008ded867224 */ /* 0x000fe200078e0286 */
[----:B------:R-:W-:Y:S01]  /*146c0*/  IADD3 R138, -R138, RZ, RZ ;  /* 0x000000ff8a8a7210 */ /* 0x000fe20007ffe1ff */
[--C-:B------:R-:W-:Y:S01]  /*146d0*/  @!P5 IMAD.IADD R133, R133, 0x1, -R237.reuse ;  /* 0x000000018585d824 */ /* 0x100fe200078e0aed */
[----:B-1----:R-:W-:Y:S01]  /*146e0*/  IADD3 R5, R10, 0x191, RZ ;  /* 0x000001910a057810 */ /* 0x002fe20007ffe0ff */
[----:B------:R-:W-:Y:S01]  /*146f0*/  @!P0 IMAD.IADD R131, R131, 0x1, -R237 ;  /* 0x0000000183838824 */ /* 0x000fe200078e0aed */
[C---:B------:R-:W-:Y:S01]  /*14700*/  ISETP.GT.U32.AND P0, PT, R237.reuse, R134, PT ;  /* 0x00000086ed00720c */ /* 0x040fe20003f04070 */
[----:B------:R-:W-:Y:S01]  /*14710*/  IMAD.HI.U32 R139, R0, R136, RZ ;  /* 0x00000088008b7227 */ /* 0x000fe200078e00ff */
[----:B------:R-:W-:-:S02]  /*14720*/  ISETP.GT.U32.AND P5, PT, R237, R133, PT ;  /* 0x00000085ed00720c */ /* 0x000fc40003fa4070 */
[----:B------:R-:W-:Y:S01]  /*14730*/  IABS R141, R5 ;  /* 0x00000005008d7213 */ /* 0x000fe20000000000 */
[----:B------:R-:W-:Y:S01]  /*14740*/  IMAD R137, R237, R138, R137 ;  /* 0x0000008aed897224 */ /* 0x000fe200078e0289 */
[----:B------:R-:W-:Y:S01]  /*14750*/  IADD3 R139, -R139, RZ, RZ ;  /* 0x000000ff8b8b7210 */ /* 0x000fe20007ffe1ff */
[--C-:B------:R-:W-:Y:S01]  /*14760*/  @!P2 IMAD.IADD R135, R135, 0x1, -R237.reuse ;  /* 0x000000018787a824 */ /* 0x100fe200078e0aed */
[----:B------:R-:W-:Y:S01]  /*14770*/  IABS R138, R8 ;  /* 0x00000008008a7213 */ /* 0x000fe20000000000 */
[----:B------:R-:W-:Y:S02]  /*14780*/  VIADD R7, R10, 0x18f ;  /* 0x0000018f0a077836 */ /* 0x000fe40000000000 */
[C---:B------:R-:W-:Y:S01]  /*14790*/  IMAD R136, R237.reuse, R139, R136 ;  /* 0x0000008bed887224 */ /* 0x040fe200078e0288 */
[----:B------:R-:W-:Y:S01]  /*147a0*/  ISETP.GT.U32.AND P2, PT, R237, R135, PT ;  /* 0x00000087ed00720c */ /* 0x000fe20003f44070 */
[----:B------:R-:W-:Y:S01]  /*147b0*/  IMAD.HI.U32 R145, R0, R138, RZ ;  /* 0x0000008a00917227 */ /* 0x000fe200078e00ff */
[----:B------:R-:W-:Y:S01]  /*147c0*/  @!P0 IADD3 R134, R134, -R237, RZ ;  /* 0x800000ed86868210 */ /* 0x000fe20007ffe0ff */
[----:B------:R1:W-:Y:S01]  /*147d0*/  STL [R1+0x4908], R7 ;  /* 0x0049080701007387 */ /* 0x0003e20000100800 */
[----:B------:R-:W-:Y:S01]  /*147e0*/  IABS R139, R7 ;  /* 0x00000007008b7213 */ /* 0x000fe20000000000 */
[----:B------:R-:W-:Y:S01]  /*147f0*/  @!P5 IMAD.IADD R133, R133, 0x1, -R237 ;  /* 0x000000018585d824 */ /* 0x000fe200078e0aed */
[C---:B------:R-:W-:Y:S01]  /*14800*/  ISETP.GT.U32.AND P5, PT, R237.reuse, R136, PT ;  /* 0x00000088ed00720c */ /* 0x040fe20003fa4070 */
[----:B------:R-:W-:Y:S01]  /*14810*/  IMAD.MOV R145, RZ, RZ, -R145 ;  /* 0x000000ffff917224 */ /* 0x000fe200078e0a91 */
[C---:B------:R-:W-:Y:S01]  /*14820*/  ISETP.GT.U32.AND P0, PT, R237.reuse, R134, PT ;  /* 0x00000086ed00720c */ /* 0x040fe20003f04070 */
[C---:B------:R-:W-:Y:S01]  /*14830*/  IMAD.HI.U32 R144, R0.reuse, R139, RZ ;  /* 0x0000008b00907227 */ /* 0x040fe200078e00ff */
[----:B------:R-:W-:Y:S03]  /*14840*/  STL [R1+0x490c], R6 ;  /* 0x00490c0601007387 */ /* 0x000fe60000100800 */
[----:B------:R-:W-:Y:S01]  /*14850*/  IMAD R138, R237, R145, R138 ;  /* 0x00000091ed8a7224 */ /* 0x000fe200078e028a */
[----:B------:R-:W-:Y:S01]  /*14860*/  @!P2 IADD3 R135, R135, -R237, RZ ;  /* 0x800000ed8787a210 */ /* 0x000fe20007ffe0ff */
[----:B------:R-:W-:Y:S01]  /*14870*/  IMAD.HI.U32 R142, R0, R141, RZ ;  /* 0x0000008d008e7227 */ /* 0x000fe200078e00ff */
[----:B------:R-:W-:Y:S01]  /*14880*/  IADD3 R144, -R144, RZ, RZ ;  /* 0x000000ff90907210 */ /* 0x000fe20007ffe1ff */
[----:B------:R2:W-:Y:S01]  /*14890*/  STL [R1+0x4914], R5 ;  /* 0x0049140501007387 */ /* 0x0005e20000100800 */
[C---:B------:R-:W-:Y:S01]  /*148a0*/  ISETP.GT.U32.AND P2, PT, R237.reuse, R138, PT ;  /* 0x0000008aed00720c */ /* 0x040fe20003f44070 */
[----:B------:R-:W-:Y:S01]  /*148b0*/  IMAD.MOV R142, RZ, RZ, -R142 ;  /* 0x000000ffff8e7224 */ /* 0x000fe200078e0a8e */
[----:B------:R-:W-:Y:S01]  /*148c0*/  @!P5 IADD3 R136, R136, -R237, RZ ;  /* 0x800000ed8888d210 */ /* 0x000fe20007ffe0ff */
[----:B------:R-:W-:Y:S01]  /*148d0*/  @!P0 IMAD.IADD R134, R134, 0x1, -R237 ;  /* 0x0000000186868824 */ /* 0x000fe200078e0aed */
[C---:B------:R-:W-:Y:S01]  /*148e0*/  ISETP.GT.U32.AND P0, PT, R237.reuse, R137, PT ;  /* 0x00000089ed00720c */ /* 0x040fe20003f04070 */
[C---:B------:R-:W-:Y:S01]  /*148f0*/  IMAD R139, R237.reuse, R144, R139 ;  /* 0x00000090ed8b7224 */ /* 0x040fe200078e028b */
[----:B------:R-:W-:Y:S01]  /*14900*/  ISETP.GT.U32.AND P5, PT, R237, R136, PT ;  /* 0x00000088ed00720c */ /* 0x000fe20003fa4070 */
[----:B------:R-:W-:Y:S01]  /*14910*/  IMAD.HI.U32 R143, R0, R140, RZ ;  /* 0x0000008c008f7227 */ /* 0x000fe200078e00ff */
[----:B-1----:R-:W-:-:S02]  /*14920*/  IADD3 R7, R10, 0x193, RZ ;  /* 0x000001930a077810 */ /* 0x002fc40007ffe0ff */
[----:B--2---:R-:W-:Y:S01]  /*14930*/  IADD3 R5, R10, 0x195, RZ ;  /* 0x000001950a057810 */ /* 0x004fe20007ffe0ff */
[----:B------:R-:W-:Y:S01]  /*14940*/  IMAD R141, R237, R142, R141 ;  /* 0x0000008eed8d7224 */ /* 0x000fe200078e028d */
[----:B------:R-:W-:Y:S01]  /*14950*/  IADD3 R143, -R143, RZ, RZ ;  /* 0x000000ff8f8f7210 */ /* 0x000fe20007ffe1ff */
[--C-:B------:R-:W-:Y:S01]  /*14960*/  @!P2 IMAD.IADD R138, R138, 0x1, -R237.reuse ;  /* 0x000000018a8aa824 */ /* 0x100fe200078e0aed */
[----:B------:R-:W-:Y:S01]  /*14970*/  IABS R145, R5 ;  /* 0x0000000500917213 */ /* 0x000fe20000000000 */
[----:B------:R-:W-:Y:S02]  /*14980*/  VIADD R8, R10, 0x192 ;  /* 0x000001920a087836 */ /* 0x000fe40000000000 */
[----:B------:R-:W-:Y:S01]  /*14990*/  @!P0 IADD3 R137, R137, -R237, RZ ;  /* 0x800000ed89898210 */ /* 0x000fe20007ffe0ff */
[C---:B------:R-:W-:Y:S01]  /*149a0*/  IMAD R140, R237.reuse, R143, R140 ;  /* 0x0000008fed8c7224 */ /* 0x040fe200078e028c */
[C---:B------:R-:W-:Y:S01]  /*149b0*/  ISETP.GT.U32.AND P2, PT, R237.reuse, R138, PT ;  /* 0x0000008aed00720c */ /* 0x040fe20003f44070 */
[--C-:B------:R-:W-:Y:S01]  /*149c0*/  @!P5 IMAD.IADD R136, R136, 0x1, -R237.reuse ;  /* 0x000000018888d824 */ /* 0x100fe200078e0aed */
[C---:B------:R-:W-:Y:S01]  /*149d0*/  ISETP.GT.U32.AND P5, PT, R237.reuse, R139, PT ;  /* 0x0000008bed00720c */ /* 0x040fe20003fa4070 */
[----:B------:R-:W-:Y:S01]  /*149e0*/  VIADD R6, R10, 0x194 ;  /* 0x000001940a067836 */ /* 0x000fe20000000000 */
[C---:B------:R-:W-:Y:S01]  /*149f0*/  ISETP.GT.U32.AND P0, PT, R237.reuse, R137, PT ;  /* 0x00000089ed00720c */ /* 0x040fe20003f04070 */
[----:B------:R-:W-:Y:S01]  /*14a00*/  STL [R1+0x4910], R8 ;  /* 0x0049100801007387 */ /* 0x000fe20000100800 */
[----:B------:R-:W-:Y:S01]  /*14a10*/  IABS R142, R8 ;  /* 0x00000008008e7213 */ /* 0x000fe20000000000 */
[C---:B------:R-:W-:Y:S01]  /*14a20*/  IMAD.HI.U32 R146, R0.reuse, R145, RZ ;  /* 0x0000009100927227 */ /* 0x040fe200078e00ff */
[----:B------:R-:W-:Y:S01]  /*14a30*/  IABS R144, R6 ;  /* 0x0000000600907213 */ /* 0x000fe20000000000 */
[----:B------:R-:W-:Y:S01]  /*14a40*/  STL [R1+0x4918], R7 ;  /* 0x0049180701007387 */ /* 0x000fe20000100800 */
[----:B------:R-:W-:Y:S01]  /*14a50*/  IABS R143, R7 ;  /* 0x00000007008f7213 */ /* 0x000fe20000000000 */
[----:B------:R-:W-:Y:S01]  /*14a60*/  IMAD.HI.U32 R149, R0, R142, RZ ;  /* 0x0000008e00957227 */ /* 0x000fe200078e00ff */
[----:B------:R-:W-:Y:S01]  /*14a70*/  IADD3 R146, -R146, RZ, RZ ;  /* 0x000000ff92927210 */ /* 0x000fe20007ffe1ff */
[----:B------:R1:W-:Y:S02]  /*14a80*/  STL [R1+0x491c], R6 ;  /* 0x00491c0601007387 */ /* 0x0003e40000100800 */
[--C-:B------:R-:W-:Y:S01]  /*14a90*/  @!P2 IMAD.IADD R138, R138, 0x1, -R237.reuse ;  /* 0x000000018a8aa824 */ /* 0x100fe200078e0aed */
[----:B------:R-:W-:Y:S01]  /*14aa0*/  ISETP.GT.U32.AND P2, PT, R237, R141, PT ;  /* 0x0000008ded00720c */ /* 0x000fe20003f44070 */
[----:B------:R-:W-:Y:S01]  /*14ab0*/  @!P0 IMAD.IADD R137, R137, 0x1, -R237 ;  /* 0x0000000189898824 */ /* 0x000fe200078e0aed */
[----:B------:R-:W-:Y:S01]  /*14ac0*/  @!P5 IADD3 R139, R139, -R237, RZ ;  /* 0x800000ed8b8bd210 */ /* 0x000fe20007ffe0ff */
[C---:B------:R-:W-:Y:S01]  /*14ad0*/  IMAD.HI.U32 R147, R0.reuse, R144, RZ ;  /* 0x0000009000937227 */ /* 0x040fe200078e00ff */
[C---:B------:R-:W-:Y:S01]  /*14ae0*/  ISETP.GT.U32.AND P0, PT, R237.reuse, R140, PT ;  /* 0x0000008ced00720c */ /* 0x040fe20003f04070 */
[----:B------:R2:W-:Y:S01]  /*14af0*/  STL [R1+0x4928], R5 ;  /* 0x0049280501007387 */ /* 0x0005e20000100800 */
[----:B------:R-:W-:Y:S01]  /*14b00*/  ISETP.GT.U32.AND P5, PT, R237, R139, PT ;  /* 0x0000008bed00720c */ /* 0x000fe20003fa4070 */
[----:B------:R-:W-:Y:S01]  /*14b10*/  IMAD.MOV R147, RZ, RZ, -R147 ;  /* 0x000000ffff937224 */ /* 0x000fe200078e0a93 */
[----:B------:R-:W-:Y:S01]  /*14b20*/  IADD3 R149, -R149, RZ, RZ ;  /* 0x000000ff95957210 */ /* 0x000fe20007ffe1ff */
[----:B------:R-:W-:Y:S01]  /*14b30*/  IMAD.HI.U32 R148, R0, R143, RZ ;  /* 0x0000008f00947227 */ /* 0x000fe200078e00ff */
[----:B-1----:R-:W-:-:S02]  /*14b40*/  IADD3 R6, R10, 0x198, RZ ;  /* 0x000001980a067810 */ /* 0x002fc40007ffe0ff */
[----:B------:R-:W-:Y:S01]  /*14b50*/  IADD3 R8, R10, 0x1fe, RZ ;  /* 0x000001fe0a087810 */ /* 0x000fe20007ffe0ff */
[----:B------:R-:W-:Y:S01]  /*14b60*/  IMAD R142, R237, R149, R142 ;  /* 0x00000095ed8e7224 */ /* 0x000fe200078e028e */
[----:B------:R-:W-:Y:S01]  /*14b70*/  @!P2 IADD3 R141, R141, -R237, RZ ;  /* 0x800000ed8d8da210 */ /* 0x000fe20007ffe0ff */
[C---:B------:R-:W-:Y:S01]  /*14b80*/  IMAD R144, R237.reuse, R147, R144 ;  /* 0x00000093ed907224 */ /* 0x040fe200078e0290 */
[----:B------:R-:W-:Y:S01]  /*14b90*/  IADD3 R148, -R148, RZ, RZ ;  /* 0x000000ff94947210 */ /* 0x000fe20007ffe1ff */
[----:B--2---:R-:W-:Y:S01]  /*14ba0*/  VIADD R5, R10, 0x197 ;  /* 0x000001970a057836 */ /* 0x004fe20000000000 */
[----:B------:R-:W-:Y:S01]  /*14bb0*/  ISETP.GT.U32.AND P2, PT, R237, R141, PT ;  /* 0x0000008ded00720c */ /* 0x000fe20003f44070 */
[----:B------:R-:W-:Y:S01]  /*14bc0*/  @!P5 IMAD.IADD R139, R139, 0x1, -R237 ;  /* 0x000000018b8bd824 */ /* 0x000fe200078e0aed */
[----:B------:R-:W-:Y:S01]  /*14bd0*/  @!P0 IADD3 R140, R140, -R237, RZ ;  /* 0x800000ed8c8c8210 */ /* 0x000fe20007ffe0ff */
[C---:B------:R-:W-:Y:S01]  /*14be0*/  IMAD R143, R237.reuse, R148, R143 ;  /* 0x00000094ed8f7224 */ /* 0x040fe200078e028f */
[C---:B------:R-:W-:Y:S01]  /*14bf0*/  ISETP.GT.U32.AND P5, PT, R237.reuse, R142, PT ;  /* 0x0000008eed00720c */ /* 0x040fe20003fa4070 */
[----:B------:R-:W-:Y:S01]  /*14c00*/  VIADD R7, R10, 0x196 ;  /* 0x000001960a077836 */ /* 0x000fe20000000000 */
[C---:B------:R-:W-:Y:S01]  /*14c10*/  ISETP.GT.U32.AND P0, PT, R237.reuse, R140, PT ;  /* 0x0000008ced00720c */ /* 0x040fe20003f04070 */
[----:B------:R-:W-:Y:S01]  /*14c20*/  IMAD R145, R237, R146, R145 ;  /* 0x00000092ed917224 */ /* 0x000fe200078e0291 */
[----:B------:R-:W-:-:S02]  /*14c30*/  IABS R147, R5 ;  /* 0x0000000500937213 */ /* 0x000fc40000000000 */
[----:B------:R-:W-:Y:S01]  /*14c40*/  IABS R146, R7 ;  /* 0x0000000700927213 */ /* 0x000fe20000000000 */
[----:B------:R-:W-:Y:S01]  /*14c50*/  STL [R1+0x4920], R7 ;  /* 0x0049200701007387 */ /* 0x000fe20000100800 */
[----:B------:R-:W-:Y:S01]  /*14c60*/  IABS R149, R251 ;  /* 0x000000fb00957213 */ /* 0x000fe20000000000 */
[C---:B------:R-:W-:Y:S01]  /*14c70*/  IMAD.HI.U32 R152, R0.reuse, R147, RZ ;  /* 0x0000009300987227 */ /* 0x040fe200078e00ff */
[-C--:B------:R-:W-:Y:S01]  /*14c80*/  @!P2 IADD3 R141, R141, -R237.reuse, RZ ;  /* 0x800000ed8d8da210 */ /* 0x080fe20007ffe0ff */
[----:B------:R1:W-:Y:S01]  /*14c90*/  STL [R1+0x4924], R5 ;  /* 0x0049240501007387 */ /* 0x0003e20000100800 */
[C---:B------:R-:W-:Y:S01]  /*14ca0*/  ISETP.GT.U32.AND P2, PT, R237.reuse, R144, PT ;  /* 0x00000090ed00720c */ /* 0x040fe20003f44070 */
[----:B------:R-:W-:Y:S01]  /*14cb0*/  IMAD.HI.U32 R153, R0, R146, RZ ;  /* 0x0000009200997227 */ /* 0x000fe200078e00ff */
[----:B------:R-:W-:Y:S01]  /*14cc0*/  @!P5 IADD3 R142, R142, -R237, RZ ;  /* 0x800000ed8e8ed210 */ /* 0x000fe20007ffe0ff */
[----:B------:R-:W-:Y:S01]  /*14cd0*/  STL [R1+0x492c], R6 ;  /* 0x00492c0601007387 */ /* 0x000fe20000100800 */
[----:B------:R-:W-:Y:S01]  /*14ce0*/  IADD3 R152, -R152, RZ, RZ ;  /* 0x000000ff98987210 */ /* 0x000fe20007ffe1ff */
[----:B------:R-:W-:Y:S01]  /*14cf0*/  @!P0 IMAD.IADD R140, R140, 0x1, -R237 ;  /* 0x000000018c8c8824 */ /* 0x000fe200078e0aed */
[C---:B------:R-:W-:Y:S01]  /*14d00*/  ISETP.GT.U32.AND P0, PT, R237.reuse, R143, PT ;  /* 0x0000008fed00720c */ /* 0x040fe20003f04070 */
[----:B------:R-:W-:Y:S01]  /*14d10*/  IMAD.MOV R153, RZ, RZ, -R153 ;  /* 0x000000ffff997224 */ /* 0x000fe200078e0a99 */
[C---:B------:R-:W-:Y:S01]  /*14d20*/  ISETP.GT.U32.AND P5, PT, R237.reuse, R142, PT ;  /* 0x0000008eed00720c */ /* 0x040fe20003fa4070 */
[C---:B------:R-:W-:Y:S01]  /*14d30*/  IMAD R147, R237.reuse, R152, R147 ;  /* 0x00000098ed937224 */ /* 0x040fe200078e0293 */
[----:B------:R-:W-:Y:S01]  /*14d40*/  IABS R148, R6 ;  /* 0x0000000600947213 */ /* 0x000fe20000000000 */
[C---:B------:R-:W-:Y:S01]  /*14d50*/  IMAD R146, R237.reuse, R153, R146 ;  /* 0x00000099ed927224 */ /* 0x040fe200078e0292 */
[----:B------:R-:W-:Y:S01]  /*14d60*/  IABS R153, R17 ;  /* 0x0000001100997213 */ /* 0x000fe20000000000 */
[----:B------:R-:W-:Y:S01]  /*14d70*/  IMAD.HI.U32 R150, R0, R149, RZ ;  /* 0x0000009500967227 */ /* 0x000fe200078e00ff */
[----:B------:R-:W-:Y:S01]  /*14d80*/  @!P2 IADD3 R144, R144, -R237, RZ ;  /* 0x800000ed9090a210 */ /* 0x000fe20007ffe0ff */
[----:B------:R-:W-:Y:S01]  /*14d90*/  STL [R1+0x4934], R251 ;  /* 0x004934fb01007387 */ /* 0x000fe20000100800 */
[----:B------:R-:W-:Y:S01]  /*14da0*/  IABS R152, R15 ;  /* 0x0000000f00987213 */ /* 0x000fe20000000000 */
[----:B------:R-:W-:Y:S01]  /*14db0*/  IMAD.MOV R150, RZ, RZ, -R150 ;  /* 0x000000ffff967224 */ /* 0x000fe200078e0a96 */
[----:B------:R-:W-:Y:S01]  /*14dc0*/  ISETP.GT.U32.AND P2, PT, R237, R144, PT ;  /* 0x00000090ed00720c */ /* 0x000fe20003f44070 */
[----:B------:R-:W-:Y:S01]  /*14dd0*/  @!P0 IMAD.IADD R143, R143, 0x1, -R237 ;  /* 0x000000018f8f8824 */ /* 0x000fe200078e0aed */
[----:B------:R-:W-:Y:S01]  /*14de0*/  STL [R1+0x4930], R11 ;  /* 0x0049300b01007387 */ /* 0x000fe20000100800 */
[----:B------:R-:W-:Y:S01]  /*14df0*/  @!P5 IADD3 R142, R142, -R237, RZ ;  /* 0x800000ed8e8ed210 */ /* 0x000fe20007ffe0ff */
[C---:B------:R-:W-:Y:S01]  /*14e00*/  IMAD.HI.U32 R151, R0.reuse, R148, RZ ;  /* 0x0000009400977227 */ /* 0x040fe200078e00ff */
[C---:B------:R-:W-:Y:S01]  /*14e10*/  ISETP.GT.U32.AND P5, PT, R237.reuse, R145, PT ;  /* 0x00000091ed00720c */ /* 0x040fe20003fa4070 */
[----:B------:R-:W-:Y:S01]  /*14e20*/  STL [R1+0x4938], R13 ;  /* 0x0049380d01007387 */ /* 0x000fe20000100800 */
[C---:B------:R-:W-:Y:S01]  /*14e30*/  ISETP.GT.U32.AND P0, PT, R237.reuse, R143, PT ;  /* 0x0000008fed00720c */ /* 0x040fe20003f04070 */
[----:B------:R-:W-:Y:S01]  /*14e40*/  IMAD R149, R237, R150, R149 ;  /* 0x00000096ed957224 */ /* 0x000fe200078e0295 */
[----:B------:R-:W-:Y:S01]  /*14e50*/  IABS R150, R11 ;  /* 0x0000000b00967213 */ /* 0x000fe20000000000 */
[----:B------:R-:W-:Y:S01]  /*14e60*/  IMAD.MOV R151, RZ, RZ, -R151 ;  /* 0x000000ffff977224 */ /* 0x000fe200078e0a97 */
[----:B------:R-:W-:Y:S01]  /*14e70*/  STL [R1+0x493c], R15 ;  /* 0x00493c0f01007387 */ /* 0x000fe20000100800 */
[----:B------:R-:W-:Y:S01]  /*14e80*/  IMAD.HI.U32 R155, R0, R153, RZ ;  /* 0x00000099009b7227 */ /* 0x000fe200078e00ff */
[----:B------:R-:W-:-:S02]  /*14e90*/  @!P2 IADD3 R144, R144, -R237, RZ ;  /* 0x800000ed9090a210 */ /* 0x000fc40007ffe0ff */
[C---:B------:R-:W-:Y:S01]  /*14ea0*/  ISETP.GT.U32.AND P2, PT, R237.reuse, R147, PT ;  /* 0x00000093ed00720c */ /* 0x040fe20003f44070 */
[----:B------:R-:W-:Y:S01]  /*14eb0*/  IMAD R148, R237, R151, R148 ;  /* 0x00000097ed947224 */ /* 0x000fe200078e0294 */
[----:B------:R-:W-:Y:S01]  /*14ec0*/  IABS R151, R13 ;  /* 0x0000000d00977213 */ /* 0x000fe20000000000 */
[--C-:B------:R-:W-:Y:S01]  /*14ed0*/  @!P5 IMAD.IADD R145, R145, 0x1, -R237.reuse ;  /* 0x000000019191d824 */ /* 0x100fe200078e0aed */
[----:B------:R-:W-:Y:S01]  /*14ee0*/  IADD3 R155, -R155, RZ, RZ ;  /* 0x000000ff9b9b7210 */ /* 0x000fe20007ffe1ff */
[----:B------:R-:W-:Y:S01]  /*14ef0*/  @!P0 IMAD.IADD R143, R143, 0x1, -R237 ;  /* 0x000000018f8f8824 */ /* 0x000fe200078e0aed */
[C---:B------:R-:W-:Y:S01]  /*14f00*/  ISETP.GT.U32.AND P0, PT, R237.reuse, R146, PT ;  /* 0x00000092ed00720c */ /* 0x040fe20003f04070 */
[----:B------:R-:W-:Y:S01]  /*14f10*/  IMAD.HI.U32 R157, R0, R150, RZ ;  /* 0x00000096009d7227 */ /* 0x000fe200078e00ff */
[----:B------:R-:W-:Y:S01]  /*14f20*/  ISETP.GT.U32.AND P5, PT, R237, R145, PT ;  /* 0x00000091ed00720c */ /* 0x000fe20003fa4070 */
[----:B------:R-:W-:Y:S01]  /*14f30*/  STL [R1+0x4944], R17 ;  /* 0x0049441101007387 */ /* 0x000fe20000100800 */
[----:B-1----:R-:W-:Y:S01]  /*14f40*/  MOV R5, R230 ;  /* 0x000000e600057202 */ /* 0x002fe20000000f00 */
[----:B------:R-:W-:-:S02]  /*14f50*/  IMAD.MOV R157, RZ, RZ, -R157 ;  /* 0x000000ffff9d7224 */ /* 0x000fc400078e0a9d */
[----:B------:R-:W-:Y:S01]  /*14f60*/  @!P2 IADD3 R147, R147, -R237, RZ ;  /* 0x800000ed9393a210 */ /* 0x000fe20007ffe0ff */
[----:B------:R-:W-:Y:S01]  /*14f70*/  IMAD.HI.U32 R156, R0, R151, RZ ;  /* 0x00000097009c7227 */ /* 0x000fe200078e00ff */
[----:B------:R-:W-:Y:S02]  /*14f80*/  STL [R1+0x4940], R108 ;  /* 0x0049406c01007387 */ /* 0x000fe40000100800 */
[C---:B------:R-:W-:Y:S01]  /*14f90*/  ISETP.GT.U32.AND P2, PT, R237.reuse, R147, PT ;  /* 0x00000093ed00720c */ /* 0x040fe20003f44070 */
[----:B------:R-:W-:Y:S01]  /*14fa0*/  IMAD R150, R237, R157, R150 ;  /* 0x0000009ded967224 */ /* 0x000fe200078e0296 */
[----:B------:R-:W-:Y:S01]  /*14fb0*/  @!P0 IADD3 R146, R146, -R237, RZ ;  /* 0x800000ed92928210 */ /* 0x000fe20007ffe0ff */
[----:B------:R-:W-:Y:S01]  /*14fc0*/  IMAD.MOV R156, RZ, RZ, -R156 ;  /* 0x000000ffff9c7224 */ /* 0x000fe200078e0a9c */
[----:B------:R-:W-:Y:S01]  /*14fd0*/  IABS R157, R105 ;  /* 0x00000069009d7213 */ /* 0x000fe20000000000 */
[----:B------:R-:W-:Y:S01]  /*14fe0*/  @!P5 IMAD.IADD R145, R145, 0x1, -R237 ;  /* 0x000000019191d824 */ /* 0x000fe200078e0aed */
[C---:B------:R-:W-:Y:S01]  /*14ff0*/  ISETP.GT.U32.AND P5, PT, R237.reuse, R148, PT ;  /* 0x00000094ed00720c */ /* 0x040fe20003fa4070 */
[C---:B------:R-:W-:Y:S01]  /*15000*/  IMAD R151, R237.reuse, R156, R151 ;  /* 0x0000009ced977224 */ /* 0x040fe200078e0297 */
[----:B------:R-:W-:Y:S01]  /*15010*/  ISETP.GT.U32.AND P0, PT, R237, R146, PT ;  /* 0x00000092ed00720c */ /* 0x000fe20003f04070 */
[C---:B------:R-:W-:Y:S01]  /*15020*/  IMAD.HI.U32 R154, R0.reuse, R152, RZ ;  /* 0x00000098009a7227 */ /* 0x040fe200078e00ff */
[----:B------:R-:W-:Y:S01]  /*15030*/  IABS R156, R106 ;  /* 0x0000006a009c7213 */ /* 0x000fe20000000000 */
[----:B------:R-:W-:Y:S02]  /*15040*/  STL [R1+0x4948], R107 ;  /* 0x0049486b01007387 */ /* 0x000fe40000100800 */
[----:B------:R-:W-:Y:S01]  /*15050*/  @!P2 IADD3 R147, R147, -R237, RZ ;  /* 0x800000ed9393a210 */ /* 0x000fe20007ffe0ff */
[C---:B------:R-:W-:Y:S01]  /*15060*/  IMAD R153, R237.reuse, R155, R153 ;  /* 0x0000009bed997224 */ /* 0x040fe200078e0299 */
[C---:B------:R-:W-:Y:S01]  /*15070*/  ISETP.GT.U32.AND P2, PT, R237.reuse, R150, PT ;  /* 0x00000096ed00720c */ /* 0x040fe20003f44070 */
[----:B------:R-:W-:Y:S01]  /*15080*/  IMAD.MOV R154, RZ, RZ, -R154 ;  /* 0x000000ffff9a7224 */ /* 0x000fe200078e0a9a */
[----:B------:R-:W-:Y:S01]  /*15090*/  IABS R155, R107 ;  /* 0x0000006b009b7213 */ /* 0x000fe20000000000 */
[----:B------:R-:W-:Y:S01]  /*150a0*/  IMAD.HI.U32 R159, R0, R156, RZ ;  /* 0x0000009c009f7227 */ /* 0x000fe200078e00ff */
[----:B------:R-:W-:Y:S01]  /*150b0*/  @!P5 IADD3 R148, R148, -R237, RZ ;  /* 0x800000ed9494d210 */ /* 0x000fe20007ffe0ff */
[----:B------:R-:W-:Y:S02]  /*150c0*/  STL [R1+0x4954], R106 ;  /* 0x0049546a01007387 */ /* 0x000fe40000100800 */
[--C-:B------:R-:W-:Y:S01]  /*150d0*/  @!P0 IMAD.IADD R146, R146, 0x1, -R237.reuse ;  /* 0x0000000192928824 */ /* 0x100fe200078e0aed */
[C---:B------:R-:W-:Y:S01]  /*150e0*/  ISETP.GT.U32.AND P0, PT, R237.reuse, R149, PT ;  /* 0x00000095ed00720c */ /* 0x040fe20003f04070 */
[C---:B------:R-:W-:Y:S01]  /*150f0*/  IMAD R152, R237.reuse, R154, R152 ;  /* 0x0000009aed987224 */ /* 0x040fe200078e0298 */
[----:B------:R-:W-:Y:S01]  /*15100*/  ISETP.GT.U32.AND P5, PT, R237, R148, PT ;  /* 0x00000094ed00720c */ /* 0x000fe20003fa4070 */
[----:B------:R-:W-:Y:S01]  /*15110*/  IMAD.HI.U32 R160, R0, R155, RZ ;  /* 0x0000009b00a07227 */ /* 0x000fe200078e00ff */
[----:B------:R-:W-:Y:S01]  /*15120*/  IABS R154, R108 ;  /* 0x0000006c009a7213 */ /* 0x000fe20000000000 */
[----:B------:R-:W-:Y:S01]  /*15130*/  STL [R1+0x4960], R105 ;  /* 0x0049606901007387 */ /* 0x000fe20000100800 */
[----:B------:R-:W-:Y:S01]  /*15140*/  IADD3 R159, -R159, RZ, RZ ;  /* 0x000000ff9f9f7210 */ /* 0x000fe20007ffe1ff */
[----:B------:R-:W-:-:S02]  /*15150*/  @!P2 IMAD.IADD R150, R150, 0x1, -R237 ;  /* 0x000000019696a824 */ /* 0x000fc400078e0aed */
[----:B------:R-:W-:Y:S01]  /*15160*/  IMAD.HI.U32 R161, R0, R154, RZ ;  /* 0x0000009a00a17227 */ /* 0x000fe200078e00ff */
[----:B------:R-:W-:Y:S02]  /*15170*/  STL [R1+0x4950], R104 ;  /* 0x0049506801007387 */ /* 0x000fe40000100800 */
[----:B------:R-:W-:Y:S01]  /*15180*/  ISETP.GT.U32.AND P2, PT, R237, R150, PT ;  /* 0x00000096ed00720c */ /* 0x000fe20003f44070 */
[----:B------:R-:W-:Y:S01]  /*15190*/  IMAD.MOV R161, RZ, RZ, -R161 ;  /* 0x000000ffffa17224 */ /* 0x000fe200078e0aa1 */
[----:B------:R-:W-:Y:S01]  /*151a0*/  @!P0 IADD3 R149, R149, -R237, RZ ;  /* 0x800000ed95958210 */ /* 0x000fe20007ffe0ff */
[----:B------:R-:W-:Y:S01]  /*151b0*/  @!P5 IMAD.IADD R148, R148, 0x1, -R237 ;  /* 0x000000019494d824 */ /* 0x000fe200078e0aed */
[C---:B------:R-:W-:Y:S01]  /*151c0*/  ISETP.GT.U32.AND P5, PT, R237.reuse, R151, PT ;  /* 0x00000097ed00720c */ /* 0x040fe20003fa4070 */
[C---:B------:R-:W-:Y:S01]  /*151d0*/  IMAD R154, R237.reuse, R161, R154 ;  /* 0x000000a1ed9a7224 */ /* 0x040fe200078e029a */
[C---:B------:R-:W-:Y:S01]  /*151e0*/  ISETP.GT.U32.AND P0, PT, R237.reuse, R149, PT ;  /* 0x00000095ed00720c */ /* 0x040fe20003f04070 */
[----:B------:R-:W-:Y:S01]  /*151f0*/  IMAD R156, R237, R159, R156 ;  /* 0x0000009fed9c7224 */ /* 0x000fe200078e029c */
[----:B------:R-:W-:Y:S01]  /*15200*/  IABS R159, R103 ;  /* 0x00000067009f7213 */ /* 0x000fe20000000000 */
[----:B------:R-:W-:Y:S01]  /*15210*/  IMAD.MOV R160, RZ, RZ, -R160 ;  /* 0x000000ffffa07224 */ /* 0x000fe200078e0aa0 */
[----:B------:R-:W-:Y:S01]  /*15220*/  IABS R161, R101 ;  /* 0x0000006500a17213 */ /* 0x000fe20000000000 */
[----:B------:R-:W-:Y:S01]  /*15230*/  IMAD.HI.U32 R158, R0, R157, RZ ;  /* 0x0000009d009e7227 */ /* 0x000fe200078e00ff */
[----:B------:R-:W-:Y:S01]  /*15240*/  STL [R1+0x495c], R103 ;  /* 0x00495c6701007387 */ /* 0x000fe20000100800 */
[----:B------:R-:W-:-:S02]  /*15250*/  @!P2 IADD3 R150, R150, -R237, RZ ;  /* 0x800000ed9696a210 */ /* 0x000fc40007ffe0ff */
[C---:B------:R-:W-:Y:S01]  /*15260*/  ISETP.GT.U32.AND P2, PT, R237.reuse, R153, PT ;  /* 0x00000099ed00720c */ /* 0x040fe20003f44070 */
[----:B------:R-:W-:Y:S01]  /*15270*/  IMAD R155, R237, R160, R155 ;  /* 0x000000a0ed9b7224 */ /* 0x000fe200078e029b */
[-C--:B------:R-:W-:Y:S01]  /*15280*/  @!P5 IADD3 R151, R151, -R237.reuse, RZ ;  /* 0x800000ed9797d210 */ /* 0x080fe20007ffe0ff */
[----:B------:R-:W-:Y:S01]  /*15290*/  IMAD.MOV R158, RZ, RZ, -R158 ;  /* 0x000000ffff9e7224 */ /* 0x000fe200078e0a9e */
[----:B------:R-:W-:Y:S01]  /*152a0*/  @!P0 IADD3 R149, R149, -R237, RZ ;  /* 0x800000ed95958210 */ /* 0x000fe20007ffe0ff */
[C---:B------:R-:W-:Y:S01]  /*152b0*/  IMAD.HI.U32 R164, R0.reuse, R159, RZ ;  /* 0x0000009f00a47227 */ /* 0x040fe200078e00ff */
[C---:B------:R-:W-:Y:S01]  /*152c0*/  ISETP.GT.U32.AND P0, PT, R237.reuse, R152, PT ;  /* 0x00000098ed00720c */ /* 0x040fe20003f04070 */
[----:B------:R-:W-:Y:S01]  /*152d0*/  STL [R1+0x4974], R102 ;  /* 0x0049746601007387 */ /* 0x000fe20000100800 */
[C---:B------:R-:W-:Y:S01]  /*152e0*/  ISETP.GT.U32.AND P5, PT, R237.reuse, R151, PT ;  /* 0x00000097ed00720c */ /* 0x040fe20003fa4070 */
[----:B------:R-:W-:Y:S01]  /*152f0*/  IMAD R157, R237, R158, R157 ;  /* 0x0000009eed9d7224 */ /* 0x000fe200078e029d */
[----:B------:R-:W-:Y:S01]  /*15300*/  IABS R158, R104 ;  /* 0x00000068009e7213 */ /* 0x000fe20000000000 */
[----:B------:R-:W-:Y:S01]  /*15310*/  IMAD.HI.U32 R162, R0, R161, RZ ;  /* 0x000000a100a27227 */ /* 0x000fe200078e00ff */
[----:B------:R-:W-:Y:S01]  /*15320*/  IADD3 R164, -R164, RZ, RZ ;  /* 0x000000ffa4a47210 */ /* 0x000fe20007ffe1ff */
[----:B------:R-:W-:Y:S01]  /*15330*/  STL [R1+0x4978], R101 ;  /* 0x0049786501007387 */ /* 0x000fe20000100800 */
[----:B------:R-:W-:Y:S01]  /*15340*/  IABS R160, R102 ;  /* 0x0000006600a07213 */ /* 0x000fe20000000000 */
[--C-:B------:R-:W-:Y:S01]  /*15350*/  @!P2 IMAD.IADD R153, R153, 0x1, -R237.reuse ;  /* 0x000000019999a824 */ /* 0x100fe200078e0aed */
[----:B------:R-:W-:Y:S01]  /*15360*/  IADD3 R162, -R162, RZ, RZ ;  /* 0x000000ffa2a27210 */ /* 0x000fe20007ffe1ff */
[----:B------:R-:W-:Y:S01]  /*15370*/  IMAD.HI.U32 R165, R0, R158, RZ ;  /* 0x0000009e00a57227 */ /* 0x000fe200078e00ff */
[----:B------:R-:W-:Y:S02]  /*15380*/  STL [R1+0x4970], R100 ;  /* 0x0049706401007387 */ /* 0x000fe40000100800 */
[----:B------:R-:W-:Y:S01]  /*15390*/  ISETP.GT.U32.AND P2, PT, R237, R153, PT ;  /* 0x00000099ed00720c */ /* 0x000fe20003f44070 */
[----:B------:R-:W-:Y:S01]  /*153a0*/  @!P0 IMAD.IADD R152, R152, 0x1, -R237 ;  /* 0x0000000198988824 */ /* 0x000fe200078e0aed */
[----:B------:R-:W-:Y:S01]  /*153b0*/  @!P5 IADD3 R151, R151, -R237, RZ ;  /* 0x800000ed9797d210 */ /* 0x000fe20007ffe0ff */
[C---:B------:R-:W-:Y:S01]  /*153c0*/  IMAD R159, R237.reuse, R164, R159 ;  /* 0x000000a4ed9f7224 */ /* 0x040fe200078e029f */
[C---:B------:R-:W-:Y:S01]  /*153d0*/  ISETP.GT.U32.AND P5, PT, R237.reuse, R154, PT ;  /* 0x0000009aed00720c */ /* 0x040fe20003fa4070 */
[----:B------:R-:W-:Y:S01]  /*153e0*/  IMAD.MOV R165, RZ, RZ, -R165 ;  /* 0x000000ffffa57224 */ /* 0x000fe200078e0aa5 */
[C---:B------:R-:W-:Y:S01]  /*153f0*/  ISETP.GT.U32.AND P0, PT, R237.reuse, R152, PT ;  /* 0x00000098ed00720c */ /* 0x040fe20003f04070 */
[----:B------:R-:W-:Y:S01]  /*15400*/  IMAD.HI.U32 R163, R0, R160, RZ ;  /* 0x000000a000a37227 */ /* 0x000fe200078e00ff */
[----:B------:R-:W-:Y:S01]  /*15410*/  IABS R164, R98 ;  /* 0x0000006200a47213 */ /* 0x000fe20000000000 */
[----:B------:R-:W-:Y:S02]  /*15420*/  STL [R1+0x497c], R99 ;  /* 0x00497c6301007387 */ /* 0x000fe40000100800 */
[----:B------:R-:W-:Y:S01]  /*15430*/  IMAD R158, R237, R165, R158 ;  /* 0x000000a5ed9e7224 */ /* 0x000fe200078e029e */
[----:B------:R-:W-:Y:S01]  /*15440*/  IABS R165, R97 ;  /* 0x0000006100a57213 */ /* 0x000fe20000000000 */
[----:B------:R-:W-:Y:S01]  /*15450*/  IMAD.MOV R163, RZ, RZ, -R163 ;  /* 0x000000ffffa37224 */ /* 0x000fe200078e0aa3 */
[----:B------:R-:W-:Y:S01]  /*15460*/  @!P2 IADD3 R153, R153, -R237, RZ ;  /* 0x800000ed9999a210 */ /* 0x000fe20007ffe0ff */
[C---:B------:R-:W-:Y:S01]  /*15470*/  IMAD R161, R237.reuse, R162, R161 ;  /* 0x000000a2eda17224 */ /* 0x040fe200078e02a1 */
[C---:B------:R-:W-:Y:S01]  /*15480*/  ISETP.GT.U32.AND P2, PT, R237.reuse, R156, PT ;  /* 0x0000009ced00720c */ /* 0x040fe20003f44070 */
[C---:B------:R-:W-:Y:S01]  /*15490*/  IMAD R160, R237.reuse, R163, R160 ;  /* 0x000000a3eda07224 */ /* 0x040fe200078e02a0 */
[----:B------:R-:W-:Y:S01]  /*154a0*/  @!P5 IADD3 R154, R154, -R237, RZ ;  /* 0x800000ed9a9ad210 */ /* 0x000fe20007ffe0ff */
[--C-:B------:R-:W-:Y:S01]  /*154b0*/  @!P0 IMAD.IADD R152, R152, 0x1, -R237.reuse ;  /* 0x0000000198988824 */ /* 0x100fe200078e0aed */
[C---:B------:R-:W-:Y:S01]  /*154c0*/  ISETP.GT.U32.AND P0, PT, R237.reuse, R155, PT ;  /* 0x0000009bed00720c */ /* 0x040fe20003f04070 */
[C---:B------:R-:W-:Y:S01]  /*154d0*/  IMAD.HI.U32 R167, R0.reuse, R165, RZ ;  /* 0x000000a500a77227 */ /* 0x040fe200078e00ff */
[----:B------:R-:W-:Y:S01]  /*154e0*/  ISETP.GT.U32.AND P5, PT, R237, R154, PT ;  /* 0x0000009aed00720c */ /* 0x000fe20003fa4070 */
[----:B------:R-:W-:Y:S01]  /*154f0*/  STL [R1+0x4980], R98 ;  /* 0x0049806201007387 */ /* 0x000fe20000100800 */
[----:B------:R-:W-:Y:S01]  /*15500*/  IABS R162, R100 ;  /* 0x0000006400a27213 */ /* 0x000fe20000000000 */
[----:B------:R-:W-:Y:S01]  /*15510*/  IMAD.HI.U32 R166, R0, R164, RZ ;  /* 0x000000a400a67227 */ /* 0x000fe200078e00ff */
[----:B------:R-:W-:Y:S01]  /*15520*/  IABS R163, R99 ;  /* 0x0000006300a37213 */ /* 0x000fe20000000000 */
[----:B------:R-:W-:Y:S02]  /*15530*/  STL [R1+0x499c], R97 ;  /* 0x00499c6101007387 */ /* 0x000fe40000100800 */
[----:B------:R-:W-:Y:S01]  /*15540*/  @!P2 IMAD.IADD R156, R156, 0x1, -R237 ;  /* 0x000000019c9ca824 */ /* 0x000fe200078e0aed */
[----:B------:R-:W-:Y:S01]  /*15550*/  IADD3 R166, -R166, RZ, RZ ;  /* 0x000000ffa6a67210 */ /* 0x000fe20007ffe1ff */
[----:B------:R-:W-:Y:S01]  /*15560*/  IMAD.HI.U32 R169, R0, R162, RZ ;  /* 0x000000a200a97227 */ /* 0x000fe200078e00ff */
[----:B------:R-:W-:Y:S01]  /*15570*/  STL [R1+0x4994], R96 ;  /* 0x0049946001007387 */ /* 0x000fe20000100800 */
[----:B------:R-:W-:-:S02]  /*15580*/  @!P0 IADD3 R155, R155, -R237, RZ ;  /* 0x800000ed9b9b8210 */ /* 0x000fc40007ffe0ff */
[C---:B------:R-:W-:Y:S01]  /*15590*/  ISETP.GT.U32.AND P2, PT, R237.reuse, R156, PT ;  /* 0x0000009ced00720c */ /* 0x040fe20003f44070 */
[----:B------:R-:W-:Y:S01]  /*155a0*/  @!P5 IMAD.IADD R154, R154, 0x1, -R237 ;  /* 0x000000019a9ad824 */ /* 0x000fe200078e0aed */
[C---:B------:R-:W-:Y:S01]  /*155b0*/  ISETP.GT.U32.AND P5, PT, R237.reuse, R157, PT ;  /* 0x0000009ded00720c */ /* 0x040fe20003fa4070 */
[----:B------:R-:W-:Y:S01]  /*155c0*/  IMAD.MOV R169, RZ, RZ, -R169 ;  /* 0x000000ffffa97224 */ /* 0x000fe200078e0aa9 */
[C---:B------:R-:W-:Y:S01]  /*155d0*/  ISETP.GT.U32.AND P0, PT, R237.reuse, R155, PT ;  /* 0x0000009bed00720c */ /* 0x040fe20003f04070 */
[----:B------:R-:W-:Y:S01]  /*155e0*/  IMAD.HI.U32 R168, R0, R163, RZ ;  /* 0x000000a300a87227 */ /* 0x000fe200078e00ff */
[----:B------:R-:W-:Y:S03]  /*155f0*/  STL [R1+0x4998], R95 ;  /* 0x0049985f01007387 */ /* 0x000fe60000100800 */
[C---:B------:R-:W-:Y:S01]  /*15600*/  IMAD R162, R237.reuse, R169, R162 ;  /* 0x000000a9eda27224 */ /* 0x040fe200078e02a2 */
[----:B------:R-:W-:Y:S01]  /*15610*/  IADD3 R168, -R168, RZ, RZ ;  /* 0x000000ffa8a87210 */ /* 0x000fe20007ffe1ff */
[----:B------:R-:W-:Y:S01]  /*15620*/  IMAD.MOV R167, RZ, RZ, -R167 ;  /* 0x000000ffffa77224 */ /* 0x000fe200078e0aa7 */
[----:B------:R-:W-:Y:S01]  /*15630*/  IABS R169, R93 ;  /* 0x0000005d00a97213 */ /* 0x000fe20000000000 */
[----:B------:R-:W-:Y:S01]  /*15640*/  IMAD R164, R237, R166, R164 ;  /* 0x000000a6eda47224 */ /* 0x000fe200078e02a4 */
[----:B------:R-:W-:Y:S01]  /*15650*/  @!P2 IADD3 R156, R156, -R237, RZ ;  /* 0x800000ed9c9ca210 */ /* 0x000fe20007ffe0ff */
[--C-:B------:R-:W-:Y:S01]  /*15660*/  @!P5 IMAD.IADD R157, R157, 0x1, -R237.reuse ;  /* 0x000000019d9dd824 */ /* 0x100fe200078e0aed */
[----:B------:R-:W-:Y:S01]  /*15670*/  ISETP.GT.U32.AND P2, PT, R237, R159, PT ;  /* 0x0000009fed00720c */ /* 0x000fe20003f44070 */
[----:B------:R-:W-:Y:S01]  /*15680*/  @!P0 IMAD.IADD R155, R155, 0x1, -R237 ;  /* 0x000000019b9b8824 */ /* 0x000fe200078e0aed */
[C---:B------:R-:W-:Y:S01]  /*15690*/  ISETP.GT.U32.AND P0, PT, R237.reuse, R158, PT ;  /* 0x0000009eed00720c */ /* 0x040fe20003f04070 */
[C---:B------:R-:W-:Y:S01]  /*156a0*/  IMAD R163, R237.reuse, R168, R163 ;  /* 0x000000a8eda37224 */ /* 0x040fe200078e02a3 */
[C---:B------:R-:W-:Y:S01]  /*156b0*/  ISETP.GT.U32.AND P5, PT, R237.reuse, R157, PT ;  /* 0x0000009ded00720c */ /* 0x040fe20003fa4070 */
[----:B------:R-:W-:Y:S01]  /*156c0*/  IMAD R165, R237, R167, R165 ;  /* 0x000000a7eda57224 */ /* 0x000fe200078e02a5 */
[----:B------:R-:W-:Y:S01]  /*156d0*/  IABS R166, R96 ;  /* 0x0000006000a67213 */ /* 0x000fe20000000000 */
[C---:B------:R-:W-:Y:S01]  /*156e0*/  IMAD.HI.U32 R170, R0.reuse, R169, RZ ;  /* 0x000000a900aa7227 */ /* 0x040fe200078e00ff */
[----:B------:R-:W-:Y:S01]  /*156f0*/  IABS R168, R94 ;  /* 0x0000005e00a87213 */ /* 0x000fe20000000000 */
[----:B------:R-:W-:Y:S01]  /*15700*/  STL [R1+0x49a4], R94 ;  /* 0x0049a45e01007387 */ /* 0x000fe20000100800 */
[----:B------:R-:W-:Y:S01]  /*15710*/  IABS R167, R95 ;  /* 0x0000005f00a77213 */ /* 0x000fe20000000000 */
[----:B------:R-:W-:Y:S01]  /*15720*/  IMAD.HI.U32 R173, R0, R166, RZ ;  /* 0x000000a600ad7227 */ /* 0x000fe200078e00ff */
[----:B------:R-:W-:Y:S01]  /*15730*/  IADD3 R170, -R170, RZ, RZ ;  /* 0x000000ffaaaa7210 */ /* 0x000fe20007ffe1ff */
[----:B------:R-:W-:Y:S02]  /*15740*/  STL [R1+0x49b0], R93 ;  /* 0x0049b05d01007387 */ /* 0x000fe40000100800 */
[----:B------:R-:W-:-:S02]  /*15750*/  @!P2 IMAD.IADD R159, R159, 0x1, -R237 ;  /* 0x000000019f9fa824 */ /* 0x000fc400078e0aed */
[----:B------:R-:W-:Y:S01]  /*15760*/  @!P0 IMAD.IADD R158, R158, 0x1, -R237 ;  /* 0x000000019e9e8824 */ /* 0x000fe200078e0aed */
[----:B------:R-:W-:Y:S01]  /*15770*/  @!P5 IADD3 R157, R157, -R237, RZ ;  /* 0x800000ed9d9dd210 */ /* 0x000fe20007ffe0ff */
[----:B------:R-:W-:Y:S01]  /*15780*/  IMAD.MOV R173, RZ, RZ, -R173 ;  /* 0x000000ffffad7224 */ /* 0x000fe200078e0aad */
[C---:B------:R-:W-:Y:S01]  /*15790*/  ISETP.GT.U32.AND P2, PT, R237.reuse, R159, PT ;  /* 0x0000009fed00720c */ /* 0x040fe20003f44070 */
[C---:B------:R-:W-:Y:S01]  /*157a0*/  IMAD.HI.U32 R171, R0.reuse, R168, RZ ;  /* 0x000000a800ab7227 */ /* 0x040fe200078e00ff */
[C---:B------:R-:W-:Y:S01]  /*157b0*/  ISETP.GT.U32.AND P5, PT, R237.reuse, R160, PT ;  /* 0x000000a0ed00720c */ /* 0x040fe20003fa4070 */
[----:B------:R-:W-:Y:S01]  /*157c0*/  STL [R1+0x49a8], R92 ;  /* 0x0049a85c01007387 */ /* 0x000fe20000100800 */
[C---:B------:R-:W-:Y:S01]  /*157d0*/  ISETP.GT.U32.AND P0, PT, R237.reuse, R158, PT ;  /* 0x0000009eed00720c */ /* 0x040fe20003f04070 */
[C---:B------:R-:W-:Y:S01]  /*157e0*/  IMAD R166, R237.reuse, R173, R166 ;  /* 0x000000adeda67224 */ /* 0x040fe200078e02a6 */
[----:B------:R-:W-:Y:S01]  /*157f0*/  IABS R173, R89 ;  /* 0x0000005900ad7213 */ /* 0x000fe20000000000 */
[----:B------:R-:W-:Y:S01]  /*15800*/  IMAD.HI.U32 R172, R0, R167, RZ ;  /* 0x000000a700ac7227 */ /* 0x000fe200078e00ff */
[----:B------:R-:W-:Y:S03]  /*15810*/  STL [R1+0x49ac], R91 ;  /* 0x0049ac5b01007387 */ /* 0x000fe60000100800 */
[----:B------:R-:W-:Y:S01]  /*15820*/  IMAD.MOV R171, RZ, RZ, -R171 ;  /* 0x000000ffffab7224 */ /* 0x000fe200078e0aab */
[----:B------:R-:W-:Y:S01]  /*15830*/  IADD3 R172, -R172, RZ, RZ ;  /* 0x000000ffacac7210 */ /* 0x000fe20007ffe1ff */
[----:B------:R-:W-:Y:S01]  /*15840*/  IMAD R169, R237, R170, R169 ;  /* 0x000000aaeda97224 */ /* 0x000fe200078e02a9 */
[----:B------:R-:W-:Y:S01]  /*15850*/  @!P2 IADD3 R159, R159, -R237, RZ ;  /* 0x800000ed9f9fa210 */ /* 0x000fe20007ffe0ff */
[----:B------:R-:W-:Y:S01]  /*15860*/  @!P5 IMAD.IADD R160, R160, 0x1, -R237 ;  /* 0x00000001a0a0d824 */ /* 0x000fe200078e0aed */
[C---:B------:R-:W-:Y:S01]  /*15870*/  ISETP.GT.U32.AND P2, PT, R237.reuse, R162, PT ;  /* 0x000000a2ed00720c */ /* 0x040fe20003f44070 */
[C---:B------:R-:W-:Y:S01]  /*15880*/  IMAD R168, R237.reuse, R171, R168 ;  /* 0x000000abeda87224 */ /* 0x040fe200078e02a8 */
[----:B------:R-:W-:Y:S01]  /*15890*/  @!P0 IADD3 R158, R158, -R237, RZ ;  /* 0x800000ed9e9e8210 */ /* 0x000fe20007ffe0ff */
[C---:B------:R-:W-:Y:S01]  /*158a0*/  IMAD R167, R237.reuse, R172, R167 ;  /* 0x000000aceda77224 */ /* 0x040fe200078e02a7 */
[C---:B------:R-:W-:Y:S01]  /*158b0*/  ISETP.GT.U32.AND P0, PT, R237.reuse, R161, PT ;  /* 0x000000a1ed00720c */ /* 0x040fe20003f04070 */
[C---:B------:R-:W-:Y:S01]  /*158c0*/  IMAD.HI.U32 R174, R0.reuse, R173, RZ ;  /* 0x000000ad00ae7227 */ /* 0x040fe200078e00ff */
[----:B------:R-:W-:Y:S01]  /*158d0*/  ISETP.GT.U32.AND P5, PT, R237, R160, PT ;  /* 0x000000a0ed00720c */ /* 0x000fe20003fa4070 */
[----:B------:R-:W-:Y:S01]  /*158e0*/  STL [R1+0x49bc], R90 ;  /* 0x0049bc5a01007387 */ /* 0x000fe20000100800 */
[----:B------:R-:W-:Y:S01]  /*158f0*/  IABS R171, R91 ;  /* 0x0000005b00ab7213 */ /* 0x000fe20000000000 */
[----:B------:R-:W-:Y:S01]  /*15900*/  IMAD.MOV R174, RZ, RZ, -R174 ;  /* 0x000000ffffae7224 */ /* 0x000fe200078e0aae */
[----:B------:R-:W-:Y:S01]  /*15910*/  IABS R170, R92 ;  /* 0x0000005c00aa7213 */ /* 0x000fe20000000000 */
[----:B------:R-:W-:Y:S01]  /*15920*/  STL [R1+0x49c0], R89 ;  /* 0x0049c05901007387 */ /* 0x000fe20000100800 */
[----:B------:R-:W-:Y:S01]  /*15930*/  IABS R172, R90 ;  /* 0x0000005a00ac7213 */ /* 0x000fe20000000000 */
[----:B------:R-:W-:Y:S01]  /*15940*/  IMAD.HI.U32 R176, R0, R171, RZ ;  /* 0x000000ab00b07227 */ /* 0x000fe200078e00ff */
[-C--:B------:R-:W-:Y:S01]  /*15950*/  @!P2 IADD3 R162, R162, -R237.reuse, RZ ;  /* 0x800000eda2a2a210 */ /* 0x080fe20007ffe0ff */
[----:B------:R-:W-:Y:S02]  /*15960*/  STL [R1+0x49b8], R88 ;  /* 0x0049b85801007387 */ /* 0x000fe40000100800 */
[----:B------:R-:W-:Y:S01]  /*15970*/  @!P0 IADD3 R161, R161, -R237, RZ ;  /* 0x800000eda1a18210 */ /* 0x000fe20007ffe0ff */
[----:B------:R-:W-:Y:S01]  /*15980*/  IMAD.HI.U32 R177, R0, R170, RZ ;  /* 0x000000aa00b17227 */ /* 0x000fe200078e00ff */
[C---:B------:R-:W-:Y:S01]  /*15990*/  ISETP.GT.U32.AND P2, PT, R237.reuse, R162, PT ;  /* 0x000000a2ed00720c */ /* 0x040fe20003f44070 */
[----:B------:R-:W-:Y:S01]  /*159a0*/  STL [R1+0x49d0], R87 ;  /* 0x0049d05701007387 */ /* 0x000fe20000100800 */
[C---:B------:R-:W-:Y:S01]  /*159b0*/  ISETP.GT.U32.AND P0, PT, R237.reuse, R161, PT ;  /* 0x000000a1ed00720c */ /* 0x040fe20003f04070 */
[----:B------:R-:W-:Y:S01]  /*159c0*/  @!P5 IMAD.IADD R160, R160, 0x1, -R237 ;  /* 0x00000001a0a0d824 */ /* 0x000fe200078e0aed */
[----:B------:R-:W-:Y:S01]  /*159d0*/  ISETP.GT.U32.AND P5, PT, R237, R163, PT ;  /* 0x000000a3ed00720c */ /* 0x000fe20003fa4070 */
[----:B------:R-:W-:Y:S01]  /*159e0*/  IMAD.MOV R176, RZ, RZ, -R176 ;  /* 0x000000ffffb07224 */ /* 0x000fe200078e0ab0 */
[----:B------:R-:W-:Y:S01]  /*159f0*/  IADD3 R177, -R177, RZ, RZ ;  /* 0x000000ffb1b17210 */ /* 0x000fe20007ffe1ff */
[----:B------:R-:W-:Y:S01]  /*15a00*/  IMAD.HI.U32 R175, R0, R172, RZ ;  /* 0x000000ac00af7227 */ /* 0x000fe200078e00ff */
[----:B------:R-:W-:Y:S03]  /*15a10*/  STL [R1+0x49d4], R86 ;  /* 0x0049d45601007387 */ /* 0x000fe60000100800 */
[----:B------:R-:W-:Y:S01]  /*15a20*/  IMAD R171, R237, R176, R171 ;  /* 0x000000b0edab7224 */ /* 0x000fe200078e02ab */
[----:B------:R-:W-:Y:S01]  /*15a30*/  IADD3 R175, -R175, RZ, RZ ;  /* 0x000000ffafaf7210 */ /* 0x000fe20007ffe1ff */
[--C-:B------:R-:W-:Y:S01]  /*15a40*/  @!P2 IMAD.IADD R162, R162, 0x1, -R237.reuse ;  /* 0x00000001a2a2a824 */ /* 0x100fe200078e0aed */
[----:B------:R-:W-:Y:S01]  /*15a50*/  ISETP.GT.U32.AND P2, PT, R237, R165, PT ;  /* 0x000000a5ed00720c */ /* 0x000fe20003f44070 */
[--C-:B------:R-:W-:Y:S01]  /*15a60*/  @!P0 IMAD.IADD R161, R161, 0x1, -R237.reuse ;  /* 0x00000001a1a18824 */ /* 0x100fe200078e0aed */
[----:B------:R-:W-:Y:S01]  /*15a70*/  ISETP.GT.U32.AND P0, PT, R237, R164, PT ;  /* 0x000000a4ed00720c */ /* 0x000fe20003f04070 */
[----:B------:R-:W-:Y:S01]  /*15a80*/  @!P5 IMAD.IADD R163, R163, 0x1, -R237 ;  /* 0x00000001a3a3d824 */ /* 0x000fe200078e0aed */
[----:B------:R-:W-:Y:S01]  /*15a90*/  IABS R176, R86 ;  /* 0x0000005600b07213 */ /* 0x000fe20000000000 */
[C---:B------:R-:W-:Y:S01]  /*15aa0*/  IMAD R170, R237.reuse, R177, R170 ;  /* 0x000000b1edaa7224 */ /* 0x040fe200078e02aa */
[----:B------:R-:W-:Y:S01]  /*15ab0*/  IABS R177, R85 ;  /* 0x0000005500b17213 */ /* 0x000fe20000000000 */
[C---:B------:R-:W-:Y:S01]  /*15ac0*/  IMAD R173, R237.reuse, R174, R173 ;  /* 0x000000aeedad7224 */ /* 0x040fe200078e02ad */
[C---:B------:R-:W-:Y:S01]  /*15ad0*/  ISETP.GT.U32.AND P5, PT, R237.reuse, R163, PT ;  /* 0x000000a3ed00720c */ /* 0x040fe20003fa4070 */
[----:B------:R-:W-:Y:S01]  /*15ae0*/  IMAD R172, R237, R175, R172 ;  /* 0x000000afedac7224 */ /* 0x000fe200078e02ac */
[----:B------:R-:W-:Y:S01]  /*15af0*/  IABS R174, R88 ;  /* 0x0000005800ae7213 */ /* 0x000fe20000000000 */
[----:B------:R-:W-:Y:S01]  /*15b00*/  IMAD.HI.U32 R178, R0, R177, RZ ;  /* 0x000000b100b27227 */ /* 0x000fe200078e00ff */
[----:B------:R-:W-:Y:S01]  /*15b10*/  IABS R175, R87 ;  /* 0x0000005700af7213 */ /* 0x000fe20000000000 */
[----:B------:R-:W-:Y:S02]  /*15b20*/  STL [R1+0x49dc], R85 ;  /* 0x0049dc5501007387 */ /* 0x000fe40000100800 */
[--C-:B------:R-:W-:Y:S01]  /*15b30*/  @!P2 IMAD.IADD R165, R165, 0x1, -R237.reuse ;  /* 0x00000001a5a5a824 */ /* 0x100fe200078e0aed */
[----:B------:R-:W-:Y:S01]  /*15b40*/  @!P0 IADD3 R164, R164, -R237, RZ ;  /* 0x800000eda4a48210 */ /* 0x000fe20007ffe0ff */
[----:B------:R-:W-:Y:S01]  /*15b50*/  IMAD.HI.U32 R181, R0, R174, RZ ;  /* 0x000000ae00b57227 */ /* 0x000fe200078e00ff */
[----:B------:R-:W-:Y:S01]  /*15b60*/  IADD3 R178, -R178, RZ, RZ ;  /* 0x000000ffb2b27210 */ /* 0x000fe20007ffe1ff */
[----:B------:R-:W-:Y:S01]  /*15b70*/  STL [R1+0x49d8], R84 ;  /* 0x0049d85401007387 */ /* 0x000fe20000100800 */
[----:B------:R-:W-:Y:S01]  /*15b80*/  ISETP.GT.U32.AND P2, PT, R237, R165, PT ;  /* 0x000000a5ed00720c */ /* 0x000fe20003f44070 */
[----:B------:R-:W-:Y:S01]  /*15b90*/  @!P5 IMAD.IADD R163, R163, 0x1, -R237 ;  /* 0x00000001a3a3d824 */ /* 0x000fe200078e0aed */
[C---:B------:R-:W-:Y:S01]  /*15ba0*/  ISETP.GT.U32.AND P5, PT, R237.reuse, R166, PT ;  /* 0x000000a6ed00720c */ /* 0x040fe20003fa4070 */
[----:B------:R-:W-:Y:S01]  /*15bb0*/  IMAD.MOV R181, RZ, RZ, -R181 ;  /* 0x000000ffffb57224 */ /* 0x000fe200078e0ab5 */
[C---:B------:R-:W-:Y:S01]  /*15bc0*/  ISETP.GT.U32.AND P0, PT, R237.reuse, R164, PT ;  /* 0x000000a4ed00720c */ /* 0x040fe20003f04070 */
[----:B------:R-:W-:Y:S01]  /*15bd0*/  IMAD.HI.U32 R180, R0, R175, RZ ;  /* 0x000000af00b47227 */ /* 0x000fe200078e00ff */
[----:B------:R-:W-:Y:S03]  /*15be0*/  STL [R1+0x49e0], R83 ;  /* 0x0049e05301007387 */ /* 0x000fe60000100800 */
[----:B------:R-:W-:Y:S01]  /*15bf0*/  IMAD R174, R237, R181, R174 ;  /* 0x000000b5edae7224 */ /* 0x000fe200078e02ae */
[----:B------:R-:W-:Y:S01]  /*15c00*/  IADD3 R180, -R180, RZ, RZ ;  /* 0x000000ffb4b47210 */ /* 0x000fe20007ffe1ff */
[----:B------:R-:W-:Y:S01]  /*15c10*/  IMAD.HI.U32 R179, R0, R176, RZ ;  /* 0x000000b000b37227 */ /* 0x000fe200078e00ff */
[----:B------:R-:W-:Y:S01]  /*15c20*/  IABS R181, R81 ;  /* 0x0000005100b57213 */ /* 0x000fe20000000000 */
[----:B------:R-:W-:Y:S01]  /*15c30*/  STL [R1+0x49ec], R82 ;  /* 0x0049ec5201007387 */ /* 0x000fe20000100800 */
[-C--:B------:R-:W-:Y:S01]  /*15c40*/  @!P2 IADD3 R165, R165, -R237.reuse, RZ ;  /* 0x800000eda5a5a210 */ /* 0x080fe20007ffe0ff */
[C---:B------:R-:W-:Y:S01]  /*15c50*/  IMAD R175, R237.reuse, R180, R175 ;  /* 0x000000b4edaf7224 */ /* 0x040fe200078e02af */
[C---:B------:R-:W-:Y:S01]  /*15c60*/  ISETP.GT.U32.AND P2, PT, R237.reuse, R168, PT ;  /* 0x000000a8ed00720c */ /* 0x040fe20003f44070 */
[----:B------:R-:W-:Y:S01]  /*15c70*/  @!P0 IMAD.IADD R164, R164, 0x1, -R237 ;  /* 0x00000001a4a48824 */ /* 0x000fe200078e0aed */
[----:B------:R-:W-:Y:S01]  /*15c80*/  @!P5 IADD3 R166, R166, -R237, RZ ;  /* 0x800000eda6a6d210 */ /* 0x000fe20007ffe0ff */
[----:B------:R-:W-:Y:S01]  /*15c90*/  IMAD.MOV R179, RZ, RZ, -R179 ;  /* 0x000000ffffb37224 */ /* 0x000fe200078e0ab3 */
[C---:B------:R-:W-:Y:S01]  /*15ca0*/  ISETP.GT.U32.AND P0, PT, R237.reuse, R167, PT ;  /* 0x000000a7ed00720c */ /* 0x040fe20003f04070 */
[C---:B------:R-:W-:Y:S01]  /*15cb0*/  IMAD R177, R237.reuse, R178, R177 ;  /* 0x000000b2edb17224 */ /* 0x040fe200078e02b1 */
[C---:B------:R-:W-:Y:S01]  /*15cc0*/  ISETP.GT.U32.AND P5, PT, R237.reuse, R166, PT ;  /* 0x000000a6ed00720c */ /* 0x040fe20003fa4070 */
[----:B------:R-:W-:Y:S01]  /*15cd0*/  IMAD R176, R237, R179, R176 ;  /* 0x000000b3edb07224 */ /* 0x000fe200078e02b0 */
[----:B------:R-:W-:Y:S01]  /*15ce0*/  IABS R178, R84 ;  /* 0x0000005400b27213 */ /* 0x000fe20000000000 */
[----:B------:R-:W-:Y:S01]  /*15cf0*/  IMAD.HI.U32 R182, R0, R181, RZ ;  /* 0x000000b500b67227 */ /* 0x000fe200078e00ff */
[----:B------:R-:W-:Y:S01]  /*15d00*/  IABS R180, R82 ;  /* 0x0000005200b47213 */ /* 0x000fe20000000000 */
[----:B------:R-:W-:Y:S01]  /*15d10*/  STL [R1+0x4a00], R81 ;  /* 0x004a005101007387 */ /* 0x000fe20000100800 */
[----:B------:R-:W-:Y:S01]  /*15d20*/  IABS R179, R83 ;  /* 0x0000005300b37213 */ /* 0x000fe20000000000 */
[----:B------:R-:W-:-:S02]  /*15d30*/  @!P2 IMAD.IADD R168, R168, 0x1, -R237 ;  /* 0x00000001a8a8a824 */ /* 0x000fc400078e0aed */
[----:B------:R-:W-:Y:S01]  /*15d40*/  IMAD.HI.U32 R185, R0, R178, RZ ;  /* 0x000000b200b97227 */ /* 0x000fe200078e00ff */
[----:B------:R-:W-:Y:S01]  /*15d50*/  STL [R1+0x49f0], R80 ;  /* 0x0049f05001007387 */ /* 0x000fe20000100800 */
[----:B------:R-:W-:Y:S02]  /*15d60*/  @!P0 IADD3 R167, R167, -R237, RZ ;  /* 0x800000eda7a78210 */ /* 0x000fe40007ffe0ff */
[C---:B------:R-:W-:Y:S01]  /*15d70*/  ISETP.GT.U32.AND P2, PT, R237.reuse, R168, PT ;  /* 0x000000a8ed00720c */ /* 0x040fe20003f44070 */
[----:B------:R-:W-:Y:S01]  /*15d80*/  @!P5 IMAD.IADD R166, R166, 0x1, -R237 ;  /* 0x00000001a6a6d824 */ /* 0x000fe200078e0aed */
[C---:B------:R-:W-:Y:S01]  /*15d90*/  ISETP.GT.U32.AND P5, PT, R237.reuse, R169, PT ;  /* 0x000000a9ed00720c */ /* 0x040fe20003fa4070 */
[----:B------:R-:W-:Y:S01]  /*15da0*/  IMAD.MOV R185, RZ, RZ, -R185 ;  /* 0x000000ffffb97224 */ /* 0x000fe200078e0ab9 */
[C---:B------:R-:W-:Y:S01]  /*15db0*/  ISETP.GT.U32.AND P0, PT, R237.reuse, R167, PT ;  /* 0x000000a7ed00720c */ /* 0x040fe20003f04070 */
[C---:B------:R-:W-:Y:S01]  /*15dc0*/  IMAD.HI.U32 R183, R0.reuse, R180, RZ ;  /* 0x000000b400b77227 */ /* 0x040fe200078e00ff */
[----:B------:R-:W-:Y:S03]  /*15dd0*/  STL [R1+0x49fc], R79 ;  /* 0x0049fc4f01007387 */ /* 0x000fe60000100800 */
[----:B------:R-:W-:Y:S01]  /*15de0*/  IMAD R178, R237, R185, R178 ;  /* 0x000000b9edb27224 */ /* 0x000fe200078e02b2 */
[----:B------:R-:W-:Y:S01]  /*15df0*/  IADD3 R183, -R183, RZ, RZ ;  /* 0x000000ffb7b77210 */ /* 0x000fe20007ffe1ff */
[----:B------:R-:W-:Y:S01]  /*15e00*/  IMAD.HI.U32 R184, R0, R179, RZ ;  /* 0x000000b300b87227 */ /* 0x000fe200078e00ff */
[----:B------:R-:W-:Y:S01]  /*15e10*/  IABS R185, R77 ;  /* 0x0000004d00b97213 */ /* 0x000fe20000000000 */
[----:B------:R-:W-:Y:S01]  /*15e20*/  STL [R1+0x4a08], R78 ;  /* 0x004a084e01007387 */ /* 0x000fe20000100800 */
[----:B------:R-:W-:Y:S01]  /*15e30*/  @!P2 IADD3 R168, R168, -R237, RZ ;  /* 0x800000eda8a8a210 */ /* 0x000fe20007ffe0ff */
[C---:B------:R-:W-:Y:S01]  /*15e40*/  IMAD R180, R237.reuse, R183, R180 ;  /* 0x000000b7edb47224 */ /* 0x040fe200078e02b4 */
[----:B------:R-:W-:Y:S01]  /*15e50*/  ISETP.GT.U32.AND P2, PT, R237, R171, PT ;  /* 0x000000abed00720c */ /* 0x000fe20003f44070 */
[----:B------:R-:W-:Y:S01]  /*15e60*/  @!P0 IMAD.IADD R167, R167, 0x1, -R237 ;  /* 0x00000001a7a78824 */ /* 0x000fe200078e0aed */
[----:B------:R-:W-:Y:S01]  /*15e70*/  @!P5 IADD3 R169, R169, -R237, RZ ;  /* 0x800000eda9a9d210 */ /* 0x000fe20007ffe0ff */
[----:B------:R-:W-:Y:S01]  /*15e80*/  IMAD.MOV R182, RZ, RZ, -R182 ;  /* 0x000000ffffb67224 */ /* 0x000fe200078e0ab6 */
[C---:B------:R-:W-:Y:S01]  /*15e90*/  ISETP.GT.U32.AND P0, PT, R237.reuse, R170, PT ;  /* 0x000000aaed00720c */ /* 0x040fe20003f04070 */
[----:B------:R-:W-:Y:S01]  /*15ea0*/  IMAD.HI.U32 R186, R0, R185, RZ ;  /* 0x000000b900ba7227 */ /* 0x000fe200078e00ff */
[C---:B------:R-:W-:Y:S01]  /*15eb0*/  ISETP.GT.U32.AND P5, PT, R237.reuse, R169, PT ;  /* 0x000000a9ed00720c */ /* 0x040fe20003fa4070 */
[----:B------:R-:W-:Y:S01]  /*15ec0*/  STL [R1+0x4a0c], R77 ;  /* 0x004a0c4d01007387 */ /* 0x000fe20000100800 */
[----:B------:R-:W-:Y:S01]  /*15ed0*/  IADD3 R184, -R184, RZ, RZ ;  /* 0x000000ffb8b87210 */ /* 0x000fe20007ffe1ff */
[----:B------:R-:W-:Y:S01]  /*15ee0*/  IMAD R181, R237, R182, R181 ;  /* 0x000000b6edb57224 */ /* 0x000fe200078e02b5 */
[----:B------:R-:W-:Y:S01]  /*15ef0*/  IABS R183, R79 ;  /* 0x0000004f00b77213 */ /* 0x000fe20000000000 */
[----:B------:R-:W-:Y:S01]  /*15f00*/  STL [R1+0x4a04], R76 ;  /* 0x004a044c01007387 */ /* 0x000fe20000100800 */
[----:B------:R-:W-:Y:S01]  /*15f10*/  IABS R182, R80 ;  /* 0x0000005000b67213 */ /* 0x000fe20000000000 */
[----:B------:R-:W-:Y:S01]  /*15f20*/  @!P2 IMAD.IADD R171, R171, 0x1, -R237 ;  /* 0x00000001ababa824 */ /* 0x000fe200078e0aed */
[----:B------:R-:W-:Y:S01]  /*15f30*/  IADD3 R186, -R186, RZ, RZ ;  /* 0x000000ffbaba7210 */ /* 0x000fe20007ffe1ff */
[C---:B------:R-:W-:Y:S01]  /*15f40*/  IMAD R179, R237.reuse, R184, R179 ;  /* 0x000000b8edb37224 */ /* 0x040fe200078e02b3 */
[----:B------:R-:W-:Y:S01]  /*15f50*/  IABS R184, R78 ;  /* 0x0000004e00b87213 */ /* 0x000fe20000000000 */
[----:B------:R-:W-:Y:S01]  /*15f60*/  @!P0 IMAD.IADD R170, R170, 0x1, -R237 ;  /* 0x00000001aaaa8824 */ /* 0x000fe200078e0aed */
[----:B------:R-:W-:Y:S01]  /*15f70*/  ISETP.GT.U32.AND P2, PT, R237, R171, PT ;  /* 0x000000abed00720c */ /* 0x000fe20003f44070 */
[C---:B------:R-:W-:Y:S01]  /*15f80*/  IMAD.HI.U32 R188, R0.reuse, R183, RZ ;  /* 0x000000b700bc7227 */ /* 0x040fe200078e00ff */
[-C--:B------:R-:W-:Y:S01]  /*15f90*/  @!P5 IADD3 R169, R169, -R237.reuse, RZ ;  /* 0x800000eda9a9d210 */ /* 0x080fe20007ffe0ff */
[----:B------:R-:W-:Y:S01]  /*15fa0*/  STL [R1+0x4a10], R75 ;  /* 0x004a104b01007387 */ /* 0x000fe20000100800 */
[C---:B------:R-:W-:Y:S01]  /*15fb0*/  ISETP.GT.U32.AND P5, PT, R237.reuse, R172, PT ;  /* 0x000000aced00720c */ /* 0x040fe20003fa4070 */
[----:B------:R-:W-:Y:S01]  /*15fc0*/  IMAD.HI.U32 R189, R0, R182, RZ ;  /* 0x000000b600bd7227 */ /* 0x000fe200078e00ff */
[----:B------:R-:W-:Y:S01]  /*15fd0*/  ISETP.GT.U32.AND P0, PT, R237, R170, PT ;  /* 0x000000aaed00720c */ /* 0x000fe20003f04070 */
[----:B------:R-:W-:Y:S01]  /*15fe0*/  STL [R1+0x4a14], R74 ;  /* 0x004a144a01007387 */ /* 0x000fe20000100800 */
[----:B------:R-:W-:Y:S01]  /*15ff0*/  IADD3 R188, -R188, RZ, RZ ;  /* 0x000000ffbcbc7210 */ /* 0x000fe20007ffe1ff */
[----:B------:R-:W-:Y:S01]  /*16000*/  IMAD.HI.U32 R187, R0, R184, RZ ;  /* 0x000000b800bb7227 */ /* 0x000fe200078e00ff */
[----:B------:R-:W-:Y:S01]  /*16010*/  IADD3 R189, -R189, RZ, RZ ;  /* 0x000000ffbdbd7210 */ /* 0x000fe20007ffe1ff */
[----:B------:R-:W-:Y:S02]  /*16020*/  STL [R1+0x4a20], R73 ;  /* 0x004a204901007387 */ /* 0x000fe40000100800 */
[----:B------:R-:W-:Y:S01]  /*16030*/  @!P2 IADD3 R171, R171, -R237, RZ ;  /* 0x800000edababa210 */ /* 0x000fe20007ffe0ff */
[C---:B------:R-:W-:Y:S01]  /*16040*/  IMAD R183, R237.reuse, R188, R183 ;  /* 0x000000bcedb77224 */ /* 0x040fe200078e02b7 */
[C---:B------:R-:W-:Y:S01]  /*16050*/  ISETP.GT.U32.AND P2, PT, R237.reuse, R174, PT ;  /* 0x000000aeed00720c */ /* 0x040fe20003f44070 */
[C---:B------:R-:W-:Y:S01]  /*16060*/  IMAD R182, R237.reuse, R189, R182 ;  /* 0x000000bdedb67224 */ /* 0x040fe200078e02b6 */
[----:B------:R-:W-:Y:S01]  /*16070*/  IABS R188, R74 ;  /* 0x0000004a00bc7213 */ /* 0x000fe20000000000 */
[--C-:B------:R-:W-:Y:S01]  /*16080*/  @!P5 IMAD.IADD R172, R172, 0x1, -R237.reuse ;  /* 0x00000001acacd824 */ /* 0x100fe200078e0aed */
[----:B------:R-:W-:Y:S01]  /*16090*/  IABS R189, R73 ;  /* 0x0000004900bd7213 */ /* 0x000fe20000000000 */
[----:B------:R-:W-:Y:S01]  /*160a0*/  @!P0 IMAD.IADD R170, R170, 0x1, -R237 ;  /* 0x00000001aaaa8824 */ /* 0x000fe200078e0aed */
[C---:B------:R-:W-:Y:S01]  /*160b0*/  ISETP.GT.U32.AND P0, PT, R237.reuse, R173, PT ;  /* 0x000000aded00720c */ /* 0x040fe20003f04070 */
[----:B------:R-:W-:Y:S01]  /*160c0*/  IMAD.MOV R187, RZ, RZ, -R187 ;  /* 0x000000ffffbb7224 */ /* 0x000fe200078e0abb */
[C---:B------:R-:W-:Y:S01]  /*160d0*/  ISETP.GT.U32.AND P5, PT, R237.reuse, R172, PT ;  /* 0x000000aced00720c */ /* 0x040fe20003fa4070 */
[C---:B------:R-:W-:Y:S01]  /*160e0*/  IMAD R185, R237.reuse, R186, R185 ;  /* 0x000000baedb97224 */ /* 0x040fe200078e02b9 */
[----:B------:R-:W-:Y:S01]  /*160f0*/  IABS R186, R76 ;  /* 0x0000004c00ba7213 */ /* 0x000fe20000000000 */
[----:B------:R-:W-:Y:S01]  /*16100*/  IMAD R184, R237, R187, R184 ;  /* 0x000000bbedb87224 */ /* 0x000fe200078e02b8 */
[----:B------:R-:W-:Y:S01]  /*16110*/  IABS R187, R75 ;  /* 0x0000004b00bb7213 */ /* 0x000fe20000000000 */
[----:B------:R-:W-:Y:S01]  /*16120*/  @!P2 IMAD.IADD R174, R174, 0x1, -R237 ;  /* 0x00000001aeaea824 */ /* 0x000fe200078e0aed */
[----:B------:R-:W-:Y:S01]  /*16130*/  STL [R1+0x4a1c], R72 ;  /* 0x004a1c4801007387 */ /* 0x000fe20000100800 */
[----:B------:R-:W-:-:S03]  /*16140*/  IMAD.HI.U32 R193, R0, R186, RZ ;  /* 0x000000ba00c17227 */ /* 0x000fc600078e00ff */
[----:B------:R-:W-:Y:S01]  /*16150*/  ISETP.GT.U32.AND P2, PT, R237, R174, PT ;  /* 0x000000aeed00720c */ /* 0x000fe20003f44070 */
        /* <DEDUP_REMOVED lines=15> */
[----:B------:R-:W-:Y:S01]  /*16250*/  ISETP.GT.U32.AND P2, PT, R237, R177, PT ;  /* 0x000000b1ed00720c */ /* 0x000fe20003f44070 */
[C---:B------:R-:W-:Y:S01]  /*16260*/  IMAD.HI.U32 R190, R0.reuse, R189, RZ ;  /* 0x000000bd00be7227 */ /* 0x040fe200078e00ff */
[----:B------:R-:W-:Y:S01]  /*16270*/  IADD3 R191, -R191, RZ, RZ ;  /* 0x000000ffbfbf7210 */ /* 0x000fe20007ffe1ff */
[----:B------:R-:W-:Y:S01]  /*16280*/  STL [R1+0x4a40], R69 ;  /* 0x004a404501007387 */ /* 0x000fe20000100800 */
[-C--:B------:R-:W-:Y:S01]  /*16290*/  @!P5 IADD3 R175, R175, -R237.reuse, RZ ;  /* 0x800000edafafd210 */ /* 0x080fe20007ffe0ff */
[----:B------:R-:W-:Y:S01]  /*162a0*/  IMAD.HI.U32 R195, R0, R192, RZ ;  /* 0x000000c000c37227 */ /* 0x000fe200078e00ff */
[----:B------:R-:W-:Y:S01]  /*162b0*/  @!P0 IADD3 R173, R173, -R237, RZ ;  /* 0x800000edadad8210 */ /* 0x000fe20007ffe0ff */
[----:B------:R-:W-:Y:S01]  /*162c0*/  STL [R1+0x4a34], R68 ;  /* 0x004a344401007387 */ /* 0x000fe20000100800 */
[C---:B------:R-:W-:Y:S01]  /*162d0*/  ISETP.GT.U32.AND P0, PT, R237.reuse, R176, PT ;  /* 0x000000b0ed00720c */ /* 0x040fe20003f04070 */
[C---:B------:R-:W-:Y:S01]  /*162e0*/  IMAD R188, R237.reuse, R191, R188 ;  /* 0x000000bfedbc7224 */ /* 0x040fe200078e02bc */
[----:B------:R-:W-:Y:S01]  /*162f0*/  ISETP.GT.U32.AND P5, PT, R237, R175, PT ;  /* 0x000000afed00720c */ /* 0x000fe20003fa4070 */
[----:B------:R-:W-:Y:S01]  /*16300*/  IMAD.MOV R195, RZ, RZ, -R195 ;  /* 0x000000ffffc37224 */ /* 0x000fe200078e0ac3 */
[----:B------:R-:W-:Y:S01]  /*16310*/  IADD3 R190, -R190, RZ, RZ ;  /* 0x000000ffbebe7210 */ /* 0x000fe20007ffe1ff */
[----:B------:R-:W-:Y:S01]  /*16320*/  @!P2 IMAD.IADD R177, R177, 0x1, -R237 ;  /* 0x00000001b1b1a824 */ /* 0x000fe200078e0aed */
[----:B------:R-:W-:Y:S01]  /*16330*/  IABS R191, R71 ;  /* 0x0000004700bf7213 */ /* 0x000fe20000000000 */
[C---:B------:R-:W-:Y:S01]  /*16340*/  IMAD R192, R237.reuse, R195, R192 ;  /* 0x000000c3edc07224 */ /* 0x040fe200078e02c0 */
[----:B------:R-:W-:Y:S01]  /*16350*/  IABS R195, R67 ;  /* 0x0000004300c37213 */ /* 0x000fe20000000000 */
[C---:B------:R-:W-:Y:S01]  /*16360*/  IMAD R189, R237.reuse, R190, R189 ;  /* 0x000000beedbd7224 */ /* 0x040fe200078e02bd */
[----:B------:R-:W-:Y:S01]  /*16370*/  ISETP.GT.U32.AND P2, PT, R237, R177, PT ;  /* 0x000000b1ed00720c */ /* 0x000fe20003f44070 */
[----:B------:R-:W-:Y:S01]  /*16380*/  IMAD.HI.U32 R196, R0, R191, RZ ;  /* 0x000000bf00c47227 */ /* 0x000fe200078e00ff */
[----:B------:R-:W-:Y:S01]  /*16390*/  IABS R190, R72 ;  /* 0x0000004800be7213 */ /* 0x000fe20000000000 */
[----:B------:R-:W-:Y:S01]  /*163a0*/  STL [R1+0x4a3c], R67 ;  /* 0x004a3c4301007387 */ /* 0x000fe20000100800 */
[----:B------:R-:W-:Y:S01]  /*163b0*/  @!P0 IADD3 R176, R176, -R237, RZ ;  /* 0x800000edb0b08210 */ /* 0x000fe20007ffe0ff */
[----:B------:R-:W-:Y:S01]  /*163c0*/  @!P5 IMAD.IADD R175, R175, 0x1, -R237 ;  /* 0x00000001afafd824 */ /* 0x000fe200078e0aed */
[C---:B------:R-:W-:Y:S01]  /*163d0*/  ISETP.GT.U32.AND P5, PT, R237.reuse, R178, PT ;  /* 0x000000b2ed00720c */ /* 0x040fe20003fa4070 */
[----:B------:R-:W-:Y:S01]  /*163e0*/  IMAD.HI.U32 R197, R0, R190, RZ ;  /* 0x000000be00c57227 */ /* 0x000fe200078e00ff */
[----:B------:R-:W-:Y:S01]  /*163f0*/  ISETP.GT.U32.AND P0, PT, R237, R176, PT ;  /* 0x000000b0ed00720c */ /* 0x000fe20003f04070 */
[----:B------:R-:W-:Y:S01]  /*16400*/  STL [R1+0x4a58], R66 ;  /* 0x004a584201007387 */ /* 0x000fe20000100800 */
[----:B------:R-:W-:Y:S01]  /*16410*/  IADD3 R196, -R196, RZ, RZ ;  /* 0x000000ffc4c47210 */ /* 0x000fe20007ffe1ff */
[----:B------:R-:W-:-:S02]  /*16420*/  IMAD.MOV R197, RZ, RZ, -R197 ;  /* 0x000000ffffc57224 */ /* 0x000fc400078e0ac5 */
[----:B------:R-:W-:Y:S01]  /*16430*/  @!P2 IADD3 R177, R177, -R237, RZ ;  /* 0x800000edb1b1a210 */ /* 0x000fe20007ffe0ff */
[----:B------:R-:W-:Y:S01]  /*16440*/  IMAD.HI.U32 R194, R0, R193, RZ ;  /* 0x000000c100c27227 */ /* 0x000fe200078e00ff */
[C---:B------:R-:W-:Y:S01]  /*16450*/  ISETP.GT.U32.AND P2, PT, R237.reuse, R180, PT ;  /* 0x000000b4ed00720c */ /* 0x040fe20003f44070 */
[----:B------:R-:W-:Y:S02]  /*16460*/  STL [R1+0x4a5c], R65 ;  /* 0x004a5c4101007387 */ /* 0x000fe40000100800 */
[C---:B------:R-:W-:Y:S01]  /*16470*/  IMAD R190, R237.reuse, R197, R190 ;  /* 0x000000c5edbe7224 */ /* 0x040fe200078e02be */
[----:B------:R-:W-:Y:S01]  /*16480*/  IADD3 R194, -R194, RZ, RZ ;  /* 0x000000ffc2c27210 */ /* 0x000fe20007ffe1ff */
[--C-:B------:R-:W-:Y:S01]  /*16490*/  @!P5 IMAD.IADD R178, R178, 0x1, -R237.reuse ;  /* 0x00000001b2b2d824 */ /* 0x100fe200078e0aed */
[----:B------:R-:W-:Y:S01]  /*164a0*/  IABS R197, R65 ;  /* 0x0000004100c57213 */ /* 0x000fe20000000000 */
[----:B------:R-:W-:Y:S01]  /*164b0*/  @!P0 IMAD.IADD R176, R176, 0x1, -R237 ;  /* 0x00000001b0b08824 */ /* 0x000fe200078e0aed */
[C---:B------:R-:W-:Y:S01]  /*164c0*/  ISETP.GT.U32.AND P0, PT, R237.reuse, R179, PT ;  /* 0x000000b3ed00720c */ /* 0x040fe20003f04070 */
[C---:B------:R-:W-:Y:S01]  /*164d0*/  IMAD R191, R237.reuse, R196, R191 ;  /* 0x000000c4edbf7224 */ /* 0x040fe200078e02bf */
[C---:B------:R-:W-:Y:S01]  /*164e0*/  ISETP.GT.U32.AND P5, PT, R237.reuse, R178, PT ;  /* 0x000000b2ed00720c */ /* 0x040fe20003fa4070 */
[C---:B------:R-:W-:Y:S01]  /*164f0*/  IMAD R193, R237.reuse, R194, R193 ;  /* 0x000000c2edc17224 */ /* 0x040fe200078e02c1 */
[----:B------:R-:W-:Y:S01]  /*16500*/  IABS R194, R68 ;  /* 0x0000004400c27213 */ /* 0x000fe20000000000 */
[----:B------:R-:W-:Y:S01]  /*16510*/  @!P2 IMAD.IADD R180, R180, 0x1, -R237 ;  /* 0x00000001b4b4a824 */ /* 0x000fe200078e0aed */
[----:B------:R-:W-:Y:S01]  /*16520*/  IABS R196, R66 ;  /* 0x0000004200c47213 */ /* 0x000fe20000000000 */
[C---:B------:R-:W-:Y:S01]  /*16530*/  IMAD.HI.U32 R200, R0.reuse, R195, RZ ;  /* 0x000000c300c87227 */ /* 0x040fe200078e00ff */
[----:B------:R-:W-:Y:S02]  /*16540*/  STL [R1+0x4a50], R64 ;  /* 0x004a504001007387 */ /* 0x000fe40000100800 */
[----:B------:R-:W-:Y:S01]  /*16550*/  ISETP.GT.U32.AND P2, PT, R237, R180, PT ;  /* 0x000000b4ed00720c */ /* 0x000fe20003f44070 */
[----:B------:R-:W-:Y:S01]  /*16560*/  IMAD.HI.U32 R201, R0, R194, RZ ;  /* 0x000000c200c97227 */ /* 0x000fe200078e00ff */
[----:B------:R-:W-:Y:S01]  /*16570*/  STL [R1+0x4a60], R63 ;  /* 0x004a603f01007387 */ /* 0x000fe20000100800 */
[----:B------:R-:W-:-:S02]  /*16580*/  @!P0 IADD3 R179, R179, -R237, RZ ;  /* 0x800000edb3b38210 */ /* 0x000fc40007ffe0ff */
[----:B------:R-:W-:Y:S01]  /*16590*/  @!P5 IMAD.IADD R178, R178, 0x1, -R237 ;  /* 0x00000001b2b2d824 */ /* 0x000fe200078e0aed */
[C---:B------:R-:W-:Y:S01]  /*165a0*/  ISETP.GT.U32.AND P5, PT, R237.reuse, R181, PT ;  /* 0x000000b5ed00720c */ /* 0x040fe20003fa4070 */
[----:B------:R-:W-:Y:S01]  /*165b0*/  IMAD.MOV R201, RZ, RZ, -R201 ;  /* 0x000000ffffc97224 */ /* 0x000fe200078e0ac9 */
[C---:B------:R-:W-:Y:S01]  /*165c0*/  ISETP.GT.U32.AND P0, PT, R237.reuse, R179, PT ;  /* 0x000000b3ed00720c */ /* 0x040fe20003f04070 */
[----:B------:R-:W-:Y:S01]  /*165d0*/  IMAD.MOV R200, RZ, RZ, -R200 ;  /* 0x000000ffffc87224 */ /* 0x000fe200078e0ac8 */
[----:B------:R-:W-:Y:S01]  /*165e0*/  STL [R1+0x4a64], R62 ;  /* 0x004a643e01007387 */ /* 0x000fe20000100800 */
[C---:B------:R-:W-:Y:S01]  /*165f0*/  IMAD R194, R237.reuse, R201, R194 ;  /* 0x000000c9edc27224 */ /* 0x040fe200078e02c2 */
[----:B------:R-:W-:Y:S01]  /*16600*/  IABS R201, R61 ;  /* 0x0000003d00c97213 */ /* 0x000fe20000000000 */
[----:B------:R-:W-:Y:S01]  /*16610*/  @!P2 IMAD.IADD R180, R180, 0x1, -R237 ;  /* 0x00000001b4b4a824 */ /* 0x000fe200078e0aed */
[C---:B------:R-:W-:Y:S01]  /*16620*/  ISETP.GT.U32.AND P2, PT, R237.reuse, R183, PT ;  /* 0x000000b7ed00720c */ /* 0x040fe20003f44070 */
[----:B------:R-:W-:Y:S01]  /*16630*/  IMAD R195, R237, R200, R195 ;  /* 0x000000c8edc37224 */ /* 0x000fe200078e02c3 */
[----:B------:R-:W-:Y:S01]  /*16640*/  IABS R200, R62 ;  /* 0x0000003e00c87213 */ /* 0x000fe20000000000 */
[----:B------:R-:W-:Y:S01]  /*16650*/  IMAD.HI.U32 R199, R0, R196, RZ ;  /* 0x000000c400c77227 */ /* 0x000fe200078e00ff */
[----:B------:R-:W-:Y:S01]  /*16660*/  STL [R1+0x4a70], R61 ;  /* 0x004a703d01007387 */ /* 0x000fe20000100800 */
[----:B------:R-:W-:-:S02]  /*16670*/  @!P5 IADD3 R181, R181, -R237, RZ ;  /* 0x800000edb5b5d210 */ /* 0x000fc40007ffe0ff */
[----:B------:R-:W-:Y:S01]  /*16680*/  @!P0 IMAD.IADD R179, R179, 0x1, -R237 ;  /* 0x00000001b3b38824 */ /* 0x000fe200078e0aed */
[C---:B------:R-:W-:Y:S01]  /*16690*/  ISETP.GT.U32.AND P0, PT, R237.reuse, R182, PT ;  /* 0x000000b6ed00720c */ /* 0x040fe20003f04070 */
[C---:B------:R-:W-:Y:S01]  /*166a0*/  IMAD.HI.U32 R198, R0.reuse, R197, RZ ;  /* 0x000000c500c67227 */ /* 0x040fe200078e00ff */
[----:B------:R-:W-:Y:S01]  /*166b0*/  ISETP.GT.U32.AND P5, PT, R237, R181, PT ;  /* 0x000000b5ed00720c */ /* 0x000fe20003fa4070 */
[----:B------:R-:W-:Y:S01]  /*166c0*/  STL [R1+0x4a6c], R60 ;  /* 0x004a6c3c01007387 */ /* 0x000fe20000100800 */
[----:B------:R-:W-:Y:S01]  /*166d0*/  IADD3 R199, -R199, RZ, RZ ;  /* 0x000000ffc7c77210 */ /* 0x000fe20007ffe1ff */
[----:B------:R-:W-:Y:S01]  /*166e0*/  IMAD.MOV R198, RZ, RZ, -R198 ;  /* 0x000000ffffc67224 */ /* 0x000fe200078e0ac6 */
[----:B------:R-:W-:Y:S01]  /*166f0*/  @!P2 IADD3 R183, R183, -R237, RZ ;  /* 0x800000edb7b7a210 */ /* 0x000fe20007ffe0ff */
[----:B------:R-:W-:Y:S01]  /*16700*/  IMAD.HI.U32 R203, R0, R200, RZ ;  /* 0x000000c800cb7227 */ /* 0x000fe200078e00ff */
[----:B------:R-:W-:Y:S02]  /*16710*/  STL [R1+0x4a74], R59 ;  /* 0x004a743b01007387 */ /* 0x000fe40000100800 */
[C---:B------:R-:W-:Y:S01]  /*16720*/  ISETP.GT.U32.AND P2, PT, R237.reuse, R183, PT ;  /* 0x000000b7ed00720c */ /* 0x040fe20003f44070 */
[C---:B------:R-:W-:Y:S01]  /*16730*/  IMAD R196, R237.reuse, R199, R196 ;  /* 0x000000c7edc47224 */ /* 0x040fe200078e02c4 */
[----:B------:R-:W-:Y:S01]  /*16740*/  IABS R199, R63 ;  /* 0x0000003f00c77213 */ /* 0x000fe20000000000 */
[----:B------:R-:W-:Y:S01]  /*16750*/  IMAD R197, R237, R198, R197 ;  /* 0x000000c6edc57224 */ /* 0x000fe200078e02c5 */
[----:B------:R-:W-:Y:S01]  /*16760*/  @!P0 IADD3 R182, R182, -R237, RZ ;  /* 0x800000edb6b68210 */ /* 0x000fe20007ffe0ff */
[----:B------:R-:W-:Y:S01]  /*16770*/  @!P5 IMAD.IADD R181, R181, 0x1, -R237 ;  /* 0x00000001b5b5d824 */ /* 0x000fe200078e0aed */
[C---:B------:R-:W-:Y:S01]  /*16780*/  ISETP.GT.U32.AND P5, PT, R237.reuse, R184, PT ;  /* 0x000000b8ed00720c */ /* 0x040fe20003fa4070 */
[C---:B------:R-:W-:Y:S01]  /*16790*/  IMAD.HI.U32 R204, R0.reuse, R199, RZ ;  /* 0x000000c700cc7227 */ /* 0x040fe200078e00ff */
[----:B------:R-:W-:Y:S01]  /*167a0*/  ISETP.GT.U32.AND P0, PT, R237, R182, PT ;  /* 0x000000b6ed00720c */ /* 0x000fe20003f04070 */
[----:B------:R-:W-:Y:S01]  /*167b0*/  STL [R1+0x4a84], R58 ;  /* 0x004a843a01007387 */ /* 0x000fe20000100800 */
[----:B------:R-:W-:Y:S01]  /*167c0*/  IABS R198, R64 ;  /* 0x0000004000c67213 */ /* 0x000fe20000000000 */
[----:B------:R-:W-:Y:S01]  /*167d0*/  IMAD.HI.U32 R202, R0, R201, RZ ;  /* 0x000000c900ca7227 */ /* 0x000fe200078e00ff */
[----:B------:R-:W-:Y:S01]  /*167e0*/  IADD3 R204, -R204, RZ, RZ ;  /* 0x000000ffcccc7210 */ /* 0x000fe20007ffe1ff */
[----:B------:R-:W-:Y:S01]  /*167f0*/  STL [R1+0x4a94], R57 ;  /* 0x004a943901007387 */ /* 0x000fe20000100800 */
[-C--:B------:R-:W-:Y:S01]  /*16800*/  @!P2 IADD3 R183, R183, -R237.reuse, RZ ;  /* 0x800000edb7b7a210 */ /* 0x080fe20007ffe0ff */
[----:B------:R-:W-:Y:S01]  /*16810*/  IMAD.HI.U32 R205, R0, R198, RZ ;  /* 0x000000c600cd7227 */ /* 0x000fe200078e00ff */
[C---:B------:R-:W-:Y:S01]  /*16820*/  ISETP.GT.U32.AND P2, PT, R237.reuse, R186, PT ;  /* 0x000000baed00720c */ /* 0x040fe20003f44070 */
[----:B------:R-:W-:Y:S02]  /*16830*/  STL [R1+0x4a88], R56 ;  /* 0x004a883801007387 */ /* 0x000fe40000100800 */
[----:B------:R-:W-:Y:S01]  /*16840*/  @!P5 IADD3 R184, R184, -R237, RZ ;  /* 0x800000edb8b8d210 */ /* 0x000fe20007ffe0ff */
[----:B------:R-:W-:Y:S01]  /*16850*/  IMAD.MOV R205, RZ, RZ, -R205 ;  /* 0x000000ffffcd7224 */ /* 0x000fe200078e0acd */
[----:B------:R-:W-:Y:S01]  /*16860*/  STL [R1+0x4a8c], R55 ;  /* 0x004a8c3701007387 */ /* 0x000fe20000100800 */
        /* <DEDUP_REMOVED lines=8> */
[----:B------:R-:W-:Y:S01]  /*168f0*/  @!P2 IMAD.IADD R186, R186, 0x1, -R237 ;  /* 0x00000001babaa824 */ /* 0x000fe200078e0aed */
[----:B------:R-:W-:Y:S01]  /*16900*/  STL [R1+0x4aa8], R54 ;  /* 0x004aa83601007387 */ /* 0x000fe20000100800 */
[----:B------:R-:W-:-:S02]  /*16910*/  IMAD.MOV R202, RZ, RZ, -R202 ;  /* 0x000000ffffca7224 */ /* 0x000fc400078e0aca */
[C---:B------:R-:W-:Y:S01]  /*16920*/  IMAD R200, R237.reuse, R203, R200 ;  /* 0x000000cbedc87224 */ /* 0x040fe200078e02c8 */
[C---:B------:R-:W-:Y:S01]  /*16930*/  ISETP.GT.U32.AND P2, PT, R237.reuse, R186, PT ;  /* 0x000000baed00720c */ /* 0x040fe20003f44070 */
        /* <DEDUP_REMOVED lines=8> */
[----:B------:R-:W-:Y:S01]  /*169c0*/  IMAD.MOV R206, RZ, RZ, -R206 ;  /* 0x000000ffffce7224 */ /* 0x000fe200078e0ace */
[----:B------:R-:W-:Y:S01]  /*169d0*/  IABS R203, R59 ;  /* 0x0000003b00cb7213 */ /* 0x000fe20000000000 */
[----:B------:R-:W-:Y:S01]  /*169e0*/  IMAD.HI.U32 R207, R0, R205, RZ ;  /* 0x000000cd00cf7227 */ /* 0x000fe200078e00ff */
[----:B------:R-:W-:Y:S01]  /*169f0*/  STL [R1+0x4aa4], R52 ;  /* 0x004aa43401007387 */ /* 0x000fe20000100800 */
[----:B------:R-:W-:-:S02]  /*16a00*/  @!P2 IADD3 R186, R186, -R237, RZ ;  /* 0x800000edbabaa210 */ /* 0x000fc40007ffe0ff */
[----:B------:R-:W-:Y:S01]  /*16a10*/  ISETP.GT.U32.AND P2, PT, R237, R189, PT ;  /* 0x000000bded00720c */ /* 0x000fe20003f44070 */
[C---:B------:R-:W-:Y:S01]  /*16a20*/  IMAD.HI.U32 R209, R0.reuse, R202, RZ ;  /* 0x000000ca00d17227 */ /* 0x040fe200078e00ff */
[----:B------:R-:W-:Y:S01]  /*16a30*/  @!P5 IADD3 R187, R187, -R237, RZ ;  /* 0x800000edbbbbd210 */ /* 0x000fe20007ffe0ff */
[----:B------:R-:W-:Y:S01]  /*16a40*/  STL [R1+0x4ab0], R51 ;  /* 0x004ab03301007387 */ /* 0x000fe20000100800 */
[----:B------:R-:W-:Y:S01]  /*16a50*/  IADD3 R207, -R207, RZ, RZ ;  /* 0x000000ffcfcf7210 */ /* 0x000fe20007ffe1ff */
        /* <DEDUP_REMOVED lines=8> */
[C---:B------:R-:W-:Y:S01]  /*16ae0*/  IMAD R204, R237.reuse, R206, R204 ;  /* 0x000000ceedcc7224 */ /* 0x040fe200078e02cc */
[----:B------:R-:W-:Y:S01]  /*16af0*/  IABS R206, R56 ;  /* 0x0000003800ce7213 */ /* 0x000fe20000000000 */
[C---:B------:R-:W-:Y:S01]  /*16b00*/  IMAD R202, R237.reuse, R209, R202 ;  /* 0x000000d1edca7224 */ /* 0x040fe200078e02ca */
[C---:B------:R-:W-:Y:S01]  /*16b10*/  ISETP.GT.U32.AND P2, PT, R237.reuse, R189, PT ;  /* 0x000000bded00720c */ /* 0x040fe20003f44070 */
[C---:B------:R-:W-:Y:S01]  /*16b20*/  IMAD R203, R237.reuse, R208, R203 ;  /* 0x000000d0edcb7224 */ /* 0x040fe200078e02cb */
[----:B------:R-:W-:Y:S01]  /*16b30*/  @!P0 IADD3 R188, R188, -R237, RZ ;  /* 0x800000edbcbc8210 */ /* 0x000fe20007ffe0ff */
[----:B------:R-:W-:Y:S01]  /*16b40*/  IMAD R205, R237, R207, R205 ;  /* 0x000000cfedcd7224 */ /* 0x000fe200078e02cd */
[----:B------:R-:W-:Y:S01]  /*16b50*/  IABS R207, R55 ;  /* 0x0000003700cf7213 */ /* 0x000fe20000000000 */
[----:B------:R-:W-:Y:S01]  /*16b60*/  @!P5 IMAD.IADD R187, R187, 0x1, -R237 ;  /* 0x00000001bbbbd824 */ /* 0x000fe200078e0aed */
[C---:B------:R-:W-:Y:S01]  /*16b70*/  ISETP.GT.U32.AND P5, PT, R237.reuse, R190, PT ;  /* 0x000000beed00720c */ /* 0x040fe20003fa4070 */
[C---:B------:R-:W-:Y:S01]  /*16b80*/  IMAD.HI.U32 R213, R0.reuse, R206, RZ ;  /* 0x000000ce00d57227 */ /* 0x040fe200078e00ff */
[----:B------:R-:W-:Y:S01]  /*16b90*/  ISETP.GT.U32.AND P0, PT, R237, R188, PT ;  /* 0x000000bced00720c */ /* 0x000fe20003f04070 */
[----:B------:R-:W-:Y:S01]  /*16ba0*/  STL [R1+0x4ac4], R49 ;  /* 0x004ac43101007387 */ /* 0x000fe20000100800 */
[----:B------:R-:W-:Y:S01]  /*16bb0*/  IABS R208, R54 ;  /* 0x0000003600d07213 */ /* 0x000fe20000000000 */
[C---:B------:R-:W-:Y:S01]  /*16bc0*/  IMAD.HI.U32 R212, R0.reuse, R207, RZ ;  /* 0x000000cf00d47227 */ /* 0x040fe200078e00ff */
[----:B------:R-:W-:Y:S01]  /*16bd0*/  IABS R209, R53 ;  /* 0x0000003500d17213 */ /* 0x000fe20000000000 */
[----:B------:R-:W-:Y:S01]  /*16be0*/  STL [R1+0x4abc], R48 ;  /* 0x004abc3001007387 */ /* 0x000fe20000100800 */
[-C--:B------:R-:W-:Y:S01]  /*16bf0*/  @!P2 IADD3 R189, R189, -R237.reuse, RZ ;  /* 0x800000edbdbda210 */ /* 0x080fe20007ffe0ff */
[----:B------:R-:W-:Y:S01]  /*16c00*/  IMAD.MOV R213, RZ, RZ, -R213 ;  /* 0x000000ffffd57224 */ /* 0x000fe200078e0ad5 */
[C---:B------:R-:W-:Y:S01]  /*16c10*/  ISETP.GT.U32.AND P2, PT, R237.reuse, R192, PT ;  /* 0x000000c0ed00720c */ /* 0x040fe20003f44070 */
[----:B------:R-:W-:Y:S01]  /*16c20*/  IMAD.HI.U32 R211, R0, R208, RZ ;  /* 0x000000d000d37227 */ /* 0x000fe200078e00ff */
[----:B------:R-:W-:Y:S01]  /*16c30*/  IADD3 R212, -R212, RZ, RZ ;  /* 0x000000ffd4d47210 */ /* 0x000fe20007ffe1ff */
[----:B------:R-:W-:Y:S01]  /*16c40*/  STL [R1+0x4ac0], R47 ;  /* 0x004ac02f01007387 */ /* 0x000fe20000100800 */
[----:B------:R-:W-:Y:S01]  /*16c50*/  @!P5 IADD3 R190, R190, -R237, RZ ;  /* 0x800000edbebed210 */ /* 0x000fe20007ffe0ff */
[----:B------:R-:W-:Y:S01]  /*16c60*/  @!P0 IMAD.IADD R188, R188, 0x1, -R237 ;  /* 0x00000001bcbc8824 */ /* 0x000fe200078e0aed */
[C---:B------:R-:W-:Y:S01]  /*16c70*/  ISETP.GT.U32.AND P0, PT, R237.reuse, R191, PT ;  /* 0x000000bfed00720c */ /* 0x040fe20003f04070 */
[C---:B------:R-:W-:Y:S01]  /*16c80*/  IMAD R206, R237.reuse, R213, R206 ;  /* 0x000000d5edce7224 */ /* 0x040fe200078e02ce */
[C---:B------:R-:W-:Y:S01]  /*16c90*/  ISETP.GT.U32.AND P5, PT, R237.reuse, R190, PT ;  /* 0x000000beed00720c */ /* 0x040fe20003fa4070 */
[----:B------:R-:W-:Y:S01]  /*16ca0*/  IMAD R207, R237, R212, R207 ;  /* 0x000000d4edcf7224 */ /* 0x000fe200078e02cf */
[----:B------:R-:W-:Y:S01]  /*16cb0*/  IABS R212, R50 ;  /* 0x0000003200d47213 */ /* 0x000fe20000000000 */
[----:B------:R-:W-:Y:S01]  /*16cc0*/  IMAD.HI.U32 R210, R0, R209, RZ ;  /* 0x000000d100d27227 */ /* 0x000fe200078e00ff */
[----:B------:R-:W-:Y:S01]  /*16cd0*/  IABS R213, R49 ;  /* 0x0000003100d57213 */ /* 0x000fe20000000000 */
[----:B------:R-:W-:Y:S02]  /*16ce0*/  STL [R1+0x4ab8], R46 ;  /* 0x004ab82e01007387 */ /* 0x000fe40000100800 */
[----:B------:R-:W-:Y:S01]  /*16cf0*/  @!P2 IMAD.IADD R192, R192, 0x1, -R237 ;  /* 0x00000001c0c0a824 */ /* 0x000fe200078e0aed */
[----:B------:R-:W-:Y:S01]  /*16d00*/  IADD3 R210, -R210, RZ, RZ ;  /* 0x000000ffd2d27210 */ /* 0x000fe20007ffe1ff */
[----:B------:R-:W-:Y:S01]  /*16d10*/  IMAD.MOV R211, RZ, RZ, -R211 ;  /* 0x000000ffffd37224 */ /* 0x000fe200078e0ad3 */
[----:B------:R-:W-:Y:S01]  /*16d20*/  STL [R1+0x4ac8], R45 ;  /* 0x004ac82d01007387 */ /* 0x000fe20000100800 */
[----:B------:R-:W-:Y:S01]  /*16d30*/  @!P0 IADD3 R191, R191, -R237, RZ ;  /* 0x800000edbfbf8210 */ /* 0x000fe20007ffe0ff */
[----:B------:R-:W-:Y:S01]  /*16d40*/  IMAD.HI.U32 R215, R0, R212, RZ ;  /* 0x000000d400d77227 */ /* 0x000fe200078e00ff */
[C---:B------:R-:W-:Y:S01]  /*16d50*/  ISETP.GT.U32.AND P2, PT, R237.reuse, R192, PT ;  /* 0x000000c0ed00720c */ /* 0x040fe20003f44070 */
[----:B------:R-:W-:Y:S01]  /*16d60*/  STL [R1+0x4aa0], R44 ;  /* 0x004aa02c01007387 */ /* 0x000fe20000100800 */
[C---:B------:R-:W-:Y:S01]  /*16d70*/  ISETP.GT.U32.AND P0, PT, R237.reuse, R191, PT ;  /* 0x000000bfed00720c */ /* 0x040fe20003f04070 */
[----:B------:R-:W-:Y:S01]  /*16d80*/  @!P5 IMAD.IADD R190, R190, 0x1, -R237 ;  /* 0x00000001bebed824 */ /* 0x000fe200078e0aed */
[C---:B------:R-:W-:Y:S01]  /*16d90*/  ISETP.GT.U32.AND P5, PT, R237.reuse, R193, PT ;  /* 0x000000c1ed00720c */ /* 0x040fe20003fa4070 */
[C---:B------:R-:W-:Y:S01]  /*16da0*/  IMAD R208, R237.reuse, R211, R208 ;  /* 0x000000d3edd07224 */ /* 0x040fe200078e02d0 */
[----:B------:R-:W-:Y:S01]  /*16db0*/  IABS R211, R51 ;  /* 0x0000003300d37213 */ /* 0x000fe20000000000 */
[----:B------:R-:W-:Y:S01]  /*16dc0*/  IMAD R209, R237, R210, R209 ;  /* 0x000000d2edd17224 */ /* 0x000fe200078e02d1 */
[----:B------:R-:W-:Y:S01]  /*16dd0*/  IABS R210, R52 ;  /* 0x0000003400d27213 */ /* 0x000fe20000000000 */
[----:B------:R-:W-:Y:S01]  /*16de0*/  IMAD.HI.U32 R214, R0, R213, RZ ;  /* 0x000000d500d67227 */ /* 0x000fe200078e00ff */
[----:B------:R-:W-:Y:S01]  /*16df0*/  IADD3 R215, -R215, RZ, RZ ;  /* 0x000000ffd7d77210 */ /* 0x000fe20007ffe1ff */
[----:B------:R-:W-:Y:S02]  /*16e00*/  STL [R1+0x4a9c], R43 ;  /* 0x004a9c2b01007387 */ /* 0x000fe40000100800 */
[-C--:B------:R-:W-:Y:S01]  /*16e10*/  @!P2 IADD3 R192, R192, -R237.reuse, RZ ;  /* 0x800000edc0c0a210 */ /* 0x080fe20007ffe0ff */
[C---:B------:R-:W-:Y:S01]  /*16e20*/  IMAD.HI.U32 R217, R0.reuse, R210, RZ ;  /* 0x000000d200d97227 */ /* 0x040fe200078e00ff */
[-C--:B------:R-:W-:Y:S01]  /*16e30*/  @!P0 IADD3 R191, R191, -R237.reuse, RZ ;  /* 0x800000edbfbf8210 */ /* 0x080fe20007ffe0ff */
[----:B------:R-:W-:Y:S01]  /*16e40*/  STL [R1+0x4a98], R42 ;  /* 0x004a982a01007387 */ /* 0x000fe20000100800 */
[----:B------:R-:W-:Y:S01]  /*16e50*/  @!P5 IADD3 R193, R193, -R237, RZ ;  /* 0x800000edc1c1d210 */ /* 0x000fe20007ffe0ff */
[----:B------:R-:W-:Y:S01]  /*16e60*/  IMAD.MOV R217, RZ, RZ, -R217 ;  /* 0x000000ffffd97224 */ /* 0x000fe200078e0ad9 */
[C---:B------:R-:W-:Y:S01]  /*16e70*/  ISETP.GT.U32.AND P0, PT, R237.reuse, R194, PT ;  /* 0x000000c2ed00720c */ /* 0x040fe20003f04070 */
[----:B------:R-:W-:Y:S01]  /*16e80*/  IMAD.HI.U32 R216, R0, R211, RZ ;  /* 0x000000d300d87227 */ /* 0x000fe200078e00ff */
[C---:B------:R-:W-:Y:S01]  /*16e90*/  ISETP.GT.U32.AND P2, PT, R237.reuse, R195, PT ;  /* 0x000000c3ed00720c */ /* 0x040fe20003f44070 */
[----:B------:R-:W-:Y:S01]  /*16ea0*/  STL [R1+0x4a90], R41 ;  /* 0x004a902901007387 */ /* 0x000fe20000100800 */
[C---:B------:R-:W-:Y:S01]  /*16eb0*/  ISETP.GT.U32.AND P5, PT, R237.reuse, R193, PT ;  /* 0x000000c1ed00720c */ /* 0x040fe20003fa4070 */
[C---:B------:R-:W-:Y:S01]  /*16ec0*/  IMAD R210, R237.reuse, R217, R210 ;  /* 0x000000d9edd27224 */ /* 0x040fe200078e02d2 */
[----:B------:R-:W-:Y:S01]  /*16ed0*/  IADD3 R214, -R214, RZ, RZ ;  /* 0x000000ffd6d67210 */ /* 0x000fe20007ffe1ff */
[----:B------:R-:W-:Y:S01]  /*16ee0*/  IMAD.MOV R216, RZ, RZ, -R216 ;  /* 0x000000ffffd87224 */ /* 0x000fe200078e0ad8 */
[----:B------:R-:W-:Y:S01]  /*16ef0*/  IABS R217, R45 ;  /* 0x0000002d00d97213 */ /* 0x000fe20000000000 */
[C---:B------:R-:W-:Y:S01]  /*16f00*/  IMAD R212, R237.reuse, R215, R212 ;  /* 0x000000d7edd47224 */ /* 0x040fe200078e02d4 */
[----:B------:R-:W-:Y:S01]  /*16f10*/  IABS R215, R47 ;  /* 0x0000002f00d77213 */ /* 0x000fe20000000000 */
[----:B------:R-:W-:Y:S01]  /*16f20*/  IMAD R211, R237, R216, R211 ;  /* 0x000000d8edd37224 */ /* 0x000fe200078e02d3 */
[----:B------:R-:W-:Y:S01]  /*16f30*/  IABS R216, R46 ;  /* 0x0000002e00d87213 */ /* 0x000fe20000000000 */
[--C-:B------:R-:W-:Y:S01]  /*16f40*/  @!P0 IMAD.IADD R194, R194, 0x1, -R237.reuse ;  /* 0x00000001c2c28824 */ /* 0x100fe200078e0aed */
[----:B------:R-:W-:Y:S01]  /*16f50*/  STL [R1+0x4a80], R40 ;  /* 0x004a802801007387 */ /* 0x000fe20000100800 */
[----:B------:R-:W-:-:S02]  /*16f60*/  @!P2 IMAD.IADD R195, R195, 0x1, -R237 ;  /* 0x00000001c3c3a824 */ /* 0x000fc400078e0aed */
[----:B------:R-:W-:Y:S01]  /*16f70*/  @!P5 IADD3 R193, R193, -R237, RZ ;  /* 0x800000edc1c1d210 */ /* 0x000fe20007ffe0ff */
[C---:B------:R-:W-:Y:S01]  /*16f80*/  IMAD R213, R237.reuse, R214, R213 ;  /* 0x000000d6edd57224 */ /* 0x040fe200078e02d5 */
[C---:B------:R-:W-:Y:S01]  /*16f90*/  ISETP.GT.U32.AND P5, PT, R237.reuse, R196, PT ;  /* 0x000000c4ed00720c */ /* 0x040fe20003fa4070 */
[C---:B------:R-:W-:Y:S01]  /*16fa0*/  IMAD.HI.U32 R220, R0.reuse, R215, RZ ;  /* 0x000000d700dc7227 */ /* 0x040fe200078e00ff */
[C---:B------:R-:W-:Y:S01]  /*16fb0*/  ISETP.GT.U32.AND P0, PT, R237.reuse, R194, PT ;  /* 0x000000c2ed00720c */ /* 0x040fe20003f04070 */
[----:B------:R-:W-:Y:S01]  /*16fc0*/  STL [R1+0x4a7c], R39 ;  /* 0x004a7c2701007387 */ /* 0x000fe20000100800 */
[----:B------:R-:W-:Y:S01]  /*16fd0*/  ISETP.GT.U32.AND P2, PT, R237, R195, PT ;  /* 0x000000c3ed00720c */ /* 0x000fe20003f44070 */
[----:B------:R-:W-:Y:S01]  /*16fe0*/  IMAD.HI.U32 R219, R0, R216, RZ ;  /* 0x000000d800db7227 */ /* 0x000fe200078e00ff */
[----:B------:R-:W-:Y:S01]  /*16ff0*/  IABS R214, R48 ;  /* 0x0000003000d67213 */ /* 0x000fe20000000000 */
[----:B------:R-:W-:Y:S01]  /*17000*/  STL [R1+0x4a78], R38 ;  /* 0x004a782601007387 */ /* 0x000fe20000100800 */
[----:B------:R-:W-:Y:S01]  /*17010*/  IADD3 R220, -R220, RZ, RZ ;  /* 0x000000ffdcdc7210 */ /* 0x000fe20007ffe1ff */
[----:B------:R-:W-:Y:S01]  /*17020*/  IMAD.HI.U32 R218, R0, R217, RZ ;  /* 0x000000d900da7227 */ /* 0x000fe200078e00ff */
[----:B------:R-:W-:Y:S01]  /*17030*/  IADD3 R219, -R219, RZ, RZ ;  /* 0x000000ffdbdb7210 */ /* 0x000fe20007ffe1ff */
[----:B------:R-:W-:Y:S02]  /*17040*/  STL [R1+0x4a68], R37 ;  /* 0x004a682501007387 */ /* 0x000fe40000100800 */
[-C--:B------:R-:W-:Y:S01]  /*17050*/  @!P5 IADD3 R196, R196, -R237.reuse, RZ ;  /* 0x800000edc4c4d210 */ /* 0x080fe20007ffe0ff */
[----:B------:R-:W-:Y:S01]  /*17060*/  IMAD.HI.U32 R221, R0, R214, RZ ;  /* 0x000000d600dd7227 */ /* 0x000fe200078e00ff */
[----:B------:R-:W-:Y:S02]  /*17070*/  STL [R1+0x4a54], R36 ;  /* 0x004a542401007387 */ /* 0x000fe40000100800 */
[----:B------:R-:W-:Y:S01]  /*17080*/  @!P2 IADD3 R195, R195, -R237, RZ ;  /* 0x800000edc3c3a210 */ /* 0x000fe20007ffe0ff */
[----:B------:R-:W-:Y:S01]  /*17090*/  @!P0 IMAD.IADD R194, R194, 0x1, -R237 ;  /* 0x00000001c2c28824 */ /* 0x000fe200078e0aed */
[C---:B------:R-:W-:Y:S01]  /*170a0*/  ISETP.GT.U32.AND P0, PT, R237.reuse, R197, PT ;  /* 0x000000c5ed00720c */ /* 0x040fe20003f04070 */
[----:B------:R-:W-:Y:S01]  /*170b0*/  IMAD.MOV R221, RZ, RZ, -R221 ;  /* 0x000000ffffdd7224 */ /* 0x000fe200078e0add */
[C---:B------:R-:W-:Y:S01]  /*170c0*/  ISETP.GT.U32.AND P2, PT, R237.reuse, R198, PT ;  /* 0x000000c6ed00720c */ /* 0x040fe20003f44070 */
[C---:B------:R-:W-:Y:S01]  /*170d0*/  IMAD R215, R237.reuse, R220, R215 ;  /* 0x000000dcedd77224 */ /* 0x040fe200078e02d7 */
[C---:B------:R-:W-:Y:S01]  /*170e0*/  ISETP.GT.U32.AND P5, PT, R237.reuse, R196, PT ;  /* 0x000000c4ed00720c */ /* 0x040fe20003fa4070 */
[C---:B------:R-:W-:Y:S01]  /*170f0*/  IMAD R214, R237.reuse, R221, R214 ;  /* 0x000000ddedd67224 */ /* 0x040fe200078e02d6 */
[----:B------:R-:W-:Y:S01]  /*17100*/  IABS R220, R42 ;  /* 0x0000002a00dc7213 */ /* 0x000fe20000000000 */
[----:B------:R-:W-:Y:S01]  /*17110*/  IMAD R216, R237, R219, R216 ;  /* 0x000000dbedd87224 */ /* 0x000fe200078e02d8 */
[----:B------:R-:W-:Y:S01]  /*17120*/  IABS R219, R43 ;  /* 0x0000002b00db7213 */ /* 0x000fe20000000000 */
[----:B------:R-:W-:Y:S01]  /*17130*/  IMAD.MOV R218, RZ, RZ, -R218 ;  /* 0x000000ffffda7224 */ /* 0x000fe200078e0ada */
[----:B------:R-:W-:Y:S01]  /*17140*/  IABS R221, R41 ;  /* 0x0000002900dd7213 */ /* 0x000fe20000000000 */
[----:B------:R-:W-:Y:S01]  /*17150*/  IMAD.HI.U32 R223, R0, R220, RZ ;  /* 0x000000dc00df7227 */ /* 0x000fe200078e00ff */
[----:B------:R-:W-:Y:S01]  /*17160*/  STL [R1+0x4a4c], R35 ;  /* 0x004a4c2301007387 */ /* 0x000fe20000100800 */
[----:B------:R-:W-:-:S02]  /*17170*/  @!P0 IADD3 R197, R197, -R237, RZ ;  /* 0x800000edc5c58210 */ /* 0x000fc40007ffe0ff */
[--C-:B------:R-:W-:Y:S01]  /*17180*/  @!P2 IMAD.IADD R198, R198, 0x1, -R237.reuse ;  /* 0x00000001c6c6a824 */ /* 0x100fe200078e0aed */
[----:B------:R-:W-:Y:S01]  /*17190*/  STL [R1+0x4a48], R34 ;  /* 0x004a482201007387 */ /* 0x000fe20000100800 */
[----:B------:R-:W-:Y:S01]  /*171a0*/  @!P5 IMAD.IADD R196, R196, 0x1, -R237 ;  /* 0x00000001c4c4d824 */ /* 0x000fe200078e0aed */
[C---:B------:R-:W-:Y:S01]  /*171b0*/  ISETP.GT.U32.AND P5, PT, R237.reuse, R199, PT ;  /* 0x000000c7ed00720c */ /* 0x040fe20003fa4070 */
[C---:B------:R-:W-:Y:S01]  /*171c0*/  IMAD R217, R237.reuse, R218, R217 ;  /* 0x000000daedd97224 */ /* 0x040fe200078e02d9 */
[C---:B------:R-:W-:Y:S01]  /*171d0*/  ISETP.GT.U32.AND P0, PT, R237.reuse, R197, PT ;  /* 0x000000c5ed00720c */ /* 0x040fe20003f04070 */
[C---:B------:R-:W-:Y:S01]  /*171e0*/  IMAD.HI.U32 R224, R0.reuse, R219, RZ ;  /* 0x000000db00e07227 */ /* 0x040fe200078e00ff */
[----:B------:R-:W-:Y:S01]  /*171f0*/  ISETP.GT.U32.AND P2, PT, R237, R198, PT ;  /* 0x000000c6ed00720c */ /* 0x000fe20003f44070 */
[----:B------:R-:W-:Y:S01]  /*17200*/  STL [R1+0x4a44], R33 ;  /* 0x004a442101007387 */ /* 0x000fe20000100800 */
[----:B------:R-:W-:Y:S01]  /*17210*/  IABS R218, R44 ;  /* 0x0000002c00da7213 */ /* 0x000fe20000000000 */
[----:B------:R-:W-:Y:S01]  /*17220*/  IMAD.HI.U32 R222, R0, R221, RZ ;  /* 0x000000dd00de7227 */ /* 0x000fe200078e00ff */
[----:B------:R-:W-:Y:S01]  /*17230*/  IADD3 R224, -R224, RZ, RZ ;  /* 0x000000ffe0e07210 */ /* 0x000fe20007ffe1ff */
[----:B------:R-:W-:Y:S02]  /*17240*/  STL [R1+0x4a30], R32 ;  /* 0x004a302001007387 */ /* 0x000fe40000100800 */
[----:B------:R-:W-:Y:S01]  /*17250*/  IMAD.HI.U32 R225, R0, R218, RZ ;  /* 0x000000da00e17227 */ /* 0x000fe200078e00ff */
[----:B------:R-:W-:Y:S01]  /*17260*/  IADD3 R222, -R222, RZ, RZ ;  /* 0x000000ffdede7210 */ /* 0x000fe20007ffe1ff */
[----:B------:R-:W-:Y:S01]  /*17270*/  STL [R1+0x4a28], R31 ;  /* 0x004a281f01007387 */ /* 0x000fe20000100800 */
[-C--:B------:R-:W-:Y:S01]  /*17280*/  @!P5 IADD3 R199, R199, -R237.reuse, RZ ;  /* 0x800000edc7c7d210 */ /* 0x080fe20007ffe0ff */
[----:B------:R-:W-:Y:S01]  /*17290*/  @!P0 IMAD.IADD R197, R197, 0x1, -R237 ;  /* 0x00000001c5c58824 */ /* 0x000fe200078e0aed */
[C---:B------:R-:W-:Y:S01]  /*172a0*/  ISETP.GT.U32.AND P0, PT, R237.reuse, R200, PT ;  /* 0x000000c8ed00720c */ /* 0x040fe20003f04070 */
[C---:B------:R-:W-:Y:S01]  /*172b0*/  IMAD R219, R237.reuse, R224, R219 ;  /* 0x000000e0eddb7224 */ /* 0x040fe200078e02db */
[----:B------:R-:W-:Y:S01]  /*172c0*/  @!P2 IADD3 R198, R198, -R237, RZ ;  /* 0x800000edc6c6a210 */ /* 0x000fe20007ffe0ff */
[----:B------:R-:W-:Y:S01]  /*172d0*/  IMAD.MOV R223, RZ, RZ, -R223 ;  /* 0x000000ffffdf7224 */ /* 0x000fe200078e0adf */
[C---:B------:R-:W-:Y:S01]  /*172e0*/  ISETP.GT.U32.AND P5, PT, R237.reuse, R199, PT ;  /* 0x000000c7ed00720c */ /* 0x040fe20003fa4070 */
[C---:B------:R-:W-:Y:S01]  /*172f0*/  IMAD R221, R237.reuse, R222, R221 ;  /* 0x000000deeddd7224 */ /* 0x040fe200078e02dd */
[C---:B------:R-:W-:Y:S01]  /*17300*/  ISETP.GT.U32.AND P2, PT, R237.reuse, R201, PT ;  /* 0x000000c9ed00720c */ /* 0x040fe20003f44070 */
[----:B------:R-:W-:Y:S01]  /*17310*/  IMAD R220, R237, R223, R220 ;  /* 0x000000dfeddc7224 */ /* 0x000fe200078e02dc */
[----:B------:R-:W-:Y:S01]  /*17320*/  IADD3 R225, -R225, RZ, RZ ;  /* 0x000000ffe1e17210 */ /* 0x000fe20007ffe1ff */
[----:B------:R-:W-:Y:S01]  /*17330*/  @!P6 IMAD.MOV R5, RZ, RZ, -R5 ;  /* 0x000000ffff05e224 */ /* 0x000fe200078e0a05 */
[----:B------:R-:W-:Y:S01]  /*17340*/  IABS R222, R40 ;  /* 0x0000002800de7213 */ /* 0x000fe20000000000 */
[----:B------:R-:W-:Y:S01]  /*17350*/  STL [R1+0x4a24], R30 ;  /* 0x004a241e01007387 */ /* 0x000fe20000100800 */
[----:B------:R-:W-:Y:S01]  /*17360*/  IABS R223, R39 ;  /* 0x0000002700df7213 */ /* 0x000fe20000000000 */
[--C-:B------:R-:W-:Y:S01]  /*17370*/  @!P0 IMAD.IADD R200, R200, 0x1, -R237.reuse ;  /* 0x00000001c8c88824 */ /* 0x100fe200078e0aed */
[----:B------:R-:W-:Y:S01]  /*17380*/  IABS R224, R38 ;  /* 0x0000002600e07213 */ /* 0x000fe20000000000 */
[----:B------:R-:W-:Y:S01]  /*17390*/  IMAD R218, R237, R225, R218 ;  /* 0x000000e1edda7224 */ /* 0x000fe200078e02da */
[----:B------:R-:W-:Y:S01]  /*173a0*/  IABS R225, R37 ;  /* 0x0000002500e17213 */ /* 0x000fe20000000000 */
[C---:B------:R-:W-:Y:S01]  /*173b0*/  IMAD.HI.U32 R229, R0.reuse, R222, RZ ;  /* 0x000000de00e57227 */ /* 0x040fe200078e00ff */
[----:B------:R-:W-:Y:S01]  /*173c0*/  @!P5 IADD3 R199, R199, -R237, RZ ;  /* 0x800000edc7c7d210 */ /* 0x000fe20007ffe0ff */
[----:B------:R-:W-:Y:S01]  /*173d0*/  STL [R1+0x4a18], R29 ;  /* 0x004a181d01007387 */ /* 0x000fe20000100800 */
[----:B------:R-:W-:Y:S01]  /*173e0*/  ISETP.GT.U32.AND P5, PT, R237, R202, PT ;  /* 0x000000caed00720c */ /* 0x000fe20003fa4070 */
[----:B------:R-:W-:Y:S01]  /*173f0*/  @!P2 IMAD.IADD R201, R201, 0x1, -R237 ;  /* 0x00000001c9c9a824 */ /* 0x000fe200078e0aed */
[C---:B------:R-:W-:Y:S01]  /*17400*/  ISETP.GT.U32.AND P0, PT, R237.reuse, R200, PT ;  /* 0x000000c8ed00720c */ /* 0x040fe20003f04070 */
[----:B------:R-:W-:Y:S01]  /*17410*/  IMAD.MOV R229, RZ, RZ, -R229 ;  /* 0x000000ffffe57224 */ /* 0x000fe200078e0ae5 */
[----:B------:R1:W-:Y:S01]  /*17420*/  STL [R1+0x154], R5 ;  /* 0x0001540501007387 */ /* 0x0003e20000100800 */
[----:B------:R-:W-:Y:S01]  /*17430*/  IMAD.HI.U32 R228, R0, R223, RZ ;  /* 0x000000df00e47227 */ /* 0x000fe200078e00ff */
[----:B------:R-:W-:-:S02]  /*17440*/  ISETP.GT.U32.AND P2, PT, R237, R201, PT ;  /* 0x000000c9ed00720c */ /* 0x000fc40003f44070 */
[----:B------:R-:W-:Y:S01]  /*17450*/  STL [R1+0x49f8], R28 ;  /* 0x0049f81c01007387 */ /* 0x000fe20000100800 */
[C---:B------:R-:W-:Y:S01]  /*17460*/  IMAD R222, R237.reuse, R229, R222 ;  /* 0x000000e5edde7224 */ /* 0x040fe200078e02de */
[----:B------:R-:W-:Y:S01]  /*17470*/  IADD3 R228, -R228, RZ, RZ ;  /* 0x000000ffe4e47210 */ /* 0x000fe20007ffe1ff */
[----:B------:R-:W-:Y:S01]  /*17480*/  IMAD.HI.U32 R226, R0, R225, RZ ;  /* 0x000000e100e27227 */ /* 0x000fe200078e00ff */
[----:B------:R-:W-:Y:S01]  /*17490*/  IABS R229, R33 ;  /* 0x0000002100e57213 */ /* 0x000fe20000000000 */
[----:B------:R-:W-:Y:S02]  /*174a0*/  STL [R1+0x49f4], R27 ;  /* 0x0049f41b01007387 */ /* 0x000fe40000100800 */
[----:B------:R-:W-:Y:S01]  /*174b0*/  @!P5 IMAD.IADD R202, R202, 0x1, -R237 ;  /* 0x00000001cacad824 */ /* 0x000fe200078e0aed */
[----:B------:R-:W-:Y:S01]  /*174c0*/  @!P0 IADD3 R200, R200, -R237, RZ ;  /* 0x800000edc8c88210 */ /* 0x000fe20007ffe0ff */
[C---:B------:R-:W-:Y:S01]  /*174d0*/  IMAD R223, R237.reuse, R228, R223 ;  /* 0x000000e4eddf7224 */ /* 0x040fe200078e02df */
[----:B------:R-:W-:Y:S01]  /*174e0*/  ISETP.GT.U32.AND P0, PT, R237, R203, PT ;  /* 0x000000cbed00720c */ /* 0x000fe20003f04070 */
[----:B------:R-:W-:Y:S01]  /*174f0*/  IMAD.MOV R226, RZ, RZ, -R226 ;  /* 0x000000ffffe27224 */ /* 0x000fe200078e0ae2 */
[----:B------:R-:W-:Y:S01]  /*17500*/  @!P2 IADD3 R201, R201, -R237, RZ ;  /* 0x800000edc9c9a210 */ /* 0x000fe20007ffe0ff */
[----:B------:R-:W-:Y:S01]  /*17510*/  IMAD.HI.U32 R227, R0, R224, RZ ;  /* 0x000000e000e37227 */ /* 0x000fe200078e00ff */
[----:B------:R-:W-:-:S02]  /*17520*/  ISETP.GT.U32.AND P5, PT, R237, R202, PT ;  /* 0x000000caed00720c */ /* 0x000fc40003fa4070 */
[C---:B------:R-:W-:Y:S01]  /*17530*/  ISETP.GT.U32.AND P2, PT, R237.reuse, R204, PT ;  /* 0x000000cced00720c */ /* 0x040fe20003f44070 */
[----:B------:R-:W-:Y:S01]  /*17540*/  IMAD R225, R237, R226, R225 ;  /* 0x000000e2ede17224 */ /* 0x000fe200078e02e1 */
[----:B------:R-:W-:Y:S01]  /*17550*/  IABS R226, R36 ;  /* 0x0000002400e27213 */ /* 0x000fe20000000000 */
[----:B------:R-:W-:Y:S01]  /*17560*/  IMAD.HI.U32 R233, R0, R229, RZ ;  /* 0x000000e500e97227 */ /* 0x000fe200078e00ff */
[----:B------:R-:W-:-:S03]  /*17570*/  IABS R228, R34 ;  /* 0x0000002200e47213 */ /* 0x000fc60000000000 */
[----:B------:R-:W-:Y:S01]  /*17580*/  @!P0 IADD3 R203, R203, -R237, RZ ;  /* 0x800000edcbcb8210 */ /* 0x000fe20007ffe0ff */
[----:B------:R-:W-:-:S03]  /*17590*/  IMAD.HI.U32 R232, R0, R226, RZ ;  /* 0x000000e200e87227 */ /* 0x000fc600078e00ff */
[C---:B------:R-:W-:Y:S01]  /*175a0*/  ISETP.GT.U32.AND P0, PT, R237.reuse, R203, PT ;  /* 0x000000cbed00720c */ /* 0x040fe20003f04070 */
[----:B------:R-:W-:Y:S01]  /*175b0*/  @!P5 IMAD.IADD R202, R202, 0x1, -R237 ;  /* 0x00000001cacad824 */ /* 0x000fe200078e0aed */
[----:B------:R-:W-:Y:S01]  /*175c0*/  @!P2 IADD3 R204, R204, -R237, RZ ;  /* 0x800000edcccca210 */ /* 0x000fe20007ffe0ff */
[----:B------:R-:W-:Y:S01]  /*175d0*/  IMAD.MOV R232, RZ, RZ, -R232 ;  /* 0x000000ffffe87224 */ /* 0x000fe200078e0ae8 */
[C---:B------:R-:W-:Y:S01]  /*175e0*/  ISETP.GT.U32.AND P5, PT, R237.reuse, R205, PT ;  /* 0x000000cded00720c */ /* 0x040fe20003fa4070 */
[----:B------:R-:W-:Y:S01]  /*175f0*/  IMAD.MOV R227, RZ, RZ, -R227 ;  /* 0x000000ffffe37224 */ /* 0x000fe200078e0ae3 */
[C---:B------:R-:W-:Y:S01]  /*17600*/  ISETP.GT.U32.AND P2, PT, R237.reuse, R204, PT ;  /* 0x000000cced00720c */ /* 0x040fe20003f44070 */
[----:B------:R-:W-:Y:S01]  /*17610*/  IMAD R226, R237, R232, R226 ;  /* 0x000000e8ede27224 */ /* 0x000fe200078e02e2 */
[----:B------:R-:W-:Y:S01]  /*17620*/  IADD3 R232, -R233, RZ, RZ ;  /* 0x000000ffe9e87210 */ /* 0x000fe20007ffe1ff */
[----:B------:R-:W-:Y:S01]  /*17630*/  IMAD R224, R237, R227, R224 ;  /* 0x000000e3ede07224 */ /* 0x000fe200078e02e0 */
[----:B------:R-:W-:Y:S01]  /*17640*/  IABS R227, R35 ;  /* 0x0000002300e37213 */ /* 0x000fe20000000000 */
[----:B------:R-:W-:Y:S01]  /*17650*/  IMAD.HI.U32 R245, R0, R228, RZ ;  /* 0x000000e400f57227 */ /* 0x000fe200078e00ff */
[----:B------:R-:W-:-:S03]  /*17660*/  IABS R233, R29 ;  /* 0x0000001d00e97213 */ /* 0x000fc60000000000 */
[--C-:B------:R-:W-:Y:S01]  /*17670*/  @!P0 IMAD.IADD R203, R203, 0x1, -R237.reuse ;  /* 0x00000001cbcb8824 */ /* 0x100fe200078e0aed */
[----:B------:R-:W-:Y:S01]  /*17680*/  ISETP.GT.U32.AND P0, PT, R237, R206, PT ;  /* 0x000000ceed00720c */ /* 0x000fe20003f04070 */
[--C-:B------:R-:W-:Y:S02]  /*17690*/  @!P5 IMAD.IADD R205, R205, 0x1, -R237.reuse ;  /* 0x00000001cdcdd824 */ /* 0x100fe400078e0aed */
[----:B------:R-:W-:Y:S01]  /*176a0*/  @!P2 IMAD.IADD R204, R204, 0x1, -R237 ;  /* 0x00000001cccca824 */ /* 0x000fe200078e0aed */
[C---:B------:R-:W-:Y:S01]  /*176b0*/  ISETP.GT.U32.AND P2, PT, R237.reuse, R207, PT ;  /* 0x000000cfed00720c */ /* 0x040fe20003f44070 */
[C---:B------:R-:W-:Y:S01]  /*176c0*/  IMAD R229, R237.reuse, R232, R229 ;  /* 0x000000e8ede57224 */ /* 0x040fe200078e02e5 */
[----:B------:R-:W-:Y:S01]  /*176d0*/  ISETP.GT.U32.AND P5, PT, R237, R205, PT ;  /* 0x000000cded00720c */ /* 0x000fe20003fa4070 */
[----:B------:R-:W-:Y:S01]  /*176e0*/  IMAD.HI.U32 R231, R0, R227, RZ ;  /* 0x000000e300e77227 */ /* 0x000fe200078e00ff */
[----:B------:R-:W-:-:S03]  /*176f0*/  IABS R232, R30 ;  /* 0x0000001e00e87213 */ /* 0x000fc60000000000 */
[----:B------:R-:W-:Y:S02]  /*17700*/  IMAD.MOV R231, RZ, RZ, -R231 ;  /* 0x000000ffffe77224 */ /* 0x000fe400078e0ae7 */
[----:B------:R-:W-:Y:S01]  /*17710*/  @!P0 IADD3 R206, R206, -R237, RZ ;  /* 0x800000edcece8210 */ /* 0x000fe20007ffe0ff */
[----:B-1----:R-:W-:Y:S01]  /*17720*/  IMAD.MOV.U32 R5, RZ, RZ, R235 ;  /* 0x000000ffff057224 */ /* 0x002fe200078e00eb */
[----:B------:R-:W-:Y:S01]  /*17730*/  IABS R235, R27 ;  /* 0x0000001b00eb7213 */ /* 0x000fe20000000000 */
[C---:B------:R-:W-:Y:S01]  /*17740*/  IMAD R227, R237.reuse, R231, R227 ;  /* 0x000000e7ede37224 */ /* 0x040fe200078e02e3 */
[----:B------:R-:W-:Y:S01]  /*17750*/  ISETP.GT.U32.AND P0, PT, R237, R206, PT ;  /* 0x000000ceed00720c */ /* 0x000fe20003f04070 */
[--C-:B------:R-:W-:Y:S01]  /*17760*/  @!P2 IMAD.IADD R207, R207, 0x1, -R237.reuse ;  /* 0x00000001cfcfa824 */ /* 0x100fe200078e0aed */
[----:B------:R-:W-:Y:S01]  /*17770*/  @!P3 IADD3 R5, -R5, RZ, RZ ;  /* 0x000000ff0505b210 */ /* 0x000fe20007ffe1ff */
[----:B------:R-:W-:Y:S01]  /*17780*/  @!P5 IMAD.IADD R205, R205, 0x1, -R237 ;  /* 0x00000001cdcdd824 */ /* 0x000fe200078e0aed */
[C---:B------:R-:W-:Y:S01]  /*17790*/  ISETP.GT.U32.AND P5, PT, R237.reuse, R208, PT ;  /* 0x000000d0ed00720c */ /* 0x040fe20003fa4070 */
[----:B------:R-:W-:Y:S01]  /*177a0*/  IMAD.MOV R231, RZ, RZ, -R245 ;  /* 0x000000ffffe77224 */ /* 0x000fe200078e0af5 */
[----:B------:R-:W-:Y:S01]  /*177b0*/  ISETP.GT.U32.AND P2, PT, R237, R207, PT ;  /* 0x000000cfed00720c */ /* 0x000fe20003f44070 */
[----:B------:R1:W-:Y:S01]  /*177c0*/  STL [R1+0x144], R5 ;  /* 0x0001440501007387 */ /* 0x0003e20000100800 */
[----:B------:R-:W-:Y:S01]  /*177d0*/  IABS R245, R32 ;  /* 0x0000002000f57213 */ /* 0x000fe20000000000 */
[----:B------:R-:W-:-:S02]  /*177e0*/  VIADD R7, R10, 0x1ff ;  /* 0x000001ff0a077836 */ /* 0x000fc40000000000 */
[C---:B------:R-:W-:Y:S01]  /*177f0*/  IMAD R228, R237.reuse, R231, R228 ;  /* 0x000000e7ede47224 */ /* 0x040fe200078e02e4 */
[----:B------:R-:W-:Y:S01]  /*17800*/  IABS R231, R31 ;  /* 0x0000001f00e77213 */ /* 0x000fe20000000000 */
[----:B------:R-:W-:Y:S01]  /*17810*/  @!P0 IMAD.IADD R206, R206, 0x1, -R237 ;  /* 0x00000001cece8824 */ /* 0x000fe200078e0aed */
[----:B------:R-:W-:Y:S01]  /*17820*/  ISETP.GT.U32.AND P0, PT, R237, R209, PT ;  /* 0x000000d1ed00720c */ /* 0x000fe20003f04070 */
[----:B------:R-:W-:Y:S02]  /*17830*/  IMAD.HI.U32 R246, R0, R245, RZ ;  /* 0x000000f500f67227 */ /* 0x000fe400078e00ff */
[-C--:B------:R-:W-:Y:S02]  /*17840*/  @!P5 IADD3 R208, R208, -R237.reuse, RZ ;  /* 0x800000edd0d0d210 */ /* 0x080fe40007ffe0ff */
[----:B------:R-:W-:Y:S01]  /*17850*/  @!P2 IADD3 R207, R207, -R237, RZ ;  /* 0x800000edcfcfa210 */ /* 0x000fe20007ffe0ff */
[----:B-1----:R-:W-:Y:S01]  /*17860*/  IMAD.MOV.U32 R5, RZ, RZ, R234 ;  /* 0x000000ffff057224 */ /* 0x002fe200078e00ea */
[C---:B------:R-:W-:Y:S01]  /*17870*/  ISETP.GT.U32.AND P5, PT, R237.reuse, R208, PT ;  /* 0x000000d0ed00720c */ /* 0x040fe20003fa4070 */
[----:B------:R-:W-:Y:S01]  /*17880*/  IMAD.HI.U32 R247, R0, R231, RZ ;  /* 0x000000e700f77227 */ /* 0x000fe200078e00ff */
[----:B------:R-:W-:-:S02]  /*17890*/  ISETP.GT.U32.AND P2, PT, R237, R210, PT ;  /* 0x000000d2ed00720c */ /* 0x000fc40003f44070 */
[----:B------:R-:W-:Y:S01]  /*178a0*/  IADD3 R230, -R246, RZ, RZ ;  /* 0x000000fff6e67210 */ /* 0x000fe20007ffe1ff */
[----:B------:R-:W-:Y:S01]  /*178b0*/  @!P1 IMAD.MOV R5, RZ, RZ, -R5 ;  /* 0x000000ffff059224 */ /* 0x000fe200078e0a05 */
[----:B------:R-:W-:Y:S01]  /*178c0*/  @!P0 IADD3 R209, R209, -R237, RZ ;  /* 0x800000edd1d18210 */ /* 0x000fe20007ffe0ff */
[----:B------:R-:W-:Y:S01]  /*178d0*/  IMAD.HI.U32 R246, R0, R232, RZ ;  /* 0x000000e800f67227 */ /* 0x000fe200078e00ff */
[----:B------:R-:W-:Y:S02]  /*178e0*/  IADD3 R247, -R247, RZ, RZ ;  /* 0x000000fff7f77210 */ /* 0x000fe40007ffe1ff */
[C---:B------:R-:W-:Y:S01]  /*178f0*/  ISETP.GT.U32.AND P0, PT, R237.reuse, R209, PT ;  /* 0x000000d1ed00720c */ /* 0x040fe20003f04070 */
[C---:B------:R-:W-:Y:S01]  /*17900*/  IMAD R230, R237.reuse, R230, R245 ;  /* 0x000000e6ede67224 */ /* 0x040fe200078e02f5 */
[----:B------:R1:W-:Y:S01]  /*17910*/  STL [R1+0x138], R5 ;  /* 0x0001380501007387 */ /* 0x0003e20000100800 */
[--C-:B------:R-:W-:Y:S01]  /*17920*/  @!P5 IMAD.IADD R208, R208, 0x1, -R237.reuse ;  /* 0x00000001d0d0d824 */ /* 0x100fe200078e0aed */
[----:B------:R-:W-:Y:S01]  /*17930*/  ISETP.GT.U32.AND P5, PT, R237, R211, PT ;  /* 0x000000d3ed00720c */ /* 0x000fe20003fa4070 */
[----:B------:R-:W-:Y:S01]  /*17940*/  @!P2 IMAD.IADD R210, R210, 0x1, -R237 ;  /* 0x00000001d2d2a824 */ /* 0x000fe200078e0aed */
[----:B------:R-:W-:Y:S01]  /*17950*/  STL [R1+0x49e8], R26 ;  /* 0x0049e81a01007387 */ /* 0x000fe20000100800 */
[----:B------:R-:W-:Y:S01]  /*17960*/  IMAD.HI.U32 R245, R0, R233, RZ ;  /* 0x000000e900f57227 */ /* 0x000fe200078e00ff */
[----:B------:R-:W-:-:S02]  /*17970*/  IADD3 R246, -R246, RZ, RZ ;  /* 0x000000fff6f67210 */ /* 0x000fc40007ffe1ff */
[----:B------:R-:W-:Y:S01]  /*17980*/  ISETP.GT.U32.AND P2, PT, R237, R210, PT ;  /* 0x000000d2ed00720c */ /* 0x000fe20003f44070 */
[----:B------:R-:W-:Y:S01]  /*17990*/  STL [R1+0x49e4], R25 ;  /* 0x0049e41901007387 */ /* 0x000fe20000100800 */
[----:B-1----:R-:W-:Y:S01]  /*179a0*/  IMAD.MOV.U32 R5, RZ, RZ, R238 ;  /* 0x000000ffff057224 */ /* 0x002fe200078e00ee */
[----:B------:R-:W-:Y:S01]  /*179b0*/  IADD3 R245, -R245, RZ, RZ ;  /* 0x000000fff5f57210 */ /* 0x000fe20007ffe1ff */
[----:B------:R-:W-:Y:S01]  /*179c0*/  @!P0 IMAD.IADD R209, R209, 0x1, -R237 ;  /* 0x00000001d1d18824 */ /* 0x000fe200078e0aed */
[----:B------:R-:W-:Y:S01]  /*179d0*/  ISETP.GT.U32.AND P0, PT, R237, R212, PT ;  /* 0x000000d4ed00720c */ /* 0x000fe20003f04070 */
[----:B------:R-:W-:Y:S01]  /*179e0*/  @!P4 IMAD.MOV R5, RZ, RZ, -R5 ;  /* 0x000000ffff05c224 */ /* 0x000fe200078e0a05 */
[----:B------:R-:W-:Y:S01]  /*179f0*/  @!P5 IADD3 R211, R211, -R237, RZ ;  /* 0x800000edd3d3d210 */ /* 0x000fe20007ffe0ff */
[----:B------:R-:W-:Y:S01]  /*17a00*/  IMAD R232, R237, R246, R232 ;  /* 0x000000f6ede87224 */ /* 0x000fe200078e02e8 */
[----:B------:R-:W-:Y:S01]  /*17a10*/  ISETP.GE.AND P4, PT, R241, RZ, PT ;  /* 0x000000fff100720c */ /* 0x000fe20003f86270 */
[C---:B------:R-:W-:Y:S01]  /*17a20*/  IMAD R233, R237.reuse, R245, R233 ;  /* 0x000000f5ede97224 */ /* 0x040fe200078e02e9 */
[C---:B------:R-:W-:Y:S01]  /*17a30*/  ISETP.GT.U32.AND P5, PT, R237.reuse, R211, PT ;  /* 0x000000d3ed00720c */ /* 0x040fe20003fa4070 */
[----:B------:R1:W-:Y:S01]  /*17a40*/  STL [R1+0x130], R5 ;  /* 0x0001300501007387 */ /* 0x0003e20000100800 */
[----:B------:R-:W-:Y:S01]  /*17a50*/  @!P2 IMAD.IADD R210, R210, 0x1, -R237 ;  /* 0x00000001d2d2a824 */ /* 0x000fe200078e0aed */
[C---:B------:R-:W-:Y:S01]  /*17a60*/  ISETP.GT.U32.AND P2, PT, R237.reuse, R213, PT ;  /* 0x000000d5ed00720c */ /* 0x040fe20003f44070 */
[----:B------:R-:W-:Y:S01]  /*17a70*/  IMAD R231, R237, R247, R231 ;  /* 0x000000f7ede77224 */ /* 0x000fe200078e02e7 */
[----:B------:R-:W-:-:S02]  /*17a80*/  IABS R245, R28 ;  /* 0x0000001c00f57213 */ /* 0x000fc40000000000 */
[----:B------:R-:W-:Y:S02]  /*17a90*/  @!P0 IADD3 R212, R212, -R237, RZ ;  /* 0x800000edd4d48210 */ /* 0x000fe40007ffe0ff */
[----:B------:R-:W-:Y:S01]  /*17aa0*/  IABS R241, R23 ;  /* 0x0000001700f17213 */ /* 0x000fe20000000000 */
[----:B------:R-:W-:Y:S01]  /*17ab0*/  IMAD.HI.U32 R246, R0, R245, RZ ;  /* 0x000000f500f67227 */ /* 0x000fe200078e00ff */
[----:B------:R-:W-:Y:S02]  /*17ac0*/  ISETP.GT.U32.AND P0, PT, R237, R212, PT ;  /* 0x000000d4ed00720c */ /* 0x000fe40003f04070 */
[----:B-1----:R-:W-:Y:S01]  /*17ad0*/  MOV R5, R236 ;  /* 0x000000ec00057202 */ /* 0x002fe20000000f00 */
[----:B------:R-:W-:Y:S01]  /*17ae0*/  @!P5 IMAD.IADD R211, R211, 0x1, -R237 ;  /* 0x00000001d3d3d824 */ /* 0x000fe200078e0aed */
[----:B------:R-:W-:Y:S02]  /*17af0*/  ISETP.GT.U32.AND P5, PT, R237, R214, PT ;  /* 0x000000d6ed00720c */ /* 0x000fe40003fa4070 */
[----:B------:R-:W-:-:S02]  /*17b00*/  @!P2 IADD3 R213, R213, -R237, RZ ;  /* 0x800000edd5d5a210 */ /* 0x000fc40007ffe0ff */
[----:B------:R-:W-:Y:S02]  /*17b10*/  IABS R247, R16 ;  /* 0x0000001000f77213 */ /* 0x000fe40000000000 */
[----:B------:R-:W-:-:S03]  /*17b20*/  ISETP.GT.U32.AND P2, PT, R237, R213, PT ;  /* 0x000000d5ed00720c */ /* 0x000fc60003f44070 */
[----:B------:R-:W-:Y:S01]  /*17b30*/  @!P0 IMAD.IADD R212, R212, 0x1, -R237 ;  /* 0x00000001d4d48824 */ /* 0x000fe200078e0aed */
[----:B------:R-:W-:Y:S01]  /*17b40*/  ISETP.GT.U32.AND P0, PT, R237, R215, PT ;  /* 0x000000d7ed00720c */ /* 0x000fe20003f04070 */
[----:B------:R-:W-:Y:S02]  /*17b50*/  IMAD.HI.U32 R249, R0, R247, RZ ;  /* 0x000000f700f97227 */ /* 0x000fe400078e00ff */
[----:B------:R-:W-:-:S04]  /*17b60*/  @!P5 IADD3 R214, R214, -R237, RZ ;  /* 0x800000edd6d6d210 */ /* 0x000fc80007ffe0ff */
[----:B------:R-:W-:Y:S02]  /*17b70*/  ISETP.GT.U32.AND P5, PT, R237, R214, PT ;  /* 0x000000d6ed00720c */ /* 0x000fe40003fa4070 */
[----:B------:R-:W-:Y:S02]  /*17b80*/  @!P2 IADD3 R213, R213, -R237, RZ ;  /* 0x800000edd5d5a210 */ /* 0x000fe40007ffe0ff */
[----:B------:R-:W-:Y:S02]  /*17b90*/  ISETP.GT.U32.AND P2, PT, R237, R216, PT ;  /* 0x000000d8ed00720c */ /* 0x000fe40003f44070 */
[----:B------:R-:W-:-:S05]  /*17ba0*/  @!P0 IMAD.IADD R215, R215, 0x1, -R237 ;  /* 0x00000001d7d78824 */ /* 0x000fca00078e0aed */
[C---:B------:R-:W-:Y:S02]  /*17bb0*/  ISETP.GT.U32.AND P0, PT, R237.reuse, R215, PT ;  /* 0x000000d7ed00720c */ /* 0x040fe40003f04070 */
[----:B------:R-:W-:Y:S02]  /*17bc0*/  @!P5 IADD3 R214, R214, -R237, RZ ;  /* 0x800000edd6d6d210 */ /* 0x000fe40007ffe0ff */
[----:B------:R-:W-:Y:S02]  /*17bd0*/  ISETP.GT.U32.AND P5, PT, R237, R217, PT ;  /* 0x000000d9ed00720c */ /* 0x000fe40003fa4070 */
[----:B------:R-:W-:-:S04]  /*17be0*/  @!P2 IADD3 R216, R216, -R237, RZ ;  /* 0x800000edd8d8a210 */ /* 0x000fc80007ffe0ff */
[----:B------:R-:W-:-:S03]  /*17bf0*/  ISETP.GT.U32.AND P2, PT, R237, R216, PT ;  /* 0x000000d8ed00720c */ /* 0x000fc60003f44070 */
[----:B------:R-:W-:Y:S01]  /*17c00*/  @!P0 IMAD.IADD R215, R215, 0x1, -R237 ;  /* 0x00000001d7d78824 */ /* 0x000fe200078e0aed */
[----:B------:R-:W-:-:S03]  /*17c10*/  ISETP.GT.U32.AND P0, PT, R237, R218, PT ;  /* 0x000000daed00720c */ /* 0x000fc60003f04070 */
        /* <DEDUP_REMOVED lines=8> */
[----:B------:R-:W-:-:S04]  /*17ca0*/  @!P2 IADD3 R219, R219, -R237, RZ ;  /* 0x800000eddbdba210 */ /* 0x000fc80007ffe0ff */
[C---:B------:R-:W-:Y:S02]  /*17cb0*/  ISETP.GT.U32.AND P2, PT, R237.reuse, R219, PT ;  /* 0x000000dbed00720c */ /* 0x040fe40003f44070 */
[----:B------:R-:W-:Y:S01]  /*17cc0*/  @!P0 IMAD.IADD R218, R218, 0x1, -R237 ;  /* 0x00000001dada8824 */ /* 0x000fe200078e0aed */
[----:B------:R-:W-:-:S03]  /*17cd0*/  ISETP.GT.U32.AND P0, PT, R237, R221, PT ;  /* 0x000000dded00720c */ /* 0x000fc60003f04070 */
[----:B------:R-:W-:-:S04]  /*17ce0*/  @!P5 IADD3 R220, R220, -R237, RZ ;  /* 0x800000eddcdcd210 */ /* 0x000fc80007ffe0ff */
[----:B------:R-:W-:-:S03]  /*17cf0*/  ISETP.GT.U32.AND P5, PT, R237, R220, PT ;  /* 0x000000dced00720c */ /* 0x000fc60003fa4070 */
[-C--:B------:R-:W-:Y:S02]  /*17d00*/  @!P2 IADD3 R219, R219, -R237.reuse, RZ ;  /* 0x800000eddbdba210 */ /* 0x080fe40007ffe0ff */
[----:B------:R-:W-:Y:S02]  /*17d10*/  ISETP.GT.U32.AND P2, PT, R237, R222, PT ;  /* 0x000000deed00720c */ /* 0x000fe40003f44070 */
[----:B------:R-:W-:Y:S02]  /*17d20*/  @!P0 IADD3 R221, R221, -R237, RZ ;  /* 0x800000eddddd8210 */ /* 0x000fe40007ffe0ff */
[----:B------:R-:W-:-:S04]  /*17d30*/  ISETP.GT.U32.AND P0, PT, R237, R224, PT ;  /* 0x000000e0ed00720c */ /* 0x000fc80003f04070 */
[----:B------:R-:W-:Y:S01]  /*17d40*/  @!P5 IMAD.IADD R220, R220, 0x1, -R237 ;  /* 0x00000001dcdcd824 */ /* 0x000fe200078e0aed */
[----:B------:R-:W-:-:S04]  /*17d50*/  ISETP.GT.U32.AND P5, PT, R237, R223, PT ;  /* 0x000000dfed00720c */ /* 0x000fc80003fa4070 */
[----:B------:R-:W-:Y:S01]  /*17d60*/  @!P2 IMAD.IADD R222, R222, 0x1, -R237 ;  /* 0x00000001dedea824 */ /* 0x000fe200078e0aed */
[----:B------:R-:W-:-:S03]  /*17d70*/  ISETP.GT.U32.AND P2, PT, R237, R221, PT ;  /* 0x000000dded00720c */ /* 0x000fc60003f44070 */
[----:B------:R-:W-:-:S04]  /*17d80*/  @!P0 IADD3 R224, R224, -R237, RZ ;  /* 0x800000ede0e08210 */ /* 0x000fc80007ffe0ff */
[----:B------:R-:W-:Y:S01]  /*17d90*/  ISETP.GT.U32.AND P6, PT, R237, R224, PT ;  /* 0x000000e0ed00720c */ /* 0x000fe20003fc4070 */
[----:B------:R-:W-:Y:S01]  /*17da0*/  @!P5 IMAD.IADD R223, R223, 0x1, -R237 ;  /* 0x00000001dfdfd824 */ /* 0x000fe200078e0aed */
[----:B------:R-:W-:-:S04]  /*17db0*/  ISETP.GT.U32.AND P5, PT, R237, R222, PT ;  /* 0x000000deed00720c */ /* 0x000fc80003fa4070 */
[----:B------:R-:W-:Y:S01]  /*17dc0*/  @!P2 IMAD.IADD R221, R221, 0x1, -R237 ;  /* 0x00000001dddda824 */ /* 0x000fe200078e0aed */
[C---:B------:R-:W-:Y:S02]  /*17dd0*/  ISETP.GT.U32.AND P2, PT, R237.reuse, R225, PT ;  /* 0x000000e1ed00720c */ /* 0x040fe40003f44070 */
[----:B------:R-:W-:-:S04]  /*17de0*/  ISETP.GT.U32.AND P0, PT, R237, R223, PT ;  /* 0x000000dfed00720c */ /* 0x000fc80003f04070 */
[--C-:B------:R-:W-:Y:S01]  /*17df0*/  @!P6 IMAD.IADD R224, R224, 0x1, -R237.reuse ;  /* 0x00000001e0e0e824 */ /* 0x100fe200078e0aed */
[C---:B------:R-:W-:Y:S01]  /*17e00*/  ISETP.GT.U32.AND P6, PT, R237.reuse, R228, PT ;  /* 0x000000e4ed00720c */ /* 0x040fe20003fc4070 */
[----:B------:R-:W-:Y:S01]  /*17e10*/  @!P5 IMAD.IADD R222, R222, 0x1, -R237 ;  /* 0x00000001deded824 */ /* 0x000fe200078e0aed */
[----:B------:R-:W-:-:S04]  /*17e20*/  ISETP.GT.U32.AND P5, PT, R237, R226, PT ;  /* 0x000000e2ed00720c */ /* 0x000fc80003fa4070 */
[----:B------:R-:W-:Y:S02]  /*17e30*/  @!P2 IADD3 R225, R225, -R237, RZ ;  /* 0x800000ede1e1a210 */ /* 0x000fe40007ffe0ff */
[----:B------:R-:W-:Y:S01]  /*17e40*/  ISETP.GT.U32.AND P2, PT, R237, R229, PT ;  /* 0x000000e5ed00720c */ /* 0x000fe20003f44070 */
[----:B------:R-:W-:Y:S01]  /*17e50*/  @!P0 IMAD.IADD R223, R223, 0x1, -R237 ;  /* 0x00000001dfdf8824 */ /* 0x000fe200078e0aed */
[----:B------:R-:W-:-:S03]  /*17e60*/  ISETP.GT.U32.AND P0, PT, R237, R227, PT ;  /* 0x000000e3ed00720c */ /* 0x000fc60003f04070 */
[-C--:B------:R-:W-:Y:S02]  /*17e70*/  @!P6 IADD3 R228, R228, -R237.reuse, RZ ;  /* 0x800000ede4e4e210 */ /* 0x080fe40007ffe0ff */
[----:B------:R-:W-:Y:S02]  /*17e80*/  @!P5 IADD3 R226, R226, -R237, RZ ;  /* 0x800000ede2e2d210 */ /* 0x000fe40007ffe0ff */
[----:B------:R-:W-:-:S04]  /*17e90*/  ISETP.GT.U32.AND P5, PT, R237, R225, PT ;  /* 0x000000e1ed00720c */ /* 0x000fc80003fa4070 */
[--C-:B------:R-:W-:Y:S01]  /*17ea0*/  @!P2 IMAD.IADD R229, R229, 0x1, -R237.reuse ;  /* 0x00000001e5e5a824 */ /* 0x100fe200078e0aed */
[----:B------:R-:W-:Y:S02]  /*17eb0*/  ISETP.GT.U32.AND P2, PT, R237, R228, PT ;  /* 0x000000e4ed00720c */ /* 0x000fe40003f44070 */
[----:B------:R-:W-:Y:S02]  /*17ec0*/  @!P0 IADD3 R227, R227, -R237, RZ ;  /* 0x800000ede3e38210 */ /* 0x000fe40007ffe0ff */
[C---:B------:R-:W-:Y:S02]  /*17ed0*/  ISETP.GT.U32.AND P3, PT, R237.reuse, R229, PT ;  /* 0x000000e5ed00720c */ /* 0x040fe40003f64070 */
[----:B------:R-:W-:Y:S02]  /*17ee0*/  ISETP.GT.U32.AND P6, PT, R237, R227, PT ;  /* 0x000000e3ed00720c */ /* 0x000fe40003fc4070 */
[----:B------:R-:W-:Y:S01]  /*17ef0*/  @!P5 IMAD.IADD R225, R225, 0x1, -R237 ;  /* 0x00000001e1e1d824 */ /* 0x000fe200078e0aed */
[----:B------:R-:W-:-:S02]  /*17f00*/  ISETP.GT.U32.AND P5, PT, R237, R230, PT ;  /* 0x000000e6ed00720c */ /* 0x000fc40003fa4070 */
[C---:B------:R-:W-:Y:S02]  /*17f10*/  ISETP.GT.U32.AND P0, PT, R237.reuse, R226, PT ;  /* 0x000000e2ed00720c */ /* 0x040fe40003f04070 */
[----:B------:R-:W-:Y:S02]  /*17f20*/  @!P2 IADD3 R228, R228, -R237, RZ ;  /* 0x800000ede4e4a210 */ /* 0x000fe40007ffe0ff */
[----:B------:R-:W-:Y:S02]  /*17f30*/  ISETP.GT.U32.AND P2, PT, R237, R233, PT ;  /* 0x000000e9ed00720c */ /* 0x000fe40003f44070 */
[--C-:B------:R-:W-:Y:S01]  /*17f40*/  @!P3 IMAD.IADD R229, R229, 0x1, -R237.reuse ;  /* 0x00000001e5e5b824 */ /* 0x100fe200078e0aed */
[----:B------:R-:W-:Y:S01]  /*17f50*/  ISETP.GE.AND P3, PT, R244, RZ, PT ;  /* 0x000000fff400720c */ /* 0x000fe20003f66270 */
[----:B------:R-:W-:Y:S01]  /*17f60*/  @!P6 IMAD.IADD R227, R227, 0x1, -R237 ;  /* 0x00000001e3e3e824 */ /* 0x000fe200078e0aed */
[----:B------:R-:W-:Y:S01]  /*17f70*/  ISETP.GT.U32.AND P6, PT, R237, R232, PT ;  /* 0x000000e8ed00720c */ /* 0x000fe20003fc4070 */
[----:B------:R-:W-:Y:S01]  /*17f80*/  IMAD.HI.U32 R244, R0, R235, RZ ;  /* 0x000000eb00f47227 */ /* 0x000fe200078e00ff */
[----:B------:R-:W-:-:S02]  /*17f90*/  @!P5 IADD3 R230, R230, -R237, RZ ;  /* 0x800000ede6e6d210 */ /* 0x000fc40007ffe0ff */
[----:B------:R-:W-:Y:S01]  /*17fa0*/  ISETP.GE.AND P5, PT, R243, RZ, PT ;  /* 0x000000fff300720c */ /* 0x000fe20003fa6270 */
[----:B------:R-:W-:Y:S01]  /*17fb0*/  IMAD.MOV R244, RZ, RZ, -R244 ;  /* 0x000000fffff47224 */ /* 0x000fe200078e0af4 */
[----:B------:R-:W-:Y:S01]  /*17fc0*/  @!P0 IADD3 R226, R226, -R237, RZ ;  /* 0x800000ede2e28210 */ /* 0x000fe20007ffe0ff */
[----:B------:R-:W-:Y:S01]  /*17fd0*/  IMAD.MOV R243, RZ, RZ, -R246 ;  /* 0x000000fffff37224 */ /* 0x000fe200078e0af6 */
[C---:B------:R-:W-:Y:S01]  /*17fe0*/  ISETP.GT.U32.AND P0, PT, R237.reuse, R231, PT ;  /* 0x000000e7ed00720c */ /* 0x040fe20003f04070 */
[----:B------:R-:W-:Y:S01]  /*17ff0*/  IMAD R235, R237, R244, R235 ;  /* 0x000000f4edeb7224 */ /* 0x000fe200078e02eb */
[----:B------:R-:W-:Y:S01]  /*18000*/  @!P2 IADD3 R233, R233, -R237, RZ ;  /* 0x800000ede9e9a210 */ /* 0x000fe20007ffe0ff */
[----:B------:R-:W-:Y:S01]  /*18010*/  IMAD R234, R237, R243, R245 ;  /* 0x000000f3edea7224 */ /* 0x000fe200078e02f5 */
[----:B------:R-:W-:Y:S02]  /*18020*/  @!P3 IADD3 R5, -R5, RZ, RZ ;  /* 0x000000ff0505b210 */ /* 0x000fe40007ffe1ff */
[----:B------:R-:W-:-:S02]  /*18030*/  @!P6 IADD3 R232, R232, -R237, RZ ;  /* 0x800000ede8e8e210 */ /* 0x000fc40007ffe0ff */
[C---:B------:R-:W-:Y:S01]  /*18040*/  ISETP.GT.U32.AND P1, PT, R237.reuse, R233, PT ;  /* 0x000000e9ed00720c */ /* 0x040fe20003f24070 */
[----:B------:R1:W-:Y:S01]  /*18050*/  STL [R1+0x12c], R5 ;  /* 0x00012c0501007387 */ /* 0x0003e20000100800 */
[----:B------:R-:W-:Y:S02]  /*18060*/  ISETP.GT.U32.AND P2, PT, R237, R232, PT ;  /* 0x000000e8ed00720c */ /* 0x000fe40003f44070 */
[----:B------:R-:W-:Y:S01]  /*18070*/  IABS R244, R25 ;  /* 0x0000001900f47213 */ /* 0x000fe20000000000 */
[----:B------:R-:W-:Y:S01]  /*18080*/  STL [R1+0x49cc], R24 ;  /* 0x0049cc1801007387 */ /* 0x000fe20000100800 */
[----:B------:R-:W-:Y:S02]  /*18090*/  @!P0 IADD3 R231, R231, -R237, RZ ;  /* 0x800000ede7e78210 */ /* 0x000fe40007ffe0ff */
[C---:B------:R-:W-:Y:S01]  /*180a0*/  ISETP.GT.U32.AND P0, PT, R237.reuse, R230, PT ;  /* 0x000000e6ed00720c */ /* 0x040fe20003f04070 */
[----:B------:R-:W-:Y:S01]  /*180b0*/  STL [R1+0x49c8], R23 ;  /* 0x0049c81701007387 */ /* 0x000fe20000100800 */
[----:B------:R-:W-:Y:S01]  /*180c0*/  ISETP.GT.U32.AND P6, PT, R237, R231, PT ;  /* 0x000000e7ed00720c */ /* 0x000fe20003fc4070 */
[----:B-1----:R-:W-:Y:S01]  /*180d0*/  IMAD.MOV.U32 R5, RZ, RZ, R3 ;  /* 0x000000ffff057224 */ /* 0x002fe200078e0003 */
[----:B------:R-:W-:Y:S01]  /*180e0*/  IABS R243, R26 ;  /* 0x0000001a00f37213 */ /* 0x000fe20000000000 */
[----:B------:R-:W-:Y:S01]  /*180f0*/  STL [R1+0x49c4], R22 ;  /* 0x0049c41601007387 */ /* 0x000fe20000100800 */
[----:B------:R-:W-:Y:S01]  /*18100*/  @!P1 IADD3 R233, R233, -R237, RZ ;  /* 0x800000ede9e99210 */ /* 0x000fe20007ffe0ff */
[----:B------:R-:W-:Y:S01]  /*18110*/  @!P5 IMAD.MOV R5, RZ, RZ, -R5 ;  /* 0x000000ffff05d224 */ /* 0x000fe200078e0a05 */
[----:B------:R-:W-:Y:S01]  /*18120*/  ISETP.GE.AND P1, PT, R240, RZ, PT ;  /* 0x000000fff000720c */ /* 0x000fe20003f26270 */
[----:B------:R-:W-:Y:S01]  /*18130*/  STL [R1+0x49b4], R21 ;  /* 0x0049b41501007387 */ /* 0x000fe20000100800 */
[----:B------:R-:W-:Y:S01]  /*18140*/  @!P2 IMAD.IADD R232, R232, 0x1, -R237 ;  /* 0x00000001e8e8a824 */ /* 0x000fe200078e0aed */
[----:B------:R-:W-:Y:S01]  /*18150*/  ISETP.GT.U32.AND P2, PT, R237, R235, PT ;  /* 0x000000ebed00720c */ /* 0x000fe20003f44070 */
[----:B------:R-:W-:Y:S01]  /*18160*/  IMAD.HI.U32 R238, R0, R243, RZ ;  /* 0x000000f300ee7227 */ /* 0x000fe200078e00ff */
[----:B------:R1:W-:Y:S01]  /*18170*/  STL [R1+0xdc], R5 ;  /* 0x0000dc0501007387 */ /* 0x0003e20000100800 */
[----:B------:R-:W-:-:S02]  /*18180*/  @!P0 IADD3 R230, R230, -R237, RZ ;  /* 0x800000ede6e68210 */ /* 0x000fc40007ffe0ff */
[----:B------:R-:W-:Y:S01]  /*18190*/  ISETP.GT.U32.AND P0, PT, R237, R234, PT ;  /* 0x000000eaed00720c */ /* 0x000fe20003f04070 */
[----:B------:R-:W-:Y:S01]  /*181a0*/  STL [R1+0x49a0], R20 ;  /* 0x0049a01401007387 */ /* 0x000fe20000100800 */
[--C-:B------:R-:W-:Y:S01]  /*181b0*/  @!P6 IMAD.IADD R231, R231, 0x1, -R237.reuse ;  /* 0x00000001e7e7e824 */ /* 0x100fe200078e0aed */
[----:B------:R-:W-:Y:S01]  /*181c0*/  ISETP.GE.AND P6, PT, R239, RZ, PT ;  /* 0x000000ffef00720c */ /* 0x000fe20003fc6270 */
[----:B------:R-:W-:Y:S01]  /*181d0*/  IMAD.MOV R238, RZ, RZ, -R238 ;  /* 0x000000ffffee7224 */ /* 0x000fe200078e0aee */
[----:B------:R-:W-:Y:S01]  /*181e0*/  STL [R1+0x4990], R19 ;  /* 0x0049901301007387 */ /* 0x000fe20000100800 */
[----:B------:R-:W-:Y:S01]  /*181f0*/  MOV R239, R244 ;  /* 0x000000f400ef7202 */ /* 0x000fe20000000f00 */
[----:B-1----:R-:W-:Y:S01]  /*18200*/  VIADD R5, R10, 0x1fa ;  /* 0x000001fa0a057836 */ /* 0x002fe20000000000 */
[----:B------:R-:W-:Y:S01]  /*18210*/  IABS R246, R18 ;  /* 0x0000001200f67213 */ /* 0x000fe20000000000 */
[----:B------:R-:W-:Y:S01]  /*18220*/  STL [R1+0x498c], R18 ;  /* 0x00498c1201007387 */ /* 0x000fe20000100800 */
[----:B------:R-:W-:Y:S01]  /*18230*/  @!P2 IMAD.IADD R235, R235, 0x1, -R237 ;  /* 0x00000001ebeba824 */ /* 0x000fe200078e0aed */
[----:B------:R-:W-:Y:S01]  /*18240*/  ISETP.GE.AND P2, PT, R242, RZ, PT ;  /* 0x000000fff200720c */ /* 0x000fe20003f46270 */
[----:B------:R-:W-:Y:S01]  /*18250*/  IMAD.HI.U32 R240, R0, R239, RZ ;  /* 0x000000ef00f07227 */ /* 0x000fe200078e00ff */
[----:B------:R-:W-:Y:S01]  /*18260*/  STL [R1+0x4988], R16 ;  /* 0x0049881001007387 */ /* 0x000fe20000100800 */
[----:B------:R-:W-:-:S02]  /*18270*/  @!P0 IADD3 R234, R234, -R237, RZ ;  /* 0x800000edeaea8210 */ /* 0x000fc40007ffe0ff */
[C---:B------:R-:W-:Y:S01]  /*18280*/  ISETP.GT.U32.AND P3, PT, R237.reuse, R235, PT ;  /* 0x000000ebed00720c */ /* 0x040fe20003f64070 */
[----:B------:R-:W-:Y:S01]  /*18290*/  STL [R1+0x4984], R5 ;  /* 0x0049840501007387 */ /* 0x000fe20000100800 */
[C---:B------:R-:W-:Y:S01]  /*182a0*/  ISETP.GT.U32.AND P0, PT, R237.reuse, R234, PT ;  /* 0x000000eaed00720c */ /* 0x040fe20003f04070 */
[C---:B------:R-:W-:Y:S01]  /*182b0*/  IMAD R238, R237.reuse, R238, R243 ;  /* 0x000000eeedee7224 */ /* 0x040fe200078e02f3 */
[----:B------:R-:W-:Y:S01]  /*182c0*/  IADD3 R236, -R240, RZ, RZ ;  /* 0x000000fff0ec7210 */ /* 0x000fe20007ffe1ff */
[----:B------:R-:W-:Y:S01]  /*182d0*/  STL [R1+0x496c], R14 ;  /* 0x00496c0e01007387 */ /* 0x000fe20000100800 */
[----:B------:R-:W-:Y:S02]  /*182e0*/  IABS R240, R24 ;  /* 0x0000001800f07213 */ /* 0x000fe40000000000 */
[----:B------:R-:W-:Y:S01]  /*182f0*/  IABS R242, R22 ;  /* 0x0000001600f27213 */ /* 0x000fe20000000000 */
[----:B------:R-:W-:Y:S01]  /*18300*/  STL [R1+0x4968], R12 ;  /* 0x0049680c01007387 */ /* 0x000fe20000100800 */
[----:B------:R-:W-:Y:S01]  /*18310*/  IMAD R239, R237, R236, R239 ;  /* 0x000000ecedef7224 */ /* 0x000fe200078e02ef */
[----:B------:R-:W-:Y:S01]  /*18320*/  IABS R243, R21 ;  /* 0x0000001500f37213 */ /* 0x000fe20000000000 */
[----:B------:R-:W-:Y:S01]  /*18330*/  IMAD.HI.U32 R244, R0, R240, RZ ;  /* 0x000000f000f47227 */ /* 0x000fe200078e00ff */
[----:B------:R1:W-:Y:S01]  /*18340*/  STL [R1+0x4ae0], R10 ;  /* 0x004ae00a01007387 */ /* 0x0003e20000100800 */
[----:B------:R-:W-:-:S02]  /*18350*/  @!P3 IADD3 R235, R235, -R237, RZ ;  /* 0x800000edebebb210 */ /* 0x000fc40007ffe0ff */
[----:B------:R-:W-:Y:S01]  /*18360*/  @!P0 IADD3 R234, R234, -R237, RZ ;  /* 0x800000edeaea8210 */ /* 0x000fe20007ffe0ff */
[C---:B------:R-:W-:Y:S01]  /*18370*/  IMAD.HI.U32 R236, R0.reuse, R242, RZ ;  /* 0x000000f200ec7227 */ /* 0x040fe200078e00ff */
[C---:B------:R-:W-:Y:S02]  /*18380*/  ISETP.GT.U32.AND P3, PT, R237.reuse, R239, PT ;  /* 0x000000efed00720c */ /* 0x040fe40003f64070 */
[----:B------:R-:W-:Y:S01]  /*18390*/  ISETP.GT.U32.AND P0, PT, R237, R238, PT ;  /* 0x000000eeed00720c */ /* 0x000fe20003f04070 */
[----:B------:R-:W-:Y:S01]  /*183a0*/  IMAD.HI.U32 R245, R0, R243, RZ ;  /* 0x000000f300f57227 */ /* 0x000fe200078e00ff */
[----:B------:R-:W-:Y:S01]  /*183b0*/  IADD3 R244, -R244, RZ, RZ ;  /* 0x000000fff4f47210 */ /* 0x000fe20007ffe1ff */
[----:B-1----:R-:W2:Y:S01]  /*183c0*/  LDL.LU R10, [R1+0x118] ;  /* 0x00011800010a7983 */ /* 0x002ea20000300800 */
[----:B------:R-:W-:-:S03]  /*183d0*/  IABS R248, R5 ;  /* 0x0000000500f87213 */ /* 0x000fc60000000000 */
[----:B------:R-:W-:Y:S01]  /*183e0*/  IMAD R240, R237, R244, R240 ;  /* 0x000000f4edf07224 */ /* 0x000fe200078e02f0 */
[----:B------:R-:W-:Y:S01]  /*183f0*/  IABS R244, R20 ;  /* 0x0000001400f47213 */ /* 0x000fe20000000000 */
[----:B------:R-:W-:Y:S02]  /*18400*/  IMAD.HI.U32 R250, R0, R248, RZ ;  /* 0x000000f800fa7227 */ /* 0x000fe400078e00ff */
[----:B------:R-:W-:Y:S02]  /*18410*/  @!P3 IADD3 R239, R239, -R237, RZ ;  /* 0x800000edefefb210 */ /* 0x000fe40007ffe0ff */
[----:B------:R-:W-:Y:S01]  /*18420*/  @!P0 IMAD.IADD R238, R238, 0x1, -R237 ;  /* 0x00000001eeee8824 */ /* 0x000fe200078e0aed */
[----:B------:R-:W-:Y:S01]  /*18430*/  ISETP.GE.AND P0, PT, R4, RZ, PT ;  /* 0x000000ff0400720c */ /* 0x000fe20003f06270 */
[----:B------:R-:W-:Y:S01]  /*18440*/  IMAD.HI.U32 R4, R0, R241, RZ ;  /* 0x000000f100047227 */ /* 0x000fe200078e00ff */
[----:B------:R-:W-:Y:S02]  /*18450*/  ISETP.GT.U32.AND P3, PT, R237, R239, PT ;  /* 0x000000efed00720c */ /* 0x000fe40003f64070 */
[----:B------:R-:W-:-:S02]  /*18460*/  IABS R252, R12 ;  /* 0x0000000c00fc7213 */ /* 0x000fc40000000000 */
[----:B------:R-:W-:Y:S01]  /*18470*/  IADD3 R3, -R4, RZ, RZ ;  /* 0x000000ff04037210 */ /* 0x000fe20007ffe1ff */
[----:B------:R-:W-:Y:S01]  /*18480*/  IMAD.MOV R4, RZ, RZ, -R236 ;  /* 0x000000ffff047224 */ /* 0x000fe200078e0aec */
[----:B------:R-:W-:Y:S02]  /*18490*/  IADD3 R236, -R245, RZ, RZ ;  /* 0x000000fff5ec7210 */ /* 0x000fe40007ffe1ff */
[----:B------:R-:W-:Y:S01]  /*184a0*/  IABS R245, R19 ;  /* 0x0000001300f57213 */ /* 0x000fe20000000000 */
[C---:B------:R-:W-:Y:S01]  /*184b0*/  IMAD R241, R237.reuse, R3, R241 ;  /* 0x00000003edf17224 */ /* 0x040fe200078e02f1 */
[----:B------:R-:W-:Y:S01]  /*184c0*/  STL [R1+0x4964], R9 ;  /* 0x0049640901007387 */ /* 0x000fe20000100800 */
[C---:B------:R-:W-:Y:S01]  /*184d0*/  IMAD R243, R237.reuse, R236, R243 ;  /* 0x000000ecedf37224 */ /* 0x040fe200078e02f3 */
[----:B------:R-:W-:Y:S01]  /*184e0*/  ISETP.GT.U32.AND P5, PT, R237, R238, PT ;  /* 0x000000eeed00720c */ /* 0x000fe20003fa4070 */
[----:B------:R-:W-:Y:S01]  /*184f0*/  @!P3 IMAD.IADD R239, R239, 0x1, -R237 ;  /* 0x00000001efefb824 */ /* 0x000fe200078e0aed */
[----:B------:R-:W-:Y:S01]  /*18500*/  ISETP.GT.U32.AND P3, PT, R237, R241, PT ;  /* 0x000000f1ed00720c */ /* 0x000fe20003f64070 */
[----:B------:R-:W-:-:S04]  /*18510*/  IMAD.HI.U32 R3, R0, R244, RZ ;  /* 0x000000f400037227 */ /* 0x000fc800078e00ff */
[----:B------:R-:W-:Y:S01]  /*18520*/  IMAD R242, R237, R4, R242 ;  /* 0x00000004edf27224 */ /* 0x000fe200078e02f2 */
[----:B------:R-:W-:Y:S01]  /*18530*/  IADD3 R3, -R3, RZ, RZ ;  /* 0x000000ff03037210 */ /* 0x000fe20007ffe1ff */
[----:B------:R-:W-:-:S04]  /*18540*/  IMAD.HI.U32 R4, R0, R245, RZ ;  /* 0x000000f500047227 */ /* 0x000fc800078e00ff */
[----:B------:R-:W-:-:S04]  /*18550*/  IMAD.HI.U32 R236, R0, R246, RZ ;  /* 0x000000f600ec7227 */ /* 0x000fc800078e00ff */
[----:B------:R-:W-:Y:S01]  /*18560*/  IMAD.HI.U32 R109, R0, R252, RZ ;  /* 0x000000fc006d7227 */ /* 0x000fe200078e00ff */
[----:B------:R-:W-:Y:S01]  /*18570*/  STL [R1+0x4958], R8 ;  /* 0x0049580801007387 */ /* 0x000fe20000100800 */
[----:B------:R-:W-:Y:S02]  /*18580*/  @!P5 IADD3 R238, R238, -R237, RZ ;  /* 0x800000edeeeed210 */ /* 0x000fe40007ffe0ff */
[----:B------:R-:W-:Y:S01]  /*18590*/  @!P3 IMAD.IADD R241, R241, 0x1, -R237 ;  /* 0x00000001f1f1b824 */ /* 0x000fe200078e0aed */
[C---:B------:R-:W-:Y:S01]  /*185a0*/  ISETP.GT.U32.AND P3, PT, R237.reuse, R243, PT ;  /* 0x000000f3ed00720c */ /* 0x040fe20003f64070 */
[C---:B------:R-:W-:Y:S01]  /*185b0*/  IMAD R244, R237.reuse, R3, R244 ;  /* 0x00000003edf47224 */ /* 0x040fe200078e02f4 */
[----:B------:R-:W-:Y:S01]  /*185c0*/  STL [R1+0x494c], R7 ;  /* 0x00494c0701007387 */ /* 0x000fe20000100800 */
[----:B------:R-:W-:Y:S01]  /*185d0*/  IMAD.MOV R3, RZ, RZ, -R4 ;  /* 0x000000ffff037224 */ /* 0x000fe200078e0a04 */
[----:B------:R-:W-:Y:S01]  /*185e0*/  IADD3 R4, -R236, RZ, RZ ;  /* 0x000000ffec047210 */ /* 0x000fe20007ffe1ff */
[----:B------:R-:W-:Y:S01]  /*185f0*/  IMAD.MOV R236, RZ, RZ, -R249 ;  /* 0x000000ffffec7224 */ /* 0x000fe200078e0af9 */
[----:B------:R-:W-:Y:S01]  /*18600*/  IADD3 R249, -R250, RZ, RZ ;  /* 0x000000fffaf97210 */ /* 0x000fe20007ffe1ff */
[C---:B------:R-:W-:Y:S01]  /*18610*/  IMAD R245, R237.reuse, R3, R245 ;  /* 0x00000003edf57224 */ /* 0x040fe200078e02f5 */
[----:B------:R-:W-:Y:S01]  /*18620*/  IABS R250, R14 ;  /* 0x0000000e00fa7213 */ /* 0x000fe20000000000 */
[C---:B------:R-:W-:Y:S01]  /*18630*/  IMAD R247, R237.reuse, R236, R247 ;  /* 0x000000ecedf77224 */ /* 0x040fe200078e02f7 */
[----:B------:R-:W-:Y:S01]  /*18640*/  IABS R3, R8 ;  /* 0x0000000800037213 */ /* 0x000fe20000000000 */
[C---:B------:R-:W-:Y:S01]  /*18650*/  IMAD R248, R237.reuse, R249, R248 ;  /* 0x000000f9edf87224 */ /* 0x040fe200078e02f8 */
[----:B------:R-:W-:-:S02]  /*18660*/  ISETP.GT.U32.AND P5, PT, R237, R240, PT ;  /* 0x000000f0ed00720c */ /* 0x000fc40003fa4070 */
[----:B------:R-:W-:Y:S01]  /*18670*/  @!P3 IADD3 R243, R243, -R237, RZ ;  /* 0x800000edf3f3b210 */ /* 0x000fe20007ffe0ff */
[----:B------:R-:W-:Y:S01]  /*18680*/  IMAD R246, R237, R4, R246 ;  /* 0x00000004edf67224 */ /* 0x000fe200078e02f6 */
[----:B------:R-:W-:Y:S02]  /*18690*/  ISETP.GE.AND P3, PT, R2, RZ, PT ;  /* 0x000000ff0200720c */ /* 0x000fe40003f66270 */
[----:B------:R-:W-:Y:S01]  /*186a0*/  IABS R2, R9 ;  /* 0x0000000900027213 */ /* 0x000fe20000000000 */
[----:B------:R-:W-:-:S04]  /*186b0*/  IMAD.HI.U32 R236, R0, R250, RZ ;  /* 0x000000fa00ec7227 */ /* 0x000fc800078e00ff */
[----:B------:R-:W-:Y:S02]  /*186c0*/  IMAD.HI.U32 R249, R0, R2, RZ ;  /* 0x0000000200f97227 */ /* 0x000fe400078e00ff */
[----:B------:R-:W-:Y:S02]  /*186d0*/  @!P5 IADD3 R240, R240, -R237, RZ ;  /* 0x800000edf0f0d210 */ /* 0x000fe40007ffe0ff */
[----:B------:R-:W-:Y:S02]  /*186e0*/  IMAD.MOV.U32 R0, RZ, RZ, R109 ;  /* 0x000000ffff007224 */ /* 0x000fe400078e006d */
[----:B--2---:R-:W-:Y:S01]  /*186f0*/  IMAD.HI.U32 R110, R10, R3, RZ ;  /* 0x000000030a6e7227 */ /* 0x004fe200078e00ff */
[----:B------:R-:W-:Y:S02]  /*18700*/  IABS R4, R7 ;  /* 0x0000000700047213 */ /* 0x000fe40000000000 */
[----:B------:R-:W-:Y:S01]  /*18710*/  ISETP.GT.U32.AND P5, PT, R237, R242, PT ;  /* 0x000000f2ed00720c */ /* 0x000fe20003fa4070 */
[----:B------:R-:W-:-:S02]  /*18720*/  IMAD.MOV R109, RZ, RZ, -R236 ;  /* 0x000000ffff6d7224 */ /* 0x000fc400078e0aec */
[----:B------:R-:W-:Y:S01]  /*18730*/  IMAD.MOV R236, RZ, RZ, -R249 ;  /* 0x000000ffffec7224 */ /* 0x000fe200078e0af9 */
[----:B------:R-:W-:Y:S01]  /*18740*/  IADD3 R249, -R110, RZ, RZ ;  /* 0x000000ff6ef97210 */ /* 0x000fe20007ffe1ff */
[----:B------:R-:W-:Y:S01]  /*18750*/  IMAD R250, R237, R109, R250 ;  /* 0x0000006dedfa7224 */ /* 0x000fe200078e02fa */
[----:B------:R-:W2:Y:S04]  /*18760*/  LDL.LU R110, [R1+0x4d00] ;  /* 0x004d0000016e7983 */ /* 0x000ea80000300800 */
[----:B------:R-:W3:Y:S01]  /*18770*/  LDL.LU R109, [R1+0x4cfc] ;  /* 0x004cfc00016d7983 */ /* 0x000ee20000300800 */
[----:B------:R-:W-:Y:S01]  /*18780*/  IADD3 R0, -R0, RZ, RZ ;  /* 0x000000ff00007210 */ /* 0x000fe20007ffe1ff */
[----:B------:R-:W-:-:S04]  /*18790*/  IMAD.HI.U32 R10, R10, R4, RZ ;  /* 0x000000040a0a7227 */ /* 0x000fc800078e00ff */
[C---:B------:R-:W-:Y:S02]  /*187a0*/  IMAD R3, R237.reuse, R249, R3 ;  /* 0x000000f9ed037224 */ /* 0x040fe400078e0203 */
[C---:B------:R-:W-:Y:S01]  /*187b0*/  IMAD R252, R237.reuse, R0, R252 ;  /* 0x00000000edfc7224 */ /* 0x040fe200078e02fc */
[----:B------:R-:W4:Y:S01]  /*187c0*/  LDL.LU R249, [R1+0xec] ;  /* 0x0000ec0001f97983 */ /* 0x000f220000300800 */
[C---:B------:R-:W-:Y:S02]  /*187d0*/  IMAD R2, R237.reuse, R236, R2 ;  /* 0x000000eced027224 */ /* 0x040fe400078e0202 */
[----:B------:R-:W-:Y:S01]  /*187e0*/  IMAD.MOV R0, RZ, RZ, -R10 ;  /* 0x000000ffff007224 */ /* 0x000fe200078e0a0a */
[----:B------:R-:W4:Y:S01]  /*187f0*/  LDL.LU R236, [R1+0xe8] ;  /* 0x0000e80001ec7983 */ /* 0x000f220000300800 */
[----:B------:R-:W-:Y:S02]  /*18800*/  @!P4 IMAD.MOV R111, RZ, RZ, -R111 ;  /* 0x000000ffff6fc224 */ /* 0x000fe400078e0a6f */
[----:B------:R-:W-:Y:S01]  /*18810*/  @!P5 IMAD.IADD R242, R242, 0x1, -R237 ;  /* 0x00000001f2f2d824 */ /* 0x000fe200078e0aed */
[----:B------:R-:W4:Y:S01]  /*18820*/  LDL.LU R10, [R1+0xfc] ;  /* 0x0000fc00010a7983 */ /* 0x000f220000300800 */
[----:B------:R-:W-:-:S13]  /*18830*/  ISETP.GT.U32.AND P5, PT, R237, R244, PT ;  /* 0x000000f4ed00720c */ /* 0x000fda0003fa4070 */
[----:B------:R-:W-:Y:S02]  /*18840*/  @!P5 IADD3 R244, R244, -R237, RZ ;  /* 0x800000edf4f4d210 */ /* 0x000fe40007ffe0ff */
[----:B------:R-:W-:Y:S02]  /*18850*/  ISETP.GT.U32.AND P5, PT, R237, R245, PT ;  /* 0x000000f5ed00720c */ /* 0x000fe40003fa4070 */
[----:B--2---:R-:W-:Y:S01]  /*18860*/  @!P1 IADD3 R110, -R110, RZ, RZ ;  /* 0x000000ff6e6e9210 */ /* 0x004fe20007ffe1ff */
[----:B---3--:R-:W-:-:S05]  /*18870*/  @!P6 IMAD.MOV R109, RZ, RZ, -R109 ;  /* 0x000000ffff6de224 */ /* 0x008fca00078e0a6d */
[----:B------:R1:W-:Y:S04]  /*18880*/  STL [R1+0x4ae4], R109 ;  /* 0x004ae46d01007387 */ /* 0x0003e80000100800 */
[----:B-1----:R-:W2:Y:S04]  /*18890*/  LDL.LU R109, [R1+0xf0] ;  /* 0x0000f000016d7983 */ /* 0x002ea80000300800 */
[----:B------:R1:W-:Y:S04]  /*188a0*/  STL [R1+0x4ae8], R110 ;  /* 0x004ae86e01007387 */ /* 0x0003e80000100800 */
[----:B-1----:R-:W3:Y:S04]  /*188b0*/  LDL.LU R110, [R1+0xf4] ;  /* 0x0000f400016e7983 */ /* 0x002ee80000300800 */
[----:B------:R1:W-:Y:S04]  /*188c0*/  STL [R1+0x4aec], R111 ;  /* 0x004aec6f01007387 */ /* 0x0003e80000100800 */
[----:B-1----:R-:W3:Y:S01]  /*188d0*/  LDL.LU R111, [R1+0xf8] ;  /* 0x0000f800016f7983 */ /* 0x002ee20000300800 */
[----:B------:R-:W-:-:S02]  /*188e0*/  @!P5 IADD3 R245, R245, -R237, RZ ;  /* 0x800000edf5f5d210 */ /* 0x000fc40007ffe0ff */
[C---:B------:R-:W-:Y:S02]  /*188f0*/  ISETP.GT.U32.AND P5, PT, R237.reuse, R246, PT ;  /* 0x000000f6ed00720c */ /* 0x040fe40003fa4070 */
[----:B------:R-:W-:-:S11]  /*18900*/  ISETP.GT.U32.AND P1, PT, R237, R241, PT ;  /* 0x000000f1ed00720c */ /* 0x000fd60003f24070 */
[----:B------:R-:W-:Y:S02]  /*18910*/  @!P5 IADD3 R246, R246, -R237, RZ ;  /* 0x800000edf6f6d210 */ /* 0x000fe40007ffe0ff */
[C---:B------:R-:W-:Y:S01]  /*18920*/  ISETP.GT.U32.AND P5, PT, R237.reuse, R240, PT ;  /* 0x000000f0ed00720c */ /* 0x040fe20003fa4070 */
[----:B------:R-:W-:Y:S01]  /*18930*/  @!P0 IMAD.MOV R113, RZ, RZ, -R113 ;  /* 0x000000ffff718224 */ /* 0x000fe200078e0a71 */
[C---:B------:R-:W-:Y:S02]  /*18940*/  ISETP.GT.U32.AND P4, PT, R237.reuse, R242, PT ;  /* 0x000000f2ed00720c */ /* 0x040fe40003f84070 */
[C---:B------:R-:W-:Y:S02]  /*18950*/  ISETP.GT.U32.AND P0, PT, R237.reuse, R244, PT ;  /* 0x000000f4ed00720c */ /* 0x040fe40003f04070 */
[----:B------:R-:W-:Y:S02]  /*18960*/  @!P3 IADD3 R114, -R114, RZ, RZ ;  /* 0x000000ff7272b210 */ /* 0x000fe40007ffe1ff */
[----:B------:R-:W-:-:S02]  /*18970*/  ISETP.GT.U32.AND P3, PT, R237, R245, PT ;  /* 0x000000f5ed00720c */ /* 0x000fc40003f64070 */
[----:B------:R-:W-:-:S03]  /*18980*/  @!P1 IADD3 R241, R241, -R237, RZ ;  /* 0x800000edf1f19210 */ /* 0x000fc60007ffe0ff */
[--C-:B------:R-:W-:Y:S01]  /*18990*/  @!P5 IMAD.IADD R240, R240, 0x1, -R237.reuse ;  /* 0x00000001f0f0d824 */ /* 0x100fe200078e0aed */
[C---:B------:R-:W-:Y:S02]  /*189a0*/  ISETP.GT.U32.AND P5, PT, R237.reuse, R247, PT ;  /* 0x000000f7ed00720c */ /* 0x040fe40003fa4070 */
[C---:B------:R-:W-:Y:S02]  /*189b0*/  ISETP.GT.U32.AND P1, PT, R237.reuse, R248, PT ;  /* 0x000000f8ed00720c */ /* 0x040fe40003f24070 */
[----:B------:R-:W-:Y:S01]  /*189c0*/  @!P2 IADD3 R112, -R112, RZ, RZ ;  /* 0x000000ff7070a210 */ /* 0x000fe20007ffe1ff */
[--C-:B------:R-:W-:Y:S01]  /*189d0*/  @!P4 IMAD.IADD R242, R242, 0x1, -R237.reuse ;  /* 0x00000001f2f2c824 */ /* 0x100fe200078e0aed */
[C---:B------:R-:W-:Y:S01]  /*189e0*/  ISETP.GT.U32.AND P4, PT, R237.reuse, R250, PT ;  /* 0x000000faed00720c */ /* 0x040fe20003f84070 */
[----:B------:R-:W-:Y:S02]  /*189f0*/  @!P0 IMAD.IADD R244, R244, 0x1, -R237 ;  /* 0x00000001f4f48824 */ /* 0x000fe400078e0aed */
[----:B------:R1:W-:Y:S01]  /*18a00*/  STL [R1+0x4af0], R112 ;  /* 0x004af07001007387 */ /* 0x0003e20000100800 */
[----:B------:R-:W-:-:S02]  /*18a10*/  ISETP.GT.U32.AND P0, PT, R237, R2, PT ;  /* 0x00000002ed00720c */ /* 0x000fc40003f04070 */
[-C--:B------:R-:W-:Y:S01]  /*18a20*/  @!P3 IADD3 R245, R245, -R237.reuse, RZ ;  /* 0x800000edf5f5b210 */ /* 0x080fe20007ffe0ff */
[----:B------:R-:W-:Y:S01]  /*18a30*/  STL [R1+0x4af4], R113 ;  /* 0x004af47101007387 */ /* 0x000fe20000100800 */
[----:B------:R-:W-:Y:S02]  /*18a40*/  @!P5 IADD3 R247, R247, -R237, RZ ;  /* 0x800000edf7f7d210 */ /* 0x000fe40007ffe0ff */
[----:B------:R-:W-:Y:S01]  /*18a50*/  ISETP.GT.U32.AND P3, PT, R237, R3, PT ;  /* 0x00000003ed00720c */ /* 0x000fe20003f64070 */
[----:B------:R3:W-:Y:S01]  /*18a60*/  STL [R1+0x4af8], R114 ;  /* 0x004af87201007387 */ /* 0x0007e20000100800 */
[----:B------:R-:W-:-:S03]  /*18a70*/  @!P1 IMAD.IADD R248, R248, 0x1, -R237 ;  /* 0x00000001f8f89824 */ /* 0x000fc600078e0aed */
[----:B-1----:R-:W3:Y:S01]  /*18a80*/  LDL.LU R112, [R1+0x114] ;  /* 0x0001140001707983 */ /* 0x002ee20000300800 */
[-C--:B------:R-:W-:Y:S02]  /*18a90*/  @!P4 IADD3 R250, R250, -R237.reuse, RZ ;  /* 0x800000edfafac210 */ /* 0x080fe40007ffe0ff */
[----:B------:R-:W-:Y:S02]  /*18aa0*/  @!P0 IADD3 R2, R2, -R237, RZ ;  /* 0x800000ed02028210 */ /* 0x000fe40007ffe0ff */
[----:B----4-:R-:W-:-:S03]  /*18ab0*/  ISETP.GE.AND P0, PT, R236, RZ, PT ;  /* 0x000000ffec00720c */ /* 0x010fc60003f06270 */
[----:B------:R-:W-:Y:S01]  /*18ac0*/  @!P3 IMAD.IADD R3, R3, 0x1, -R237 ;  /* 0x000000010303b824 */ /* 0x000fe200078e0aed */
[----:B------:R-:W-:Y:S02]  /*18ad0*/  ISETP.GE.AND P3, PT, R10, RZ, PT ;  /* 0x000000ff0a00720c */ /* 0x000fe40003f66270 */
[----:B--2---:R-:W-:Y:S02]  /*18ae0*/  ISETP.GE.AND P4, PT, R109, RZ, PT ;  /* 0x000000ff6d00720c */ /* 0x004fe40003f86270 */
[----:B---3--:R-:W-:Y:S02]  /*18af0*/  ISETP.GE.AND P1, PT, R110, RZ, PT ;  /* 0x000000ff6e00720c */ /* 0x008fe40003f26270 */
[----:B------:R-:W-:Y:S02]  /*18b00*/  ISETP.GE.AND P5, PT, R111, RZ, PT ;  /* 0x000000ff6f00720c */ /* 0x000fe40003fa6270 */
[----:B------:R-:W2:Y:S04]  /*18b10*/  LDL.LU R111, [R1+0x110] ;  /* 0x00011000016f7983 */ /* 0x000ea80000300800 */
[----:B------:R-:W3:Y:S04]  /*18b20*/  LDL.LU R110, [R1+0x10c] ;  /* 0x00010c00016e7983 */ /* 0x000ee80000300800 */
[----:B------:R-:W4:Y:S04]  /*18b30*/  LDL.LU R109, [R1+0x108] ;  /* 0x00010800016d7983 */ /* 0x000f280000300800 */
[----:B------:R-:W4:Y:S04]  /*18b40*/  LDL.LU R236, [R1+0x104] ;  /* 0x0001040001ec7983 */ /* 0x000f280000300800 */
[----:B------:R-:W4:Y:S01]  /*18b50*/  LDL.LU R10, [R1+0x100] ;  /* 0x00010000010a7983 */ /* 0x000f220000300800 */
[----:B------:R-:W-:-:S02]  /*18b60*/  ISETP.GT.U32.AND P2, PT, R237, R243, PT ;  /* 0x000000f3ed00720c */ /* 0x000fc40003f44070 */
[----:B------:R-:W-:-:S11]  /*18b70*/  ISETP.GT.U32.AND P6, PT, R237, R246, PT ;  /* 0x000000f6ed00720c */ /* 0x000fd60003fc4070 */
[----:B------:R-:W-:Y:S02]  /*18b80*/  @!P2 IADD3 R243, R243, -R237, RZ ;  /* 0x800000edf3f3a210 */ /* 0x000fe40007ffe0ff */
[C---:B------:R-:W-:Y:S01]  /*18b90*/  ISETP.GT.U32.AND P2, PT, R237.reuse, R252, PT ;  /* 0x000000fced00720c */ /* 0x040fe20003f44070 */
[C---:B------:R-:W-:Y:S01]  /*18ba0*/  IMAD R4, R237.reuse, R0, R4 ;  /* 0x00000000ed047224 */ /* 0x040fe200078e0204 */
[----:B------:R-:W-:Y:S01]  /*18bb0*/  @!P1 IADD3 R116, -R116, RZ, RZ ;  /* 0x000000ff74749210 */ /* 0x000fe20007ffe1ff */
[----:B------:R-:W-:Y:S01]  /*18bc0*/  @!P6 IMAD.IADD R246, R246, 0x1, -R237 ;  /* 0x00000001f6f6e824 */ /* 0x000fe200078e0aed */
[C---:B------:R-:W-:Y:S02]  /*18bd0*/  ISETP.GT.U32.AND P1, PT, R237.reuse, R248, PT ;  /* 0x000000f8ed00720c */ /* 0x040fe40003f24070 */
[----:B------:R-:W-:-:S07]  /*18be0*/  ISETP.GT.U32.AND P6, PT, R237, R4, PT ;  /* 0x00000004ed00720c */ /* 0x000fce0003fc4070 */
[----:B------:R-:W-:Y:S01]  /*18bf0*/  @!P2 IMAD.IADD R252, R252, 0x1, -R237 ;  /* 0x00000001fcfca824 */ /* 0x000fe200078e0aed */
[----:B------:R-:W-:Y:S01]  /*18c00*/  ISETP.GE.AND P2, PT, R249, RZ, PT ;  /* 0x000000fff900720c */ /* 0x000fe20003f46270 */
[----:B------:R-:W-:Y:S01]  /*18c10*/  @!P4 IMAD.MOV R117, RZ, RZ, -R117 ;  /* 0x000000ffff75c224 */ /* 0x000fe200078e0a75 */
[C---:B------:R-:W-:Y:S01]  /*18c20*/  ISETP.GT.U32.AND P4, PT, R237.reuse, R250, PT ;  /* 0x000000faed00720c */ /* 0x040fe20003f84070 */
[----:B------:R-:W-:Y:S01]  /*18c30*/  @!P5 IMAD.MOV R115, RZ, RZ, -R115 ;  /* 0x000000ffff73d224 */ /* 0x000fe200078e0a73 */
[----:B------:R-:W-:Y:S01]  /*18c40*/  @!P3 IADD3 R120, -R120, RZ, RZ ;  /* 0x000000ff7878b210 */ /* 0x000fe20007ffe1ff */
[----:B------:R-:W-:Y:S01]  /*18c50*/  @!P0 IMAD.MOV R119, RZ, RZ, -R119 ;  /* 0x000000ffff778224 */ /* 0x000fe200078e0a77 */
[----:B------:R-:W-:Y:S01]  /*18c60*/  @!P6 IADD3 R4, R4, -R237, RZ ;  /* 0x800000ed0404e210 */ /* 0x000fe20007ffe0ff */
[----:B------:R-:W1:Y:S01]  /*18c70*/  LDC R249, c[0x0][0x22c] ;  /* 0x00008b00fff97b82 */ /* 0x000e620000000800 */
[----:B------:R-:W-:Y:S05]  /*18c80*/  STL [R1+0x4afc], R115 ;  /* 0x004afc7301007387 */ /* 0x000fea0000100800 */
[----:B------:R-:W-:Y:S01]  /*18c90*/  @!P2 IADD3 R118, -R118, RZ, RZ ;  /* 0x000000ff7676a210 */ /* 0x000fe20007ffe1ff */
[----:B------:R-:W-:Y:S01]  /*18ca0*/  STL [R1+0x4b00], R116 ;  /* 0x004b007401007387 */ /* 0x000fe20000100800 */
[----:B------:R-:W-:-:S03]  /*18cb0*/  ISETP.GT.U32.AND P2, PT, R237, R252, PT ;  /* 0x000000fced00720c */ /* 0x000fc60003f44070 */
[----:B------:R-:W-:Y:S01]  /*18cc0*/  STL [R1+0x4b04], R117 ;  /* 0x004b047501007387 */ /* 0x000fe20000100800 */
[----:B------:R-:W-:-:S03]  /*18cd0*/  @!P1 IADD3 R248, R248, -R237, RZ ;  /* 0x800000edf8f89210 */ /* 0x000fc60007ffe0ff */
[----:B------:R-:W-:Y:S01]  /*18ce0*/  STL [R1+0x4b08], R118 ;  /* 0x004b087601007387 */ /* 0x000fe20000100800 */
[----:B------:R-:W-:-:S03]  /*18cf0*/  ISETP.GT.U32.AND P6, PT, R237, R3, PT ;  /* 0x00000003ed00720c */ /* 0x000fc60003fc4070 */
[----:B------:R-:W-:Y:S01]  /*18d00*/  STL [R1+0x4b0c], R119 ;  /* 0x004b0c7701007387 */ /* 0x000fe20000100800 */
[----:B------:R-:W-:-:S03]  /*18d10*/  @!P4 IMAD.IADD R250, R250, 0x1, -R237 ;  /* 0x00000001fafac824 */ /* 0x000fc600078e0aed */
[----:B------:R-:W-:Y:S01]  /*18d20*/  STL [R1+0x4b10], R120 ;  /* 0x004b107801007387 */ /* 0x000fe20000100800 */
[----:B------:R-:W-:Y:S02]  /*18d30*/  @!P2 IADD3 R252, R252, -R237, RZ ;  /* 0x800000edfcfca210 */ /* 0x000fe40007ffe0ff */
[----:B------:R-:W-:Y:S01]  /*18d40*/  ISETP.GT.U32.AND P5, PT, R237, R247, PT ;  /* 0x000000f7ed00720c */ /* 0x000fe20003fa4070 */
[----:B------:R-:W4:Y:S02]  /*18d50*/  LDL R114, [R1+0x48d8] ;  /* 0x0048d80001727983 */ /* 0x000f240000100800 */
[----:B------:R-:W-:Y:S02]  /*18d60*/  @!P6 IADD3 R3, R3, -R237, RZ ;  /* 0x800000ed0303e210 */ /* 0x000fe40007ffe0ff */
[----:B--2---:R-:W-:Y:S02]  /*18d70*/  ISETP.GE.AND P1, PT, R111, RZ, PT ;  /* 0x000000ff6f00720c */ /* 0x004fe40003f26270 */
[----:B------:R-:W2:Y:S01]  /*18d80*/  LDL R111, [R1+0x48dc] ;  /* 0x0048dc00016f7983 */ /* 0x000ea20000100800 */
[----:B---3--:R-:W-:-:S03]  /*18d90*/  ISETP.GE.AND P4, PT, R110, RZ, PT ;  /* 0x000000ff6e00720c */ /* 0x008fc60003f86270 */
[----:B------:R-:W3:Y:S01]  /*18da0*/  LDL R110, [R1+0x48e0] ;  /* 0x0048e000016e7983 */ /* 0x000ee20000100800 */
[----:B----4-:R-:W-:-:S03]  /*18db0*/  ISETP.GE.AND P2, PT, R109, RZ, PT ;  /* 0x000000ff6d00720c */ /* 0x010fc60003f46270 */
[----:B------:R-:W4:Y:S01]  /*18dc0*/  LDL R109, [R1+0x48e8] ;  /* 0x0048e800016d7983 */ /* 0x000f220000100800 */
[----:B------:R-:W-:-:S03]  /*18dd0*/  ISETP.GE.AND P6, PT, R10, RZ, PT ;  /* 0x000000ff0a00720c */ /* 0x000fc60003fc6270 */
[----:B------:R-:W4:Y:S01]  /*18de0*/  LDL R10, [R1+0x48e4] ;  /* 0x0048e400010a7983 */ /* 0x000f220000100800 */
[C---:B------:R-:W-:Y:S02]  /*18df0*/  ISETP.GT.U32.AND P0, PT, R237.reuse, R2, PT ;  /* 0x00000002ed00720c */ /* 0x040fe40003f04070 */
[----:B------:R-:W-:Y:S01]  /*18e00*/  ISETP.GT.U32.AND P3, PT, R237, R4, PT ;  /* 0x00000004ed00720c */ /* 0x000fe20003f64070 */
[--C-:B------:R-:W-:Y:S01]  /*18e10*/  @!P5 IMAD.IADD R247, R247, 0x1, -R237.reuse ;  /* 0x00000001f7f7d824 */ /* 0x100fe200078e0aed */
[----:B------:R-:W-:Y:S02]  /*18e20*/  ISETP.GE.AND P5, PT, R112, RZ, PT ;  /* 0x000000ff7000720c */ /* 0x000fe40003fa6270 */
[----:B------:R-:W1:Y:S07]  /*18e30*/  LDC.64 R112, c[0x0][0x218] ;  /* 0x00008600ff707b82 */ /* 0x000e6e0000000a00 */
[--C-:B------:R-:W-:Y:S01]  /*18e40*/  @!P0 IMAD.IADD R2, R2, 0x1, -R237.reuse ;  /* 0x0000000102028824 */ /* 0x100fe200078e0aed */
[----:B------:R-:W-:Y:S01]  /*18e50*/  ISETP.GE.AND P0, PT, R236, RZ, PT ;  /* 0x000000ffec00720c */ /* 0x000fe20003f06270 */
[----:B------:R-:W-:-:S02]  /*18e60*/  @!P3 IMAD.IADD R4, R4, 0x1, -R237 ;  /* 0x000000010404b824 */ /* 0x000fc400078e0aed */
[----:B------:R-:W1:Y:S01]  /*18e70*/  LDC.64 R236, c[0x0][0x210] ;  /* 0x00008400ffec7b82 */ /* 0x000e620000000a00 */
[----:B------:R-:W-:Y:S01]  /*18e80*/  @!P5 IMAD.MOV R121, RZ, RZ, -R121 ;  /* 0x000000ffff79d224 */ /* 0x000fe200078e0a79 */
[----:B------:R-:W-:Y:S01]  /*18e90*/  @!P1 IADD3 R122, -R122, RZ, RZ ;  /* 0x000000ff7a7a9210 */ /* 0x000fe20007ffe1ff */
[----:B------:R-:W-:Y:S01]  /*18ea0*/  @!P4 IMAD.MOV R123, RZ, RZ, -R123 ;  /* 0x000000ffff7bc224 */ /* 0x000fe200078e0a7b */
[----:B------:R-:W-:Y:S02]  /*18eb0*/  @!P2 IADD3 R124, -R124, RZ, RZ ;  /* 0x000000ff7c7ca210 */ /* 0x000fe40007ffe1ff */
[----:B-1----:R-:W-:Y:S01]  /*18ec0*/  MOV R0, R113 ;  /* 0x0000007100007202 */ /* 0x002fe20000000f00 */
[----:B------:R-:W-:Y:S04]  /*18ed0*/  STL [R1+0x4b18], R236 ;  /* 0x004b18ec01007387 */ /* 0x000fe80000100800 */
[----:B------:R-:W-:Y:S04]  /*18ee0*/  STL [R1+0x4b14], R237 ;  /* 0x004b14ed01007387 */ /* 0x000fe80000100800 */
[----:B------:R1:W-:Y:S04]  /*18ef0*/  STL [R1+0x200], R112 ;  /* 0x0002007001007387 */ /* 0x0003e80000100800 */
[----:B------:R-:W4:Y:S04]  /*18f00*/  LDL R113, [R1+0x48ec] ;  /* 0x0048ec0001717983 */ /* 0x000f280000100800 */
[----:B-1----:R-:W4:Y:S04]  /*18f10*/  LDL R112, [R1+0x48f8] ;  /* 0x0048f80001707983 */ /* 0x002f280000100800 */
[----:B------:R1:W-:Y:S04]  /*18f20*/  STL [R1+0x4b1c], R0 ;  /* 0x004b1c0001007387 */ /* 0x0003e80000100800 */
[----:B------:R-:W-:Y:S04]  /*18f30*/  STL [R1+0x4b20], R121 ;  /* 0x004b207901007387 */ /* 0x000fe80000100800 */
[----:B------:R-:W-:Y:S01]  /*18f40*/  STL [R1+0x4b24], R122 ;  /* 0x004b247a01007387 */ /* 0x000fe20000100800 */
[----:B------:R-:W-:Y:S01]  /*18f50*/  @!P0 IMAD.MOV R125, RZ, RZ, -R125 ;  /* 0x000000ffff7d8224 */ /* 0x000fe200078e0a7d */
[----:B------:R-:W-:-:S02]  /*18f60*/  @!P6 IADD3 R126, -R126, RZ, RZ ;  /* 0x000000ff7e7ee210 */ /* 0x000fc40007ffe1ff */
[----:B--2---:R-:W-:Y:S02]  /*18f70*/  ISETP.GE.AND P1, PT, R111, RZ, PT ;  /* 0x000000ff6f00720c */ /* 0x004fe40003f26270 */
[----:B------:R-:W2:Y:S01]  /*18f80*/  LDL R111, [R1+0x48f0] ;  /* 0x0048f000016f7983 */ /* 0x000ea20000100800 */
[----:B---3--:R-:W-:-:S03]  /*18f90*/  ISETP.GE.AND P2, PT, R110, RZ, PT ;  /* 0x000000ff6e00720c */ /* 0x008fc60003f46270 */
[----:B------:R-:W-:Y:S04]  /*18fa0*/  STL [R1+0x4b28], R123 ;  /* 0x004b287b01007387 */ /* 0x000fe80000100800 */
[----:B------:R-:W-:Y:S04]  /*18fb0*/  STL [R1+0x4b2c], R124 ;  /* 0x004b2c7c01007387 */ /* 0x000fe80000100800 */
[----:B------:R-:W3:Y:S01]  /*18fc0*/  LDL R110, [R1+0x48f4] ;  /* 0x0048f400016e7983 */ /* 0x000ee20000100800 */
[----:B----4-:R-:W-:-:S03]  /*18fd0*/  ISETP.GE.AND P0, PT, R109, RZ, PT ;  /* 0x000000ff6d00720c */ /* 0x010fc60003f06270 */
[----:B------:R-:W-:Y:S01]  /*18fe0*/  STL [R1+0x4b30], R125 ;  /* 0x004b307d01007387 */ /* 0x000fe20000100800 */
[----:B------:R-:W-:-:S03]  /*18ff0*/  ISETP.GE.AND P5, PT, R10, RZ, PT ;  /* 0x000000ff0a00720c */ /* 0x000fc60003fa6270 */
[----:B------:R-:W4:Y:S04]  /*19000*/  LDL R109, [R1+0x4900] ;  /* 0x00490000016d7983 */ /* 0x000f280000100800 */
[----:B------:R-:W-:Y:S04]  /*19010*/  STL [R1+0x4b34], R126 ;  /* 0x004b347e01007387 */ /* 0x000fe80000100800 */
[----:B------:R-:W4:Y:S01]  /*19020*/  LDL R10, [R1+0x4904] ;  /* 0x00490400010a7983 */ /* 0x000f220000100800 */
[----:B------:R-:W-:Y:S01]  /*19030*/  ISETP.GE.AND P4, PT, R114, RZ, PT ;  /* 0x000000ff7200720c */ /* 0x000fe20003f86270 */
[----:B------:R-:W-:-:S05]  /*19040*/  @!P1 IMAD.MOV R127, RZ, RZ, -R127 ;  /* 0x000000ffff7f9224 */ /* 0x000fca00078e0a7f */
[----:B------:R-:W-:Y:S04]  /*19050*/  STL [R1+0x4b38], R127 ;  /* 0x004b387f01007387 */ /* 0x000fe80000100800 */
[----:B------:R-:W4:Y:S03]  /*19060*/  LDL R117, [R1+0x48fc] ;  /* 0x0048fc0001757983 */ /* 0x000f260000100800 */
[----:B------:R-:W-:-:S05]  /*19070*/  @!P4 IADD3 R128, -R128, RZ, RZ ;  /* 0x000000ff8080c210 */ /* 0x000fca0007ffe1ff */
[----:B------:R-:W-:Y:S04]  /*19080*/  STL [R1+0x4b3c], R128 ;  /* 0x004b3c8001007387 */ /* 0x000fe80000100800 */
[----:B------:R-:W4:Y:S01]  /*19090*/  LDL R116, [R1+0x4908] ;  /* 0x0049080001747983 */ /* 0x000f220000100800 */
[----:B------:R-:W-:-:S03]  /*190a0*/  @!P2 IMAD.MOV R129, RZ, RZ, -R129 ;  /* 0x000000ffff81a224 */ /* 0x000fc600078e0a81 */
[----:B------:R-:W4:Y:S01]  /*190b0*/  LDL R115, [R1+0x490c] ;  /* 0x00490c0001737983 */ /* 0x000f220000100800 */
[----:B------:R-:W-:Y:S01]  /*190c0*/  @!P0 IADD3 R130, -R130, RZ, RZ ;  /* 0x000000ff82828210 */ /* 0x000fe20007ffe1ff */
[----:B------:R-:W-:Y:S02]  /*190d0*/  @!P5 IMAD.MOV R131, RZ, RZ, -R131 ;  /* 0x000000ffff83d224 */ /* 0x000fe400078e0a83 */
[----:B------:R-:W-:Y:S04]  /*190e0*/  STL [R1+0x4b40], R129 ;  /* 0x004b408101007387 */ /* 0x000fe80000100800 */
[----:B------:R-:W4:Y:S01]  /*190f0*/  LDL R114, [R1+0x4914] ;  /* 0x0049140001727983 */ /* 0x000f220000100800 */
[----:B------:R-:W-:-:S03]  /*19100*/  ISETP.GE.AND P1, PT, R113, RZ, PT ;  /* 0x000000ff7100720c */ /* 0x000fc60003f26270 */
[----:B------:R-:W4:Y:S01]  /*19110*/  LDL R113, [R1+0x4910] ;  /* 0x0049100001717983 */ /* 0x000f220000100800 */
[----:B------:R-:W-:-:S03]  /*19120*/  ISETP.GE.AND P4, PT, R112, RZ, PT ;  /* 0x000000ff7000720c */ /* 0x000fc60003f86270 */
[----:B------:R-:W-:Y:S04]  /*19130*/  STL [R1+0x4b44], R130 ;  /* 0x004b448201007387 */ /* 0x000fe80000100800 */
[----:B------:R-:W4:Y:S02]  /*19140*/  LDL R112, [R1+0x4918] ;  /* 0x0049180001707983 */ /* 0x000f240000100800 */
[----:B------:R-:W-:Y:S02]  /*19150*/  @!P1 IADD3 R132, -R132, RZ, RZ ;  /* 0x000000ff84849210 */ /* 0x000fe40007ffe1ff */
[----:B--2---:R-:W-:Y:S02]  /*19160*/  ISETP.GE.AND P2, PT, R111, RZ, PT ;  /* 0x000000ff6f00720c */ /* 0x004fe40003f46270 */
[----:B------:R-:W2:Y:S04]  /*19170*/  LDL R111, [R1+0x491c] ;  /* 0x00491c00016f7983 */ /* 0x000ea80000100800 */
[----:B------:R-:W-:Y:S01]  /*19180*/  STL [R1+0x4b48], R131 ;  /* 0x004b488301007387 */ /* 0x000fe20000100800 */
[----:B---3--:R-:W-:-:S03]  /*19190*/  ISETP.GE.AND P0, PT, R110, RZ, PT ;  /* 0x000000ff6e00720c */ /* 0x008fc60003f06270 */
[----:B------:R-:W3:Y:S01]  /*191a0*/  LDL R110, [R1+0x4928] ;  /* 0x00492800016e7983 */ /* 0x000ee20000100800 */
[----:B----4-:R-:W-:-:S03]  /*191b0*/  ISETP.GE.AND P5, PT, R109, RZ, PT ;  /* 0x000000ff6d00720c */ /* 0x010fc60003fa6270 */
[----:B------:R-:W4:Y:S04]  /*191c0*/  LDL R109, [R1+0x4920] ;  /* 0x00492000016d7983 */ /* 0x000f280000100800 */
[----:B------:R-:W-:Y:S01]  /*191d0*/  STL [R1+0x4b4c], R132 ;  /* 0x004b4c8401007387 */ /* 0x000fe20000100800 */
[----:B------:R-:W-:-:S03]  /*191e0*/  ISETP.GE.AND P1, PT, R10, RZ, PT ;  /* 0x000000ff0a00720c */ /* 0x000fc60003f26270 */
[----:B------:R-:W4:Y:S01]  /*191f0*/  LDL R10, [R1+0x4924] ;  /* 0x00492400010a7983 */ /* 0x000f220000100800 */
[----:B------:R-:W-:Y:S01]  /*19200*/  @!P4 IMAD.MOV R133, RZ, RZ, -R133 ;  /* 0x000000ffff85c224 */ /* 0x000fe200078e0a85 */
[----:B------:R-:W-:Y:S01]  /*19210*/  @!P2 IADD3 R134, -R134, RZ, RZ ;  /* 0x000000ff8686a210 */ /* 0x000fe20007ffe1ff */
[----:B------:R-:W-:Y:S01]  /*19220*/  @!P0 IMAD.MOV R135, RZ, RZ, -R135 ;  /* 0x000000ffff878224 */ /* 0x000fe200078e0a87 */
[----:B------:R-:W-:Y:S02]  /*19230*/  ISETP.GE.AND P4, PT, R117, RZ, PT ;  /* 0x000000ff7500720c */ /* 0x000fe40003f86270 */
[----:B------:R-:W-:Y:S02]  /*19240*/  @!P5 IADD3 R136, -R136, RZ, RZ ;  /* 0x000000ff8888d210 */ /* 0x000fe40007ffe1ff */
[----:B------:R-:W-:Y:S02]  /*19250*/  ISETP.GE.AND P2, PT, R116, RZ, PT ;  /* 0x000000ff7400720c */ /* 0x000fe40003f46270 */
[----:B------:R-:W-:Y:S01]  /*19260*/  ISETP.GE.AND P0, PT, R115, RZ, PT ;  /* 0x000000ff7300720c */ /* 0x000fe20003f06270 */
[----:B------:R-:W-:-:S06]  /*19270*/  @!P1 IMAD.MOV R137, RZ, RZ, -R137 ;  /* 0x000000ffff899224 */ /* 0x000fcc00078e0a89 */
[----:B------:R-:W-:Y:S02]  /*19280*/  @!P4 IADD3 R138, -R138, RZ, RZ ;  /* 0x000000ff8a8ac210 */ /* 0x000fe40007ffe1ff */
[----:B------:R-:W-:Y:S02]  /*19290*/  ISETP.GE.AND P5, PT, R114, RZ, PT ;  /* 0x000000ff7200720c */ /* 0x000fe40003fa6270 */
[----:B------:R-:W-:Y:S02]  /*192a0*/  @!P2 IMAD.MOV R139, RZ, RZ, -R139 ;  /* 0x000000ffff8ba224 */ /* 0x000fe400078e0a8b */
[----:B------:R-:W-:Y:S02]  /*192b0*/  @!P0 IADD3 R140, -R140, RZ, RZ ;  /* 0x000000ff8c8c8210 */ /* 0x000fe40007ffe1ff */
[----:B------:R-:W-:Y:S02]  /*192c0*/  ISETP.GE.AND P1, PT, R113, RZ, PT ;  /* 0x000000ff7100720c */ /* 0x000fe40003f26270 */
[----:B------:R-:W-:-:S05]  /*192d0*/  ISETP.GE.AND P4, PT, R112, RZ, PT ;  /* 0x000000ff7000720c */ /* 0x000fca0003f86270 */
[----:B------:R-:W-:-:S06]  /*192e0*/  @!P5 IMAD.MOV R141, RZ, RZ, -R141 ;  /* 0x000000ffff8dd224 */ /* 0x000fcc00078e0a8d */
[----:B------:R-:W-:Y:S02]  /*192f0*/  @!P1 IADD3 R142, -R142, RZ, RZ ;  /* 0x000000ff8e8e9210 */ /* 0x000fe40007ffe1ff */
[----:B------:R-:W-:Y:S01]  /*19300*/  @!P4 IMAD.MOV R143, RZ, RZ, -R143 ;  /* 0x000000ffff8fc224 */ /* 0x000fe200078e0a8f */
[----:B------:R-:W-:-:S13]  /*19310*/  ISETP.GE.AND P4, PT, R6, RZ, PT ;  /* 0x000000ff0600720c */ /* 0x000fda0003f86270 */
[----:B------:R-:W-:Y:S02]  /*19320*/  @!P4 IADD3 R148, -R148, RZ, RZ ;  /* 0x000000ff9494c210 */ /* 0x000fe40007ffe1ff */
[----:B------:R-:W-:-:S13]  /*19330*/  ISETP.GE.AND P4, PT, R17, RZ, PT ;  /* 0x000000ff1100720c */ /* 0x000fda0003f86270 */
        /* <DEDUP_REMOVED lines=9> */
[----:B------:R-:W-:Y:S02]  /*193d0*/  ISETP.GE.AND P4, PT, R84, RZ, PT ;  /* 0x000000ff5400720c */ /* 0x000fe40003f86270 */
[----:B--2---:R-:W-:Y:S02]  /*193e0*/  ISETP.GE.AND P2, PT, R111, RZ, PT ;  /* 0x000000ff6f00720c */ /* 0x004fe40003f46270 */
[----:B---3--:R-:W-:-:S11]  /*193f0*/  ISETP.GE.AND P0, PT, R110, RZ, PT ;  /* 0x000000ff6e00720c */ /* 0x008fd60003f06270 */
[----:B------:R-:W-:Y:S02]  /*19400*/  @!P2 IADD3 R144, -R144, RZ, RZ ;  /* 0x000000ff9090a210 */ /* 0x000fe40007ffe1ff */
[----:B------:R-:W-:Y:S02]  /*19410*/  ISETP.GE.AND P2, PT, R251, RZ, PT ;  /* 0x000000fffb00720c */ /* 0x000fe40003f46270 */
[----:B----4-:R-:W-:Y:S01]  /*19420*/  ISETP.GE.AND P5, PT, R109, RZ, PT ;  /* 0x000000ff6d00720c */ /* 0x010fe20003fa6270 */
[----:B------:R-:W-:Y:S01]  /*19430*/  @!P0 IMAD.MOV R145, RZ, RZ, -R145 ;  /* 0x000000ffff918224 */ /* 0x000fe200078e0a91 */
[----:B------:R-:W-:Y:S02]  /*19440*/  ISETP.GE.AND P1, PT, R10, RZ, PT ;  /* 0x000000ff0a00720c */ /* 0x000fe40003f26270 */
[----:B------:R-:W-:-:S09]  /*19450*/  ISETP.GE.AND P0, PT, R11, RZ, PT ;  /* 0x000000ff0b00720c */ /* 0x000fd20003f06270 */
[----:B------:R-:W-:Y:S02]  /*19460*/  @!P5 IADD3 R146, -R146, RZ, RZ ;  /* 0x000000ff9292d210 */ /* 0x000fe40007ffe1ff */
[----:B------:R-:W-:Y:S01]  /*19470*/  ISETP.GE.AND P5, PT, R13, RZ, PT ;  /* 0x000000ff0d00720c */ /* 0x000fe20003fa6270 */
[----:B------:R-:W-:Y:S01]  /*19480*/  @!P2 IMAD.MOV R149, RZ, RZ, -R149 ;  /* 0x000000ffff95a224 */ /* 0x000fe200078e0a95 */
[----:B------:R-:W-:Y:S01]  /*19490*/  ISETP.GE.AND P2, PT, R108, RZ, PT ;  /* 0x000000ff6c00720c */ /* 0x000fe20003f46270 */
[----:B------:R-:W-:Y:S01]  /*194a0*/  @!P1 IMAD.MOV R147, RZ, RZ, -R147 ;  /* 0x000000ffff939224 */ /* 0x000fe200078e0a93 */
[----:B------:R-:W-:Y:S02]  /*194b0*/  ISETP.GE.AND P1, PT, R15, RZ, PT ;  /* 0x000000ff0f00720c */ /* 0x000fe40003f26270 */
[----:B------:R-:W-:Y:S02]  /*194c0*/  @!P0 IADD3 R150, -R150, RZ, RZ ;  /* 0x000000ff96968210 */ /* 0x000fe40007ffe1ff */
[----:B------:R-:W-:-:S05]  /*194d0*/  ISETP.GE.AND P0, PT, R107, RZ, PT ;  /* 0x000000ff6b00720c */ /* 0x000fca0003f06270 */
[----:B------:R-:W-:Y:S01]  /*194e0*/  @!P5 IMAD.MOV R151, RZ, RZ, -R151 ;  /* 0x000000ffff97d224 */ /* 0x000fe200078e0a97 */
[----:B------:R-:W-:Y:S02]  /*194f0*/  ISETP.GE.AND P5, PT, R106, RZ, PT ;  /* 0x000000ff6a00720c */ /* 0x000fe40003fa6270 */
[----:B------:R-:W-:Y:S02]  /*19500*/  @!P2 IADD3 R154, -R154, RZ, RZ ;  /* 0x000000ff9a9aa210 */ /* 0x000fe40007ffe1ff */
[----:B------:R-:W-:Y:S02]  /*19510*/  @!P1 IADD3 R152, -R152, RZ, RZ ;  /* 0x000000ff98989210 */ /* 0x000fe40007ffe1ff */
[----:B------:R-:W-:Y:S02]  /*19520*/  ISETP.GE.AND P1, PT, R105, RZ, PT ;  /* 0x000000ff6900720c */ /* 0x000fe40003f26270 */
[----:B------:R-:W-:Y:S01]  /*19530*/  ISETP.GE.AND P2, PT, R103, RZ, PT ;  /* 0x000000ff6700720c */ /* 0x000fe20003f46270 */
[----:B------:R-:W-:Y:S01]  /*19540*/  @!P0 IMAD.MOV R155, RZ, RZ, -R155 ;  /* 0x000000ffff9b8224 */ /* 0x000fe200078e0a9b */
[----:B------:R-:W-:-:S03]  /*19550*/  ISETP.GE.AND P0, PT, R102, RZ, PT ;  /* 0x000000ff6600720c */ /* 0x000fc60003f06270 */
[----:B------:R-:W-:Y:S02]  /*19560*/  @!P5 IADD3 R156, -R156, RZ, RZ ;  /* 0x000000ff9c9cd210 */ /* 0x000fe40007ffe1ff */
[----:B------:R-:W-:-:S04]  /*19570*/  ISETP.GE.AND P5, PT, R101, RZ, PT ;  /* 0x000000ff6500720c */ /* 0x000fc80003fa6270 */
[----:B------:R-:W-:Y:S01]  /*19580*/  @!P1 IMAD.MOV R157, RZ, RZ, -R157 ;  /* 0x000000ffff9d9224 */ /* 0x000fe200078e0a9d */
[----:B------:R-:W-:Y:S01]  /*19590*/  ISETP.GE.AND P1, PT, R100, RZ, PT ;  /* 0x000000ff6400720c */ /* 0x000fe20003f26270 */
[----:B------:R-:W-:Y:S01]  /*195a0*/  @!P2 IMAD.MOV R159, RZ, RZ, -R159 ;  /* 0x000000ffff9fa224 */ /* 0x000fe200078e0a9f */
[----:B------:R-:W-:Y:S02]  /*195b0*/  ISETP.GE.AND P2, PT, R98, RZ, PT ;  /* 0x000000ff6200720c */ /* 0x000fe40003f46270 */
[----:B------:R-:W-:Y:S02]  /*195c0*/  @!P0 IADD3 R160, -R160, RZ, RZ ;  /* 0x000000ffa0a08210 */ /* 0x000fe40007ffe1ff */
[----:B------:R-:W-:Y:S02]  /*195d0*/  ISETP.GE.AND P0, PT, R97, RZ, PT ;  /* 0x000000ff6100720c */ /* 0x000fe40003f06270 */
[----:B------:R-:W-:Y:S01]  /*195e0*/  @!P5 IMAD.MOV R161, RZ, RZ, -R161 ;  /* 0x000000ffffa1d224 */ /* 0x000fe200078e0aa1 */
[----:B------:R-:W-:-:S04]  /*195f0*/  ISETP.GE.AND P5, PT, R96, RZ, PT ;  /* 0x000000ff6000720c */ /* 0x000fc80003fa6270 */
[----:B------:R-:W-:Y:S02]  /*19600*/  @!P1 IADD3 R162, -R162, RZ, RZ ;  /* 0x000000ffa2a29210 */ /* 0x000fe40007ffe1ff */
[----:B------:R-:W-:Y:S02]  /*19610*/  ISETP.GE.AND P1, PT, R95, RZ, PT ;  /* 0x000000ff5f00720c */ /* 0x000fe40003f26270 */
[----:B------:R-:W-:Y:S02]  /*19620*/  @!P2 IADD3 R164, -R164, RZ, RZ ;  /* 0x000000ffa4a4a210 */ /* 0x000fe40007ffe1ff */
[----:B------:R-:W-:Y:S01]  /*19630*/  ISETP.GE.AND P2, PT, R93, RZ, PT ;  /* 0x000000ff5d00720c */ /* 0x000fe20003f46270 */
[----:B------:R-:W-:Y:S01]  /*19640*/  @!P0 IMAD.MOV R165, RZ, RZ, -R165 ;  /* 0x000000ffffa58224 */ /* 0x000fe200078e0aa5 */
[----:B------:R-:W-:Y:S02]  /*19650*/  ISETP.GE.AND P0, PT, R92, RZ, PT ;  /* 0x000000ff5c00720c */ /* 0x000fe40003f06270 */
[----:B------:R-:W-:-:S02]  /*19660*/  @!P5 IADD3 R166, -R166, RZ, RZ ;  /* 0x000000ffa6a6d210 */ /* 0x000fc40007ffe1ff */
[----:B------:R-:W-:-:S03]  /*19670*/  ISETP.GE.AND P5, PT, R91, RZ, PT ;  /* 0x000000ff5b00720c */ /* 0x000fc60003fa6270 */
[----:B------:R-:W-:Y:S01]  /*19680*/  @!P1 IMAD.MOV R167, RZ, RZ, -R167 ;  /* 0x000000ffffa79224 */ /* 0x000fe200078e0aa7 */
[----:B------:R-:W-:-:S03]  /*19690*/  ISETP.GE.AND P1, PT, R90, RZ, PT ;  /* 0x000000ff5a00720c */ /* 0x000fc60003f26270 */
[----:B------:R-:W-:Y:S01]  /*196a0*/  @!P2 IMAD.MOV R169, RZ, RZ, -R169 ;  /* 0x000000ffffa9a224 */ /* 0x000fe200078e0aa9 */
[----:B------:R-:W-:Y:S02]  /*196b0*/  ISETP.GE.AND P2, PT, R88, RZ, PT ;  /* 0x000000ff5800720c */ /* 0x000fe40003f46270 */
[----:B------:R-:W-:Y:S02]  /*196c0*/  @!P0 IADD3 R170, -R170, RZ, RZ ;  /* 0x000000ffaaaa8210 */ /* 0x000fe40007ffe1ff */
[----:B------:R-:W-:Y:S01]  /*196d0*/  ISETP.GE.AND P0, PT, R87, RZ, PT ;  /* 0x000000ff5700720c */ /* 0x000fe20003f06270 */
[----:B------:R-:W-:Y:S01]  /*196e0*/  @!P5 IMAD.MOV R171, RZ, RZ, -R171 ;  /* 0x000000ffffabd224 */ /* 0x000fe200078e0aab */
[----:B------:R-:W-:-:S03]  /*196f0*/  ISETP.GE.AND P5, PT, R86, RZ, PT ;  /* 0x000000ff5600720c */ /* 0x000fc60003fa6270 */
[----:B------:R-:W-:Y:S02]  /*19700*/  @!P1 IADD3 R172, -R172, RZ, RZ ;  /* 0x000000ffacac9210 */ /* 0x000fe40007ffe1ff */
[----:B------:R-:W-:Y:S02]  /*19710*/  ISETP.GE.AND P1, PT, R85, RZ, PT ;  /* 0x000000ff5500720c */ /* 0x000fe40003f26270 */
[----:B------:R-:W-:Y:S02]  /*19720*/  @!P2 IADD3 R174, -R174, RZ, RZ ;  /* 0x000000ffaeaea210 */ /* 0x000fe40007ffe1ff */
[----:B------:R-:W-:Y:S02]  /*19730*/  ISETP.GE.AND P2, PT, R83, RZ, PT ;  /* 0x000000ff5300720c */ /* 0x000fe40003f46270 */
[----:B------:R-:W-:Y:S01]  /*19740*/  @!P0 IMAD.MOV R175, RZ, RZ, -R175 ;  /* 0x000000ffffaf8224 */ /* 0x000fe200078e0aaf */
[----:B------:R-:W-:Y:S02]  /*19750*/  ISETP.GE.AND P0, PT, R82, RZ, PT ;  /* 0x000000ff5200720c */ /* 0x000fe40003f06270 */
[----:B------:R-:W-:-:S02]  /*19760*/  @!P5 IADD3 R176, -R176, RZ, RZ ;  /* 0x000000ffb0b0d210 */ /* 0x000fc40007ffe1ff */
[----:B------:R-:W-:Y:S02]  /*19770*/  ISETP.GE.AND P5, PT, R81, RZ, PT ;  /* 0x000000ff5100720c */ /* 0x000fe40003fa6270 */
[----:B------:R-:W-:Y:S01]  /*19780*/  @!P1 IMAD.MOV R177, RZ, RZ, -R177 ;  /* 0x000000ffffb19224 */ /* 0x000fe200078e0ab1 */
[----:B------:R-:W-:Y:S02]  /*19790*/  ISETP.GE.AND P1, PT, R80, RZ, PT ;  /* 0x000000ff5000720c */ /* 0x000fe40003f26270 */
[----:B------:R-:W-:Y:S01]  /*197a0*/  @!P4 IADD3 R178, -R178, RZ, RZ ;  /* 0x000000ffb2b2c210 */ /* 0x000fe20007ffe1ff */
[----:B------:R-:W-:Y:S01]  /*197b0*/  @!P2 IMAD.MOV R179, RZ, RZ, -R179 ;  /* 0x000000ffffb3a224 */ /* 0x000fe200078e0ab3 */
[----:B------:R-:W-:Y:S02]  /*197c0*/  ISETP.GE.AND P4, PT, R79, RZ, PT ;  /* 0x000000ff4f00720c */ /* 0x000fe40003f86270 */
[----:B------:R-:W-:Y:S02]  /*197d0*/  ISETP.GE.AND P2, PT, R78, RZ, PT ;  /* 0x000000ff4e00720c */ /* 0x000fe40003f46270 */
[----:B------:R-:W-:-:S02]  /*197e0*/  @!P0 IADD3 R180, -R180, RZ, RZ ;  /* 0x000000ffb4b48210 */ /* 0x000fc40007ffe1ff */
[----:B------:R-:W-:Y:S01]  /*197f0*/  ISETP.GE.AND P0, PT, R77, RZ, PT ;  /* 0x000000ff4d00720c */ /* 0x000fe20003f06270 */
[----:B------:R-:W-:Y:S01]  /*19800*/  @!P5 IMAD.MOV R181, RZ, RZ, -R181 ;  /* 0x000000ffffb5d224 */ /* 0x000fe200078e0ab5 */
[----:B------:R-:W-:Y:S02]  /*19810*/  ISETP.GE.AND P5, PT, R76, RZ, PT ;  /* 0x000000ff4c00720c */ /* 0x000fe40003fa6270 */
[----:B------:R-:W-:Y:S02]  /*19820*/  @!P1 IADD3 R182, -R182, RZ, RZ ;  /* 0x000000ffb6b69210 */ /* 0x000fe40007ffe1ff */
[----:B------:R-:W-:Y:S01]  /*19830*/  ISETP.GE.AND P1, PT, R75, RZ, PT ;  /* 0x000000ff4b00720c */ /* 0x000fe20003f26270 */
[----:B------:R-:W-:Y:S01]  /*19840*/  @!P4 IMAD.MOV R183, RZ, RZ, -R183 ;  /* 0x000000ffffb7c224 */ /* 0x000fe200078e0ab7 */
        /* <DEDUP_REMOVED lines=41> */
[----:B------:R-:W-:Y:S01]  /*19ae0*/  @!P2 IADD3 R204, -R204, RZ, RZ ;  /* 0x000000ffcccca210 */ /* 0x000fe20007ffe1ff */
[----:B------:R-:W-:Y:S01]  /*19af0*/  STL [R1+0x4b50], R133 ;  /* 0x004b508501007387 */ /* 0x000fe20000100800 */
[----:B------:R-:W-:Y:S01]  /*19b00*/  ISETP.GE.AND P2, PT, R53, RZ, PT ;  /* 0x000000ff3500720c */ /* 0x000fe20003f46270 */
[----:B------:R-:W-:Y:S01]  /*19b10*/  @!P0 IMAD.MOV R205, RZ, RZ, -R205 ;  /* 0x000000ffffcd8224 */ /* 0x000fe200078e0acd */
[----:B------:R-:W-:Y:S01]  /*19b20*/  ISETP.GE.AND P0, PT, R52, RZ, PT ;  /* 0x000000ff3400720c */ /* 0x000fe20003f06270 */
[----:B------:R-:W-:Y:S04]  /*19b30*/  STL [R1+0x4b54], R134 ;  /* 0x004b548601007387 */ /* 0x000fe80000100800 */
[----:B------:R-:W1:Y:S04]  /*19b40*/  LDL.LU R6, [R1+0x4cf8] ;  /* 0x004cf80001067983 */ /* 0x000e680000300800 */
[----:B------:R-:W2:Y:S04]  /*19b50*/  LDL.LU R251, [R1+0x4cf4] ;  /* 0x004cf40001fb7983 */ /* 0x000ea80000300800 */
[----:B------:R-:W3:Y:S01]  /*19b60*/  LDL.LU R11, [R1+0x4cf0] ;  /* 0x004cf000010b7983 */ /* 0x000ee20000300800 */
[----:B------:R-:W-:-:S03]  /*19b70*/  @!P5 IADD3 R206, -R206, RZ, RZ ;  /* 0x000000ffceced210 */ /* 0x000fc60007ffe1ff */
[----:B------:R-:W4:Y:S01]  /*19b80*/  LDL.LU R13, [R1+0x4cec] ;  /* 0x004cec00010d7983 */ /* 0x000f220000300800 */
[----:B------:R-:W-:-:S03]  /*19b90*/  ISETP.GE.AND P5, PT, R51, RZ, PT ;  /* 0x000000ff3300720c */ /* 0x000fc60003fa6270 */
[----:B------:R-:W2:Y:S01]  /*19ba0*/  LDL.LU R15, [R1+0x4ce8] ;  /* 0x004ce800010f7983 */ /* 0x000ea20000300800 */
[----:B------:R-:W-:-:S03]  /*19bb0*/  @!P1 IMAD.MOV R207, RZ, RZ, -R207 ;  /* 0x000000ffffcf9224 */ /* 0x000fc600078e0acf */
[----:B------:R-:W3:Y:S01]  /*19bc0*/  LDL.LU R17, [R1+0x4ce4] ;  /* 0x004ce40001117983 */ /* 0x000ee20000300800 */
[----:B------:R-:W-:-:S03]  /*19bd0*/  ISETP.GE.AND P1, PT, R50, RZ, PT ;  /* 0x000000ff3200720c */ /* 0x000fc60003f26270 */
[----:B------:R-:W4:Y:S01]  /*19be0*/  LDL.LU R108, [R1+0x4ce0] ;  /* 0x004ce000016c7983 */ /* 0x000f220000300800 */
[----:B------:R-:W-:-:S03]  /*19bf0*/  @!P4 IADD3 R208, -R208, RZ, RZ ;  /* 0x000000ffd0d0c210 */ /* 0x000fc60007ffe1ff */
[----:B------:R-:W2:Y:S01]  /*19c00*/  LDL.LU R107, [R1+0x4cdc] ;  /* 0x004cdc00016b7983 */ /* 0x000ea20000300800 */
[----:B------:R-:W-:Y:S01]  /*19c10*/  ISETP.GE.AND P4, PT, R49, RZ, PT ;  /* 0x000000ff3100720c */ /* 0x000fe20003f86270 */
[----:B------:R-:W-:Y:S02]  /*19c20*/  @!P2 IMAD.MOV R209, RZ, RZ, -R209 ;  /* 0x000000ffffd1a224 */ /* 0x000fe400078e0ad1 */
[----:B------:R-:W3:Y:S01]  /*19c30*/  LDL.LU R106, [R1+0x4cd8] ;  /* 0x004cd800016a7983 */ /* 0x000ee20000300800 */
[----:B------:R-:W-:-:S03]  /*19c40*/  ISETP.GE.AND P2, PT, R48, RZ, PT ;  /* 0x000000ff3000720c */ /* 0x000fc60003f46270 */
[----:B------:R-:W4:Y:S01]  /*19c50*/  LDL.LU R105, [R1+0x4cd4] ;  /* 0x004cd40001697983 */ /* 0x000f220000300800 */
[----:B------:R-:W-:-:S03]  /*19c60*/  @!P0 IADD3 R210, -R210, RZ, RZ ;  /* 0x000000ffd2d28210 */ /* 0x000fc60007ffe1ff */
[----:B------:R-:W2:Y:S01]  /*19c70*/  LDL.LU R104, [R1+0x4cd0] ;  /* 0x004cd00001687983 */ /* 0x000ea20000300800 */
[----:B------:R-:W-:-:S03]  /*19c80*/  ISETP.GE.AND P0, PT, R47, RZ, PT ;  /* 0x000000ff2f00720c */ /* 0x000fc60003f06270 */
[----:B------:R-:W3:Y:S04]  /*19c90*/  LDL.LU R103, [R1+0x4ccc] ;  /* 0x004ccc0001677983 */ /* 0x000ee80000300800 */
[----:B------:R-:W4:Y:S04]  /*19ca0*/  LDL.LU R102, [R1+0x4cc8] ;  /* 0x004cc80001667983 */ /* 0x000f280000300800 */
[----:B------:R-:W2:Y:S04]  /*19cb0*/  LDL.LU R101, [R1+0x4cc4] ;  /* 0x004cc40001657983 */ /* 0x000ea80000300800 */
[----:B------:R-:W3:Y:S04]  /*19cc0*/  LDL.LU R100, [R1+0x4cc0] ;  /* 0x004cc00001647983 */ /* 0x000ee80000300800 */
[----:B------:R-:W4:Y:S04]  /*19cd0*/  LDL.LU R99, [R1+0x4cbc] ;  /* 0x004cbc0001637983 */ /* 0x000f280000300800 */
[----:B------:R-:W2:Y:S01]  /*19ce0*/  LDL.LU R98, [R1+0x4cb8] ;  /* 0x004cb80001627983 */ /* 0x000ea20000300800 */
[----:B------:R-:W-:-:S03]  /*19cf0*/  @!P5 IMAD.MOV R211, RZ, RZ, -R211 ;  /* 0x000000ffffd3d224 */ /* 0x000fc600078e0ad3 */
[----:B------:R-:W3:Y:S01]  /*19d00*/  LDL.LU R97, [R1+0x4cb4] ;  /* 0x004cb40001617983 */ /* 0x000ee20000300800 */
[----:B------:R-:W-:-:S03]  /*19d10*/  ISETP.GE.AND P5, PT, R46, RZ, PT ;  /* 0x000000ff2e00720c */ /* 0x000fc60003fa6270 */
[----:B------:R-:W4:Y:S01]  /*19d20*/  LDL.LU R96, [R1+0x4cb0] ;  /* 0x004cb00001607983 */ /* 0x000f220000300800 */
[----:B------:R-:W-:-:S03]  /*19d30*/  @!P1 IADD3 R212, -R212, RZ, RZ ;  /* 0x000000ffd4d49210 */ /* 0x000fc60007ffe1ff */
[----:B------:R-:W2:Y:S01]  /*19d40*/  LDL.LU R95, [R1+0x4cac] ;  /* 0x004cac00015f7983 */ /* 0x000ea20000300800 */
[----:B------:R-:W-:-:S03]  /*19d50*/  ISETP.GE.AND P1, PT, R45, RZ, PT ;  /* 0x000000ff2d00720c */ /* 0x000fc60003f26270 */
[----:B------:R-:W3:Y:S01]  /*19d60*/  LDL.LU R94, [R1+0x4ca8] ;  /* 0x004ca800015e7983 */ /* 0x000ee20000300800 */
[----:B------:R-:W-:-:S03]  /*19d70*/  @!P4 IMAD.MOV R213, RZ, RZ, -R213 ;  /* 0x000000ffffd5c224 */ /* 0x000fc600078e0ad5 */
[----:B------:R-:W4:Y:S01]  /*19d80*/  LDL.LU R93, [R1+0x4ca4] ;  /* 0x004ca400015d7983 */ /* 0x000f220000300800 */
[----:B------:R-:W-:-:S03]  /*19d90*/  ISETP.GE.AND P4, PT, R44, RZ, PT ;  /* 0x000000ff2c00720c */ /* 0x000fc60003f86270 */
[----:B------:R-:W2:Y:S01]  /*19da0*/  LDL.LU R92, [R1+0x4ca0] ;  /* 0x004ca000015c7983 */ /* 0x000ea20000300800 */
[----:B------:R-:W-:Y:S01]  /*19db0*/  @!P2 IADD3 R214, -R214, RZ, RZ ;  /* 0x000000ffd6d6a210 */ /* 0x000fe20007ffe1ff */
[----:B------:R-:W-:Y:S02]  /*19dc0*/  @!P0 IMAD.MOV R215, RZ, RZ, -R215 ;  /* 0x000000ffffd78224 */ /* 0x000fe400078e0ad7 */
[----:B------:R-:W3:Y:S01]  /*19dd0*/  LDL.LU R91, [R1+0x4c9c] ;  /* 0x004c9c00015b7983 */ /* 0x000ee20000300800 */
[----:B------:R-:W-:-:S03]  /*19de0*/  ISETP.GE.AND P2, PT, R43, RZ, PT ;  /* 0x000000ff2b00720c */ /* 0x000fc60003f46270 */
[----:B------:R-:W4:Y:S01]  /*19df0*/  LDL.LU R90, [R1+0x4c98] ;  /* 0x004c9800015a7983 */ /* 0x000f220000300800 */
[----:B------:R-:W-:-:S03]  /*19e00*/  ISETP.GE.AND P0, PT, R42, RZ, PT ;  /* 0x000000ff2a00720c */ /* 0x000fc60003f06270 */
[----:B------:R-:W2:Y:S04]  /*19e10*/  LDL.LU R89, [R1+0x4c94] ;  /* 0x004c940001597983 */ /* 0x000ea80000300800 */
[----:B------:R-:W3:Y:S04]  /*19e20*/  LDL.LU R88, [R1+0x4c90] ;  /* 0x004c900001587983 */ /* 0x000ee80000300800 */
[----:B------:R-:W4:Y:S04]  /*19e30*/  LDL.LU R87, [R1+0x4c8c] ;  /* 0x004c8c0001577983 */ /* 0x000f280000300800 */
[----:B------:R-:W2:Y:S04]  /*19e40*/  LDL.LU R86, [R1+0x4c88] ;  /* 0x004c880001567983 */ /* 0x000ea80000300800 */
[----:B------:R-:W3:Y:S04]  /*19e50*/  LDL.LU R85, [R1+0x4c84] ;  /* 0x004c840001557983 */ /* 0x000ee80000300800 */
        /* <DEDUP_REMOVED lines=9> */
[----:B------:R-:W-:-:S03]  /*19ef0*/  @!P4 IADD3 R218, -R218, RZ, RZ ;  /* 0x000000ffdadac210 */ /* 0x000fc60007ffe1ff */
[----:B------:R-:W3:Y:S01]  /*19f00*/  LDL.LU R79, [R1+0x4c6c] ;  /* 0x004c6c00014f7983 */ /* 0x000ee20000300800 */
[----:B------:R-:W-:Y:S01]  /*19f10*/  ISETP.GE.AND P4, PT, R39, RZ, PT ;  /* 0x000000ff2700720c */ /* 0x000fe20003f86270 */
[----:B------:R-:W-:Y:S02]  /*19f20*/  @!P2 IMAD.MOV R219, RZ, RZ, -R219 ;  /* 0x000000ffffdba224 */ /* 0x000fe400078e0adb */
[----:B------:R-:W4:Y:S01]  /*19f30*/  LDL.LU R78, [R1+0x4c68] ;  /* 0x004c6800014e7983 */ /* 0x000f220000300800 */
[----:B------:R-:W-:-:S03]  /*19f40*/  ISETP.GE.AND P2, PT, R38, RZ, PT ;  /* 0x000000ff2600720c */ /* 0x000fc60003f46270 */
[----:B------:R-:W2:Y:S01]  /*19f50*/  LDL.LU R77, [R1+0x4c64] ;  /* 0x004c6400014d7983 */ /* 0x000ea20000300800 */
[----:B------:R-:W-:-:S03]  /*19f60*/  @!P0 IADD3 R220, -R220, RZ, RZ ;  /* 0x000000ffdcdc8210 */ /* 0x000fc60007ffe1ff */
[----:B------:R-:W3:Y:S01]  /*19f70*/  LDL.LU R76, [R1+0x4c60] ;  /* 0x004c6000014c7983 */ /* 0x000ee20000300800 */
[----:B------:R-:W-:-:S03]  /*19f80*/  ISETP.GE.AND P0, PT, R37, RZ, PT ;  /* 0x000000ff2500720c */ /* 0x000fc60003f06270 */
[----:B------:R-:W4:Y:S04]  /*19f90*/  LDL.LU R75, [R1+0x4c5c] ;  /* 0x004c5c00014b7983 */ /* 0x000f280000300800 */
[----:B------:R-:W2:Y:S04]  /*19fa0*/  LDL.LU R74, [R1+0x4c58] ;  /* 0x004c5800014a7983 */ /* 0x000ea80000300800 */
[----:B------:R-:W3:Y:S04]  /*19fb0*/  LDL.LU R73, [R1+0x4c54] ;  /* 0x004c540001497983 */ /* 0x000ee80000300800 */
[----:B------:R-:W4:Y:S04]  /*19fc0*/  LDL.LU R72, [R1+0x4c50] ;  /* 0x004c500001487983 */ /* 0x000f280000300800 */
[----:B------:R-:W2:Y:S04]  /*19fd0*/  LDL.LU R71, [R1+0x4c4c] ;  /* 0x004c4c0001477983 */ /* 0x000ea80000300800 */
[----:B------:R-:W3:Y:S01]  /*19fe0*/  LDL.LU R70, [R1+0x4c48] ;  /* 0x004c480001467983 */ /* 0x000ee20000300800 */
[----:B------:R-:W-:-:S03]  /*19ff0*/  @!P5 IMAD.MOV R221, RZ, RZ, -R221 ;  /* 0x000000ffffddd224 */ /* 0x000fc600078e0add */
[----:B------:R-:W4:Y:S01]  /*1a000*/  LDL.LU R69, [R1+0x4c44] ;  /* 0x004c440001457983 */ /* 0x000f220000300800 */
[----:B------:R-:W-:-:S03]  /*1a010*/  ISETP.GE.AND P5, PT, R36, RZ, PT ;  /* 0x000000ff2400720c */ /* 0x000fc60003fa6270 */
[----:B------:R-:W2:Y:S01]  /*1a020*/  LDL.LU R68, [R1+0x4c40] ;  /* 0x004c400001447983 */ /* 0x000ea20000300800 */
[----:B------:R-:W-:-:S03]  /*1a030*/  @!P1 IADD3 R222, -R222, RZ, RZ ;  /* 0x000000ffdede9210 */ /* 0x000fc60007ffe1ff */
[----:B------:R-:W3:Y:S01]  /*1a040*/  LDL.LU R67, [R1+0x4c3c] ;  /* 0x004c3c0001437983 */ /* 0x000ee20000300800 */
[----:B------:R-:W-:-:S03]  /*1a050*/  ISETP.GE.AND P1, PT, R35, RZ, PT ;  /* 0x000000ff2300720c */ /* 0x000fc60003f26270 */
[----:B------:R-:W4:Y:S01]  /*1a060*/  LDL.LU R66, [R1+0x4c38] ;  /* 0x004c380001427983 */ /* 0x000f220000300800 */
[----:B------:R-:W-:-:S03]  /*1a070*/  @!P4 IMAD.MOV R223, RZ, RZ, -R223 ;  /* 0x000000ffffdfc224 */ /* 0x000fc600078e0adf */
[----:B------:R-:W2:Y:S01]  /*1a080*/  LDL.LU R65, [R1+0x4c34] ;  /* 0x004c340001417983 */ /* 0x000ea20000300800 */
[----:B------:R-:W-:-:S03]  /*1a090*/  ISETP.GE.AND P4, PT, R34, RZ, PT ;  /* 0x000000ff2200720c */ /* 0x000fc60003f86270 */
[----:B------:R-:W3:Y:S01]  /*1a0a0*/  LDL.LU R64, [R1+0x4c30] ;  /* 0x004c300001407983 */ /* 0x000ee20000300800 */
[----:B------:R-:W-:Y:S01]  /*1a0b0*/  @!P2 IADD3 R224, -R224, RZ, RZ ;  /* 0x000000ffe0e0a210 */ /* 0x000fe20007ffe1ff */
[----:B------:R-:W-:Y:S02]  /*1a0c0*/  @!P0 IMAD.MOV R225, RZ, RZ, -R225 ;  /* 0x000000ffffe18224 */ /* 0x000fe400078e0ae1 */
[----:B------:R-:W4:Y:S01]  /*1a0d0*/  LDL.LU R63, [R1+0x4c2c] ;  /* 0x004c2c00013f7983 */ /* 0x000f220000300800 */
[----:B------:R-:W-:-:S03]  /*1a0e0*/  ISETP.GE.AND P2, PT, R33, RZ, PT ;  /* 0x000000ff2100720c */ /* 0x000fc60003f46270 */
        /* <DEDUP_REMOVED lines=16> */
[----:B------:R-:W-:-:S03]  /*1a1f0*/  @!P4 IADD3 R228, -R228, RZ, RZ ;  /* 0x000000ffe4e4c210 */ /* 0x000fc60007ffe1ff */
[----:B------:R-:W4:Y:S01]  /*1a200*/  LDL.LU R51, [R1+0x4bfc] ;  /* 0x004bfc0001337983 */ /* 0x000f220000300800 */
[----:B------:R-:W-:Y:S01]  /*1a210*/  ISETP.GE.AND P4, PT, R29, RZ, PT ;  /* 0x000000ff1d00720c */ /* 0x000fe20003f86270 */
[----:B------:R-:W-:Y:S02]  /*1a220*/  @!P2 IMAD.MOV R229, RZ, RZ, -R229 ;  /* 0x000000ffffe5a224 */ /* 0x000fe400078e0ae5 */
[----:B------:R-:W2:Y:S01]  /*1a230*/  LDL.LU R50, [R1+0x4bf8] ;  /* 0x004bf80001327983 */ /* 0x000ea20000300800 */
[----:B------:R-:W-:-:S03]  /*1a240*/  ISETP.GE.AND P2, PT, R28, RZ, PT ;  /* 0x000000ff1c00720c */ /* 0x000fc60003f46270 */
[----:B------:R-:W3:Y:S01]  /*1a250*/  LDL.LU R49, [R1+0x4bf4] ;  /* 0x004bf40001317983 */ /* 0x000ee20000300800 */
[----:B------:R-:W-:-:S03]  /*1a260*/  @!P0 IADD3 R230, -R230, RZ, RZ ;  /* 0x000000ffe6e68210 */ /* 0x000fc60007ffe1ff */
        /* <DEDUP_REMOVED lines=8> */
[----:B------:R-:W-:-:S03]  /*1a2f0*/  @!P5 IMAD.MOV R231, RZ, RZ, -R231 ;  /* 0x000000ffffe7d224 */ /* 0x000fc600078e0ae7 */
[----:B------:R-:W2:Y:S01]  /*1a300*/  LDL.LU R41, [R1+0x4bd4] ;  /* 0x004bd40001297983 */ /* 0x000ea20000300800 */
[----:B------:R-:W-:-:S03]  /*1a310*/  ISETP.GE.AND P5, PT, R26, RZ, PT ;  /* 0x000000ff1a00720c */ /* 0x000fc60003fa6270 */
        /* <DEDUP_REMOVED lines=9> */
[----:B------:R-:W-:Y:S01]  /*1a3b0*/  @!P2 IADD3 R234, -R234, RZ, RZ ;  /* 0x000000ffeaeaa210 */ /* 0x000fe20007ffe1ff */
[----:B------:R-:W-:Y:S02]  /*1a3c0*/  @!P0 IMAD.MOV R235, RZ, RZ, -R235 ;  /* 0x000000ffffeb8224 */ /* 0x000fe400078e0aeb */
[----:B------:R-:W2:Y:S01]  /*1a3d0*/  LDL.LU R35, [R1+0x4bbc] ;  /* 0x004bbc0001237983 */ /* 0x000ea20000300800 */
[----:B------:R-:W-:-:S03]  /*1a3e0*/  ISETP.GE.AND P2, PT, R23, RZ, PT ;  /* 0x000000ff1700720c */ /* 0x000fc60003f46270 */
        /* <DEDUP_REMOVED lines=33> */
[----:B------:R-:W2:Y:S01]  /*1a600*/  LDL.LU R109, [R1+0x90] ;  /* 0x00009000016d7983 */ /* 0x000ea20000300800 */
[----:B------:R-:W-:-:S03]  /*1a610*/  ISETP.GE.AND P5, PT, R5, RZ, PT ;  /* 0x000000ff0500720c */ /* 0x000fc60003fa6270 */
[----:B------:R-:W2:Y:S04]  /*1a620*/  LDL.LU R10, [R1+0x8c] ;  /* 0x00008c00010a7983 */ /* 0x000ea80000300800 */
[----:B------:R-:W2:Y:S01]  /*1a630*/  LDL.LU R5, [R1+0x88] ;  /* 0x0000880001057983 */ /* 0x000ea20000300800 */
[----:B------:R-:W-:Y:S02]  /*1a640*/  ISETP.NE.AND P3, PT, R249, RZ, PT ;  /* 0x000000fff900720c */ /* 0x000fe40003f65270 */
[----:B------:R-:W-:Y:S01]  /*1a650*/  LOP3.LUT R249, RZ, R249, RZ, 0x33, !PT ;  /* 0x000000f9fff97212 */ /* 0x000fe200078e33ff */
[----:B------:R-:W-:Y:S01]  /*1a660*/  @!P4 IMAD.MOV R245, RZ, RZ, -R245 ;  /* 0x000000fffff5c224 */ /* 0x000fe200078e0af5 */
[----:B------:R-:W-:Y:S02]  /*1a670*/  @!P1 IADD3 R244, -R244, RZ, RZ ;  /* 0x000000fff4f49210 */ /* 0x000fe40007ffe1ff */
[----:B------:R-:W-:Y:S01]  /*1a680*/  ISETP.GE.AND P1, PT, R14, RZ, PT ;  /* 0x000000ff0e00720c */ /* 0x000fe20003f26270 */
[----:B------:R-:W-:Y:S01]  /*1a690*/  @!P0 IMAD.MOV R247, RZ, RZ, -R247 ;  /* 0x000000fffff78224 */ /* 0x000fe200078e0af7 */
[----:B------:R-:W2:Y:S01]  /*1a6a0*/  LDL.LU R14, [R1+0x4b70] ;  /* 0x004b7000010e7983 */ /* 0x000ea20000300800 */
[----:B------:R-:W-:-:S02]  /*1a6b0*/  ISETP.GE.AND P4, PT, R12, RZ, PT ;  /* 0x000000ff0c00720c */ /* 0x000fc40003f86270 */
[----:B------:R-:W-:Y:S01]  /*1a6c0*/  @!P2 IADD3 R246, -R246, RZ, RZ ;  /* 0x000000fff6f6a210 */ /* 0x000fe20007ffe1ff */
[----:B------:R-:W2:Y:S01]  /*1a6d0*/  LDL.LU R12, [R1+0x4b6c] ;  /* 0x004b6c00010c7983 */ /* 0x000ea20000300800 */
[----:B------:R-:W-:Y:S02]  /*1a6e0*/  ISETP.GE.AND P2, PT, R9, RZ, PT ;  /* 0x000000ff0900720c */ /* 0x000fe40003f46270 */
[----:B-1----:R-:W-:Y:S01]  /*1a6f0*/  SEL R0, R249, R6, !P3 ;  /* 0x00000006f9007207 */ /* 0x002fe20005800000 */
[----:B------:R-:W2:Y:S01]  /*1a700*/  LDL.LU R9, [R1+0x4b68] ;  /* 0x004b680001097983 */ /* 0x000ea20000300800 */
[----:B------:R-:W-:Y:S02]  /*1a710*/  ISETP.GE.AND P0, PT, R8, RZ, PT ;  /* 0x000000ff0800720c */ /* 0x000fe40003f06270 */
[----:B------:R-:W-:Y:S01]  /*1a720*/  ISETP.GE.AND P6, PT, R7, RZ, PT ;  /* 0x000000ff0700720c */ /* 0x000fe20003fc6270 */
[----:B------:R-:W2:Y:S04]  /*1a730*/  LDL.LU R8, [R1+0x4b64] ;  /* 0x004b640001087983 */ /* 0x000ea80000300800 */
[----:B------:R-:W2:Y:S04]  /*1a740*/  LDL.LU R7, [R1+0x4b60] ;  /* 0x004b600001077983 */ /* 0x000ea80000300800 */
[----:B------:R-:W2:Y:S04]  /*1a750*/  LDL.LU R6, [R1+0x4b5c] ;  /* 0x004b5c0001067983 */ /* 0x000ea80000300800 */
[----:B------:R2:W-:Y:S01]  /*1a760*/  STL [R1+0x48c], R0 ;  /* 0x00048c0001007387 */ /* 0x0005e20000100800 */
[----:B---3--:R-:W-:-:S02]  /*1a770*/  SEL R112, R249, R112, !P3 ;  /* 0x00000070f9707207 */ /* 0x008fc40005800000 */
[----:B----4-:R-:W-:-:S03]  /*1a780*/  SEL R111, R249, R111, !P3 ;  /* 0x0000006ff96f7207 */ /* 0x010fc60005800000 */
[----:B------:R-:W-:Y:S01]  /*1a790*/  STL [R1+0x490], R112 ;  /* 0x0004907001007387 */ /* 0x000fe20000100800 */
[----:B--2---:R-:W-:-:S03]  /*1a7a0*/  SEL R0, R249, R110, !P3 ;  /* 0x0000006ef9007207 */ /* 0x004fc60005800000 */
[----:B------:R-:W-:Y:S01]  /*1a7b0*/  STL [R1+0x488], R111 ;  /* 0x0004886f01007387 */ /* 0x000fe20000100800 */
[----:B------:R-:W-:-:S03]  /*1a7c0*/  SEL R109, R249, R109, !P3 ;  /* 0x0000006df96d7207 */ /* 0x000fc60005800000 */
[----:B------:R1:W-:Y:S04]  /*1a7d0*/  STL [R1+0x484], R0 ;  /* 0x0004840001007387 */ /* 0x0003e80000100800 */
[----:B------:R-:W-:Y:S01]  /*1a7e0*/  STL [R1+0x480], R109 ;  /* 0x0004806d01007387 */ /* 0x000fe20000100800 */
[----:B-1----:R-:W-:-:S03]  /*1a7f0*/  SEL R0, R249, R5, !P3 ;  /* 0x00000005f9007207 */ /* 0x002fc60005800000 */
[----:B------:R-:W2:Y:S01]  /*1a800*/  LDL.LU R5, [R1+0x84] ;  /* 0x0000840001057983 */ /* 0x000ea20000300800 */
[----:B------:R-:W-:-:S05]  /*1a810*/  SEL R10, R249, R10, !P3 ;  /* 0x0000000af90a7207 */ /* 0x000fca0005800000 */
[----:B------:R-:W-:Y:S04]  /*1a820*/  STL [R1+0x474], R10 ;  /* 0x0004740a01007387 */ /* 0x000fe80000100800 */
[----:B------:R-:W3:Y:S04]  /*1a830*/  LDL.LU R134, [R1+0x80] ;  /* 0x0000800001867983 */ /* 0x000ee80000300800 */
[----:B------:R1:W-:Y:S04]  /*1a840*/  STL [R1+0x46c], R0 ;  /* 0x00046c0001007387 */ /* 0x0003e80000100800 */
[----:B------:R-:W4:Y:S04]  /*1a850*/  LDL.LU R133, [R1+0x7c] ;  /* 0x00007c0001857983 */ /* 0x000f280000300800 */
        /* <DEDUP_REMOVED lines=12> */
[----:B-1----:R-:W4:Y:S04]  /*1a920*/  LDL.LU R0, [R1+0x48] ;  /* 0x0000480001007983 */ /* 0x002f280000300800 */
        /* <DEDUP_REMOVED lines=14> */
[----:B------:R-:W4:Y:S01]  /*1aa10*/  LDL.LU R10, [R1] ;  /* 0x00000000010a7983 */ /* 0x000f220000300800 */
[----:B--2---:R-:W-:-:S05]  /*1aa20*/  SEL R5, R249, R5, !P3 ;  /* 0x00000005f9057207 */ /* 0x004fca0005800000 */
[----:B------:R1:W-:Y:S04]  /*1aa30*/  STL [R1+0x468], R5 ;  /* 0x0004680501007387 */ /* 0x0003e80000100800 */
[----:B-1----:R-:W2:Y:S01]  /*1aa40*/  LDL.LU R5, [R1+0x4b58] ;  /* 0x004b580001057983 */ /* 0x002ea20000300800 */
[C---:B---3--:R-:W-:Y:S02]  /*1aa50*/  SEL R134, R249.reuse, R134, !P3 ;  /* 0x00000086f9867207 */ /* 0x048fe40005800000 */
[C---:B----4-:R-:W-:Y:S02]  /*1aa60*/  SEL R133, R249.reuse, R133, !P3 ;  /* 0x00000085f9857207 */ /* 0x050fe40005800000 */
[C---:B------:R-:W-:Y:S01]  /*1aa70*/  SEL R132, R249.reuse, R132, !P3 ;  /* 0x00000084f9847207 */ /* 0x040fe20005800000 */
[----:B------:R-:W-:Y:S01]  /*1aa80*/  STL [R1+0x464], R134 ;  /* 0x0004648601007387 */ /* 0x000fe20000100800 */
[----:B------:R-:W-:-:S03]  /*1aa90*/  SEL R131, R249, R131, !P3 ;  /* 0x00000083f9837207 */ /* 0x000fc60005800000 */
        /* <DEDUP_REMOVED lines=22> */
[----:B------:R1:W-:Y:S04]  /*1ac00*/  STL [R1+0x424], R122 ;  /* 0x0004247a01007387 */ /* 0x0003e80000100800 */
[----:B------:R3:W-:Y:S04]  /*1ac10*/  STL [R1+0x420], R121 ;  /* 0x0004207901007387 */ /* 0x0007e80000100800 */
[----:B------:R4:W-:Y:S01]  /*1ac20*/  STL [R1+0x41c], R0 ;  /* 0x00041c0001007387 */ /* 0x0009e20000100800 */
[C---:B-1----:R-:W-:Y:S02]  /*1ac30*/  SEL R122, R249.reuse, R237, !P3 ;  /* 0x000000edf97a7207 */ /* 0x042fe40005800000 */
[----:B---3--:R-:W-:-:S03]  /*1ac40*/  SEL R121, R249, R236, !P3 ;  /* 0x000000ecf9797207 */ /* 0x008fc60005800000 */
[----:B------:R-:W-:Y:S01]  /*1ac50*/  STL [R1+0x404], R122 ;  /* 0x0004047a01007387 */ /* 0x000fe20000100800 */
[----:B----4-:R-:W-:-:S03]  /*1ac60*/  SEL R0, R249, R120, !P3 ;  /* 0x00000078f9007207 */ /* 0x010fc60005800000 */
[----:B------:R-:W-:Y:S01]  /*1ac70*/  STL [R1+0x3f8], R121 ;  /* 0x0003f87901007387 */ /* 0x000fe20000100800 */
[C---:B------:R-:W-:Y:S02]  /*1ac80*/  SEL R119, R249.reuse, R119, !P3 ;  /* 0x00000077f9777207 */ /* 0x040fe40005800000 */
[C---:B------:R-:W-:Y:S01]  /*1ac90*/  SEL R118, R249.reuse, R118, !P3 ;  /* 0x00000076f9767207 */ /* 0x040fe20005800000 */
[----:B------:R1:W-:Y:S04]  /*1aca0*/  STL [R1+0x3f4], R0 ;  /* 0x0003f40001007387 */ /* 0x0003e80000100800 */
[----:B------:R-:W-:Y:S01]  /*1acb0*/  STL [R1+0x3f0], R119 ;  /* 0x0003f07701007387 */ /* 0x000fe20000100800 */
[C---:B------:R-:W-:Y:S02]  /*1acc0*/  SEL R116, R249.reuse, R116, !P3 ;  /* 0x00000074f9747207 */ /* 0x040fe40005800000 */
[C---:B-1----:R-:W-:Y:S01]  /*1acd0*/  SEL R0, R249.reuse, R117, !P3 ;  /* 0x00000075f9007207 */ /* 0x042fe20005800000 */
[----:B------:R-:W-:Y:S01]  /*1ace0*/  STL [R1+0x3ec], R118 ;  /* 0x0003ec7601007387 */ /* 0x000fe20000100800 */
[----:B------:R-:W-:-:S03]  /*1acf0*/  SEL R115, R249, R115, !P3 ;  /* 0x00000073f9737207 */ /* 0x000fc60005800000 */
[----:B------:R1:W-:Y:S01]  /*1ad00*/  STL [R1+0x3e8], R0 ;  /* 0x0003e80001007387 */ /* 0x0003e20000100800 */
[----:B------:R-:W-:-:S03]  /*1ad10*/  SEL R113, R249, R113, !P3 ;  /* 0x00000071f9717207 */ /* 0x000fc60005800000 */
[----:B------:R-:W-:Y:S01]  /*1ad20*/  STL [R1+0x3dc], R116 ;  /* 0x0003dc7401007387 */ /* 0x000fe20000100800 */
[C---:B------:R-:W-:Y:S02]  /*1ad30*/  SEL R112, R249.reuse, R112, !P3 ;  /* 0x00000070f9707207 */ /* 0x040fe40005800000 */
[C---:B-1----:R-:W-:Y:S01]  /*1ad40*/  SEL R0, R249.reuse, R114, !P3 ;  /* 0x00000072f9007207 */ /* 0x042fe20005800000 */
[----:B------:R-:W-:Y:S04]  /*1ad50*/  STL [R1+0x3d4], R115 ;  /* 0x0003d47301007387 */ /* 0x000fe80000100800 */
[----:B------:R1:W-:Y:S01]  /*1ad60*/  STL [R1+0x3d0], R0 ;  /* 0x0003d00001007387 */ /* 0x0003e20000100800 */
[----:B------:R-:W-:-:S03]  /*1ad70*/  SEL R110, R249, R110, !P3 ;  /* 0x0000006ef96e7207 */ /* 0x000fc60005800000 */
[----:B------:R-:W-:Y:S01]  /*1ad80*/  STL [R1+0x3c8], R113 ;  /* 0x0003c87101007387 */ /* 0x000fe20000100800 */
[C---:B------:R-:W-:Y:S02]  /*1ad90*/  SEL R109, R249.reuse, R109, !P3 ;  /* 0x0000006df96d7207 */ /* 0x040fe40005800000 */
[C---:B-1----:R-:W-:Y:S01]  /*1ada0*/  SEL R0, R249.reuse, R111, !P3 ;  /* 0x0000006ff9007207 */ /* 0x042fe20005800000 */
[----:B------:R-:W-:Y:S04]  /*1adb0*/  STL [R1+0x3c4], R112 ;  /* 0x0003c47001007387 */ /* 0x000fe80000100800 */
[----:B------:R1:W-:Y:S04]  /*1adc0*/  STL [R1+0x3c0], R0 ;  /* 0x0003c00001007387 */ /* 0x0003e80000100800 */
[----:B------:R-:W-:Y:S01]  /*1add0*/  STL [R1+0x3b4], R110 ;  /* 0x0003b46e01007387 */ /* 0x000fe20000100800 */
[----:B-1----:R-:W-:-:S03]  /*1ade0*/  SEL R0, R249, R10, !P3 ;  /* 0x0000000af9007207 */ /* 0x002fc60005800000 */
[----:B------:R-:W-:Y:S04]  /*1adf0*/  STL [R1+0x3a4], R109 ;  /* 0x0003a46d01007387 */ /* 0x000fe80000100800 */
[----:B------:R1:W-:Y:S02]  /*1ae00*/  STL [R1+0x3a0], R0 ;  /* 0x0003a00001007387 */ /* 0x0003e40000100800 */
[C---:B-1----:R-:W-:Y:S02]  /*1ae10*/  SEL R0, R249.reuse, R7, !P3 ;  /* 0x00000007f9007207 */ /* 0x042fe40005800000 */
[C---:B--2---:R-:W-:Y:S02]  /*1ae20*/  SEL R10, R249.reuse, R5, !P3 ;  /* 0x00000005f90a7207 */ /* 0x044fe40005800000 */
[----:B------:R-:W-:-:S02]  /*1ae30*/  SEL R5, R249, R6, !P3 ;  /* 0x00000006f9057207 */ /* 0x000fc40005800000 */
[C---:B------:R-:W-:Y:S01]  /*1ae40*/  SEL R6, R249.reuse, R8, !P3 ;  /* 0x00000008f9067207 */ /* 0x040fe20005800000 */
[----:B------:R-:W-:Y:S04]  /*1ae50*/  STL [R1+0x39c], R10 ;  /* 0x00039c0a01007387 */ /* 0x000fe80000100800 */
[----:B------:R1:W-:Y:S04]  /*1ae60*/  STL [R1+0x398], R5 ;  /* 0x0003980501007387 */ /* 0x0003e80000100800 */
[----:B------:R2:W-:Y:S01]  /*1ae70*/  STL [R1+0x388], R0 ;  /* 0x0003880001007387 */ /* 0x0005e20000100800 */
[----:B-1----:R-:W-:-:S03]  /*1ae80*/  SEL R5, R249, R9, !P3 ;  /* 0x00000009f9057207 */ /* 0x002fc60005800000 */
[----:B------:R1:W-:Y:S01]  /*1ae90*/  STL [R1+0x384], R6 ;  /* 0x0003840601007387 */ /* 0x0003e20000100800 */
[----:B--2---:R-:W-:-:S03]  /*1aea0*/  SEL R0, R249, R12, !P3 ;  /* 0x0000000cf9007207 */ /* 0x004fc60005800000 */
        /* <DEDUP_REMOVED lines=144> */
[----:B------:R-:W2:Y:S04]  /*1b7b0*/  LDL.LU R116, [R1+0xa4] ;  /* 0x0000a40001747983 */ /* 0x000ea80000300800 */
[----:B------:R3:W-:Y:S04]  /*1b7c0*/  STL [R1+0x190], R5 ;  /* 0x0001900501007387 */ /* 0x0007e80000100800 */
[----:B------:R-:W4:Y:S01]  /*1b7d0*/  LDL.LU R115, [R1+0xa8] ;  /* 0x0000a80001737983 */ /* 0x000f220000300800 */
[----:B-1----:R-:W-:-:S03]  /*1b7e0*/  SEL R6, R249, R90, !P3 ;  /* 0x0000005af9067207 */ /* 0x002fc60005800000 */
[----:B------:R1:W-:Y:S01]  /*1b7f0*/  STL [R1+0x18c], R0 ;  /* 0x00018c0001007387 */ /* 0x0003e20000100800 */
[----:B---3--:R-:W-:-:S03]  /*1b800*/  SEL R5, R249, R88, !P3 ;  /* 0x00000058f9057207 */ /* 0x008fc60005800000 */
[----:B------:R-:W3:Y:S04]  /*1b810*/  LDL.LU R114, [R1+0xac] ;  /* 0x0000ac0001727983 */ /* 0x000ee80000300800 */
[----:B------:R-:W3:Y:S01]  /*1b820*/  LDL.LU R10, [R1+0xb0] ;  /* 0x0000b000010a7983 */ /* 0x000ee20000300800 */
[----:B-1----:R-:W-:-:S03]  /*1b830*/  SEL R0, R249, R89, !P3 ;  /* 0x00000059f9007207 */ /* 0x002fc60005800000 */
[----:B------:R1:W-:Y:S04]  /*1b840*/  STL [R1+0x188], R5 ;  /* 0x0001880501007387 */ /* 0x0003e80000100800 */
[----:B------:R1:W-:Y:S02]  /*1b850*/  STL [R1+0x184], R0 ;  /* 0x0001840001007387 */ /* 0x0003e40000100800 */
[C---:B-1----:R-:W-:Y:S02]  /*1b860*/  SEL R5, R249.reuse, R91, !P3 ;  /* 0x0000005bf9057207 */ /* 0x042fe40005800000 */
[----:B------:R-:W-:Y:S01]  /*1b870*/  STL [R1+0x180], R6 ;  /* 0x0001800601007387 */ /* 0x000fe20000100800 */
[----:B------:R-:W-:-:S03]  /*1b880*/  SEL R0, R249, R92, !P3 ;  /* 0x0000005cf9007207 */ /* 0x000fc60005800000 */
[----:B------:R-:W3:Y:S04]  /*1b890*/  LDL.LU R118, [R1+0xb4] ;  /* 0x0000b40001767983 */ /* 0x000ee80000300800 */
[----:B------:R1:W-:Y:S04]  /*1b8a0*/  STL [R1+0x17c], R5 ;  /* 0x00017c0501007387 */ /* 0x0003e80000100800 */
[----:B------:R-:W3:Y:S04]  /*1b8b0*/  LDL.LU R113, [R1+0xb8] ;  /* 0x0000b80001717983 */ /* 0x000ee80000300800 */
[----:B------:R1:W-:Y:S04]  /*1b8c0*/  STL [R1+0x178], R0 ;  /* 0x0001780001007387 */ /* 0x0003e80000100800 */
[----:B------:R-:W3:Y:S04]  /*1b8d0*/  LDL.LU R112, [R1+0xbc] ;  /* 0x0000bc0001707983 */ /* 0x000ee80000300800 */
[----:B------:R-:W3:Y:S04]  /*1b8e0*/  LDL.LU R111, [R1+0xc0] ;  /* 0x0000c000016f7983 */ /* 0x000ee80000300800 */
[----:B------:R-:W3:Y:S04]  /*1b8f0*/  LDL.LU R110, [R1+0xc4] ;  /* 0x0000c400016e7983 */ /* 0x000ee80000300800 */
[----:B------:R-:W3:Y:S01]  /*1b900*/  LDL.LU R109, [R1+0xc8] ;  /* 0x0000c800016d7983 */ /* 0x000ee20000300800 */
[----:B-1----:R-:W-:-:S02]  /*1b910*/  SEL R5, R249, R93, !P3 ;  /* 0x0000005df9057207 */ /* 0x002fc40005800000 */
[C---:B------:R-:W-:Y:S02]  /*1b920*/  SEL R0, R249.reuse, R94, !P3 ;  /* 0x0000005ef9007207 */ /* 0x040fe40005800000 */
[C---:B------:R-:W-:Y:S01]  /*1b930*/  SEL R6, R249.reuse, R95, !P3 ;  /* 0x0000005ff9067207 */ /* 0x040fe20005800000 */
[----:B------:R1:W-:Y:S04]  /*1b940*/  STL [R1+0x174], R5 ;  /* 0x0001740501007387 */ /* 0x0003e80000100800 */
[----:B------:R1:W-:Y:S02]  /*1b950*/  STL [R1+0x170], R0 ;  /* 0x0001700001007387 */ /* 0x0003e40000100800 */
[C---:B-1----:R-:W-:Y:S02]  /*1b960*/  SEL R5, R249.reuse, R96, !P3 ;  /* 0x00000060f9057207 */ /* 0x042fe40005800000 */
[----:B------:R1:W-:Y:S01]  /*1b970*/  STL [R1+0x16c], R6 ;  /* 0x00016c0601007387 */ /* 0x0003e20000100800 */
[----:B------:R-:W-:-:S03]  /*1b980*/  SEL R0, R249, R97, !P3 ;  /* 0x00000061f9007207 */ /* 0x000fc60005800000 */
        /* <DEDUP_REMOVED lines=20> */
[----:B------:R2:W-:Y:S01]  /*1bad0*/  STL [R1+0x134], R0 ;  /* 0x0001340001007387 */ /* 0x0005e20000100800 */
[----:B-1----:R-:W-:-:S03]  /*1bae0*/  SEL R5, R249, R108, !P3 ;  /* 0x0000006cf9057207 */ /* 0x002fc60005800000 */
[----:B------:R4:W-:Y:S04]  /*1baf0*/  STL [R1+0x128], R6 ;  /* 0x0001280601007387 */ /* 0x0009e80000100800 */
[----:B------:R3:W-:Y:S01]  /*1bb00*/  STL [R1+0x124], R5 ;  /* 0x0001240501007387 */ /* 0x0007e20000100800 */
[----:B--2---:R-:W-:-:S05]  /*1bb10*/  SEL R0, R249, R116, !P3 ;  /* 0x00000074f9007207 */ /* 0x004fca0005800000 */
[----:B------:R1:W-:Y:S01]  /*1bb20*/  STL [R1+0x120], R0 ;  /* 0x0001200001007387 */ /* 0x0003e20000100800 */
[----:B----4-:R-:W-:-:S05]  /*1bb30*/  SEL R6, R249, R115, !P3 ;  /* 0x00000073f9067207 */ /* 0x010fca0005800000 */
[----:B------:R2:W-:Y:S01]  /*1bb40*/  STL [R1+0x11c], R6 ;  /* 0x00011c0601007387 */ /* 0x0005e20000100800 */
[----:B---3--:R-:W-:-:S03]  /*1bb50*/  SEL R5, R249, R114, !P3 ;  /* 0x00000072f9057207 */ /* 0x008fc60005800000 */
[----:B------:R-:W3:Y:S01]  /*1bb60*/  LDL.LU R117, [R1+0xcc] ;  /* 0x0000cc0001757983 */ /* 0x000ee20000300800 */
[----:B-1----:R-:W-:-:S03]  /*1bb70*/  SEL R0, R249, R10, !P3 ;  /* 0x0000000af9007207 */ /* 0x002fc60005800000 */
[----:B------:R1:W-:Y:S04]  /*1bb80*/  STL [R1+0x118], R5 ;  /* 0x0001180501007387 */ /* 0x0003e80000100800 */
[----:B------:R-:W4:Y:S04]  /*1bb90*/  LDL.LU R116, [R1+0xd0] ;  /* 0x0000d00001747983 */ /* 0x000f280000300800 */
[----:B------:R1:W-:Y:S04]  /*1bba0*/  STL [R1+0x114], R0 ;  /* 0x0001140001007387 */ /* 0x0003e80000100800 */
[----:B------:R-:W4:Y:S04]  /*1bbb0*/  LDL.LU R115, [R1+0xd4] ;  /* 0x0000d40001737983 */ /* 0x000f280000300800 */
[----:B------:R-:W4:Y:S01]  /*1bbc0*/  LDL.LU R114, [R1+0xd8] ;  /* 0x0000d80001727983 */ /* 0x000f220000300800 */
[----:B--2---:R-:W-:-:S03]  /*1bbd0*/  SEL R6, R249, R118, !P3 ;  /* 0x00000076f9067207 */ /* 0x004fc60005800000 */
[----:B------:R-:W2:Y:S01]  /*1bbe0*/  LDL.LU R10, [R1+0xe0] ;  /* 0x0000e000010a7983 */ /* 0x000ea20000300800 */
[----:B-1----:R-:W-:-:S03]  /*1bbf0*/  SEL R5, R249, R113, !P3 ;  /* 0x00000071f9057207 */ /* 0x002fc60005800000 */
[----:B------:R1:W-:Y:S04]  /*1bc00*/  STL [R1+0x110], R6 ;  /* 0x0001100601007387 */ /* 0x0003e80000100800 */
[----:B------:R1:W-:Y:S01]  /*1bc10*/  STL [R1+0x10c], R5 ;  /* 0x00010c0501007387 */ /* 0x0003e20000100800 */
[C---:B------:R-:W-:Y:S02]  /*1bc20*/  SEL R0, R249.reuse, R112, !P3 ;  /* 0x00000070f9007207 */ /* 0x040fe40005800000 */
[----:B-1----:R-:W-:-:S03]  /*1bc30*/  SEL R6, R249, R111, !P3 ;  /* 0x0000006ff9067207 */ /* 0x002fc60005800000 */
[----:B------:R1:W-:Y:S01]  /*1bc40*/  STL [R1+0x108], R0 ;  /* 0x0001080001007387 */ /* 0x0003e20000100800 */
[----:B------:R-:W-:-:S03]  /*1bc50*/  SEL R5, R249, R110, !P3 ;  /* 0x0000006ef9057207 */ /* 0x000fc60005800000 */
[----:B------:R-:W-:Y:S04]  /*1bc60*/  STL [R1+0x104], R6 ;  /* 0x0001040601007387 */ /* 0x000fe80000100800 */
[----:B------:R-:W2:Y:S01]  /*1bc70*/  LDL.LU R130, [R1+0xe4] ;  /* 0x0000e40001827983 */ /* 0x000ea20000300800 */
[----:B-1----:R-:W-:-:S03]  /*1bc80*/  SEL R0, R249, R109, !P3 ;  /* 0x0000006df9007207 */ /* 0x002fc60005800000 */
[----:B------:R-:W-:Y:S04]  /*1bc90*/  STL [R1+0x100], R5 ;  /* 0x0001000501007387 */ /* 0x000fe80000100800 */
[----:B------:R-:W2:Y:S04]  /*1bca0*/  LDL.LU R129, [R1+0x194] ;  /* 0x0001940001817983 */ /* 0x000ea80000300800 */
[----:B------:R1:W-:Y:S04]  /*1bcb0*/  STL [R1+0xfc], R0 ;  /* 0x0000fc0001007387 */ /* 0x0003e80000100800 */
[----:B------:R-:W2:Y:S04]  /*1bcc0*/  LDL.LU R128, [R1+0x198] ;  /* 0x0001980001807983 */ /* 0x000ea80000300800 */
[----:B------:R-:W2:Y:S04]  /*1bcd0*/  LDL.LU R127, [R1+0x19c] ;  /* 0x00019c00017f7983 */ /* 0x000ea80000300800 */
[----:B------:R-:W2:Y:S04]  /*1bce0*/  LDL.LU R126, [R1+0x1b8] ;  /* 0x0001b800017e7983 */ /* 0x000ea80000300800 */
[----:B------:R-:W2:Y:S04]  /*1bcf0*/  LDL.LU R125, [R1+0x1bc] ;  /* 0x0001bc00017d7983 */ /* 0x000ea80000300800 */
[----:B------:R-:W2:Y:S04]  /*1bd00*/  LDL.LU R124, [R1+0x1c0] ;  /* 0x0001c000017c7983 */ /* 0x000ea80000300800 */
[----:B------:R-:W2:Y:S04]  /*1bd10*/  LDL.LU R123, [R1+0x1c4] ;  /* 0x0001c400017b7983 */ /* 0x000ea80000300800 */
[----:B------:R-:W2:Y:S04]  /*1bd20*/  LDL.LU R122, [R1+0x1dc] ;  /* 0x0001dc00017a7983 */ /* 0x000ea80000300800 */
[----:B------:R-:W2:Y:S04]  /*1bd30*/  LDL.LU R121, [R1+0x1e0] ;  /* 0x0001e00001797983 */ /* 0x000ea80000300800 */
[----:B-1----:R-:W2:Y:S04]  /*1bd40*/  LDL.LU R0, [R1+0x1e4] ;  /* 0x0001e40001007983 */ /* 0x002ea80000300800 */
        /* <DEDUP_REMOVED lines=8> */
[----:B------:R-:W2:Y:S01]  /*1bdd0*/  LDL.LU R109, [R1+0x23c] ;  /* 0x00023c00016d7983 */ /* 0x000ea20000300800 */
[----:B---3--:R-:W-:-:S05]  /*1bde0*/  SEL R6, R249, R117, !P3 ;  /* 0x00000075f9067207 */ /* 0x008fca0005800000 */
[----:B------:R1:W-:Y:S01]  /*1bdf0*/  STL [R1+0xf8], R6 ;  /* 0x0000f80601007387 */ /* 0x0003e20000100800 */
[----:B----4-:R-:W-:-:S05]  /*1be00*/  SEL R5, R249, R116, !P3 ;  /* 0x00000074f9057207 */ /* 0x010fca0005800000 */
[----:B------:R2:W-:Y:S01]  /*1be10*/  STL [R1+0xf4], R5 ;  /* 0x0000f40501007387 */ /* 0x0005e20000100800 */
[C---:B------:R-:W-:Y:S02]  /*1be20*/  SEL R7, R249.reuse, R115, !P3 ;  /* 0x00000073f9077207 */ /* 0x040fe40005800000 */
[----:B-1----:R-:W-:-:S03]  /*1be30*/  SEL R6, R249, R114, !P3 ;  /* 0x00000072f9067207 */ /* 0x002fc60005800000 */
[----:B------:R-:W-:Y:S01]  /*1be40*/  STL [R1+0xf0], R7 ;  /* 0x0000f00701007387 */ /* 0x000fe20000100800 */
[----:B--2---:R-:W-:-:S03]  /*1be50*/  SEL R5, R249, R10, !P3 ;  /* 0x0000000af9057207 */ /* 0x004fc60005800000 */
[----:B------:R-:W2:Y:S04]  /*1be60*/  LDL.LU R118, [R1+0x250] ;  /* 0x0002500001767983 */ /* 0x000ea80000300800 */
[----:B------:R-:W-:Y:S04]  /*1be70*/  STL [R1+0xec], R6 ;  /* 0x0000ec0601007387 */ /* 0x000fe80000100800 */
[----:B------:R-:W3:Y:S04]  /*1be80*/  LDL.LU R117, [R1+0x254] ;  /* 0x0002540001757983 */ /* 0x000ee80000300800 */
[----:B------:R1:W-:Y:S04]  /*1be90*/  STL [R1+0xe8], R5 ;  /* 0x0000e80501007387 */ /* 0x0003e80000100800 */
[----:B------:R-:W4:Y:S04]  /*1bea0*/  LDL.LU R116, [R1+0x258] ;  /* 0x0002580001747983 */ /* 0x000f280000300800 */
[----:B------:R-:W4:Y:S04]  /*1beb0*/  LDL.LU R115, [R1+0x25c] ;  /* 0x00025c0001737983 */ /* 0x000f280000300800 */
[----:B------:R-:W4:Y:S01]  /*1bec0*/  LDL.LU R114, [R1+0x274] ;  /* 0x0002740001727983 */ /* 0x000f220000300800 */
[----:B-1----:R-:W-:-:S03]  /*1bed0*/  SEL R5, R249, R130, !P3 ;  /* 0x00000082f9057207 */ /* 0x002fc60005800000 */
[----:B------:R-:W4:Y:S04]  /*1bee0*/  LDL.LU R10, [R1+0x27c] ;  /* 0x00027c00010a7983 */ /* 0x000f280000300800 */
[----:B------:R1:W-:Y:S01]  /*1bef0*/  STL [R1+0xe4], R5 ;  /* 0x0000e40501007387 */ /* 0x0003e20000100800 */
[C---:B------:R-:W-:Y:S02]  /*1bf00*/  SEL R7, R249.reuse, R129, !P3 ;  /* 0x00000081f9077207 */ /* 0x040fe40005800000 */
[----:B------:R-:W-:-:S03]  /*1bf10*/  SEL R6, R249, R128, !P3 ;  /* 0x00000080f9067207 */ /* 0x000fc60005800000 */
[----:B------:R1:W-:Y:S02]  /*1bf20*/  STL [R1+0xe0], R7 ;  /* 0x0000e00701007387 */ /* 0x0003e40000100800 */
[C---:B-1----:R-:W-:Y:S02]  /*1bf30*/  SEL R5, R249.reuse, R127, !P3 ;  /* 0x0000007ff9057207 */ /* 0x042fe40005800000 */
[----:B------:R1:W-:Y:S04]  /*1bf40*/  STL [R1+0xd8], R6 ;  /* 0x0000d80601007387 */ /* 0x0003e80000100800 */
[----:B------:R1:W-:Y:S01]  /*1bf50*/  STL [R1+0xd4], R5 ;  /* 0x0000d40501007387 */ /* 0x0003e20000100800 */
[C---:B------:R-:W-:Y:S02]  /*1bf60*/  SEL R7, R249.reuse, R126, !P3 ;  /* 0x0000007ef9077207 */ /* 0x040fe40005800000 */
[----:B-1----:R-:W-:-:S03]  /*1bf70*/  SEL R6, R249, R125, !P3 ;  /* 0x0000007df9067207 */ /* 0x002fc60005800000 */
[----:B------:R1:W-:Y:S01]  /*1bf80*/  STL [R1+0xd0], R7 ;  /* 0x0000d00701007387 */ /* 0x0003e20000100800 */
[----:B------:R-:W-:-:S03]  /*1bf90*/  SEL R5, R249, R124, !P3 ;  /* 0x0000007cf9057207 */ /* 0x000fc60005800000 */
[----:B------:R1:W-:Y:S04]  /*1bfa0*/  STL [R1+0xcc], R6 ;  /* 0x0000cc0601007387 */ /* 0x0003e80000100800 */
[----:B------:R1:W-:Y:S02]  /*1bfb0*/  STL [R1+0xc8], R5 ;  /* 0x0000c80501007387 */ /* 0x0003e40000100800 */
[C---:B-1----:R-:W-:Y:S02]  /*1bfc0*/  SEL R7, R249.reuse, R123, !P3 ;  /* 0x0000007bf9077207 */ /* 0x042fe40005800000 */
[----:B------:R-:W-:-:S03]  /*1bfd0*/  SEL R6, R249, R122, !P3 ;  /* 0x0000007af9067207 */ /* 0x000fc60005800000 */
[----:B------:R-:W-:Y:S01]  /*1bfe0*/  STL [R1+0xc4], R7 ;  /* 0x0000c40701007387 */ /* 0x000fe20000100800 */
[C---:B------:R-:W-:Y:S02]  /*1bff0*/  SEL R0, R249.reuse, R0, !P3 ;  /* 0x00000000f9007207 */ /* 0x040fe40005800000 */
[C---:B------:R-:W-:Y:S01]  /*1c000*/  SEL R5, R249.reuse, R121, !P3 ;  /* 0x00000079f9057207 */ /* 0x040fe20005800000 */
[----:B------:R1:W-:Y:S04]  /*1c010*/  STL [R1+0xc0], R6 ;  /* 0x0000c00601007387 */ /* 0x0003e80000100800 */
[----:B------:R1:W-:Y:S02]  /*1c020*/  STL [R1+0xbc], R5 ;  /* 0x0000bc0501007387 */ /* 0x0003e40000100800 */
[----:B-1----:R-:W-:-:S02]  /*1c030*/  SEL R6, R249, R237, !P3 ;  /* 0x000000edf9067207 */ /* 0x002fc40005800000 */
        /* <DEDUP_REMOVED lines=14> */
[----:B------:R2:W-:Y:S04]  /*1c120*/  STL [R1+0x9c], R6 ;  /* 0x00009c0601007387 */ /* 0x0005e80000100800 */
[----:B------:R-:W4:Y:S01]  /*1c130*/  LDL.LU R113, [R1+0x280] ;  /* 0x0002800001717983 */ /* 0x000f220000300800 */
[----:B-1----:R-:W-:-:S03]  /*1c140*/  SEL R0, R249, R109, !P3 ;  /* 0x0000006df9007207 */ /* 0x002fc60005800000 */
[----:B------:R3:W-:Y:S04]  /*1c150*/  STL [R1+0x98], R5 ;  /* 0x0000980501007387 */ /* 0x0007e80000100800 */
[----:B------:R-:W4:Y:S04]  /*1c160*/  LDL.LU R112, [R1+0x284] ;  /* 0x0002840001707983 */ /* 0x000f280000300800 */
[----:B------:R4:W-:Y:S04]  /*1c170*/  STL [R1+0x94], R0 ;  /* 0x0000940001007387 */ /* 0x0009e80000100800 */
[----:B------:R-:W4:Y:S04]  /*1c180*/  LDL.LU R111, [R1+0x290] ;  /* 0x00029000016f7983 */ /* 0x000f280000300800 */
[----:B------:R-:W4:Y:S04]  /*1c190*/  LDL.LU R110, [R1+0x294] ;  /* 0x00029400016e7983 */ /* 0x000f280000300800 */
[----:B------:R-:W4:Y:S01]  /*1c1a0*/  LDL.LU R109, [R1+0x298] ;  /* 0x00029800016d7983 */ /* 0x000f220000300800 */
[----:B--2---:R-:W-:-:S05]  /*1c1b0*/  SEL R6, R249, R118, !P3 ;  /* 0x00000076f9067207 */ /* 0x004fca0005800000 */
[----:B------:R1:W-:Y:S01]  /*1c1c0*/  STL [R1+0x90], R6 ;  /* 0x0000900601007387 */ /* 0x0003e20000100800 */
[----:B---3--:R-:W-:-:S05]  /*1c1d0*/  SEL R5, R249, R117, !P3 ;  /* 0x00000075f9057207 */ /* 0x008fca0005800000 */
[----:B------:R2:W-:Y:S01]  /*1c1e0*/  STL [R1+0x8c], R5 ;  /* 0x00008c0501007387 */ /* 0x0005e20000100800 */
[C---:B----4-:R-:W-:Y:S02]  /*1c1f0*/  SEL R0, R249.reuse, R116, !P3 ;  /* 0x00000074f9007207 */ /* 0x050fe40005800000 */
[----:B-1----:R-:W-:-:S03]  /*1c200*/  SEL R6, R249, R115, !P3 ;  /* 0x00000073f9067207 */ /* 0x002fc60005800000 */
[----:B------:R1:W-:Y:S01]  /*1c210*/  STL [R1+0x88], R0 ;  /* 0x0000880001007387 */ /* 0x0003e20000100800 */
[----:B--2---:R-:W-:-:S03]  /*1c220*/  SEL R5, R249, R114, !P3 ;  /* 0x00000072f9057207 */ /* 0x004fc60005800000 */
[----:B------:R-:W-:Y:S04]  /*1c230*/  STL [R1+0x84], R6 ;  /* 0x0000840601007387 */ /* 0x000fe80000100800 */
[----:B------:R-:W2:Y:S01]  /*1c240*/  LDL.LU R130, [R1+0x29c] ;  /* 0x00029c0001827983 */ /* 0x000ea20000300800 */
[----:B-1----:R-:W-:-:S03]  /*1c250*/  SEL R0, R249, R10, !P3 ;  /* 0x0000000af9007207 */ /* 0x002fc60005800000 */
        /* <DEDUP_REMOVED lines=20> */
[----:B------:R-:W4:Y:S01]  /*1c3a0*/  LDL.LU R10, [R1+0x370] ;  /* 0x00037000010a7983 */ /* 0x000f220000300800 */
[----:B------:R-:W-:-:S02]  /*1c3b0*/  SEL R6, R249, R113, !P3 ;  /* 0x00000071f9067207 */ /* 0x000fc40005800000 */
[----:B------:R-:W-:-:S03]  /*1c3c0*/  SEL R5, R249, R112, !P3 ;  /* 0x00000070f9057207 */ /* 0x000fc60005800000 */
[----:B------:R1:W-:Y:S01]  /*1c3d0*/  STL [R1+0x78], R6 ;  /* 0x0000780601007387 */ /* 0x0003e20000100800 */
[----:B------:R-:W-:-:S03]  /*1c3e0*/  SEL R7, R249, R111, !P3 ;  /* 0x0000006ff9077207 */ /* 0x000fc60005800000 */
[----:B------:R1:W-:Y:S04]  /*1c3f0*/  STL [R1+0x74], R5 ;  /* 0x0000740501007387 */ /* 0x0003e80000100800 */
[----:B------:R2:W-:Y:S04]  /*1c400*/  STL [R1+0x70], R7 ;  /* 0x0000700701007387 */ /* 0x0005e80000100800 */
[----:B------:R-:W4:Y:S01]  /*1c410*/  LDL.LU R114, [R1+0x3b0] ;  /* 0x0003b00001727983 */ /* 0x000f220000300800 */
[C---:B-1----:R-:W-:Y:S02]  /*1c420*/  SEL R6, R249.reuse, R110, !P3 ;  /* 0x0000006ef9067207 */ /* 0x042fe40005800000 */
[----:B------:R-:W-:-:S03]  /*1c430*/  SEL R5, R249, R109, !P3 ;  /* 0x0000006df9057207 */ /* 0x000fc60005800000 */
[----:B------:R3:W-:Y:S04]  /*1c440*/  STL [R1+0x6c], R6 ;  /* 0x00006c0601007387 */ /* 0x0007e80000100800 */
[----:B------:R-:W4:Y:S04]  /*1c450*/  LDL.LU R113, [R1+0x3b8] ;  /* 0x0003b80001717983 */ /* 0x000f280000300800 */
[----:B------:R4:W-:Y:S04]  /*1c460*/  STL [R1+0x68], R5 ;  /* 0x0000680501007387 */ /* 0x0009e80000100800 */
[----:B------:R-:W4:Y:S04]  /*1c470*/  LDL.LU R112, [R1+0x3bc] ;  /* 0x0003bc0001707983 */ /* 0x000f280000300800 */
[----:B------:R-:W4:Y:S04]  /*1c480*/  LDL.LU R111, [R1+0x3cc] ;  /* 0x0003cc00016f7983 */ /* 0x000f280000300800 */
[----:B------:R-:W4:Y:S04]  /*1c490*/  LDL.LU R110, [R1+0x3d8] ;  /* 0x0003d800016e7983 */ /* 0x000f280000300800 */
[----:B------:R-:W4:Y:S01]  /*1c4a0*/  LDL.LU R109, [R1+0x3e0] ;  /* 0x0003e000016d7983 */ /* 0x000f220000300800 */
[----:B--2---:R-:W-:-:S02]  /*1c4b0*/  SEL R7, R249, R130, !P3 ;  /* 0x00000082f9077207 */ /* 0x004fc40005800000 */
[----:B---3--:R-:W-:-:S03]  /*1c4c0*/  SEL R6, R249, R129, !P3 ;  /* 0x00000081f9067207 */ /* 0x008fc60005800000 */
[----:B------:R1:W-:Y:S01]  /*1c4d0*/  STL [R1+0x64], R7 ;  /* 0x0000640701007387 */ /* 0x0003e20000100800 */
[----:B----4-:R-:W-:-:S03]  /*1c4e0*/  SEL R5, R249, R128, !P3 ;  /* 0x00000080f9057207 */ /* 0x010fc60005800000 */
[----:B------:R2:W-:Y:S01]  /*1c4f0*/  STL [R1+0x60], R6 ;  /* 0x0000600601007387 */ /* 0x0005e20000100800 */
[----:B-1----:R-:W-:-:S03]  /*1c500*/  SEL R7, R249, R127, !P3 ;  /* 0x0000007ff9077207 */ /* 0x002fc60005800000 */
[----:B------:R1:W-:Y:S01]  /*1c510*/  STL [R1+0x5c], R5 ;  /* 0x00005c0501007387 */ /* 0x0003e20000100800 */
[----:B--2---:R-:W-:-:S03]  /*1c520*/  SEL R6, R249, R126, !P3 ;  /* 0x0000007ef9067207 */ /* 0x004fc60005800000 */
[----:B------:R2:W-:Y:S01]  /*1c530*/  STL [R1+0x58], R7 ;  /* 0x0000580701007387 */ /* 0x0005e20000100800 */
[----:B-1----:R-:W-:-:S03]  /*1c540*/  SEL R5, R249, R125, !P3 ;  /* 0x0000007df9057207 */ /* 0x002fc60005800000 */
[----:B------:R1:W-:Y:S04]  /*1c550*/  STL [R1+0x54], R6 ;  /* 0x0000540601007387 */ /* 0x0003e80000100800 */
[----:B------:R3:W-:Y:S01]  /*1c560*/  STL [R1+0x50], R5 ;  /* 0x0000500501007387 */ /* 0x0007e20000100800 */
[C---:B--2---:R-:W-:Y:S02]  /*1c570*/  SEL R7, R249.reuse, R124, !P3 ;  /* 0x0000007cf9077207 */ /* 0x044fe40005800000 */
[----:B-1----:R-:W-:-:S03]  /*1c580*/  SEL R6, R249, R123, !P3 ;  /* 0x0000007bf9067207 */ /* 0x002fc60005800000 */
[----:B------:R1:W-:Y:S01]  /*1c590*/  STL [R1+0x4c], R7 ;  /* 0x00004c0701007387 */ /* 0x0003e20000100800 */
[----:B---3--:R-:W-:-:S03]  /*1c5a0*/  SEL R5, R249, R122, !P3 ;  /* 0x0000007af9057207 */ /* 0x008fc60005800000 */
[----:B------:R2:W-:Y:S04]  /*1c5b0*/  STL [R1+0x48], R6 ;  /* 0x0000480601007387 */ /* 0x0005e80000100800 */
[----:B------:R3:W-:Y:S01]  /*1c5c0*/  STL [R1+0x44], R5 ;  /* 0x0000440501007387 */ /* 0x0007e20000100800 */
[C---:B-1----:R-:W-:Y:S02]  /*1c5d0*/  SEL R7, R249.reuse, R121, !P3 ;  /* 0x00000079f9077207 */ /* 0x042fe40005800000 */
[C---:B--2---:R-:W-:Y:S02]  /*1c5e0*/  SEL R6, R249.reuse, R0, !P3 ;  /* 0x00000000f9067207 */ /* 0x044fe40005800000 */
[C---:B------:R-:W-:Y:S02]  /*1c5f0*/  SEL R0, R249.reuse, R236, !P3 ;  /* 0x000000ecf9007207 */ /* 0x040fe40005800000 */
[C---:B---3--:R-:W-:Y:S01]  /*1c600*/  SEL R5, R249.reuse, R237, !P3 ;  /* 0x000000edf9057207 */ /* 0x048fe20005800000 */
[----:B------:R-:W-:Y:S04]  /*1c610*/  STL [R1+0x40], R7 ;  /* 0x0000400701007387 */ /* 0x000fe80000100800 */
[----:B------:R1:W-:Y:S04]  /*1c620*/  STL [R1+0x3c], R6 ;  /* 0x00003c0601007387 */ /* 0x0003e80000100800 */
[----:B------:R2:W-:Y:S04]  /*1c630*/  STL [R1+0x38], R5 ;  /* 0x0000380501007387 */ /* 0x0005e80000100800 */
[----:B------:R3:W-:Y:S01]  /*1c640*/  STL [R1+0x34], R0 ;  /* 0x0000340001007387 */ /* 0x0007e20000100800 */
[----:B-1----:R-:W-:-:S02]  /*1c650*/  SEL R6, R249, R120, !P3 ;  /* 0x00000078f9067207 */ /* 0x002fc40005800000 */
[----:B--2---:R-:W-:-:S03]  /*1c660*/  SEL R5, R249, R119, !P3 ;  /* 0x00000077f9057207 */ /* 0x004fc60005800000 */
[----:B------:R1:W-:Y:S01]  /*1c670*/  STL [R1+0x30], R6 ;  /* 0x0000300601007387 */ /* 0x0003e20000100800 */
[----:B---3--:R-:W-:-:S03]  /*1c680*/  SEL R0, R249, R118, !P3 ;  /* 0x00000076f9007207 */ /* 0x008fc60005800000 */
[----:B------:R2:W-:Y:S04]  /*1c690*/  STL [R1+0x2c], R5 ;  /* 0x00002c0501007387 */ /* 0x0005e80000100800 */
[----:B------:R3:W-:Y:S01]  /*1c6a0*/  STL [R1+0x28], R0 ;  /* 0x0000280001007387 */ /* 0x0007e20000100800 */
[C---:B-1----:R-:W-:Y:S02]  /*1c6b0*/  SEL R6, R249.reuse, R117, !P3 ;  /* 0x00000075f9067207 */ /* 0x042fe40005800000 */
[----:B--2---:R-:W-:-:S03]  /*1c6c0*/  SEL R5, R249, R116, !P3 ;  /* 0x00000074f9057207 */ /* 0x004fc60005800000 */
[----:B------:R-:W-:Y:S01]  /*1c6d0*/  STL [R1+0x24], R6 ;  /* 0x0000240601007387 */ /* 0x000fe20000100800 */
[----:B---3--:R-:W-:-:S03]  /*1c6e0*/  SEL R0, R249, R115, !P3 ;  /* 0x00000073f9007207 */ /* 0x008fc60005800000 */
[----:B------:R-:W-:Y:S04]  /*1c6f0*/  STL [R1+0x20], R5 ;  /* 0x0000200501007387 */ /* 0x000fe80000100800 */
[----:B------:R1:W-:Y:S02]  /*1c700*/  STL [R1+0x1c], R0 ;  /* 0x00001c0001007387 */ /* 0x0003e40000100800 */
[----:B-1----:R-:W-:-:S05]  /*1c710*/  SEL R0, R249, R114, !P3 ;  /* 0x00000072f9007207 */ /* 0x002fca0005800000 */
[----:B------:R1:W-:Y:S04]  /*1c720*/  STL [R1], R0 ;  /* 0x0000000001007387 */ /* 0x0003e80000100800 */
[----:B------:R-:W2:Y:S04]  /*1c730*/  LDL.LU R6, [R1+0x3e4] ;  /* 0x0003e40001067983 */ /* 0x000ea80000300800 */
[----:B------:R-:W3:Y:S04]  /*1c740*/  LDL.LU R5, [R1+0x3fc] ;  /* 0x0003fc0001057983 */ /* 0x000ee80000300800 */
        /* <DEDUP_REMOVED lines=19> */
[----:B------:R-:W4:Y:S01]  /*1c880*/  LDL.LU R118, [R1+0x68c] ;  /* 0x00068c0001767983 */ /* 0x000f220000300800 */
[----:B------:R-:W-:-:S03]  /*1c890*/  SEL R108, R249, R113, !P3 ;  /* 0x00000071f96c7207 */ /* 0x000fc60005800000 */
        /* <DEDUP_REMOVED lines=8> */
[----:B------:R-:W4:Y:S04]  /*1c920*/  LDL.LU R113, [R1+0x698] ;  /* 0x0006980001717983 */ /* 0x000f280000300800 */
[----:B------:R-:W4:Y:S04]  /*1c930*/  LDL.LU R112, [R1+0x67c] ;  /* 0x00067c0001707983 */ /* 0x000f280000300800 */
[----:B------:R-:W4:Y:S04]  /*1c940*/  LDL.LU R111, [R1+0x678] ;  /* 0x00067800016f7983 */ /* 0x000f280000300800 */
[----:B------:R-:W4:Y:S04]  /*1c950*/  LDL.LU R110, [R1+0x670] ;  /* 0x00067000016e7983 */ /* 0x000f280000300800 */
[----:B------:R-:W4:Y:S01]  /*1c960*/  LDL.LU R109, [R1+0x66c] ;  /* 0x00066c00016d7983 */ /* 0x000f220000300800 */
[----:B--2---:R-:W-:-:S03]  /*1c970*/  SEL R103, R249, R6, !P3 ;  /* 0x00000006f9677207 */ /* 0x004fc60005800000 */
[----:B------:R-:W2:Y:S01]  /*1c980*/  LDL.LU R6, [R1+0x668] ;  /* 0x0006680001067983 */ /* 0x000ea20000300800 */
[----:B---3--:R-:W-:-:S03]  /*1c990*/  SEL R102, R249, R5, !P3 ;  /* 0x00000005f9667207 */ /* 0x008fc60005800000 */
[----:B------:R-:W3:Y:S01]  /*1c9a0*/  LDL.LU R5, [R1+0x664] ;  /* 0x0006640001057983 */ /* 0x000ee20000300800 */
[----:B----4-:R-:W-:-:S03]  /*1c9b0*/  SEL R101, R249, R134, !P3 ;  /* 0x00000086f9657207 */ /* 0x010fc60005800000 */
        /* <DEDUP_REMOVED lines=123> */
[C---:B----4-:R-:W-:Y:S02]  /*1d170*/  SEL R73, R249.reuse, R134, !P3 ;  /* 0x00000086f9497207 */ /* 0x050fe40005800000 */
[C---:B------:R-:W-:Y:S02]  /*1d180*/  SEL R74, R249.reuse, R133, !P3 ;  /* 0x00000085f94a7207 */ /* 0x040fe40005800000 */
[C---:B------:R-:W-:Y:S02]  /*1d190*/  SEL R75, R249.reuse, R132, !P3 ;  /* 0x00000084f94b7207 */ /* 0x040fe40005800000 */
[C---:B------:R-:W-:Y:S02]  /*1d1a0*/  SEL R76, R249.reuse, R131, !P3 ;  /* 0x00000083f94c7207 */ /* 0x040fe40005800000 */
[C---:B------:R-:W-:Y:S02]  /*1d1b0*/  SEL R77, R249.reuse, R130, !P3 ;  /* 0x00000082f94d7207 */ /* 0x040fe40005800000 */
[----:B------:R-:W-:-:S02]  /*1d1c0*/  SEL R78, R249, R129, !P3 ;  /* 0x00000081f94e7207 */ /* 0x000fc40005800000 */
[C---:B------:R-:W-:Y:S02]  /*1d1d0*/  SEL R79, R249.reuse, R128, !P3 ;  /* 0x00000080f94f7207 */ /* 0x040fe40005800000 */
        /* <DEDUP_REMOVED lines=11> */
[----:B------:R-:W-:-:S05]  /*1d290*/  SEL R0, R249, R109, !P3 ;  /* 0x0000006df9007207 */ /* 0x000fca0005800000 */
        /* <DEDUP_REMOVED lines=39> */
[----:B------:R-:W4:Y:S01]  /*1d510*/  LDL.LU R109, [R1+0x4f4] ;  /* 0x0004f400016d7983 */ /* 0x000f220000300800 */
[----:B--2---:R-:W-:-:S05]  /*1d520*/  SEL R6, R249, R6, !P3 ;  /* 0x00000006f9067207 */ /* 0x004fca0005800000 */
[----:B------:R3:W-:Y:S02]  /*1d530*/  STL [R1+0x5dc], R6 ;  /* 0x0005dc0601007387 */ /* 0x0007e40000100800 */
[----:B---3--:R-:W-:-:S05]  /*1d540*/  SEL R6, R249, R5, !P3 ;  /* 0x00000005f9067207 */ /* 0x008fca0005800000 */
[----:B------:R1:W-:Y:S01]  /*1d550*/  STL [R1+0x5d8], R6 ;  /* 0x0005d80601007387 */ /* 0x0003e20000100800 */
[C---:B----4-:R-:W-:Y:S02]  /*1d560*/  SEL R5, R249.reuse, R134, !P3 ;  /* 0x00000086f9057207 */ /* 0x050fe40005800000 */
[----:B------:R-:W-:-:S03]  /*1d570*/  SEL R133, R249, R133, !P3 ;  /* 0x00000085f9857207 */ /* 0x000fc60005800000 */
[----:B------:R2:W-:Y:S01]  /*1d580*/  STL [R1+0x5d0], R5 ;  /* 0x0005d00501007387 */ /* 0x0005e20000100800 */
[----:B-1----:R-:W-:-:S03]  /*1d590*/  SEL R6, R249, R132, !P3 ;  /* 0x00000084f9067207 */ /* 0x002fc60005800000 */
[----:B------:R-:W-:Y:S01]  /*1d5a0*/  STL [R1+0x5c0], R133 ;  /* 0x0005c08501007387 */ /* 0x000fe20000100800 */
[----:B--2---:R-:W-:-:S03]  /*1d5b0*/  SEL R5, R249, R131, !P3 ;  /* 0x00000083f9057207 */ /* 0x004fc60005800000 */
[----:B------:R1:W-:Y:S01]  /*1d5c0*/  STL [R1+0x1e4], R6 ;  /* 0x0001e40601007387 */ /* 0x0003e20000100800 */
        /* <DEDUP_REMOVED lines=22> */
[C---:B------:R-:W-:Y:S02]  /*1d730*/  SEL R0, R249.reuse, R236, !P3 ;  /* 0x000000ecf9007207 */ /* 0x040fe40005800000 */
[C---:B--2---:R-:W-:Y:S01]  /*1d740*/  SEL R5, R249.reuse, R237, !P3 ;  /* 0x000000edf9057207 */ /* 0x044fe20005800000 */
        /* <DEDUP_REMOVED lines=58> */
[----:B--2---:R-:W-:-:S05]  /*1daf0*/  SEL R134, R249, R134, !P3 ;  /* 0x00000086f9867207 */ /* 0x004fca0005800000 */
[----:B------:R1:W-:Y:S01]  /*1db00*/  STL [R1+0x570], R134 ;  /* 0x0005708601007387 */ /* 0x0003e20000100800 */
[----:B---3--:R-:W-:-:S03]  /*1db10*/  SEL R133, R249, R133, !P3 ;  /* 0x00000085f9857207 */ /* 0x008fc60005800000 */
[----:B-1----:R-:W2:Y:S01]  /*1db20*/  LDL.LU R134, [R1+0x4b54] ;  /* 0x004b540001867983 */ /* 0x002ea20000300800 */
[----:B----4-:R-:W-:-:S03]  /*1db30*/  SEL R132, R249, R132, !P3 ;  /* 0x00000084f9847207 */ /* 0x010fc60005800000 */
[----:B------:R1:W-:Y:S01]  /*1db40*/  STL [R1+0x56c], R133 ;  /* 0x00056c8501007387 */ /* 0x0003e20000100800 */
[C---:B------:R-:W-:Y:S02]  /*1db50*/  SEL R131, R249.reuse, R131, !P3 ;  /* 0x00000083f9837207 */ /* 0x040fe40005800000 */
[C---:B------:R-:W-:Y:S01]  /*1db60*/  SEL R130, R249.reuse, R130, !P3 ;  /* 0x00000082f9827207 */ /* 0x040fe20005800000 */
[----:B-1----:R-:W3:Y:S01]  /*1db70*/  LDL.LU R133, [R1+0x4b50] ;  /* 0x004b500001857983 */ /* 0x002ee20000300800 */
[----:B------:R-:W-:-:S03]  /*1db80*/  SEL R129, R249, R129, !P3 ;  /* 0x00000081f9817207 */ /* 0x000fc60005800000 */
[----:B------:R1:W-:Y:S01]  /*1db90*/  STL [R1+0x568], R132 ;  /* 0x0005688401007387 */ /* 0x0003e20000100800 */
[C---:B------:R-:W-:Y:S02]  /*1dba0*/  SEL R128, R249.reuse, R128, !P3 ;  /* 0x00000080f9807207 */ /* 0x040fe40005800000 */
[C---:B------:R-:W-:Y:S01]  /*1dbb0*/  SEL R127, R249.reuse, R127, !P3 ;  /* 0x0000007ff97f7207 */ /* 0x040fe20005800000 */
[----:B-1----:R-:W4:Y:S04]  /*1dbc0*/  LDL.LU R132, [R1+0x4b4c] ;  /* 0x004b4c0001847983 */ /* 0x002f280000300800 */
[----:B------:R1:W-:Y:S01]  /*1dbd0*/  STL [R1+0x55c], R131 ;  /* 0x00055c8301007387 */ /* 0x0003e20000100800 */
[C---:B------:R-:W-:Y:S02]  /*1dbe0*/  SEL R126, R249.reuse, R126, !P3 ;  /* 0x0000007ef97e7207 */ /* 0x040fe40005800000 */
[C---:B------:R-:W-:Y:S01]  /*1dbf0*/  SEL R125, R249.reuse, R125, !P3 ;  /* 0x0000007df97d7207 */ /* 0x040fe20005800000 */
[----:B-1----:R-:W2:Y:S04]  /*1dc00*/  LDL.LU R131, [R1+0x4b48] ;  /* 0x004b480001837983 */ /* 0x002ea80000300800 */
[----:B------:R1:W-:Y:S01]  /*1dc10*/  STL [R1+0x54c], R130 ;  /* 0x00054c8201007387 */ /* 0x0003e20000100800 */
[----:B------:R-:W-:-:S03]  /*1dc20*/  SEL R124, R249, R124, !P3 ;  /* 0x0000007cf97c7207 */ /* 0x000fc60005800000 */
[----:B-1----:R-:W3:Y:S04]  /*1dc30*/  LDL.LU R130, [R1+0x4b44] ;  /* 0x004b440001827983 */ /* 0x002ee80000300800 */
[----:B------:R1:W-:Y:S01]  /*1dc40*/  STL [R1+0x548], R129 ;  /* 0x0005488101007387 */ /* 0x0003e20000100800 */
[----:B------:R-:W-:-:S03]  /*1dc50*/  SEL R123, R249, R123, !P3 ;  /* 0x0000007bf97b7207 */ /* 0x000fc60005800000 */
[----:B-1----:R-:W4:Y:S04]  /*1dc60*/  LDL.LU R129, [R1+0x4b40] ;  /* 0x004b400001817983 */ /* 0x002f280000300800 */
[----:B------:R1:W-:Y:S01]  /*1dc70*/  STL [R1+0x534], R128 ;  /* 0x0005348001007387 */ /* 0x0003e20000100800 */
[----:B------:R-:W-:-:S03]  /*1dc80*/  SEL R122, R249, R122, !P3 ;  /* 0x0000007af97a7207 */ /* 0x000fc60005800000 */
        /* <DEDUP_REMOVED lines=49> */
[----:B------:R1:W-:Y:S04]  /*1dfa0*/  STL [R1+0x518], R114 ;  /* 0x0005187201007387 */ /* 0x0003e80000100800 */
[----:B-1----:R-:W2:Y:S04]  /*1dfb0*/  LDL.LU R114, [R1+0x4af8] ;  /* 0x004af80001727983 */ /* 0x002ea80000300800 */
[----:B------:R1:W-:Y:S04]  /*1dfc0*/  STL [R1+0x540], R113 ;  /* 0x0005407101007387 */ /* 0x0003e80000100800 */
[----:B-1----:R-:W3:Y:S04]  /*1dfd0*/  LDL.LU R113, [R1+0x4af4] ;  /* 0x004af40001717983 */ /* 0x002ee80000300800 */
[----:B------:R1:W-:Y:S04]  /*1dfe0*/  STL [R1+0x53c], R112 ;  /* 0x00053c7001007387 */ /* 0x0003e80000100800 */
[----:B-1----:R-:W4:Y:S04]  /*1dff0*/  LDL.LU R112, [R1+0x4af0] ;  /* 0x004af00001707983 */ /* 0x002f280000300800 */
[----:B------:R1:W-:Y:S04]  /*1e000*/  STL [R1+0x538], R111 ;  /* 0x0005386f01007387 */ /* 0x0003e80000100800 */
[----:B-1----:R-:W2:Y:S04]  /*1e010*/  LDL.LU R111, [R1+0x4aec] ;  /* 0x004aec00016f7983 */ /* 0x002ea80000300800 */
[----:B------:R1:W-:Y:S04]  /*1e020*/  STL [R1+0x520], R110 ;  /* 0x0005206e01007387 */ /* 0x0003e80000100800 */
[----:B-1----:R-:W3:Y:S04]  /*1e030*/  LDL.LU R110, [R1+0x4ae8] ;  /* 0x004ae800016e7983 */ /* 0x002ee80000300800 */
[----:B------:R1:W-:Y:S04]  /*1e040*/  STL [R1+0x514], R109 ;  /* 0x0005146d01007387 */ /* 0x0003e80000100800 */
[----:B-1----:R-:W4:Y:S01]  /*1e050*/  LDL.LU R109, [R1+0x4ae4] ;  /* 0x004ae400016d7983 */ /* 0x002f220000300800 */
[----:B------:R-:W-:-:S02]  /*1e060*/  SEL R6, R249, R6, !P3 ;  /* 0x00000006f9067207 */ /* 0x000fc40005800000 */
[----:B------:R-:W-:-:S03]  /*1e070*/  SEL R5, R249, R5, !P3 ;  /* 0x00000005f9057207 */ /* 0x000fc60005800000 */
[----:B------:R-:W-:Y:S04]  /*1e080*/  STL [R1+0x50c], R6 ;  /* 0x00050c0601007387 */ /* 0x000fe80000100800 */
[----:B------:R3:W-:Y:S02]  /*1e090*/  STL [R1+0x4bc], R5 ;  /* 0x0004bc0501007387 */ /* 0x0007e40000100800 */
[C---:B---3--:R-:W-:Y:S02]  /*1e0a0*/  SEL R5, R249.reuse, R110, !P3 ;  /* 0x0000006ef9057207 */ /* 0x048fe40005800000 */
[C---:B----4-:R-:W-:Y:S02]  /*1e0b0*/  SEL R6, R249.reuse, R109, !P3 ;  /* 0x0000006df9067207 */ /* 0x050fe40005800000 */
[----:B--2---:R-:W-:-:S03]  /*1e0c0*/  SEL R109, R249, R111, !P3 ;  /* 0x0000006ff96d7207 */ /* 0x004fc60005800000 */
[----:B------:R1:W-:Y:S04]  /*1e0d0*/  STL [R1+0x4f0], R6 ;  /* 0x0004f00601007387 */ /* 0x0003e80000100800 */
[----:B------:R2:W-:Y:S01]  /*1e0e0*/  STL [R1+0x4ec], R5 ;  /* 0x0004ec0501007387 */ /* 0x0005e20000100800 */
[----:B-1----:R-:W-:-:S03]  /*1e0f0*/  SEL R6, R249, R112, !P3 ;  /* 0x00000070f9067207 */ /* 0x002fc60005800000 */
[----:B------:R1:W-:Y:S01]  /*1e100*/  STL [R1+0x4e8], R109 ;  /* 0x0004e86d01007387 */ /* 0x0003e20000100800 */
[----:B--2---:R-:W-:-:S03]  /*1e110*/  SEL R5, R249, R113, !P3 ;  /* 0x00000071f9057207 */ /* 0x004fc60005800000 */
[----:B------:R2:W-:Y:S04]  /*1e120*/  STL [R1+0x4e4], R6 ;  /* 0x0004e40601007387 */ /* 0x0005e80000100800 */
[----:B------:R3:W-:Y:S01]  /*1e130*/  STL [R1+0x4dc], R5 ;  /* 0x0004dc0501007387 */ /* 0x0007e20000100800 */
[C---:B-1----:R-:W-:Y:S02]  /*1e140*/  SEL R109, R249.reuse, R114, !P3 ;  /* 0x00000072f96d7207 */ /* 0x042fe40005800000 */
[----:B--2---:R-:W-:-:S03]  /*1e150*/  SEL R6, R249, R115, !P3 ;  /* 0x00000073f9067207 */ /* 0x004fc60005800000 */
[----:B------:R1:W-:Y:S01]  /*1e160*/  STL [R1+0x4cc], R109 ;  /* 0x0004cc6d01007387 */ /* 0x0003e20000100800 */
[----:B---3--:R-:W-:-:S03]  /*1e170*/  SEL R5, R249, R116, !P3 ;  /* 0x00000074f9057207 */ /* 0x008fc60005800000 */
        /* <DEDUP_REMOVED lines=78> */
[----:B------:R2:W-:Y:S01]  /*1e660*/  STL [R1+0x3bc], R6 ;  /* 0x0003bc0601007387 */ /* 0x0005e20000100800 */
[----:B------:R-:W-:Y:S01]  /*1e670*/  @!P5 IADD3 R248, -R248, RZ, RZ ;  /* 0x000000fff8f8d210 */ /* 0x000fe20007ffe1ff */
[----:B------:R-:W-:Y:S01]  /*1e680*/  @!P1 IMAD.MOV R250, RZ, RZ, -R250 ;  /* 0x000000fffffa9224 */ /* 0x000fe200078e0afa */
[----:B------:R-:W-:Y:S01]  /*1e690*/  @!P4 IADD3 R252, -R252, RZ, RZ ;  /* 0x000000fffcfcc210 */ /* 0x000fe20007ffe1ff */
[----:B------:R3:W-:Y:S01]  /*1e6a0*/  STL [R1+0x3b8], R5 ;  /* 0x0003b80501007387 */ /* 0x0007e20000100800 */
[----:B------:R-:W-:Y:S01]  /*1e6b0*/  @!P2 IMAD.MOV R2, RZ, RZ, -R2 ;  /* 0x000000ffff02a224 */ /* 0x000fe200078e0a02 */
[----:B-1----:R-:W-:Y:S02]  /*1e6c0*/  SEL R109, R249, R156, !P3 ;  /* 0x0000009cf96d7207 */ /* 0x002fe40005800000 */
[----:B------:R-:W-:Y:S01]  /*1e6d0*/  @!P0 IADD3 R3, -R3, RZ, RZ ;  /* 0x000000ff03038210 */ /* 0x000fe20007ffe1ff */
[----:B------:R-:W-:Y:S01]  /*1e6e0*/  @!P6 IMAD.MOV R4, RZ, RZ, -R4 ;  /* 0x000000ffff04e224 */ /* 0x000fe200078e0a04 */
[C---:B--2---:R-:W-:Y:S01]  /*1e6f0*/  SEL R6, R249.reuse, R157, !P3 ;  /* 0x0000009df9067207 */ /* 0x044fe20005800000 */
[----:B------:R1:W-:Y:S01]  /*1e700*/  STL [R1+0x304], R109 ;  /* 0x0003046d01007387 */ /* 0x0003e20000100800 */
[C---:B------:R-:W-:Y:S01]  /*1e710*/  SEL R10, R249.reuse, R10, !P3 ;  /* 0x0000000af90a7207 */ /* 0x040fe20005800000 */
[----:B------:R-:W2:Y:S01]  /*1e720*/  LDC R155, c[0x0][0x230] ;  /* 0x00008c00ff9b7b82 */ /* 0x000ea20000000800 */
[C---:B---3--:R-:W-:Y:S01]  /*1e730*/  SEL R5, R249.reuse, R158, !P3 ;  /* 0x0000009ef9057207 */ /* 0x048fe20005800000 */
[----:B------:R3:W-:Y:S04]  /*1e740*/  STL [R1+0x3a8], R6 ;  /* 0x0003a80601007387 */ /* 0x0007e80000100800 */
[----:B------:R4:W-:Y:S01]  /*1e750*/  STL [R1+0x394], R5 ;  /* 0x0003940501007387 */ /* 0x0009e20000100800 */
[C---:B-1----:R-:W-:Y:S01]  /*1e760*/  SEL R109, R249.reuse, R159, !P3 ;  /* 0x0000009ff96d7207 */ /* 0x042fe20005800000 */
[----:B------:R-:W1:Y:S01]  /*1e770*/  LDC R158, c[0x0][0x230] ;  /* 0x00008c00ff9e7b82 */ /* 0x000e620000000800 */
[----:B---3--:R-:W-:-:S03]  /*1e780*/  SEL R6, R249, R160, !P3 ;  /* 0x000000a0f9067207 */ /* 0x008fc60005800000 */
[----:B------:R3:W-:Y:S01]  /*1e790*/  STL [R1+0x390], R109 ;  /* 0x0003906d01007387 */ /* 0x0007e20000100800 */
[----:B----4-:R-:W-:-:S03]  /*1e7a0*/  SEL R5, R249, R161, !P3 ;  /* 0x000000a1f9057207 */ /* 0x010fc60005800000 */
[----:B------:R4:W-:Y:S04]  /*1e7b0*/  STL [R1+0x36c], R6 ;  /* 0x00036c0601007387 */ /* 0x0009e80000100800 */
[----:B------:R4:W-:Y:S01]  /*1e7c0*/  STL [R1+0x354], R5 ;  /* 0x0003540501007387 */ /* 0x0009e20000100800 */
[C---:B---3--:R-:W-:Y:S02]  /*1e7d0*/  SEL R109, R249.reuse, R162, !P3 ;  /* 0x000000a2f96d7207 */ /* 0x048fe40005800000 */
[----:B----4-:R-:W-:-:S03]  /*1e7e0*/  SEL R6, R249, R163, !P3 ;  /* 0x000000a3f9067207 */ /* 0x010fc60005800000 */
[----:B------:R3:W-:Y:S01]  /*1e7f0*/  STL [R1+0x320], R109 ;  /* 0x0003206d01007387 */ /* 0x0007e20000100800 */
[----:B------:R-:W-:-:S03]  /*1e800*/  SEL R5, R249, R164, !P3 ;  /* 0x000000a4f9057207 */ /* 0x000fc60005800000 */
[----:B------:R4:W-:Y:S04]  /*1e810*/  STL [R1+0x300], R6 ;  /* 0x0003000601007387 */ /* 0x0009e80000100800 */
[----:B------:R2:W-:Y:S01]  /*1e820*/  STL [R1+0x2e4], R5 ;  /* 0x0002e40501007387 */ /* 0x0005e20000100800 */
[C---:B---3--:R-:W-:Y:S02]  /*1e830*/  SEL R109, R249.reuse, R165, !P3 ;  /* 0x000000a5f96d7207 */ /* 0x048fe40005800000 */
[----:B----4-:R-:W-:-:S03]  /*1e840*/  SEL R6, R249, R166, !P3 ;  /* 0x000000a6f9067207 */ /* 0x010fc60005800000 */
[----:B------:R3:W-:Y:S01]  /*1e850*/  STL [R1+0x328], R109 ;  /* 0x0003286d01007387 */ /* 0x0007e20000100800 */
[----:B--2---:R-:W-:-:S03]  /*1e860*/  SEL R5, R249, R167, !P3 ;  /* 0x000000a7f9057207 */ /* 0x004fc60005800000 */
[----:B------:R2:W-:Y:S04]  /*1e870*/  STL [R1+0x38c], R6 ;  /* 0x00038c0601007387 */ /* 0x0005e80000100800 */
[----:B------:R4:W-:Y:S01]  /*1e880*/  STL [R1+0x370], R5 ;  /* 0x0003700501007387 */ /* 0x0009e20000100800 */
[C---:B---3--:R-:W-:Y:S02]  /*1e890*/  SEL R109, R249.reuse, R168, !P3 ;  /* 0x000000a8f96d7207 */ /* 0x048fe40005800000 */
[----:B--2---:R-:W-:-:S03]  /*1e8a0*/  SEL R6, R249, R169, !P3 ;  /* 0x000000a9f9067207 */ /* 0x004fc60005800000 */
[----:B------:R2:W-:Y:S01]  /*1e8b0*/  STL [R1+0x358], R109 ;  /* 0x0003586d01007387 */ /* 0x0005e20000100800 */
[----:B----4-:R-:W-:-:S03]  /*1e8c0*/  SEL R5, R249, R170, !P3 ;  /* 0x000000aaf9057207 */ /* 0x010fc60005800000 */
[----:B------:R3:W-:Y:S04]  /*1e8d0*/  STL [R1+0x324], R6 ;  /* 0x0003240601007387 */ /* 0x0007e80000100800 */
[----:B------:R4:W-:Y:S01]  /*1e8e0*/  STL [R1+0x308], R5 ;  /* 0x0003080501007387 */ /* 0x0009e20000100800 */
[C---:B--2---:R-:W-:Y:S02]  /*1e8f0*/  SEL R109, R249.reuse, R171, !P3 ;  /* 0x000000abf96d7207 */ /* 0x044fe40005800000 */
[----:B---3--:R-:W-:-:S03]  /*1e900*/  SEL R6, R249, R172, !P3 ;  /* 0x000000acf9067207 */ /* 0x008fc60005800000 */
[----:B------:R2:W-:Y:S01]  /*1e910*/  STL [R1+0x2fc], R109 ;  /* 0x0002fc6d01007387 */ /* 0x0005e20000100800 */
[----:B----4-:R-:W-:-:S03]  /*1e920*/  SEL R5, R249, R173, !P3 ;  /* 0x000000adf9057207 */ /* 0x010fc60005800000 */
[----:B------:R3:W-:Y:S04]  /*1e930*/  STL [R1+0x25c], R6 ;  /* 0x00025c0601007387 */ /* 0x0007e80000100800 */
[----:B------:R4:W-:Y:S01]  /*1e940*/  STL [R1+0x2e0], R5 ;  /* 0x0002e00501007387 */ /* 0x0009e20000100800 */
[C---:B--2---:R-:W-:Y:S02]  /*1e950*/  SEL R109, R249.reuse, R176, !P3 ;  /* 0x000000b0f96d7207 */ /* 0x044fe40005800000 */
[C---:B---3--:R-:W-:Y:S02]  /*1e960*/  SEL R6, R249.reuse, R175, !P3 ;  /* 0x000000aff9067207 */ /* 0x048fe40005800000 */
[----:B----4-:R-:W-:-:S03]  /*1e970*/  SEL R5, R249, R177, !P3 ;  /* 0x000000b1f9057207 */ /* 0x010fc60005800000 */
[----:B------:R2:W-:Y:S04]  /*1e980*/  STL [R1+0x2d8], R6 ;  /* 0x0002d80601007387 */ /* 0x0005e80000100800 */
        /* <DEDUP_REMOVED lines=18> */
[----:B------:R-:W-:Y:S04]  /*1eab0*/  STL [R1+0x298], R109 ;  /* 0x0002986d01007387 */ /* 0x000fe80000100800 */
[----:B------:R3:W-:Y:S01]  /*1eac0*/  STL [R1+0x284], R5 ;  /* 0x0002840501007387 */ /* 0x0007e20000100800 */
[----:B--2---:R-:W-:-:S05]  /*1ead0*/  SEL R6, R249, R187, !P3 ;  /* 0x000000bbf9067207 */ /* 0x004fca0005800000 */
[----:B------:R2:W-:Y:S01]  /*1eae0*/  STL [R1+0x280], R6 ;  /* 0x0002800601007387 */ /* 0x0005e20000100800 */
[C---:B---3--:R-:W-:Y:S02]  /*1eaf0*/  SEL R5, R249.reuse, R189, !P3 ;  /* 0x000000bdf9057207 */ /* 0x048fe40005800000 */
[----:B------:R-:W-:-:S03]  /*1eb00*/  SEL R109, R249, R192, !P3 ;  /* 0x000000c0f96d7207 */ /* 0x000fc60005800000 */
[----:B------:R3:W-:Y:S01]  /*1eb10*/  STL [R1+0x258], R5 ;  /* 0x0002580501007387 */ /* 0x0007e20000100800 */
[----:B--2---:R-:W-:-:S05]  /*1eb20*/  SEL R6, R249, R191, !P3 ;  /* 0x000000bff9067207 */ /* 0x004fca0005800000 */
[----:B------:R2:W-:Y:S01]  /*1eb30*/  STL [R1+0x254], R6 ;  /* 0x0002540601007387 */ /* 0x0005e20000100800 */
[----:B---3--:R-:W-:-:S03]  /*1eb40*/  SEL R5, R249, R193, !P3 ;  /* 0x000000c1f9057207 */ /* 0x008fc60005800000 */
        /* <DEDUP_REMOVED lines=22> */
[----:B---3--:R-:W-:-:S05]  /*1ecb0*/  SEL R5, R249, R205, !P3 ;  /* 0x000000cdf9057207 */ /* 0x008fca0005800000 */
[----:B------:R3:W-:Y:S01]  /*1ecc0*/  STL [R1+0x1c0], R5 ;  /* 0x0001c00501007387 */ /* 0x0007e20000100800 */
[C---:B--2---:R-:W-:Y:S02]  /*1ecd0*/  SEL R6, R249.reuse, R207, !P3 ;  /* 0x000000cff9067207 */ /* 0x044fe40005800000 */
[----:B------:R-:W-:-:S03]  /*1ece0*/  SEL R109, R249, R209, !P3 ;  /* 0x000000d1f96d7207 */ /* 0x000fc60005800000 */
[----:B------:R2:W-:Y:S01]  /*1ecf0*/  STL [R1+0x1bc], R6 ;  /* 0x0001bc0601007387 */ /* 0x0005e20000100800 */
[----:B---3--:R-:W-:-:S05]  /*1ed00*/  SEL R5, R249, R208, !P3 ;  /* 0x000000d0f9057207 */ /* 0x008fca0005800000 */
[----:B------:R3:W-:Y:S01]  /*1ed10*/  STL [R1+0x198], R5 ;  /* 0x0001980501007387 */ /* 0x0007e20000100800 */
[----:B--2---:R-:W-:-:S03]  /*1ed20*/  SEL R6, R249, R210, !P3 ;  /* 0x000000d2f9067207 */ /* 0x004fc60005800000 */
[----:B------:R2:W-:Y:S01]  /*1ed30*/  STL [R1+0x144], R109 ;  /* 0x0001446d01007387 */ /* 0x0005e20000100800 */
[----:B---3--:R-:W-:-:S03]  /*1ed40*/  SEL R5, R249, R211, !P3 ;  /* 0x000000d3f9057207 */ /* 0x008fc60005800000 */
[----:B------:R3:W-:Y:S04]  /*1ed50*/  STL [R1+0x12c], R6 ;  /* 0x00012c0601007387 */ /* 0x0007e80000100800 */
[----:B------:R4:W-:Y:S01]  /*1ed60*/  STL [R1+0xdc], R5 ;  /* 0x0000dc0501007387 */ /* 0x0009e20000100800 */
[C---:B--2---:R-:W-:Y:S02]  /*1ed70*/  SEL R109, R249.reuse, R215, !P3 ;  /* 0x000000d7f96d7207 */ /* 0x044fe40005800000 */
[C---:B---3--:R-:W-:Y:S02]  /*1ed80*/  SEL R6, R249.reuse, R213, !P3 ;  /* 0x000000d5f9067207 */ /* 0x048fe40005800000 */
[----:B----4-:R-:W-:-:S03]  /*1ed90*/  SEL R5, R249, R214, !P3 ;  /* 0x000000d6f9057207 */ /* 0x010fc60005800000 */
[----:B------:R2:W-:Y:S04]  /*1eda0*/  STL [R1+0x138], R6 ;  /* 0x0001380601007387 */ /* 0x0005e80000100800 */
[----:B------:R3:W-:Y:S01]  /*1edb0*/  STL [R1+0x1b8], R5 ;  /* 0x0001b80501007387 */ /* 0x0007e20000100800 */
[----:B--2---:R-:W-:-:S03]  /*1edc0*/  SEL R6, R249, R216, !P3 ;  /* 0x000000d8f9067207 */ /* 0x004fc60005800000 */
[----:B------:R2:W-:Y:S01]  /*1edd0*/  STL [R1+0x19c], R109 ;  /* 0x00019c6d01007387 */ /* 0x0005e20000100800 */
[----:B---3--:R-:W-:-:S03]  /*1ede0*/  SEL R5, R249, R217, !P3 ;  /* 0x000000d9f9057207 */ /* 0x008fc60005800000 */
[----:B------:R-:W3:Y:S04]  /*1edf0*/  LDL.LU R113, [R1+0x6b0] ;  /* 0x0006b00001717983 */ /* 0x000ee80000300800 */
[----:B------:R-:W-:Y:S04]  /*1ee00*/  STL [R1+0x194], R6 ;  /* 0x0001940601007387 */ /* 0x000fe80000100800 */
[----:B------:R-:W4:Y:S04]  /*1ee10*/  LDL.LU R112, [R1+0x6b4] ;  /* 0x0006b40001707983 */ /* 0x000f280000300800 */
[----:B------:R1:W-:Y:S04]  /*1ee20*/  STL [R1+0x130], R5 ;  /* 0x0001300501007387 */ /* 0x0003e80000100800 */
[----:B------:R-:W4:Y:S04]  /*1ee30*/  LDL.LU R111, [R1+0x6b8] ;  /* 0x0006b800016f7983 */ /* 0x000f280000300800 */
[----:B--2---:R-:W2:Y:S01]  /*1ee40*/  LDL.LU R109, [R1+0x6bc] ;  /* 0x0006bc00016d7983 */ /* 0x004ea20000300800 */
[----:B------:R-:W-:-:S02]  /*1ee50*/  SEL R114, R249, R248, !P3 ;  /* 0x000000f8f9727207 */ /* 0x000fc40005800000 */
[C---:B-1----:R-:W-:Y:S01]  /*1ee60*/  SEL R5, R249.reuse, R247, !P3 ;  /* 0x000000f7f9057207 */ /* 0x042fe20005800000 */
[----:B------:R-:W2:Y:S01]  /*1ee70*/  LDL.LU R6, [R1+0x200] ;  /* 0x0002000001067983 */ /* 0x000ea20000300800 */
[----:B------:R-:W-:-:S03]  /*1ee80*/  SEL R110, R249, R250, !P3 ;  /* 0x000000faf96e7207 */ /* 0x000fc60005800000 */
[----:B------:R1:W-:Y:S01]  /*1ee90*/  STL [R1+0x5f0], R5 ;  /* 0x0005f00501007387 */ /* 0x0003e20000100800 */
[----:B------:R-:W-:-:S03]  /*1eea0*/  SEL R2, R249, R2, !P3 ;  /* 0x00000002f9027207 */ /* 0x000fc60005800000 */
[----:B------:R-:W-:Y:S04]  /*1eeb0*/  STL [R1+0x5f4], R114 ;  /* 0x0005f47201007387 */ /* 0x000fe80000100800 */
[----:B------:R1:W-:Y:S02]  /*1eec0*/  STL [R1+0x670], R110 ;  /* 0x0006706e01007387 */ /* 0x0003e40000100800 */
[C---:B-1----:R-:W-:Y:S01]  /*1eed0*/  SEL R5, R249.reuse, R252, !P3 ;  /* 0x000000fcf9057207 */ /* 0x042fe20005800000 */
[----:B------:R-:W3:Y:S04]  /*1eee0*/  LDC R110, c[0x0][0x234] ;  /* 0x00008d00ff6e7b82 */ /* 0x000ee80000000800 */
[----:B------:R-:W-:Y:S04]  /*1eef0*/  STL [R1+0x6e0], R5 ;  /* 0x0006e00501007387 */ /* 0x000fe80000100800 */
[----:B------:R1:W-:Y:S01]  /*1ef00*/  STL [R1+0x18f8], R2 ;  /* 0x0018f80201007387 */ /* 0x0003e20000100800 */
        /* <DEDUP_REMOVED lines=26> */
[C---:B------:R-:W-:Y:S01]  /*1f0b0*/  SEL R246, R249.reuse, R246, !P3 ;  /* 0x000000f6f9f67207 */ /* 0x040fe20005800000 */
[----:B------:R-:W2:Y:S01]  /*1f0c0*/  S2R R159, SR_TID.X ;  /* 0x00000000009f7919 */ /* 0x000ea20000002100 */
[C---:B-1----:R-:W-:Y:S01]  /*1f0d0*/  SEL R2, R249.reuse, R3, !P3 ;  /* 0x00000003f9027207 */ /* 0x042fe20005800000 */
[----:B------:R-:W1:Y:S04]  /*1f0e0*/  LDC R5, c[0x0][0x23c] ;  /* 0x00008f00ff057b82 */ /* 0x000e680000000800 */
[----:B------:R3:W-:Y:S04]  /*1f0f0*/  STL [R1+0x1a70], R2 ;  /* 0x001a700201007387 */ /* 0x0007e80000100800 */
[----:B------:R-:W2:Y:S04]  /*1f100*/  LDL.LU R126, [R1+0x48c] ;  /* 0x00048c00017e7983 */ /* 0x000ea80000300800 */
[----:B------:R-:W2:Y:S04]  /*1f110*/  LDL.LU R125, [R1] ;  /* 0x00000000017d7983 */ /* 0x000ea80000300800 */
[----:B------:R-:W2:Y:S04]  /*1f120*/  LDL.LU R124, [R1+0x20] ;  /* 0x00002000017c7983 */ /* 0x000ea80000300800 */
[----:B------:R-:W2:Y:S04]  /*1f130*/  LDL.LU R123, [R1+0x40] ;  /* 0x00004000017b7983 */ /* 0x000ea80000300800 */
[----:B------:R-:W2:Y:S04]  /*1f140*/  LDL.LU R122, [R1+0x60] ;  /* 0x00006000017a7983 */ /* 0x000ea80000300800 */
[----:B------:R-:W2:Y:S04]  /*1f150*/  LDL.LU R121, [R1+0x80] ;  /* 0x0000800001797983 */ /* 0x000ea80000300800 */
[----:B------:R-:W2:Y:S04]  /*1f160*/  LDL.LU R120, [R1+0xa0] ;  /* 0x0000a00001787983 */ /* 0x000ea80000300800 */
[----:B------:R-:W2:Y:S04]  /*1f170*/  LDL.LU R119, [R1+0xc0] ;  /* 0x0000c00001777983 */ /* 0x000ea80000300800 */
[----:B------:R-:W2:Y:S01]  /*1f180*/  LDL.LU R118, [R1+0xe4] ;  /* 0x0000e40001767983 */ /* 0x000ea20000300800 */
[----:B------:R-:W-:-:S03]  /*1f190*/  SEL R172, R249, R188, !P3 ;  /* 0x000000bcf9ac7207 */ /* 0x000fc60005800000 */
[----:B------:R-:W2:Y:S01]  /*1f1a0*/  LDL.LU R117, [R1+0x104] ;  /* 0x0001040001757983 */ /* 0x000ea20000300800 */
[----:B------:R-:W-:-:S03]  /*1f1b0*/  SEL R177, R249, R190, !P3 ;  /* 0x000000bef9b17207 */ /* 0x000fc60005800000 */
[----:B------:R-:W2:Y:S01]  /*1f1c0*/  LDL.LU R116, [R1+0x124] ;  /* 0x0001240001747983 */ /* 0x000ea20000300800 */
[C---:B------:R-:W-:Y:S02]  /*1f1d0*/  SEL R175, R249.reuse, R204, !P3 ;  /* 0x000000ccf9af7207 */ /* 0x040fe40005800000 */
[C---:B------:R-:W-:Y:S01]  /*1f1e0*/  SEL R179, R249.reuse, R206, !P3 ;  /* 0x000000cef9b37207 */ /* 0x040fe20005800000 */
[----:B------:R-:W2:Y:S01]  /*1f1f0*/  LDL.LU R115, [R1+0x158] ;  /* 0x0001580001737983 */ /* 0x000ea20000300800 */
[C---:B------:R-:W-:Y:S02]  /*1f200*/  SEL R178, R249.reuse, R222, !P3 ;  /* 0x000000def9b27207 */ /* 0x040fe40005800000 */
[C---:B------:R-:W-:Y:S01]  /*1f210*/  SEL R182, R249.reuse, R230, !P3 ;  /* 0x000000e6f9b67207 */ /* 0x040fe20005800000 */
[----:B------:R-:W2:Y:S01]  /*1f220*/  LDL.LU R114, [R1+0x178] ;  /* 0x0001780001727983 */ /* 0x000ea20000300800 */
[C---:B------:R-:W-:Y:S02]  /*1f230*/  SEL R181, R249.reuse, R240, !P3 ;  /* 0x000000f0f9b57207 */ /* 0x040fe40005800000 */
[----:B------:R-:W-:-:S02]  /*1f240*/  SEL R214, R249, R241, !P3 ;  /* 0x000000f1f9d67207 */ /* 0x000fc40005800000 */
[C---:B------:R-:W-:Y:S02]  /*1f250*/  SEL R213, R249.reuse, R242, !P3 ;  /* 0x000000f2f9d57207 */ /* 0x040fe40005800000 */
[C---:B------:R-:W-:Y:S02]  /*1f260*/  SEL R212, R249.reuse, R243, !P3 ;  /* 0x000000f3f9d47207 */ /* 0x040fe40005800000 */
[C---:B------:R-:W-:Y:S02]  /*1f270*/  SEL R210, R249.reuse, R244, !P3 ;  /* 0x000000f4f9d27207 */ /* 0x040fe40005800000 */
[----:B------:R-:W-:Y:S01]  /*1f280*/  SEL R249, R249, R4, !P3 ;  /* 0x00000004f9f97207 */ /* 0x000fe20005800000 */
[-C--:B---3--:R-:W-:Y:S02]  /*1f290*/  IMAD R2, R113, R110.reuse, RZ ;  /* 0x0000006e71027224 */ /* 0x088fe400078e02ff */
[----:B------:R-:W3:Y:S01]  /*1f2a0*/  LDL.LU R113, [R1+0x1a4] ;  /* 0x0001a40001717983 */ /* 0x000ee20000300800 */
[----:B----4-:R-:W-:-:S03]  /*1f2b0*/  IMAD R3, R112, R110, RZ ;  /* 0x0000006e70037224 */ /* 0x010fc600078e02ff */
[----:B------:R-:W4:Y:S01]  /*1f2c0*/  LDL.LU R112, [R1+0x1d4] ;  /* 0x0001d40001707983 */ /* 0x000f220000300800 */
[----:B------:R-:W-:-:S03]  /*1f2d0*/  IMAD R4, R111, R110, RZ ;  /* 0x0000006e6f047224 */ /* 0x000fc600078e02ff */
[----:B------:R-:W4:Y:S01]  /*1f2e0*/  LDL.LU R111, [R1+0x21c] ;  /* 0x00021c00016f7983 */ /* 0x000f220000300800 */
[----:B--2---:R-:W-:-:S03]  /*1f2f0*/  IMAD R109, R109, R110, RZ ;  /* 0x0000006e6d6d7224 */ /* 0x004fc600078e02ff */
[----:B------:R-:W2:Y:S01]  /*1f300*/  LDL.LU R110, [R1+0x24c] ;  /* 0x00024c00016e7983 */ /* 0x000ea20000300800 */
[----:B------:R-:W-:-:S05]  /*1f310*/  LOP3.LUT R157, R159, 0x7f, RZ, 0xc0, !PT ;  /* 0x0000007f9f9d7812 */ /* 0x000fca00078ec0ff */
[----:B-1----:R-:W-:-:S05]  /*1f320*/  IMAD R5, R157, R5, RZ ;  /* 0x000000059d057224 */ /* 0x002fca00078e02ff */
[----:B------:R-:W-:-:S04]  /*1f330*/  LEA R6, P0, R5, R6, 0x2 ;  /* 0x0000000605067211 */ /* 0x000fc800078010ff */
[----:B------:R-:W-:Y:S02]  /*1f340*/  LEA.HI.X.SX32 R5, R5, R0, 0x2, P0 ;  /* 0x0000000005057211 */ /* 0x000fe400000f16ff */
[----:B------:R-:W1:Y:S01]  /*1f350*/  LDC R0, c[0x0][0x240] ;  /* 0x00009000ff007b82 */ /* 0x000e620000000800 */
[----:B------:R-:W-:-:S04]  /*1f360*/  LEA R242, P4, R2, R236, 0x2 ;  /* 0x000000ec02f27211 */ /* 0x000fc800078810ff */
[----:B------:R-:W-:Y:S01]  /*1f370*/  LEA.HI.X.SX32 R243, R2, R237, 0x2, P4 ;  /* 0x000000ed02f37211 */ /* 0x000fe200020f16ff */
[-C--:B-1----:R-:W-:Y:S02]  /*1f380*/  IMAD R2, R126, R0.reuse, RZ ;  /* 0x000000007e027224 */ /* 0x082fe400078e02ff */
[-C--:B------:R-:W-:Y:S02]  /*1f390*/  IMAD R127, R125, R0.reuse, RZ ;  /* 0x000000007d7f7224 */ /* 0x080fe400078e02ff */
[-C--:B------:R-:W-:Y:S02]  /*1f3a0*/  IMAD R126, R124, R0.reuse, RZ ;  /* 0x000000007c7e7224 */ /* 0x080fe400078e02ff */
[-C--:B------:R-:W-:Y:S02]  /*1f3b0*/  IMAD R125, R123, R0.reuse, RZ ;  /* 0x000000007b7d7224 */ /* 0x080fe400078e02ff */
[-C--:B------:R-:W-:Y:S02]  /*1f3c0*/  IMAD R124, R122, R0.reuse, RZ ;  /* 0x000000007a7c7224 */ /* 0x080fe400078e02ff */
[----:B------:R-:W-:-:S02]  /*1f3d0*/  IMAD R123, R121, R0, RZ ;  /* 0x00000000797b7224 */ /* 0x000fc400078e02ff */
[-C--:B------:R-:W-:Y:S02]  /*1f3e0*/  IMAD R122, R120, R0.reuse, RZ ;  /* 0x00000000787a7224 */ /* 0x080fe400078e02ff */
[-C--:B------:R-:W-:Y:S02]  /*1f3f0*/  IMAD R121, R119, R0.reuse, RZ ;  /* 0x0000000077797224 */ /* 0x080fe400078e02ff */
[-C--:B------:R-:W-:Y:S02]  /*1f400*/  IMAD R120, R118, R0.reuse, RZ ;  /* 0x0000000076787224 */ /* 0x080fe400078e02ff */
[-C--:B------:R-:W-:Y:S02]  /*1f410*/  IMAD R119, R117, R0.reuse, RZ ;  /* 0x0000000075777224 */ /* 0x080fe400078e02ff */
[-C--:B------:R-:W-:Y:S02]  /*1f420*/  IMAD R118, R116, R0.reuse, RZ ;  /* 0x0000000074767224 */ /* 0x080fe400078e02ff */
[----:B------:R-:W-:-:S02]  /*1f430*/  IMAD R117, R115, R0, RZ ;  /* 0x0000000073757224 */ /* 0x000fc400078e02ff */
[-C--:B------:R-:W-:Y:S02]  /*1f440*/  IMAD R116, R114, R0.reuse, RZ ;  /* 0x0000000072747224 */ /* 0x080fe400078e02ff */
[-C--:B---3--:R-:W-:Y:S02]  /*1f450*/  IMAD R115, R113, R0.reuse, RZ ;  /* 0x0000000071737224 */ /* 0x088fe400078e02ff */
[-C--:B----4-:R-:W-:Y:S02]  /*1f460*/  IMAD R114, R112, R0.reuse, RZ ;  /* 0x0000000070727224 */ /* 0x090fe400078e02ff */
[-C--:B------:R-:W-:Y:S02]  /*1f470*/  IMAD R113, R111, R0.reuse, RZ ;  /* 0x000000006f717224 */ /* 0x080fe400078e02ff */
[----:B------:R-:W3:Y:S01]  /*1f480*/  LDL.LU R111, [R1+0x28c] ;  /* 0x00028c00016f7983 */ /* 0x000ee20000300800 */
[----:B--2---:R-:W-:-:S03]  /*1f490*/  IMAD R112, R110, R0, RZ ;  /* 0x000000006e707224 */ /* 0x004fc600078e02ff */
[----:B------:R-:W2:Y:S04]  /*1f4a0*/  LDL.LU R110, [R1+0x2cc] ;  /* 0x0002cc00016e7983 */ /* 0x000ea80000300800 */
[----:B------:R-:W4:Y:S04]  /*1f4b0*/  LDL.LU R170, [R1+0x30c] ;  /* 0x00030c0001aa7983 */ /* 0x000f280000300800 */
[----:B------:R-:W3:Y:S04]  /*1f4c0*/  LDL.LU R169, [R1+0x338] ;  /* 0x0003380001a97983 */ /* 0x000ee80000300800 */
[----:B------:R-:W2:Y:S04]  /*1f4d0*/  LDL.LU R168, [R1+0x360] ;  /* 0x0003600001a87983 */ /* 0x000ea80000300800 */
[----:B------:R-:W2:Y:S04]  /*1f4e0*/  LDL.LU R167, [R1+0x388] ;  /* 0x0003880001a77983 */ /* 0x000ea80000300800 */
[----:B------:R-:W2:Y:S04]  /*1f4f0*/  LDL.LU R166, [R1+0x3c8] ;  /* 0x0003c80001a67983 */ /* 0x000ea80000300800 */
[----:B------:R-:W2:Y:S04]  /*1f500*/  LDL.LU R165, [R1+0x3f8] ;  /* 0x0003f80001a57983 */ /* 0x000ea80000300800 */
[----:B------:R-:W2:Y:S04]  /*1f510*/  LDL.LU R164, [R1+0x43c] ;  /* 0x00043c0001a47983 */ /* 0x000ea80000300800 */
[----:B------:R-:W2:Y:S04]  /*1f520*/  LDL.LU R163, [R1+0x464] ;  /* 0x0004640001a37983 */ /* 0x000ea80000300800 */
        /* <DEDUP_REMOVED lines=21> */
[----:B------:R-:W-:-:S02]  /*1f680*/  IMAD R128, R101, R0, RZ ;  /* 0x0000000065807224 */ /* 0x000fc400078e02ff */
[----:B------:R-:W-:Y:S01]  /*1f690*/  IMAD R129, R19, R0, RZ ;  /* 0x0000000013817224 */ /* 0x000fe200078e02ff */
[-C--:B------:R-:W-:Y:S02]  /*1f6a0*/  LEA R240, P1, R3, R236.reuse, 0x2 ;  /* 0x000000ec03f07211 */ /* 0x080fe400078210ff */
[CC--:B------:R-:W-:Y:S02]  /*1f6b0*/  LEA R238, P2, R4.reuse, R236.reuse, 0x2 ;  /* 0x000000ec04ee7211 */ /* 0x0c0fe400078410ff */
[----:B------:R-:W-:Y:S02]  /*1f6c0*/  LEA R236, P3, R109, R236, 0x2 ;  /* 0x000000ec6dec7211 */ /* 0x000fe400078610ff */
[-C--:B------:R-:W-:Y:S02]  /*1f6d0*/  LEA.HI.X.SX32 R241, R3, R237.reuse, 0x2, P1 ;  /* 0x000000ed03f17211 */ /* 0x080fe400008f16ff */
[-C--:B------:R-:W-:Y:S02]  /*1f6e0*/  LEA.HI.X.SX32 R239, R4, R237.reuse, 0x2, P2 ;  /* 0x000000ed04ef7211 */ /* 0x080fe400010f16ff */
[----:B------:R-:W-:Y:S01]  /*1f6f0*/  LEA.HI.X.SX32 R237, R109, R237, 0x2, P3 ;  /* 0x000000ed6ded7211 */ /* 0x000fe200018f16ff */
[----:B------:R-:W-:-:S02]  /*1f700*/  IMAD R138, R75, R0, RZ ;  /* 0x000000004b8a7224 */ /* 0x000fc400078e02ff */
[-C--:B------:R-:W-:Y:S02]  /*1f710*/  IMAD R137, R67, R0.reuse, RZ ;  /* 0x0000000043897224 */ /* 0x080fe400078e02ff */
[-C--:B------:R-:W-:Y:S02]  /*1f720*/  IMAD R135, R51, R0.reuse, RZ ;  /* 0x0000000033877224 */ /* 0x080fe400078e02ff */
[-C--:B------:R-:W-:Y:S02]  /*1f730*/  IMAD R132, R43, R0.reuse, RZ ;  /* 0x000000002b847224 */ /* 0x080fe400078e02ff */
[-C--:B------:R-:W-:Y:S02]  /*1f740*/  IMAD R131, R35, R0.reuse, RZ ;  /* 0x0000000023837224 */ /* 0x080fe400078e02ff */
[-C--:B------:R-:W-:Y:S02]  /*1f750*/  IMAD R130, R27, R0.reuse, RZ ;  /* 0x000000001b827224 */ /* 0x080fe400078e02ff */
[----:B----4-:R-:W-:-:S02]  /*1f760*/  IMAD R161, R161, R0, RZ ;  /* 0x00000000a1a17224 */ /* 0x010fc400078e02ff */
[----:B---3--:R-:W-:-:S03]  /*1f770*/  IMAD R101, R160, R0, RZ ;  /* 0x00000000a0657224 */ /* 0x008fc600078e02ff */
[----:B------:R-:W-:Y:S01]  /*1f780*/  STL [R1+0x464], R161 ;  /* 0x000464a101007387 */ /* 0x000fe20000100800 */
[----:B--2---:R-:W-:-:S03]  /*1f790*/  IMAD R19, R156, R0, RZ ;  /* 0x000000009c137224 */ /* 0x004fc600078e02ff */
[----:B------:R1:W-:Y:S01]  /*1f7a0*/  STL [R1+0x48c], R101 ;  /* 0x00048c6501007387 */ /* 0x0003e20000100800 */
[----:B------:R-:W-:-:S03]  /*1f7b0*/  IMAD R154, R154, R0, RZ ;  /* 0x000000009a9a7224 */ /* 0x000fc600078e02ff */
[----:B------:R2:W-:Y:S01]  /*1f7c0*/  STL [R1+0x6c0], R19 ;  /* 0x0006c01301007387 */ /* 0x0005e20000100800 */
[----:B-1----:R-:W-:-:S03]  /*1f7d0*/  IMAD R101, R153, R0, RZ ;  /* 0x0000000099657224 */ /* 0x002fc600078e02ff */
        /* <DEDUP_REMOVED lines=24> */
[----:B------:R1:W-:Y:S01]  /*1f960*/  STL [R1+0x758], R136 ;  /* 0x0007588801007387 */ /* 0x0003e20000100800 */
[----:B--2---:R-:W-:-:S03]  /*1f970*/  IMAD R19, R133, R0, RZ ;  /* 0x0000000085137224 */ /* 0x004fc600078e02ff */
[----:B------:R-:W2:Y:S01]  /*1f980*/  LDL.LU R173, [R1+0x3f4] ;  /* 0x0003f40001ad7983 */ /* 0x000ea20000300800 */
[----:B------:R-:W-:-:S03]  /*1f990*/  IMAD R109, R170, R0, RZ ;  /* 0x00000000aa6d7224 */ /* 0x000fc600078e02ff */
[----:B------:R3:W-:Y:S01]  /*1f9a0*/  STL [R1+0x1938], R101 ;  /* 0x0019386501007387 */ /* 0x0007e20000100800 */
[----:B------:R-:W-:-:S03]  /*1f9b0*/  IMAD R75, R169, R0, RZ ;  /* 0x00000000a94b7224 */ /* 0x000fc600078e02ff */
[----:B------:R-:W4:Y:S04]  /*1f9c0*/  LDL.LU R171, [R1+0x3f0] ;  /* 0x0003f00001ab7983 */ /* 0x000f280000300800 */
[----:B------:R3:W-:Y:S04]  /*1f9d0*/  STL [R1+0x1a84], R19 ;  /* 0x001a841301007387 */ /* 0x0007e80000100800 */
[----:B------:R-:W3:Y:S01]  /*1f9e0*/  LDL.LU R170, [R1+0x3ec] ;  /* 0x0003ec0001aa7983 */ /* 0x000ee20000300800 */
[----:B------:R-:W-:-:S03]  /*1f9f0*/  IMAD R67, R168, R0, RZ ;  /* 0x00000000a8437224 */ /* 0x000fc600078e02ff */
[----:B------:R-:W2:Y:S01]  /*1fa00*/  LDL.LU R169, [R1+0x3e8] ;  /* 0x0003e80001a97983 */ /* 0x000ea20000300800 */
[----:B------:R-:W-:-:S03]  /*1fa10*/  IMAD R51, R167, R0, RZ ;  /* 0x00000000a7337224 */ /* 0x000fc600078e02ff */
[----:B------:R-:W2:Y:S01]  /*1fa20*/  LDL.LU R168, [R1+0x3dc] ;  /* 0x0003dc0001a87983 */ /* 0x000ea20000300800 */
[----:B------:R-:W-:-:S03]  /*1fa30*/  IMAD R43, R166, R0, RZ ;  /* 0x00000000a62b7224 */ /* 0x000fc600078e02ff */
[----:B------:R-:W2:Y:S01]  /*1fa40*/  LDL.LU R167, [R1+0x3d4] ;  /* 0x0003d40001a77983 */ /* 0x000ea20000300800 */
[----:B------:R-:W-:-:S03]  /*1fa50*/  IMAD R35, R165, R0, RZ ;  /* 0x00000000a5237224 */ /* 0x000fc600078e02ff */
[----:B------:R-:W2:Y:S01]  /*1fa60*/  LDL.LU R166, [R1+0x3d0] ;  /* 0x0003d00001a67983 */ /* 0x000ea20000300800 */
[-C--:B------:R-:W-:Y:S02]  /*1fa70*/  IMAD R27, R164, R0.reuse, RZ ;  /* 0x00000000a41b7224 */ /* 0x080fe400078e02ff */
[-C--:B------:R-:W-:Y:S01]  /*1fa80*/  IMAD R3, R163, R0.reuse, RZ ;  /* 0x00000000a3037224 */ /* 0x080fe200078e02ff */
[----:B------:R-:W2:Y:S01]  /*1fa90*/  LDL.LU R165, [R1+0x3c4] ;  /* 0x0003c40001a57983 */ /* 0x000ea20000300800 */
[----:B------:R-:W-:-:S03]  /*1faa0*/  IMAD R217, R162, R0, RZ ;  /* 0x00000000a2d97224 */ /* 0x000fc600078e02ff */
[----:B------:R-:W2:Y:S04]  /*1fab0*/  LDL.LU R164, [R1+0x3c0] ;  /* 0x0003c00001a47983 */ /* 0x000ea80000300800 */
[----:B------:R-:W2:Y:S04]  /*1fac0*/  LDL.LU R163, [R1+0x3b4] ;  /* 0x0003b40001a37983 */ /* 0x000ea80000300800 */
[----:B------:R-:W2:Y:S04]  /*1fad0*/  LDL.LU R162, [R1+0x3a4] ;  /* 0x0003a40001a27983 */ /* 0x000ea80000300800 */
[----:B------:R-:W2:Y:S04]  /*1fae0*/  LDL.LU R161, [R1+0x3a0] ;  /* 0x0003a00001a17983 */ /* 0x000ea80000300800 */
[----:B------:R-:W2:Y:S04]  /*1faf0*/  LDL.LU R160, [R1+0x39c] ;  /* 0x00039c0001a07983 */ /* 0x000ea80000300800 */
[----:B------:R-:W2:Y:S01]  /*1fb00*/  LDL.LU R156, [R1+0x398] ;  /* 0x00039800019c7983 */ /* 0x000ea20000300800 */
[----:B------:R-:W-:-:S03]  /*1fb10*/  IMAD R211, R151, R0, RZ ;  /* 0x0000000097d37224 */ /* 0x000fc600078e02ff */
[----:B------:R-:W2:Y:S04]  /*1fb20*/  LDL.LU R154, [R1+0x384] ;  /* 0x00038400019a7983 */ /* 0x000ea80000300800 */
        /* <DEDUP_REMOVED lines=16> */
[----:B------:R-:W2:Y:S01]  /*1fc30*/  LDL.LU R133, [R1+0x32c] ;  /* 0x00032c0001857983 */ /* 0x000ea20000300800 */
        /* <DEDUP_REMOVED lines=48> */
[----:B------:R2:W-:Y:S04]  /*1ff40*/  STL [R1+0x1aa4], R19 ;  /* 0x001aa41301007387 */ /* 0x0005e80000100800 */
[----:B------:R-:W3:Y:S01]  /*1ff50*/  LDL.LU R173, [R1+0x31c] ;  /* 0x00031c0001ad7983 */ /* 0x000ee20000300800 */
[-C--:B-1----:R-:W-:Y:S02]  /*1ff60*/  IMAD R101, R134, R0.reuse, RZ ;  /* 0x0000000086657224 */ /* 0x082fe400078e02ff */
[----:B--2---:R-:W-:-:S03]  /*1ff70*/  IMAD R19, R133, R0, RZ ;  /* 0x0000000085137224 */ /* 0x004fc600078e02ff */
[----:B------:R-:W-:Y:S04]  /*1ff80*/  STL [R1+0x30c], R101 ;  /* 0x00030c6501007387 */ /* 0x000fe80000100800 */
[----:B------:R-:W2:Y:S04]  /*1ff90*/  LDL.LU R171, [R1+0x318] ;  /* 0x0003180001ab7983 */ /* 0x000ea80000300800 */
[----:B------:R3:W-:Y:S04]  /*1ffa0*/  STL [R1+0x37c], R19 ;  /* 0x00037c1301007387 */ /* 0x0007e80000100800 */
[----:B------:R-:W4:Y:S04]  /*1ffb0*/  LDL.LU R170, [R1+0x314] ;  /* 0x0003140001aa7983 */ /* 0x000f280000300800 */
[----:B------:R-:W4:Y:S01]  /*1ffc0*/  LDL.LU R169, [R1+0x310] ;  /* 0x0003100001a97983 */ /* 0x000f220000300800 */
[----:B------:R-:W-:-:S03]  /*1ffd0*/  IMAD R204, R165, R0, RZ ;  /* 0x00000000a5cc7224 */ /* 0x000fc600078e02ff */
[----:B------:R-:W4:Y:S04]  /*1ffe0*/  LDL.LU R168, [R1+0x2f8] ;  /* 0x0002f80001a87983 */ /* 0x000f280000300800 */
[----:B------:R-:W4:Y:S04]  /*1fff0*/  LDL.LU R167, [R1+0x2f4] ;  /* 0x0002f40001a77983 */ /* 0x000f280000300800 */
[----:B------:R-:W4:Y:S04]  /*20000*/  LDL.LU R166, [R1+0x2f0] ;  /* 0x0002f00001a67983 */ /* 0x000f280000300800 */
[----:B------:R-:W4:Y:S04]  /*20010*/  LDL.LU R165, [R1+0x2ec] ;  /* 0x0002ec0001a57983 */ /* 0x000f280000300800 */
[----:B------:R-:W4:Y:S04]  /*20020*/  LDL.LU R164, [R1+0x2e8] ;  /* 0x0002e80001a47983 */ /* 0x000f280000300800 */
        /* <DEDUP_REMOVED lines=24> */
[----:B------:R-:W4:Y:S01]  /*201b0*/  LDL.LU R133, [R1+0x228] ;  /* 0x0002280001857983 */ /* 0x000f220000300800 */
[----:B---3--:R-:W-:-:S05]  /*201c0*/  IMAD R19, R173, R0, RZ ;  /* 0x00000000ad137224 */ /* 0x008fca00078e02ff */
[----:B------:R1:W-:Y:S01]  /*201d0*/  STL [R1+0x674], R19 ;  /* 0x0006741301007387 */ /* 0x0003e20000100800 */
[-C--:B--2---:R-:W-:Y:S02]  /*201e0*/  IMAD R171, R171, R0.reuse, RZ ;  /* 0x00000000abab7224 */ /* 0x084fe400078e02ff */
[----:B----4-:R-:W-:-:S03]  /*201f0*/  IMAD R101, R170, R0, RZ ;  /* 0x00000000aa657224 */ /* 0x010fc600078e02ff */
[----:B------:R-:W-:Y:S01]  /*20200*/  STL [R1+0x6e4], R171 ;  /* 0x0006e4ab01007387 */ /* 0x000fe20000100800 */
[----:B-1----:R-:W-:-:S03]  /*20210*/  IMAD R19, R169, R0, RZ ;  /* 0x00000000a9137224 */ /* 0x002fc600078e02ff */
[----:B------:R1:W-:Y:S04]  /*20220*/  STL [R1+0x1910], R101 ;  /* 0x0019106501007387 */ /* 0x0003e80000100800 */
[----:B------:R2:W-:Y:S01]  /*20230*/  STL [R1+0x1aac], R19 ;  /* 0x001aac1301007387 */ /* 0x0005e20000100800 */
[-C--:B------:R-:W-:Y:S02]  /*20240*/  IMAD R167, R167, R0.reuse, RZ ;  /* 0x00000000a7a77224 */ /* 0x080fe400078e02ff */
        /* <DEDUP_REMOVED lines=33> */
[----:B------:R1:W-:Y:S04]  /*20460*/  STL [R1+0x18f0], R101 ;  /* 0x0018f06501007387 */ /* 0x0003e80000100800 */
[----:B------:R2:W-:Y:S01]  /*20470*/  STL [R1+0x1ac4], R19 ;  /* 0x001ac41301007387 */ /* 0x0005e20000100800 */
[-C--:B-1----:R-:W-:Y:S02]  /*20480*/  IMAD R101, R142, R0.reuse, RZ ;  /* 0x000000008e657224 */ /* 0x082fe400078e02ff */
[-C--:B------:R-:W-:Y:S02]  /*20490*/  IMAD R136, R136, R0.reuse, RZ ;  /* 0x0000000088887224 */ /* 0x080fe400078e02ff */
[-C--:B--2---:R-:W-:Y:S01]  /*204a0*/  IMAD R19, R140, R0.reuse, RZ ;  /* 0x000000008c137224 */ /* 0x084fe200078e02ff */
[----:B------:R1:W-:Y:S04]  /*204b0*/  STL [R1+0x200], R101 ;  /* 0x0002006501007387 */ /* 0x0003e80000100800 */
[----:B------:R2:W-:Y:S01]  /*204c0*/  STL [R1+0x34c], R19 ;  /* 0x00034c1301007387 */ /* 0x0005e20000100800 */
[----:B-1----:R-:W-:-:S03]  /*204d0*/  IMAD R101, R134, R0, RZ ;  /* 0x0000000086657224 */ /* 0x002fc600078e02ff */
[----:B------:R1:W-:Y:S01]  /*204e0*/  STL [R1+0x5f8], R136 ;  /* 0x0005f88801007387 */ /* 0x0003e20000100800 */
[----:B--2---:R-:W-:-:S03]  /*204f0*/  IMAD R19, R133, R0, RZ ;  /* 0x0000000085137224 */ /* 0x004fc600078e02ff */
[----:B------:R-:W2:Y:S04]  /*20500*/  LDL.LU R173, [R1+0x220] ;  /* 0x0002200001ad7983 */ /* 0x000ea80000300800 */
[----:B------:R-:W-:Y:S01]  /*20510*/  STL [R1+0x18b4], R101 ;  /* 0x0018b46501007387 */ /* 0x000fe20000100800 */
[----:B------:R-:W-:-:S03]  /*20520*/  IMAD R197, R168, R0, RZ ;  /* 0x00000000a8c57224 */ /* 0x000fc600078e02ff */
[----:B------:R-:W3:Y:S04]  /*20530*/  LDL.LU R171, [R1+0x214] ;  /* 0x0002140001ab7983 */ /* 0x000ee80000300800 */
[----:B------:R2:W-:Y:S04]  /*20540*/  STL [R1+0x18e8], R19 ;  /* 0x0018e81301007387 */ /* 0x0005e80000100800 */
[----:B------:R-:W4:Y:S04]  /*20550*/  LDL.LU R170, [R1+0x210] ;  /* 0x0002100001aa7983 */ /* 0x000f280000300800 */
[----:B------:R-:W3:Y:S04]  /*20560*/  LDL.LU R169, [R1+0x1f8] ;  /* 0x0001f80001a97983 */ /* 0x000ee80000300800 */
[----:B------:R-:W3:Y:S04]  /*20570*/  LDL.LU R168, [R1+0x1f4] ;  /* 0x0001f40001a87983 */ /* 0x000ee80000300800 */
[----:B------:R-:W3:Y:S04]  /*20580*/  LDL.LU R167, [R1+0x1f0] ;  /* 0x0001f00001a77983 */ /* 0x000ee80000300800 */
[----:B------:R-:W3:Y:S04]  /*20590*/  LDL.LU R166, [R1+0x1ec] ;  /* 0x0001ec0001a67983 */ /* 0x000ee80000300800 */
[----:B------:R-:W3:Y:S01]  /*205a0*/  LDL.LU R165, [R1+0x1d8] ;  /* 0x0001d80001a57983 */ /* 0x000ee20000300800 */
[----:B------:R-:W-:-:S03]  /*205b0*/  IMAD R195, R161, R0, RZ ;  /* 0x00000000a1c37224 */ /* 0x000fc600078e02ff */
[----:B------:R-:W3:Y:S04]  /*205c0*/  LDL.LU R164, [R1+0x1d0] ;  /* 0x0001d00001a47983 */ /* 0x000ee80000300800 */
[----:B------:R-:W3:Y:S04]  /*205d0*/  LDL.LU R163, [R1+0x1cc] ;  /* 0x0001cc0001a37983 */ /* 0x000ee80000300800 */
        /* <DEDUP_REMOVED lines=20> */
[----:B-1----:R-:W3:Y:S04]  /*20720*/  LDL.LU R136, [R1+0x15c] ;  /* 0x00015c0001887983 */ /* 0x002ee80000300800 */
[----:B------:R-:W3:Y:S04]  /*20730*/  LDL.LU R134, [R1+0x150] ;  /* 0x0001500001867983 */ /* 0x000ee80000300800 */
[----:B------:R-:W3:Y:S01]  /*20740*/  LDL.LU R133, [R1+0x14c] ;  /* 0x00014c0001857983 */ /* 0x000ee20000300800 */
[----:B--2---:R-:W-:-:S05]  /*20750*/  IMAD R19, R173, R0, RZ ;  /* 0x00000000ad137224 */ /* 0x004fca00078e02ff */
[----:B------:R1:W-:Y:S01]  /*20760*/  STL [R1+0x1acc], R19 ;  /* 0x001acc1301007387 */ /* 0x0003e20000100800 */
[-C--:B----4-:R-:W-:Y:S02]  /*20770*/  IMAD R170, R170, R0.reuse, RZ ;  /* 0x00000000aaaa7224 */ /* 0x090fe400078e02ff */
[----:B---3--:R-:W-:-:S03]  /*20780*/  IMAD R101, R169, R0, RZ ;  /* 0x00000000a9657224 */ /* 0x008fc600078e02ff */
[----:B------:R-:W-:Y:S01]  /*20790*/  STL [R1+0x1d4], R170 ;  /* 0x0001d4aa01007387 */ /* 0x000fe20000100800 */
[----:B-1----:R-:W-:-:S03]  /*207a0*/  IMAD R19, R168, R0, RZ ;  /* 0x00000000a8137224 */ /* 0x002fc600078e02ff */
        /* <DEDUP_REMOVED lines=33> */
[-C--:B-1----:R-:W-:Y:S02]  /*209c0*/  IMAD R101, R143, R0.reuse, RZ ;  /* 0x000000008f657224 */ /* 0x082fe400078e02ff */
[-C--:B--2---:R-:W-:Y:S01]  /*209d0*/  IMAD R19, R144, R0.reuse, RZ ;  /* 0x0000000090137224 */ /* 0x084fe200078e02ff */
[----:B------:R-:W-:Y:S01]  /*209e0*/  STL [R1+0x170], R145 ;  /* 0x0001709101007387 */ /* 0x000fe20000100800 */
[----:B------:R-:W-:-:S03]  /*209f0*/  IMAD R142, R142, R0, RZ ;  /* 0x000000008e8e7224 */ /* 0x000fc600078e02ff */
[----:B------:R1:W-:Y:S04]  /*20a00*/  STL [R1+0x2dc], R19 ;  /* 0x0002dc1301007387 */ /* 0x0003e80000100800 */
[----:B------:R2:W-:Y:S01]  /*20a10*/  STL [R1+0x668], R101 ;  /* 0x0006686501007387 */ /* 0x0005e20000100800 */
[----:B-1----:R-:W-:-:S03]  /*20a20*/  IMAD R19, R140, R0, RZ ;  /* 0x000000008c137224 */ /* 0x002fc600078e02ff */
[----:B------:R-:W-:Y:S01]  /*20a30*/  STL [R1+0x1884], R142 ;  /* 0x0018848e01007387 */ /* 0x000fe20000100800 */
[----:B--2---:R-:W-:-:S03]  /*20a40*/  IMAD R101, R136, R0, RZ ;  /* 0x0000000088657224 */ /* 0x004fc600078e02ff */
[----:B------:R1:W-:Y:S01]  /*20a50*/  STL [R1+0x18ec], R19 ;  /* 0x0018ec1301007387 */ /* 0x0003e20000100800 */
[----:B------:R-:W-:-:S03]  /*20a60*/  IMAD R190, R171, R0, RZ ;  /* 0x00000000abbe7224 */ /* 0x000fc600078e02ff */
[----:B------:R2:W-:Y:S04]  /*20a70*/  STL [R1+0x1aec], R101 ;  /* 0x001aec6501007387 */ /* 0x0005e80000100800 */
[----:B------:R-:W2:Y:S01]  /*20a80*/  LDL.LU R173, [R1+0x148] ;  /* 0x0001480001ad7983 */ /* 0x000ea20000300800 */
[----:B-1----:R-:W-:-:S03]  /*20a90*/  IMAD R19, R133, R0, RZ ;  /* 0x0000000085137224 */ /* 0x002fc600078e02ff */
[----:B------:R-:W3:Y:S04]  /*20aa0*/  LDL.LU R171, [R1+0x140] ;  /* 0x0001400001ab7983 */ /* 0x000ee80000300800 */
[----:B------:R3:W-:Y:S04]  /*20ab0*/  STL [R1+0x160], R19 ;  /* 0x0001601301007387 */ /* 0x0007e80000100800 */
        /* <DEDUP_REMOVED lines=33> */
[----:B--2---:R-:W-:-:S02]  /*20cd0*/  IMAD R101, R173, R0, RZ ;  /* 0x00000000ad657224 */ /* 0x004fc400078e02ff */
[----:B---3--:R-:W-:-:S03]  /*20ce0*/  IMAD R19, R171, R0, RZ ;  /* 0x00000000ab137224 */ /* 0x008fc600078e02ff */
[----:B------:R1:W-:Y:S04]  /*20cf0*/  STL [R1+0x2d0], R101 ;  /* 0x0002d06501007387 */ /* 0x0003e80000100800 */
[----:B------:R2:W-:Y:S01]  /*20d00*/  STL [R1+0x644], R19 ;  /* 0x0006441301007387 */ /* 0x0005e20000100800 */
[-C--:B----4-:R-:W-:Y:S02]  /*20d10*/  IMAD R170, R170, R0.reuse, RZ ;  /* 0x00000000aaaa7224 */ /* 0x090fe400078e02ff */
[----:B-1----:R-:W-:-:S03]  /*20d20*/  IMAD R101, R169, R0, RZ ;  /* 0x00000000a9657224 */ /* 0x002fc600078e02ff */
[----:B------:R-:W-:Y:S01]  /*20d30*/  STL [R1+0x1880], R170 ;  /* 0x001880aa01007387 */ /* 0x000fe20000100800 */
[----:B--2---:R-:W-:-:S03]  /*20d40*/  IMAD R19, R168, R0, RZ ;  /* 0x00000000a8137224 */ /* 0x004fc600078e02ff */
        /* <DEDUP_REMOVED lines=27> */
[----:B------:R-:W-:Y:S01]  /*20f00*/  STL [R1+0xd8], R148 ;  /* 0x0000d89401007387 */ /* 0x000fe20000100800 */
[-C--:B-1----:R-:W-:Y:S02]  /*20f10*/  IMAD R101, R146, R0.reuse, RZ ;  /* 0x0000000092657224 */ /* 0x082fe400078e02ff */
[-C--:B--2---:R-:W-:Y:S02]  /*20f20*/  IMAD R19, R147, R0.reuse, RZ ;  /* 0x0000000093137224 */ /* 0x084fe400078e02ff */
        /* <DEDUP_REMOVED lines=10> */
[----:B--2---:R-:W-:-:S03]  /*20fd0*/  IMAD R101, R134, R0, RZ ;  /* 0x0000000086657224 */ /* 0x004fc600078e02ff */
[----:B------:R1:W-:Y:S04]  /*20fe0*/  STL [R1+0xa0], R19 ;  /* 0x0000a01301007387 */ /* 0x0003e80000100800 */
[----:B------:R2:W-:Y:S04]  /*20ff0*/  STL [R1+0x228], R136 ;  /* 0x0002288801007387 */ /* 0x0005e80000100800 */
[----:B------:R-:W3:Y:S01]  /*21000*/  LDL.LU R189, [R1+0xa8] ;  /* 0x0000a80001bd7983 */ /* 0x000ee20000300800 */
[----:B-1----:R-:W-:-:S03]  /*21010*/  IMAD R19, R133, R0, RZ ;  /* 0x0000000085137224 */ /* 0x002fc600078e02ff */
[----:B------:R3:W-:Y:S01]  /*21020*/  STL [R1+0x490], R101 ;  /* 0x0004906501007387 */ /* 0x0007e20000100800 */
[----:B------:R-:W-:-:S03]  /*21030*/  IMAD R183, R160, R0, RZ ;  /* 0x00000000a0b77224 */ /* 0x000fc600078e02ff */
[----:B------:R-:W4:Y:S04]  /*21040*/  LDL.LU R173, [R1+0xa4] ;  /* 0x0000a40001ad7983 */ /* 0x000f280000300800 */
        /* <DEDUP_REMOVED lines=30> */
[----:B--2---:R-:W2:Y:S04]  /*21230*/  LDL.LU R136, [R1+0x28] ;  /* 0x0000280001887983 */ /* 0x004ea80000300800 */
[----:B------:R-:W2:Y:S04]  /*21240*/  LDL.LU R134, [R1+0x24] ;  /* 0x0000240001867983 */ /* 0x000ea80000300800 */
[----:B------:R-:W2:Y:S01]  /*21250*/  LDL.LU R133, [R1+0x1c] ;  /* 0x00001c0001857983 */ /* 0x000ea20000300800 */
[----:B------:R-:W-:-:S02]  /*21260*/  IMAD R222, R10, R0, RZ ;  /* 0x000000000ade7224 */ /* 0x000fc400078e02ff */
[-C--:B------:R-:W-:Y:S02]  /*21270*/  IMAD R104, R104, R0.reuse, RZ ;  /* 0x0000000068687224 */ /* 0x080fe400078e02ff */
[-C--:B------:R-:W-:Y:S02]  /*21280*/  IMAD R215, R8, R0.reuse, RZ ;  /* 0x0000000008d77224 */ /* 0x080fe400078e02ff */
[-C--:B------:R-:W-:Y:S02]  /*21290*/  IMAD R8, R9, R0.reuse, RZ ;  /* 0x0000000009087224 */ /* 0x080fe400078e02ff */
[----:B------:R-:W-:Y:S01]  /*212a0*/  IMAD R9, R14, R0, RZ ;  /* 0x000000000e097224 */ /* 0x000fe200078e02ff */
[----:B------:R-:W-:Y:S02]  /*212b0*/  IADD3 R4, R158, -0x7f, RZ ;  /* 0xffffff819e047810 */ /* 0x000fe40007ffe0ff */
[----:B------:R-:W-:Y:S01]  /*212c0*/  ISETP.GE.AND P5, PT, R157, R158, PT ;  /* 0x0000009e9d00720c */ /* 0x000fe20003fa6270 */
[----:B------:R-:W-:-:S02]  /*212d0*/  IMAD R111, R111, R0, RZ ;  /* 0x000000006f6f7224 */ /* 0x000fc400078e02ff */
[-C--:B---3--:R-:W-:Y:S01]  /*212e0*/  IMAD R101, R189, R0.reuse, RZ ;  /* 0x00000000bd657224 */ /* 0x088fe200078e02ff */
[----:B------:R-:W1:Y:S01]  /*212f0*/  LDC R14, c[0x0][0x238] ;  /* 0x00008e00ff0e7b82 */ /* 0x000e620000000800 */
[----:B----4-:R-:W-:-:S03]  /*21300*/  IMAD R19, R173, R0, RZ ;  /* 0x00000000ad137224 */ /* 0x010fc600078e02ff */
[----:B------:R3:W-:Y:S04]  /*21310*/  STL [R1+0x1914], R101 ;  /* 0x0019146501007387 */ /* 0x0007e80000100800 */
[----:B------:R4:W-:Y:S01]  /*21320*/  STL [R1+0x1b14], R19 ;  /* 0x001b141301007387 */ /* 0x0009e20000100800 */
[-C--:B------:R-:W-:Y:S02]  /*21330*/  IMAD R171, R171, R0.reuse, RZ ;  /* 0x00000000abab7224 */ /* 0x080fe400078e02ff */
[----:B---3--:R-:W-:-:S03]  /*21340*/  IMAD R101, R169, R0, RZ ;  /* 0x00000000a9657224 */ /* 0x008fc600078e02ff */
[----:B------:R-:W-:Y:S01]  /*21350*/  STL [R1+0x80], R171 ;  /* 0x000080ab01007387 */ /* 0x000fe20000100800 */
[----:B----4-:R-:W-:-:S03]  /*21360*/  IMAD R19, R168, R0, RZ ;  /* 0x00000000a8137224 */ /* 0x010fc600078e02ff */
[----:B------:R3:W-:Y:S01]  /*21370*/  STL [R1+0x220], R101 ;  /* 0x0002206501007387 */ /* 0x0007e20000100800 */
[----:B------:R-:W-:-:S03]  /*21380*/  IMAD R167, R167, R0, RZ ;  /* 0x00000000a7a77224 */ /* 0x000fc600078e02ff */
[----:B------:R4:W-:Y:S01]  /*21390*/  STL [R1+0x46c], R19 ;  /* 0x00046c1301007387 */ /* 0x0009e20000100800 */
        /* <DEDUP_REMOVED lines=27> */
[----:B------:R3:W-:Y:S04]  /*21550*/  STL [R1+0x192c], R101 ;  /* 0x00192c6501007387 */ /* 0x0007e80000100800 */
[----:B------:R4:W-:Y:S01]  /*21560*/  STL [R1+0x1b2c], R19 ;  /* 0x001b2c1301007387 */ /* 0x0009e20000100800 */
[-C--:B---3--:R-:W-:Y:S02]  /*21570*/  IMAD R101, R143, R0.reuse, RZ ;  /* 0x000000008f657224 */ /* 0x088fe400078e02ff */
[----:B----4-:R-:W-:-:S03]  /*21580*/  IMAD R19, R142, R0, RZ ;  /* 0x000000008e137224 */ /* 0x010fc600078e02ff */
[----:B------:R2:W-:Y:S01]  /*21590*/  STL [R1+0x1cc], R101 ;  /* 0x0001cc6501007387 */ /* 0x0005e20000100800 */
[----:B------:R-:W-:-:S03]  /*215a0*/  IMAD R140, R140, R0, RZ ;  /* 0x000000008c8c7224 */ /* 0x000fc600078e02ff */
[----:B------:R3:W-:Y:S01]  /*215b0*/  STL [R1+0x41c], R19 ;  /* 0x00041c1301007387 */ /* 0x0007e20000100800 */
[----:B--2---:R-:W-:-:S03]  /*215c0*/  IMAD R101, R136, R0, RZ ;  /* 0x0000000088657224 */ /* 0x004fc600078e02ff */
[----:B------:R-:W-:Y:S01]  /*215d0*/  STL [R1+0x1840], R140 ;  /* 0x0018408c01007387 */ /* 0x000fe20000100800 */
[----:B---3--:R-:W-:-:S03]  /*215e0*/  IMAD R19, R134, R0, RZ ;  /* 0x0000000086137224 */ /* 0x008fc600078e02ff */
[----:B------:R2:W-:Y:S04]  /*215f0*/  STL [R1+0x1934], R101 ;  /* 0x0019346501007387 */ /* 0x0005e80000100800 */
[----:B------:R3:W-:Y:S04]  /*21600*/  STL [R1+0x1b34], R19 ;  /* 0x001b341301007387 */ /* 0x0007e80000100800 */
[----:B------:R-:W4:Y:S01]  /*21610*/  LDL.LU R10, [R1+0x4ae0] ;  /* 0x004ae000010a7983 */ /* 0x000f220000300800 */
[-C--:B--2---:R-:W-:Y:S02]  /*21620*/  IMAD R101, R15, R0.reuse, RZ ;  /* 0x000000000f657224 */ /* 0x084fe400078e02ff */
[----:B---3--:R-:W-:-:S02]  /*21630*/  IMAD R19, R17, R0, RZ ;  /* 0x0000000011137224 */ /* 0x008fc400078e02ff */
[----:B------:R-:W2:Y:S04]  /*21640*/  LDL.LU R17, [R1+0x4adc] ;  /* 0x004adc0001117983 */ /* 0x000ea80000300800 */
[----:B------:R-:W3:Y:S04]  /*21650*/  LDL.LU R15, [R1+0x4ad8] ;  /* 0x004ad800010f7983 */ /* 0x000ee80000300800 */
[----:B------:R1:W-:Y:S02]  /*21660*/  STL [R1+0x1c8], R19 ;  /* 0x0001c81301007387 */ /* 0x0003e40000100800 */
[----:B-1----:R-:W-:-:S02]  /*21670*/  IMAD R19, R13, R0, RZ ;  /* 0x000000000d137224 */ /* 0x002fc400078e02ff */
[----:B------:R-:W4:Y:S04]  /*21680*/  LDL.LU R13, [R1+0x4ad4] ;  /* 0x004ad400010d7983 */ /* 0x000f280000300800 */
[----:B------:R1:W-:Y:S02]  /*21690*/  STL [R1+0x3f4], R101 ;  /* 0x0003f46501007387 */ /* 0x0003e40000100800 */
[-C--:B-1----:R-:W-:Y:S02]  /*216a0*/  IMAD R101, R11, R0.reuse, RZ ;  /* 0x000000000b657224 */ /* 0x082fe400078e02ff */
[----:B------:R-:W2:Y:S04]  /*216b0*/  LDL.LU R11, [R1+0x4ad0] ;  /* 0x004ad000010b7983 */ /* 0x000ea80000300800 */
[----:B------:R1:W-:Y:S02]  /*216c0*/  STL [R1+0x182c], R19 ;  /* 0x00182c1301007387 */ /* 0x0003e40000100800 */
[----:B-1----:R-:W-:-:S02]  /*216d0*/  IMAD R19, R251, R0, RZ ;  /* 0x00000000fb137224 */ /* 0x002fc400078e02ff */
[----:B------:R-:W2:Y:S04]  /*216e0*/  LDL.LU R251, [R1+0x4acc] ;  /* 0x004acc0001fb7983 */ /* 0x000ea80000300800 */
[----:B------:R1:W-:Y:S04]  /*216f0*/  STL [R1+0x193c], R101 ;  /* 0x00193c6501007387 */ /* 0x0003e80000100800 */
[----:B------:R1:W-:Y:S02]  /*21700*/  STL [R1+0x1b3c], R19 ;  /* 0x001b3c1301007387 */ /* 0x0003e40000100800 */
[----:B-1----:R-:W-:-:S02]  /*21710*/  IMAD R101, R106, R0, RZ ;  /* 0x000000006a657224 */ /* 0x002fc400078e02ff */
[----:B------:R-:W-:-:S03]  /*21720*/  IMAD R19, R105, R0, RZ ;  /* 0x0000000069137224 */ /* 0x000fc600078e02ff */
[----:B------:R1:W-:Y:S01]  /*21730*/  STL [R1+0x16c], R101 ;  /* 0x00016c6501007387 */ /* 0x0003e20000100800 */
[----:B------:R-:W-:-:S03]  /*21740*/  IMAD R149, R7, R0, RZ ;  /* 0x0000000007957224 */ /* 0x000fc600078e02ff */
[----:B------:R1:W-:Y:S01]  /*21750*/  STL [R1+0x3a0], R19 ;  /* 0x0003a01301007387 */ /* 0x0003e20000100800 */
[-C--:B------:R-:W-:Y:S01]  /*21760*/  IMAD R7, R12, R0.reuse, RZ ;  /* 0x000000000c077224 */ /* 0x080fe200078e02ff */
[----:B------:R-:W-:Y:S01]  /*21770*/  ISETP.GE.U32.AND P0, PT, R4, 0x7fffff02, PT ;  /* 0x7fffff020400780c */ /* 0x000fe20003f06070 */
[-C--:B-1----:R-:W-:Y:S01]  /*21780*/  IMAD R101, R103, R0.reuse, RZ ;  /* 0x0000000067657224 */ /* 0x082fe200078e02ff */
[----:B------:R-:W-:Y:S01]  /*21790*/  STL [R1+0x1828], R104 ;  /* 0x0018286801007387 */ /* 0x000fe20000100800 */
[-C--:B------:R-:W-:Y:S01]  /*217a0*/  IMAD R148, R20, R0.reuse, RZ ;  /* 0x0000000014947224 */ /* 0x080fe200078e02ff */
[----:B------:R-:W1:Y:S01]  /*217b0*/  LDC R12, c[0x0][0x238] ;  /* 0x00008e00ff0c7b82 */ /* 0x000e620000000800 */
[-C--:B------:R-:W-:Y:S01]  /*217c0*/  IMAD R19, R102, R0.reuse, RZ ;  /* 0x0000000066137224 */ /* 0x080fe200078e02ff */
[----:B------:R-:W-:Y:S04]  /*217d0*/  STL [R1+0x1944], R101 ;  /* 0x0019446501007387 */ /* 0x000fe80000100800 */
[----:B------:R-:W-:Y:S04]  /*217e0*/  STL [R1+0x1b44], R19 ;  /* 0x001b441301007387 */ /* 0x000fe80000100800 */
[----:B------:R1:W-:Y:S04]  /*217f0*/  STL [R1+0x168], R8 ;  /* 0x0001680801007387 */ /* 0x0003e80000100800 */
[----:B------:R1:W-:Y:S02]  /*21800*/  STL [R1+0x488], R7 ;  /* 0x0004880701007387 */ /* 0x0003e40000100800 */
[----:B-1----:R-:W-:-:S02]  /*21810*/  IMAD R8, R16, R0, RZ ;  /* 0x0000000010087224 */ /* 0x002fc400078e02ff */
[----:B------:R-:W-:Y:S01]  /*21820*/  STL [R1+0x1814], R9 ;  /* 0x0018140901007387 */ /* 0x000fe20000100800 */
[----:B------:R-:W-:-:S03]  /*21830*/  IMAD R7, R18, R0, RZ ;  /* 0x0000000012077224 */ /* 0x000fc600078e02ff */
[----:B------:R1:W-:Y:S04]  /*21840*/  STL [R1+0x194c], R8 ;  /* 0x00194c0801007387 */ /* 0x0003e80000100800 */
[----:B------:R1:W-:Y:S02]  /*21850*/  STL [R1+0x1b4c], R7 ;  /* 0x001b4c0701007387 */ /* 0x0003e40000100800 */
[-C--:B-1----:R-:W-:Y:S02]  /*21860*/  IMAD R8, R22, R0.reuse, RZ ;  /* 0x0000000016087224 */ /* 0x082fe400078e02ff */
[-C--:B------:R-:W-:Y:S01]  /*21870*/  IMAD R9, R24, R0.reuse, RZ ;  /* 0x0000000018097224 */ /* 0x080fe200078e02ff */
[----:B------:R-:W1:Y:S01]  /*21880*/  LDC R22, c[0x0][0x238] ;  /* 0x00008e00ff167b82 */ /* 0x000e620000000800 */
[-C--:B------:R-:W-:Y:S01]  /*21890*/  IMAD R7, R23, R0.reuse, RZ ;  /* 0x0000000017077224 */ /* 0x080fe200078e02ff */
[----:B------:R1:W-:Y:S04]  /*218a0*/  STL [R1+0x164], R8 ;  /* 0x0001640801007387 */ /* 0x0003e80000100800 */
[----:B------:R1:W-:Y:S01]  /*218b0*/  STL [R1+0x3a4], R7 ;  /* 0x0003a40701007387 */ /* 0x0003e20000100800 */
[----:B------:R-:W-:Y:S01]  /*218c0*/  VIADD R4, R158, 0xffffff83 ;  /* 0xffffff839e047836 */ /* 0x000fe20000000000 */
[----:B------:R-:W3:Y:S01]  /*218d0*/  LDC R23, c[0x0][0x230] ;  /* 0x00008c00ff177b82 */ /* 0x000ee20000000800 */
[-C--:B-1----:R-:W-:Y:S01]  /*218e0*/  IMAD R8, R25, R0.reuse, RZ ;  /* 0x0000000019087224 */ /* 0x082fe200078e02ff */
[----:B------:R-:W-:Y:S01]  /*218f0*/  STL [R1+0x1810], R9 ;  /* 0x0018100901007387 */ /* 0x000fe20000100800 */
[----:B------:R-:W-:-:S03]  /*21900*/  IMAD R7, R26, R0, RZ ;  /* 0x000000001a077224 */ /* 0x000fc600078e02ff */
[----:B------:R1:W-:Y:S02]  /*21910*/  STL [R1+0x1954], R8 ;  /* 0x0019540801007387 */ /* 0x0003e40000100800 */
[----:B------:R-:W3:Y:S02]  /*21920*/  LDC R26, c[0x0][0x230] ;  /* 0x00008c00ff1a7b82 */ /* 0x000ee40000000800 */
[----:B------:R1:W-:Y:S01]  /*21930*/  STL [R1+0x1b54], R7 ;  /* 0x001b540701007387 */ /* 0x0003e20000100800 */
[----:B------:R-:W-:Y:S01]  /*21940*/  ISETP.GE.U32.AND P3, PT, R4, 0x7fffff04, PT ;  /* 0x7fffff040400780c */ /* 0x000fe20003f66070 */
[-C--:B------:R-:W-:Y:S02]  /*21950*/  IMAD R153, R152, R0.reuse, RZ ;  /* 0x0000000098997224 */ /* 0x080fe400078e02ff */
[-C--:B------:R-:W-:Y:S02]  /*21960*/  IMAD R247, R144, R0.reuse, RZ ;  /* 0x0000000090f77224 */ /* 0x080fe400078e02ff */
[----:B------:R-:W4:Y:S01]  /*21970*/  LDC R24, c[0x0][0x230] ;  /* 0x00008c00ff187b82 */ /* 0x000f220000000800 */
[----:B-1----:R-:W-:-:S02]  /*21980*/  IMAD R8, R30, R0, RZ ;  /* 0x000000001e087224 */ /* 0x002fc400078e02ff */
[----:B------:R-:W-:-:S03]  /*21990*/  IMAD R7, R31, R0, RZ ;  /* 0x000000001f077224 */ /* 0x000fc600078e02ff */
[----:B------:R1:W-:Y:S01]  /*219a0*/  STL [R1+0x13c], R8 ;  /* 0x00013c0801007387 */ /* 0x0003e20000100800 */
[-C--:B------:R-:W-:Y:S01]  /*219b0*/  IMAD R9, R32, R0.reuse, RZ ;  /* 0x0000000020097224 */ /* 0x080fe200078e02ff */
[----:B------:R-:W-:Y:S01]  /*219c0*/  ULDC.64 UR60, c[0x0][0x208] ;  /* 0x00008200003c7ab9 */ /* 0x000fe20000000a00 */
[-C--:B------:R-:W-:Y:S01]  /*219d0*/  IMAD R151, R133, R0.reuse, RZ ;  /* 0x0000000085977224 */ /* 0x080fe200078e02ff */
[----:B------:R1:W-:Y:S01]  /*219e0*/  STL [R1+0x438], R7 ;  /* 0x0004380701007387 */ /* 0x0003e20000100800 */
[-C--:B------:R-:W-:Y:S01]  /*219f0*/  IMAD R110, R110, R0.reuse, RZ ;  /* 0x000000006e6e7224 */ /* 0x080fe200078e02ff */
[----:B------:R-:W4:Y:S01]  /*21a00*/  LDC R25, c[0x0][0x230] ;  /* 0x00008c00ff197b82 */ /* 0x000f220000000800 */
[-C--:B-1----:R-:W-:Y:S01]  /*21a10*/  IMAD R8, R33, R0.reuse, RZ ;  /* 0x0000000021087224 */ /* 0x082fe200078e02ff */
[----:B------:R-:W-:Y:S01]  /*21a20*/  STL [R1+0x17fc], R9 ;  /* 0x0017fc0901007387 */ /* 0x000fe20000100800 */
[----:B------:R-:W-:-:S03]  /*21a30*/  IMAD R7, R34, R0, RZ ;  /* 0x0000000022077224 */ /* 0x000fc600078e02ff */
[----:B------:R1:W-:Y:S04]  /*21a40*/  STL [R1+0x195c], R8 ;  /* 0x00195c0801007387 */ /* 0x0003e80000100800 */
[----:B------:R1:W-:Y:S02]  /*21a50*/  STL [R1+0x1b5c], R7 ;  /* 0x001b5c0701007387 */ /* 0x0003e40000100800 */
[-C--:B-1----:R-:W-:Y:S02]  /*21a60*/  IMAD R8, R38, R0.reuse, RZ ;  /* 0x0000000026087224 */ /* 0x082fe400078e02ff */
[----:B------:R-:W-:-:S03]  /*21a70*/  IMAD R7, R39, R0, RZ ;  /* 0x0000000027077224 */ /* 0x000fc600078e02ff */
[----:B------:R1:W-:Y:S01]  /*21a80*/  STL [R1+0x10c], R8 ;  /* 0x00010c0801007387 */ /* 0x0003e20000100800 */
[----:B------:R-:W-:-:S03]  /*21a90*/  IMAD R9, R40, R0, RZ ;  /* 0x0000000028097224 */ /* 0x000fc600078e02ff */
[----:B------:R1:W-:Y:S02]  /*21aa0*/  STL [R1+0x3ec], R7 ;  /* 0x0003ec0701007387 */ /* 0x0003e40000100800 */
[-C--:B-1----:R-:W-:Y:S02]  /*21ab0*/  IMAD R8, R41, R0.reuse, RZ ;  /* 0x0000000029087224 */ /* 0x082fe400078e02ff */
        /* <DEDUP_REMOVED lines=28> */
[----:B------:R3:W-:Y:S01]  /*21c80*/  STL [R1+0x3c0], R7 ;  /* 0x0003c00701007387 */ /* 0x0007e20000100800 */
[----:B-1----:R-:W-:-:S03]  /*21c90*/  IMAD R8, R65, R0, RZ ;  /* 0x0000000041087224 */ /* 0x002fc600078e02ff */
[----:B------:R-:W-:Y:S01]  /*21ca0*/  STL [R1+0x17cc], R9 ;  /* 0x0017cc0901007387 */ /* 0x000fe20000100800 */
[----:B---3--:R-:W-:-:S03]  /*21cb0*/  IMAD R7, R66, R0, RZ ;  /* 0x0000000042077224 */ /* 0x008fc600078e02ff */
[----:B------:R1:W-:Y:S04]  /*21cc0*/  STL [R1+0x197c], R8 ;  /* 0x00197c0801007387 */ /* 0x0003e80000100800 */
[----:B------:R3:W-:Y:S01]  /*21cd0*/  STL [R1+0x1b7c], R7 ;  /* 0x001b7c0701007387 */ /* 0x0007e20000100800 */
[-C--:B-1----:R-:W-:Y:S02]  /*21ce0*/  IMAD R8, R70, R0.reuse, RZ ;  /* 0x0000000046087224 */ /* 0x082fe400078e02ff */
[----:B---3--:R-:W-:-:S03]  /*21cf0*/  IMAD R7, R71, R0, RZ ;  /* 0x0000000047077224 */ /* 0x008fc600078e02ff */
        /* <DEDUP_REMOVED lines=24> */
[----:B------:R1:W-:Y:S01]  /*21e80*/  STL [R1+0x17b0], R9 ;  /* 0x0017b00901007387 */ /* 0x0003e20000100800 */
[C---:B------:R-:W-:Y:S01]  /*21e90*/  IADD3 R30, R158.reuse, 0x7f, RZ ;  /* 0x0000007f9e1e7810 */ /* 0x040fe20007ffe0ff */
[----:B------:R-:W-:Y:S01]  /*21ea0*/  VIADD R4, R158, 0xffffffa1 ;  /* 0xffffffa19e047836 */ /* 0x000fe20000000000 */
[----:B------:R-:W2:Y:S01]  /*21eb0*/  LDC R89, c[0x0][0x240] ;  /* 0x00009000ff597b82 */ /* 0x000ea20000000800 */
[-C--:B---3--:R-:W-:Y:S01]  /*21ec0*/  IMAD R7, R90, R0.reuse, RZ ;  /* 0x000000005a077224 */ /* 0x088fe200078e02ff */
[----:B------:R3:W-:Y:S04]  /*21ed0*/  STL [R1+0x1994], R8 ;  /* 0x0019940801007387 */ /* 0x0007e80000100800 */
[----:B------:R4:W-:Y:S01]  /*21ee0*/  STL [R1+0x1b94], R7 ;  /* 0x001b940701007387 */ /* 0x0009e20000100800 */
[-C--:B-1----:R-:W-:Y:S01]  /*21ef0*/  IMAD R9, R96, R0.reuse, RZ ;  /* 0x0000000060097224 */ /* 0x082fe200078e02ff */
[----:B------:R-:W-:Y:S01]  /*21f00*/  ISETP.GT.AND P2, PT, R30, 0x7f, PT ;  /* 0x0000007f1e00780c */ /* 0x000fe20003f44270 */
[-C--:B------:R-:W-:Y:S01]  /*21f10*/  IMAD R152, R145, R0.reuse, RZ ;  /* 0x0000000091987224 */ /* 0x080fe200078e02ff */
[----:B------:R-:W1:Y:S01]  /*21f20*/  LDC R90, c[0x0][0x240] ;  /* 0x00009000ff5a7b82 */ /* 0x000e620000000800 */
[----:B---3--:R-:W-:-:S02]  /*21f30*/  IMAD R8, R94, R0, RZ ;  /* 0x000000005e087224 */ /* 0x008fc400078e02ff */
[----:B----4-:R-:W-:-:S03]  /*21f40*/  IMAD R7, R95, R0, RZ ;  /* 0x000000005f077224 */ /* 0x010fc600078e02ff */
[----:B------:R3:W-:Y:S01]  /*21f50*/  STL [R1+0x7c], R8 ;  /* 0x00007c0801007387 */ /* 0x0007e20000100800 */
[----:B------:R-:W-:Y:S01]  /*21f60*/  SEL R20, RZ, 0x4, !P2 ;  /* 0x00000004ff147807 */ /* 0x000fe20005000000 */
[-C--:B------:R-:W-:Y:S01]  /*21f70*/  IMAD R160, R160, R0.reuse, RZ ;  /* 0x00000000a0a07224 */ /* 0x080fe200078e02ff */
[----:B------:R-:W4:Y:S01]  /*21f80*/  LDC R95, c[0x0][0x240] ;  /* 0x00009000ff5f7b82 */ /* 0x000f220000000800 */
[----:B------:R3:W-:Y:S04]  /*21f90*/  STL [R1+0x348], R7 ;  /* 0x0003480701007387 */ /* 0x0007e80000100800 */
[----:B------:R-:W-:Y:S01]  /*21fa0*/  STL [R1+0x1798], R9 ;  /* 0x0017980901007387 */ /* 0x000fe20000100800 */
[-C--:B------:R-:W-:Y:S02]  /*21fb0*/  IMAD R154, R154, R0.reuse, RZ ;  /* 0x000000009a9a7224 */ /* 0x080fe400078e02ff */
[-C--:B------:R-:W-:Y:S01]  /*21fc0*/  IMAD R150, R108, R0.reuse, RZ ;  /* 0x000000006c967224 */ /* 0x080fe200078e02ff */
[----:B------:R-:W2:Y:S01]  /*21fd0*/  LDL R156, [R1+0x3d4c] ;  /* 0x003d4c00019c7983 */ /* 0x000ea20000100800 */
[-C--:B---3--:R-:W-:Y:S01]  /*21fe0*/  IMAD R8, R97, R0.reuse, RZ ;  /* 0x0000000061087224 */ /* 0x088fe200078e02ff */
[----:B------:R-:W3:Y:S01]  /*21ff0*/  LDC R94, c[0x0][0x240] ;  /* 0x00009000ff5e7b82 */ /* 0x000ee20000000800 */
[----:B------:R-:W-:Y:S01]  /*22000*/  IMAD R7, R98, R0, RZ ;  /* 0x0000000062077224 */ /* 0x000fe200078e02ff */
[----:B------:R-:W-:-:S02]  /*22010*/  SEL R20, R20, RZ, !P5 ;  /* 0x000000ff14147207 */ /* 0x000fc40006800000 */
[----:B------:R1:W-:Y:S01]  /*22020*/  STL [R1+0x199c], R8 ;  /* 0x00199c0801007387 */ /* 0x0003e20000100800 */
[----:B------:R-:W-:-:S03]  /*22030*/  LEA R18, P5, R3, R6, 0x2 ;  /* 0x0000000603127211 */ /* 0x000fc600078a10ff */
[----:B------:R1:W-:Y:S01]  /*22040*/  STL [R1+0x1b9c], R7 ;  /* 0x001b9c0701007387 */ /* 0x0003e20000100800 */
[----:B------:R-:W-:Y:S01]  /*22050*/  LEA.HI.X.SX32 R19, R3, R5, 0x2, P5 ;  /* 0x0000000503137211 */ /* 0x000fe200028f16ff */
[----:B------:R-:W-:Y:S01]  /*22060*/  IMAD R216, R107, R0, RZ ;  /* 0x000000006bd87224 */ /* 0x000fe200078e02ff */
[----:B------:R-:W4:Y:S01]  /*22070*/  LDC R3, c[0x0][0x238] ;  /* 0x00008e00ff037b82 */ /* 0x000f220000000800 */
[----:B-1----:R-:W-:Y:S01]  /*22080*/  LEA R8, P2, R2, R6, 0x2 ;  /* 0x0000000602087211 */ /* 0x002fe200078410ff */
[----:B------:R-:W-:-:S03]  /*22090*/  VIADD R7, R158, 0xffffff82 ;  /* 0xffffff829e077836 */ /* 0x000fc60000000000 */
[----:B------:R-:W-:Y:S01]  /*220a0*/  LEA.HI.X.SX32 R9, R2, R5, 0x2, P2 ;  /* 0x0000000502097211 */ /* 0x000fe200010f16ff */
[-C--:B------:R-:W-:Y:S01]  /*220b0*/  IMAD R208, R21, R0.reuse, RZ ;  /* 0x0000000015d07224 */ /* 0x080fe200078e02ff */
[----:B------:R-:W-:Y:S01]  /*220c0*/  ISETP.GE.U32.AND P2, PT, R4, 0x7fffff22, PT ;  /* 0x7fffff220400780c */ /* 0x000fe20003f46070 */
[-C--:B------:R-:W-:Y:S01]  /*220d0*/  IMAD R147, R28, R0.reuse, RZ ;  /* 0x000000001c937224 */ /* 0x080fe200078e02ff */
[----:B------:R-:W-:Y:S01]  /*220e0*/  ISETP.GE.U32.AND P1, PT, R7, 0x7fffff03, PT ;  /* 0x7fffff030700780c */ /* 0x000fe20003f26070 */
[-C--:B------:R-:W-:Y:S01]  /*220f0*/  IMAD R206, R29, R0.reuse, RZ ;  /* 0x000000001dce7224 */ /* 0x080fe200078e02ff */
[----:B------:R-:W1:Y:S01]  /*22100*/  LDC R7, c[0x0][0x230] ;  /* 0x00008c00ff077b82 */ /* 0x000e620000000800 */
[-C--:B------:R-:W-:Y:S02]  /*22110*/  IMAD R146, R36, R0.reuse, RZ ;  /* 0x0000000024927224 */ /* 0x080fe400078e02ff */
[-C--:B------:R-:W-:Y:S02]  /*22120*/  IMAD R205, R37, R0.reuse, RZ ;  /* 0x0000000025cd7224 */ /* 0x080fe400078e02ff */
[----:B------:R-:W-:-:S02]  /*22130*/  IMAD R145, R44, R0, RZ ;  /* 0x000000002c917224 */ /* 0x000fc400078e02ff */
[-C--:B------:R-:W-:Y:S01]  /*22140*/  IMAD R202, R45, R0.reuse, RZ ;  /* 0x000000002dca7224 */ /* 0x080fe200078e02ff */
[----:B------:R-:W3:Y:S01]  /*22150*/  LDC R4, c[0x0][0x238] ;  /* 0x00008e00ff047b82 */ /* 0x000ee20000000800 */
[-C--:B------:R-:W-:Y:S02]  /*22160*/  IMAD R144, R52, R0.reuse, RZ ;  /* 0x0000000034907224 */ /* 0x080fe400078e02ff */
[-C--:B------:R-:W-:Y:S02]  /*22170*/  IMAD R200, R53, R0.reuse, RZ ;  /* 0x0000000035c87224 */ /* 0x080fe400078e02ff */
[-C--:B------:R-:W-:Y:S02]  /*22180*/  IMAD R102, R59, R0.reuse, RZ ;  /* 0x000000003b667224 */ /* 0x080fe400078e02ff */
[-C--:B------:R-:W-:Y:S01]  /*22190*/  IMAD R143, R60, R0.reuse, RZ ;  /* 0x000000003c8f7224 */ /* 0x080fe200078e02ff */
[----:B------:R-:W3:Y:S01]  /*221a0*/  LDC R21, c[0x0][0x238] ;  /* 0x00008e00ff157b82 */ /* 0x000ee20000000800 */
        /* <DEDUP_REMOVED lines=12> */
[----:B------:R-:W-:Y:S01]  /*22270*/  IMAD R133, R100, R0, RZ ;  /* 0x0000000064857224 */ /* 0x000fe200078e02ff */
[----:B------:R-:W-:Y:S01]  /*22280*/  IADD3 R0, R158, -0x60, RZ ;  /* 0xffffffa09e007810 */ /* 0x000fe20007ffe0ff */
[----:B------:R-:W-:Y:S01]  /*22290*/  IMAD.SHL.U32 R16, R159, 0x10, RZ ;  /* 0x000000109f107824 */ /* 0x000fe200078e00ff */
[----:B-1----:R-:W-:Y:S01]  /*222a0*/  IADD3 R2, R7, -0x3, RZ ;  /* 0xfffffffd07027810 */ /* 0x002fe20007ffe0ff */
[----:B----4-:R-:W-:Y:S01]  /*222b0*/  IMAD.WIDE R38, R3, 0x4, R242 ;  /* 0x0000000403267825 */ /* 0x010fe200078e02f2 */
[----:B------:R-:W-:Y:S01]  /*222c0*/  ISETP.GE.U32.AND P4, PT, R0, 0x7fffff21, PT ;  /* 0x7fffff210000780c */ /* 0x000fe20003f86070 */
[----:B------:R-:W1:Y:S01]  /*222d0*/  LDC R7, c[0x0][0x238] ;  /* 0x00008e00ff077b82 */ /* 0x000e620000000800 */
[----:B------:R-:W-:-:S02]  /*222e0*/  IADD3 R0, R155, -0x1, RZ ;  /* 0xffffffff9b007810 */ /* 0x000fc40007ffe0ff */
[----:B------:R-:W-:Y:S02]  /*222f0*/  LOP3.LUT R16, R16, 0x70, RZ, 0xc0, !PT ;  /* 0x0000007010107812 */ /* 0x000fe400078ec0ff */
[----:B------:R-:W-:Y:S02]  /*22300*/  ISETP.GE.U32.AND P6, PT, R0, 0x7fffff80, PT ;  /* 0x7fffff800000780c */ /* 0x000fe40003fc6070 */
[----:B------:R-:W-:Y:S01]  /*22310*/  IADD3 R0, R26, -0x2, RZ ;  /* 0xfffffffe1a007810 */ /* 0x000fe20007ffe0ff */
[----:B------:R-:W-:Y:S01]  /*22320*/  IMAD R16, R157, 0x80, R16 ;  /* 0x000000809d107824 */ /* 0x000fe200078e0210 */
[----:B------:R-:W4:Y:S02]  /*22330*/  LDC R98, c[0x0][0x240] ;  /* 0x00009000ff627b82 */ /* 0x000f240000000800 */
[----:B------:R-:W-:Y:S01]  /*22340*/  ISETP.GE.U32.AND P5, PT, R0, 0x7fffff7f, PT ;  /* 0x7fffff7f0000780c */ /* 0x000fe20003fa6070 */
[----:B---3--:R-:W-:-:S04]  /*22350*/  IMAD.WIDE R36, R4, 0x4, R236 ;  /* 0x0000000404247825 */ /* 0x008fc800078e02ec */
[----:B------:R-:W-:Y:S01]  /*22360*/  IMAD.WIDE R32, R12, 0x4, R238 ;  /* 0x000000040c207825 */ /* 0x000fe200078e02ee */
[----:B------:R-:W3:Y:S03]  /*22370*/  LDC R4, c[0x0][0x238] ;  /* 0x00008e00ff047b82 */ /* 0x000ee60000000800 */
[----:B------:R-:W-:Y:S01]  /*22380*/  IMAD.WIDE R28, R14, 0x4, R240 ;  /* 0x000000040e1c7825 */ /* 0x000fe200078e02f0 */
[----:B------:R1:W-:Y:S04]  /*22390*/  STL.64 [R1+0xa50], R38 ;  /* 0x000a502601007387 */ /* 0x0003e80000100a00 */
[----:B------:R1:W-:Y:S01]  /*223a0*/  STL.64 [R1+0xa48], R36 ;  /* 0x000a482401007387 */ /* 0x0003e20000100a00 */
[----:B------:R-:W-:Y:S01]  /*223b0*/  IMAD R3, R21, 0x3, RZ ;  /* 0x0000000315037824 */ /* 0x000fe200078e02ff */
[----:B------:R-:W4:Y:S02]  /*223c0*/  LDC R12, c[0x0][0x230] ;  /* 0x00008c00ff0c7b82 */ /* 0x000f240000000800 */
[----:B------:R1:W-:Y:S04]  /*223d0*/  STL.64 [R1+0xa40], R32 ;  /* 0x000a402001007387 */ /* 0x0003e80000100a00 */
[----:B------:R1:W-:Y:S02]  /*223e0*/  STL.64 [R1+0xa38], R28 ;  /* 0x000a381c01007387 */ /* 0x0003e40000100a00 */
[----:B------:R-:W4:Y:S08]  /*223f0*/  LDC R21, c[0x0][0x230] ;  /* 0x00008c00ff157b82 */ /* 0x000f300000000800 */
[----:B------:R-:W4:Y:S08]  /*22400*/  LDC R14, c[0x0][0x238] ;  /* 0x00008e00ff0e7b82 */ /* 0x000f300000000800 */
[----:B------:R-:W4:Y:S08]  /*22410*/  LDC R92, c[0x0][0x240] ;  /* 0x00009000ff5c7b82 */ /* 0x000f300000000800 */
[----:B------:R-:W4:Y:S08]  /*22420*/  LDC R93, c[0x0][0x240] ;  /* 0x00009000ff5d7b82 */ /* 0x000f300000000800 */
[----:B------:R-:W4:Y:S08]  /*22430*/  LDC R97, c[0x0][0x240] ;  /* 0x00009000ff617b82 */ /* 0x000f300000000800 */
[----:B------:R-:W4:Y:S08]  /*22440*/  LDC R155, c[0x0][0x240] ;  /* 0x00009000ff9b7b82 */ /* 0x000f300000000800 */
[----:B------:R-:W4:Y:S01]  /*22450*/  LDC R96, c[0x0][0x240] ;  /* 0x00009000ff607b82 */ /* 0x000f220000000800 */
[----:B--2---:R-:W-:-:S05]  /*22460*/  IMAD.IADD R0, R156, 0x1, R16 ;  /* 0x000000019c007824 */ /* 0x004fca00078e0210 */
[----:B------:R-:W-:Y:S01]  /*22470*/  @!PT LDS RZ, [RZ] ;  /* 0x00000000fffff984 */ /* 0x000fe20000000800 */
[----:B------:R-:W-:Y:S01]  /*22480*/  @!PT LDS RZ, [RZ] ;  /* 0x00000000fffff984 */ /* 0x000fe20000000800 */
[----:B------:R-:W-:Y:S01]  /*22490*/  @!PT LDS RZ, [RZ] ;  /* 0x00000000fffff984 */ /* 0x000fe20000000800 */
[----:B------:R-:W-:Y:S04]  /*224a0*/  LDGSTS.E [R0], desc[UR60][R242.64], !P6 ;  /* 0x00000000f2007fae */ /* 0x000fe8000f12187c */
[----:B------:R-:W-:Y:S04]  /*224b0*/  LDGSTS.E [R0+0x4000], desc[UR60][R236.64], !P6 ;  /* 0x04000000ec007fae */ /* 0x000fe8000f12187c */
[----:B------:R-:W-:Y:S04]  /*224c0*/  LDGSTS.E [R0+0x8000], desc[UR60][R238.64], !P6 ;  /* 0x08000000ee007fae */ /* 0x000fe8000f12187c */
[----:B------:R-:W-:Y:S01]  /*224d0*/  LDGSTS.E [R0+0xc000], desc[UR60][R240.64], !P6 ;  /* 0x0c000000f0007fae */ /* 0x000fe2000f12187c */
[----:B------:R-:W-:-:S02]  /*224e0*/  ISETP.GE.U32.AND P6, PT, R2, 0x7fffff7e, PT ;  /* 0x7fffff7e0200780c */ /* 0x000fc40003fc6070 */
[----:B------:R-:W-:Y:S01]  /*224f0*/  IADD3 R2, R23, -0x4, RZ ;  /* 0xfffffffc17027810 */ /* 0x000fe20007ffe0ff */
[----:B------:R1:W-:Y:S04]  /*22500*/  LDGSTS.E [R0+0x4], desc[UR60][R38.64], !P5 ;  /* 0x0000400026007fae */ /* 0x0003e8000e92187c */
[----:B------:R2:W-:Y:S04]  /*22510*/  LDGSTS.E [R0+0x4004], desc[UR60][R36.64], !P5 ;  /* 0x0400400024007fae */ /* 0x0005e8000e92187c */
[----:B------:R3:W-:Y:S04]  /*22520*/  LDGSTS.E [R0+0x8004], desc[UR60][R32.64], !P5 ;  /* 0x0800400020007fae */ /* 0x0007e8000e92187c */
[----:B------:R4:W-:Y:S01]  /*22530*/  LDGSTS.E [R0+0xc004], desc[UR60][R28.64], !P5 ;  /* 0x0c0040001c007fae */ /* 0x0009e2000e92187c */
[----:B------:R-:W-:Y:S01]  /*22540*/  ISETP.GE.U32.AND P5, PT, R2, 0x7fffff7d, PT ;  /* 0x7fffff7d0200780c */ /* 0x000fe20003fa6070 */
[----:B------:R-:W-:-:S04]  /*22550*/  IMAD.SHL.U32 R2, R22, 0x2, RZ ;  /* 0x0000000216027824 */ /* 0x000fc800078e00ff */
[----:B-1----:R-:W-:-:S04]  /*22560*/  IMAD.WIDE R38, R2, 0x4, R242 ;  /* 0x0000000402267825 */ /* 0x002fc800078e02f2 */
[C---:B--2---:R-:W-:Y:S01]  /*22570*/  IMAD.WIDE R36, R2.reuse, 0x4, R236 ;  /* 0x0000000402247825 */ /* 0x044fe200078e02ec */
[----:B------:R-:W-:Y:S03]  /*22580*/  STL.64 [R1+0xa30], R38 ;  /* 0x000a302601007387 */ /* 0x000fe60000100a00 */
[C---:B---3--:R-:W-:Y:S01]  /*22590*/  IMAD.WIDE R32, R2.reuse, 0x4, R238 ;  /* 0x0000000402207825 */ /* 0x048fe200078e02ee */
[----:B------:R-:W-:Y:S03]  /*225a0*/  LDGSTS.E [R0+0x8], desc[UR60][R38.64], !P6 ;  /* 0x0000800026007fae */ /* 0x000fe6000f12187c */
[--C-:B----4-:R-:W-:Y:S01]  /*225b0*/  IMAD.WIDE R28, R2, 0x4, R240.reuse ;  /* 0x00000004021c7825 */ /* 0x110fe200078e02f0 */
[----:B------:R-:W-:Y:S01]  /*225c0*/  IADD3 R2, R24, -0x21, RZ ;  /* 0xffffffdf18027810 */ /* 0x000fe20007ffe0ff */
[----:B------:R1:W-:Y:S04]  /*225d0*/  STL.64 [R1+0xa28], R36 ;  /* 0x000a282401007387 */ /* 0x0003e80000100a00 */
[----:B------:R1:W-:Y:S01]  /*225e0*/  LDGSTS.E [R0+0x4008], desc[UR60][R36.64], !P6 ;  /* 0x0400800024007fae */ /* 0x0003e2000f12187c */
[----:B------:R-:W-:-:S03]  /*225f0*/  IMAD.WIDE R22, R3, 0x4, R240 ;  /* 0x0000000403167825 */ /* 0x000fc600078e02f0 */
[----:B------:R2:W-:Y:S04]  /*22600*/  STL.64 [R1+0xa20], R32 ;  /* 0x000a202001007387 */ /* 0x0005e80000100a00 */
[----:B------:R2:W-:Y:S01]  /*22610*/  LDGSTS.E [R0+0x8008], desc[UR60][R32.64], !P6 ;  /* 0x0800800020007fae */ /* 0x0005e2000f12187c */
[----:B-1----:R-:W-:-:S03]  /*22620*/  IMAD.WIDE R36, R3, 0x4, R242 ;  /* 0x0000000403247825 */ /* 0x002fc600078e02f2 */
[----:B------:R1:W-:Y:S04]  /*22630*/  STL.64 [R1+0xa58], R28 ;  /* 0x000a581c01007387 */ /* 0x0003e80000100a00 */
[----:B------:R1:W-:Y:S01]  /*22640*/  LDGSTS.E [R0+0xc008], desc[UR60][R28.64], !P6 ;  /* 0x0c0080001c007fae */ /* 0x0003e2000f12187c */
[----:B------:R-:W-:Y:S01]  /*22650*/  ISETP.GE.U32.AND P6, PT, R2, 0x7fffff60, PT ;  /* 0x7fffff600200780c */ /* 0x000fe20003fc6070 */
[----:B--2---:R-:W-:Y:S02]  /*22660*/  IMAD.WIDE R32, R3, 0x4, R236 ;  /* 0x0000000403207825 */ /* 0x004fe400078e02ec */
[----:B------:R2:W-:Y:S02]  /*22670*/  LDGSTS.E [R0+0xc], desc[UR60][R36.64], !P5 ;  /* 0x0000c00024007fae */ /* 0x0005e4000e92187c */
[----:B------:R-:W-:-:S02]  /*22680*/  VIADD R2, R25, 0xffffffde ;  /* 0xffffffde19027836 */ /* 0x000fc40000000000 */
[----:B------:R3:W-:Y:S01]  /*22690*/  LDGSTS.E [R0+0x400c], desc[UR60][R32.64], !P5 ;  /* 0x0400c00020007fae */ /* 0x0007e2000e92187c */
[----:B-1----:R-:W-:-:S05]  /*226a0*/  IMAD.WIDE R28, R3, 0x4, R238 ;  /* 0x00000004031c7825 */ /* 0x002fca00078e02ee */
[----:B------:R1:W-:Y:S04]  /*226b0*/  LDGSTS.E [R0+0x800c], desc[UR60][R28.64], !P5 ;  /* 0x0800c0001c007fae */ /* 0x0003e8000e92187c */
[----:B------:R4:W-:Y:S01]  /*226c0*/  LDGSTS.E [R0+0xc00c], desc[UR60][R22.64], !P5 ;  /* 0x0c00c00016007fae */ /* 0x0009e2000e92187c */
[----:B------:R-:W-:Y:S02]  /*226d0*/  ISETP.GE.U32.AND P5, PT, R2, 0x7fffff5f, PT ;  /* 0x7fffff5f0200780c */ /* 0x000fe40003fa6070 */
[----:B------:R-:W-:Y:S02]  /*226e0*/  SHF.L.U32 R2, R4, 0x5, RZ ;  /* 0x0000000504027819 */ /* 0x000fe400000006ff */
[----:B------:R-:W4:Y:S01]  /*226f0*/  LDC R4, c[0x0][0x238] ;  /* 0x00008e00ff047b82 */ /* 0x000f220000000800 */
[----:B------:R2:W-:Y:S01]  /*22700*/  STL.64 [R1+0xa18], R36 ;  /* 0x000a182401007387 */ /* 0x0005e20000100a00 */
[----:B------:R-:W-:-:S03]  /*22710*/  IMAD R3, R7, 0x21, RZ ;  /* 0x0000002107037824 */ /* 0x000fc600078e02ff */
[----:B------:R3:W-:Y:S01]  /*22720*/  STL.64 [R1+0xa10], R32 ;  /* 0x000a102001007387 */ /* 0x0007e20000100a00 */
[C---:B------:R-:W-:Y:S02]  /*22730*/  IMAD.WIDE R24, R2.reuse, 0x4, R240 ;  /* 0x0000000402187825 */ /* 0x040fe400078e02f0 */
[----:B------:R-:W4:Y:S01]  /*22740*/  LDC R7, c[0x0][0x238] ;  /* 0x00008e00ff077b82 */ /* 0x000f220000000800 */
[----:B------:R1:W-:Y:S01]  /*22750*/  STL.64 [R1+0xa08], R28 ;  /* 0x000a081c01007387 */ /* 0x0003e20000100a00 */
[----:B--2---:R-:W-:-:S03]  /*22760*/  IMAD.WIDE R36, R2, 0x4, R242 ;  /* 0x0000000402247825 */ /* 0x004fc600078e02f2 */
[----:B------:R4:W-:Y:S01]  /*22770*/  STL.64 [R1+0xa00], R22 ;  /* 0x000a001601007387 */ /* 0x0009e20000100a00 */
[----:B---3--:R-:W-:-:S03]  /*22780*/  IMAD.WIDE R32, R2, 0x4, R236 ;  /* 0x0000000402207825 */ /* 0x008fc600078e02ec */
[----:B------:R2:W-:Y:S01]  /*22790*/  STL.64 [R1+0x9f8], R36 ;  /* 0x0009f82401007387 */ /* 0x0005e20000100a00 */
[----:B-1----:R-:W-:-:S03]  /*227a0*/  IMAD.WIDE R28, R2, 0x4, R238 ;  /* 0x00000004021c7825 */ /* 0x002fc600078e02ee */
[----:B------:R2:W-:Y:S01]  /*227b0*/  LDGSTS.E [R0+0x10000], desc[UR60][R36.64], !P6 ;  /* 0x1000000024007fae */ /* 0x0005e2000f12187c */
[----:B----4-:R-:W1:Y:S01]  /*227c0*/  LDC R22, c[0x0][0x230] ;  /* 0x00008c00ff167b82 */ /* 0x010e620000000800 */
[----:B------:R-:W-:Y:S02]  /*227d0*/  VIADD R2, R12, 0xffffffdd ;  /* 0xffffffdd0c027836 */ /* 0x000fe40000000000 */
[----:B------:R3:W-:Y:S04]  /*227e0*/  STL.64 [R1+0x9f0], R32 ;  /* 0x0009f02001007387 */ /* 0x0007e80000100a00 */
[----:B------:R3:W-:Y:S01]  /*227f0*/  LDGSTS.E [R0+0x14000], desc[UR60][R32.64], !P6 ;  /* 0x1400000020007fae */ /* 0x0007e2000f12187c */
[C---:B--2---:R-:W-:Y:S01]  /*22800*/  IMAD.WIDE R36, R3.reuse, 0x4, R242 ;  /* 0x0000000403247825 */ /* 0x044fe200078e02f2 */
[----:B------:R-:W2:Y:S02]  /*22810*/  LDC R12, c[0x0][0x230] ;  /* 0x00008c00ff0c7b82 */ /* 0x000ea40000000800 */
[----:B------:R4:W-:Y:S04]  /*22820*/  STL.64 [R1+0x9e8], R28 ;  /* 0x0009e81c01007387 */ /* 0x0009e80000100a00 */
[----:B------:R4:W-:Y:S01]  /*22830*/  LDGSTS.E [R0+0x18000], desc[UR60][R28.64], !P6 ;  /* 0x180000001c007fae */ /* 0x0009e2000f12187c */
[----:B---3--:R-:W-:-:S03]  /*22840*/  IMAD.WIDE R32, R3, 0x4, R236 ;  /* 0x0000000403207825 */ /* 0x008fc600078e02ec */
[----:B------:R3:W-:Y:S04]  /*22850*/  STL.64 [R1+0xa60], R24 ;  /* 0x000a601801007387 */ /* 0x0007e80000100a00 */
[----:B------:R3:W-:Y:S01]  /*22860*/  LDGSTS.E [R0+0x1c000], desc[UR60][R24.64], !P6 ;  /* 0x1c00000018007fae */ /* 0x0007e2000f12187c */
[----:B------:R-:W-:Y:S01]  /*22870*/  ISETP.GE.U32.AND P6, PT, R2, 0x7fffff5e, PT ;  /* 0x7fffff5e0200780c */ /* 0x000fe20003fc6070 */
[----:B----4-:R-:W-:Y:S01]  /*22880*/  IMAD.WIDE R28, R3, 0x4, R238 ;  /* 0x00000004031c7825 */ /* 0x010fe200078e02ee */
[----:B------:R-:W-:Y:S01]  /*22890*/  IADD3 R2, R21, -0x24, RZ ;  /* 0xffffffdc15027810 */ /* 0x000fe20007ffe0ff */
[----:B------:R4:W-:Y:S01]  /*228a0*/  LDGSTS.E [R0+0x10004], desc[UR60][R36.64], !P5 ;  /* 0x1000400024007fae */ /* 0x0009e2000e92187c */
[----:B------:R-:W2:Y:S03]  /*228b0*/  LDC R21, c[0x0][0x230] ;  /* 0x00008c00ff157b82 */ /* 0x000ea60000000800 */
[----:B------:R1:W-:Y:S01]  /*228c0*/  LDGSTS.E [R0+0x14004], desc[UR60][R32.64], !P5 ;  /* 0x1400400020007fae */ /* 0x0003e2000e92187c */
[----:B---3--:R-:W-:-:S03]  /*228d0*/  IMAD.WIDE R24, R3, 0x4, R240 ;  /* 0x0000000403187825 */ /* 0x008fc600078e02f0 */
[----:B------:R3:W-:Y:S04]  /*228e0*/  LDGSTS.E [R0+0x18004], desc[UR60][R28.64], !P5 ;  /* 0x180040001c007fae */ /* 0x0007e8000e92187c */
[----:B------:R3:W-:Y:S01]  /*228f0*/  LDGSTS.E [R0+0x1c004], desc[UR60][R24.64], !P5 ;  /* 0x1c00400018007fae */ /* 0x0007e2000e92187c */
[----:B------:R-:W-:Y:S01]  /*22900*/  ISETP.GE.U32.AND P5, PT, R2, 0x7fffff5d, PT ;  /* 0x7fffff5d0200780c */ /* 0x000fe20003fa6070 */
[----:B------:R-:W-:Y:S02]  /*22910*/  IMAD R2, R4, 0x22, RZ ;  /* 0x0000002204027824 */ /* 0x000fe400078e02ff */
[----:B------:R4:W-:Y:S01]  /*22920*/  STL.64 [R1+0x9e0], R36 ;  /* 0x0009e02401007387 */ /* 0x0009e20000100a00 */
[----:B------:R-:W-:Y:S01]  /*22930*/  IMAD R3, R14, 0x23, RZ ;  /* 0x000000230e037824 */ /* 0x000fe200078e02ff */
[----:B------:R-:W2:Y:S02]  /*22940*/  LDC R4, c[0x0][0x238] ;  /* 0x00008e00ff047b82 */ /* 0x000ea40000000800 */
[----:B------:R1:W-:Y:S04]  /*22950*/  STL.64 [R1+0x9d8], R32 ;  /* 0x0009d82001007387 */ /* 0x0003e80000100a00 */
[----:B------:R3:W-:Y:S02]  /*22960*/  STL.64 [R1+0x9d0], R28 ;  /* 0x0009d01c01007387 */ /* 0x0007e40000100a00 */
[----:B------:R-:W2:Y:S01]  /*22970*/  LDC R14, c[0x0][0x230] ;  /* 0x00008c00ff0e7b82 */ /* 0x000ea20000000800 */
[C---:B----4-:R-:W-:Y:S01]  /*22980*/  IMAD.WIDE R36, R2.reuse, 0x4, R242 ;  /* 0x0000000402247825 */ /* 0x050fe200078e02f2 */
[----:B------:R4:W-:Y:S03]  /*22990*/  STL.64 [R1+0x9c8], R24 ;  /* 0x0009c81801007387 */ /* 0x0009e60000100a00 */
[C---:B-1----:R-:W-:Y:S01]  /*229a0*/  IMAD.WIDE R32, R2.reuse, 0x4, R236 ;  /* 0x0000000402207825 */ /* 0x042fe200078e02ec */
[----:B------:R-:W-:Y:S03]  /*229b0*/  STL.64 [R1+0x9c0], R36 ;  /* 0x0009c02401007387 */ /* 0x000fe60000100a00 */
[C---:B---3--:R-:W-:Y:S01]  /*229c0*/  IMAD.WIDE R28, R2.reuse, 0x4, R238 ;  /* 0x00000004021c7825 */ /* 0x048fe200078e02ee */
[----:B------:R-:W-:Y:S03]  /*229d0*/  LDGSTS.E [R0+0x10008], desc[UR60][R36.64], !P6 ;  /* 0x1000800024007fae */ /* 0x000fe6000f12187c */
[--C-:B----4-:R-:W-:Y:S01]  /*229e0*/  IMAD.WIDE R24, R2, 0x4, R240.reuse ;  /* 0x0000000402187825 */ /* 0x110fe200078e02f0 */
[----:B------:R1:W-:Y:S03]  /*229f0*/  STL.64 [R1+0x9b8], R32 ;  /* 0x0009b82001007387 */ /* 0x0003e60000100a00 */
[----:B------:R-:W-:Y:S01]  /*22a00*/  VIADD R2, R22, 0xffffffbf ;  /* 0xffffffbf16027836 */ /* 0x000fe20000000000 */
[----:B------:R1:W-:Y:S01]  /*22a10*/  LDGSTS.E [R0+0x14008], desc[UR60][R32.64], !P6 ;  /* 0x1400800020007fae */ /* 0x0003e2000f12187c */
[----:B------:R-:W-:-:S03]  /*22a20*/  IMAD.WIDE R22, R3, 0x4, R240 ;  /* 0x0000000403167825 */ /* 0x000fc600078e02f0 */
[----:B------:R3:W-:Y:S04]  /*22a30*/  STL.64 [R1+0x9b0], R28 ;  /* 0x0009b01c01007387 */ /* 0x0007e80000100a00 */
[----:B------:R3:W-:Y:S01]  /*22a40*/  LDGSTS.E [R0+0x18008], desc[UR60][R28.64], !P6 ;  /* 0x180080001c007fae */ /* 0x0007e2000f12187c */
[----:B-1----:R-:W-:-:S03]  /*22a50*/  IMAD.WIDE R32, R3, 0x4, R242 ;  /* 0x0000000403207825 */ /* 0x002fc600078e02f2 */
[----:B------:R1:W-:Y:S04]  /*22a60*/  STL.64 [R1+0xa68], R24 ;  /* 0x000a681801007387 */ /* 0x0003e80000100a00 */
[----:B------:R1:W-:Y:S01]  /*22a70*/  LDGSTS.E [R0+0x1c008], desc[UR60][R24.64], !P6 ;  /* 0x1c00800018007fae */ /* 0x0003e2000f12187c */
[C---:B---3--:R-:W-:Y:S01]  /*22a80*/  IMAD.WIDE R28, R3.reuse, 0x4, R236 ;  /* 0x00000004031c7825 */ /* 0x048fe200078e02ec */
[----:B------:R-:W-:Y:S02]  /*22a90*/  ISETP.GE.U32.AND P6, PT, R2, 0x7fffff40, PT ;  /* 0x7fffff400200780c */ /* 0x000fe40003fc6070 */
[----:B------:R3:W-:Y:S01]  /*22aa0*/  LDGSTS.E [R0+0x1000c], desc[UR60][R32.64], !P5 ;  /* 0x1000c00020007fae */ /* 0x0007e2000e92187c */
[----:B--2---:R-:W-:Y:S02]  /*22ab0*/  IADD3 R2, R12, -0x42, RZ ;  /* 0xffffffbe0c027810 */ /* 0x004fe40007ffe0ff */
[----:B------:R-:W2:Y:S01]  /*22ac0*/  LDC R12, c[0x0][0x238] ;  /* 0x00008e00ff0c7b82 */ /* 0x000ea20000000800 */
[----:B------:R4:W-:Y:S01]  /*22ad0*/  LDGSTS.E [R0+0x1400c], desc[UR60][R28.64], !P5 ;  /* 0x1400c0001c007fae */ /* 0x0009e2000e92187c */
[----:B-1----:R-:W-:-:S05]  /*22ae0*/  IMAD.WIDE R24, R3, 0x4, R238 ;  /* 0x0000000403187825 */ /* 0x002fca00078e02ee */
[----:B------:R1:W-:Y:S04]  /*22af0*/  LDGSTS.E [R0+0x1800c], desc[UR60][R24.64], !P5 ;  /* 0x1800c00018007fae */ /* 0x0003e8000e92187c */
[----:B------:R1:W-:Y:S01]  /*22b00*/  LDGSTS.E [R0+0x1c00c], desc[UR60][R22.64], !P5 ;  /* 0x1c00c00016007fae */ /* 0x0003e2000e92187c */
[----:B------:R-:W-:Y:S01]  /*22b10*/  ISETP.GE.U32.AND P5, PT, R2, 0x7fffff3f, PT ;  /* 0x7fffff3f0200780c */ /* 0x000fe20003fa6070 */
[----:B------:R-:W-:Y:S02]  /*22b20*/  IMAD.SHL.U32 R2, R7, 0x40, RZ ;  /* 0x0000004007027824 */ /* 0x000fe400078e00ff */
[----:B------:R-:W2:Y:S01]  /*22b30*/  LDC R7, c[0x0][0x238] ;  /* 0x00008e00ff077b82 */ /* 0x000ea20000000800 */
[----:B------:R3:W-:Y:S01]  /*22b40*/  STL.64 [R1+0x9a8], R32 ;  /* 0x0009a82001007387 */ /* 0x0007e20000100a00 */
[----:B------:R-:W-:-:S03]  /*22b50*/  IMAD.WIDE R36, R2, 0x4, R242 ;  /* 0x0000000402247825 */ /* 0x000fc600078e02f2 */
[----:B------:R4:W-:Y:S01]  /*22b60*/  STL.64 [R1+0x9a0], R28 ;  /* 0x0009a01c01007387 */ /* 0x0009e20000100a00 */
[----:B------:R-:W-:Y:S02]  /*22b70*/  IMAD R3, R4, 0x41, RZ ;  /* 0x0000004104037824 */ /* 0x000fe400078e02ff */
[----:B------:R-:W2:Y:S01]  /*22b80*/  LDC R4, c[0x0][0x238] ;  /* 0x00008e00ff047b82 */ /* 0x000ea20000000800 */
[----:B------:R1:W-:Y:S04]  /*22b90*/  STL.64 [R1+0x998], R24 ;  /* 0x0009981801007387 */ /* 0x0003e80000100a00 */
[----:B------:R1:W-:Y:S01]  /*22ba0*/  STL.64 [R1+0x990], R22 ;  /* 0x0009901601007387 */ /* 0x0003e20000100a00 */
[----:B---3--:R-:W-:-:S03]  /*22bb0*/  IMAD.WIDE R32, R2, 0x4, R236 ;  /* 0x0000000402207825 */ /* 0x008fc600078e02ec */
[----:B------:R3:W-:Y:S01]  /*22bc0*/  LDGSTS.E [R0+0x20000], desc[UR60][R36.64], !P6 ;  /* 0x2000000024007fae */ /* 0x0007e2000f12187c */
[----:B----4-:R-:W-:-:S04]  /*22bd0*/  IMAD.WIDE R28, R2, 0x4, R238 ;  /* 0x00000004021c7825 */ /* 0x010fc800078e02ee */
[----:B-1----:R-:W-:Y:S01]  /*22be0*/  IMAD.WIDE R24, R2, 0x4, R240 ;  /* 0x0000000402187825 */ /* 0x002fe200078e02f0 */
[----:B------:R-:W1:Y:S01]  /*22bf0*/  LDC R22, c[0x0][0x230] ;  /* 0x00008c00ff167b82 */ /* 0x000e620000000800 */
[----:B------:R3:W-:Y:S01]  /*22c00*/  STL.64 [R1+0x988], R36 ;  /* 0x0009882401007387 */ /* 0x0007e20000100a00 */
[----:B------:R-:W-:-:S03]  /*22c10*/  IADD3 R2, R21, -0x43, RZ ;  /* 0xffffffbd15027810 */ /* 0x000fc60007ffe0ff */
[----:B------:R4:W-:Y:S03]  /*22c20*/  STL.64 [R1+0x980], R32 ;  /* 0x0009802001007387 */ /* 0x0009e60000100a00 */
[----:B------:R-:W1:Y:S01]  /*22c30*/  LDC R21, c[0x0][0x230] ;  /* 0x00008c00ff157b82 */ /* 0x000e620000000800 */
[----:B------:R4:W-:Y:S01]  /*22c40*/  LDGSTS.E [R0+0x24000], desc[UR60][R32.64], !P6 ;  /* 0x2400000020007fae */ /* 0x0009e2000f12187c */
[----:B---3--:R-:W-:-:S03]  /*22c50*/  IMAD.WIDE R36, R3, 0x4, R242 ;  /* 0x0000000403247825 */ /* 0x008fc600078e02f2 */
[----:B------:R3:W-:Y:S03]  /*22c60*/  STL.64 [R1+0x978], R28 ;  /* 0x0009781c01007387 */ /* 0x0007e60000100a00 */
[----:B------:R-:W1:Y:S01]  /*22c70*/  LDC R23, c[0x0][0x238] ;  /* 0x00008e00ff177b82 */ /* 0x000e620000000800 */
[----:B------:R3:W-:Y:S01]  /*22c80*/  LDGSTS.E [R0+0x28000], desc[UR60][R28.64], !P6 ;  /* 0x280000001c007fae */ /* 0x0007e2000f12187c */
[----:B----4-:R-:W-:-:S03]  /*22c90*/  IMAD.WIDE R32, R3, 0x4, R236 ;  /* 0x0000000403207825 */ /* 0x010fc600078e02ec */
[----:B------:R4:W-:Y:S04]  /*22ca0*/  STL.64 [R1+0xa70], R24 ;  /* 0x000a701801007387 */ /* 0x0009e80000100a00 */
[----:B------:R4:W-:Y:S01]  /*22cb0*/  LDGSTS.E [R0+0x2c000], desc[UR60][R24.64], !P6 ;  /* 0x2c00000018007fae */ /* 0x0009e2000f12187c */
[----:B------:R-:W-:Y:S01]  /*22cc0*/  ISETP.GE.U32.AND P6, PT, R2, 0x7fffff3e, PT ;  /* 0x7fffff3e0200780c */ /* 0x000fe20003fc6070 */
[----:B------:R-:W-:Y:S02]  /*22cd0*/  VIADD R2, R14, 0xffffffbc ;  /* 0xffffffbc0e027836 */ /* 0x000fe40000000000 */
[C---:B---3--:R-:W-:Y:S01]  /*22ce0*/  IMAD.WIDE R28, R3.reuse, 0x4, R238 ;  /* 0x00000004031c7825 */ /* 0x048fe200078e02ee */
[----:B------:R3:W-:Y:S01]  /*22cf0*/  LDGSTS.E [R0+0x20004], desc[UR60][R36.64], !P5 ;  /* 0x2000400024007fae */ /* 0x0007e2000e92187c */
[----:B------:R-:W1:Y:S03]  /*22d00*/  LDC R14, c[0x0][0x238] ;  /* 0x00008e00ff0e7b82 */ /* 0x000e660000000800 */
[----:B------:R3:W-:Y:S01]  /*22d10*/  LDGSTS.E [R0+0x24004], desc[UR60][R32.64], !P5 ;  /* 0x2400400020007fae */ /* 0x0007e2000e92187c */
[----:B----4-:R-:W-:-:S03]  /*22d20*/  IMAD.WIDE R24, R3, 0x4, R240 ;  /* 0x0000000403187825 */ /* 0x010fc600078e02f0 */
[----:B------:R4:W-:Y:S04]  /*22d30*/  LDGSTS.E [R0+0x28004], desc[UR60][R28.64], !P5 ;  /* 0x280040001c007fae */ /* 0x0009e8000e92187c */
[----:B------:R4:W-:Y:S01]  /*22d40*/  LDGSTS.E [R0+0x2c004], desc[UR60][R24.64], !P5 ;  /* 0x2c00400018007fae */ /* 0x0009e2000e92187c */
[----:B------:R-:W-:Y:S01]  /*22d50*/  ISETP.GE.U32.AND P5, PT, R2, 0x7fffff3d, PT ;  /* 0x7fffff3d0200780c */ /* 0x000fe20003fa6070 */
[----:B--2---:R-:W-:Y:S02]  /*22d60*/  IMAD R2, R7, 0x42, RZ ;  /* 0x0000004207027824 */ /* 0x004fe400078e02ff */
[----:B------:R3:W-:Y:S01]  /*22d70*/  STL.64 [R1+0x970], R36 ;  /* 0x0009702401007387 */ /* 0x0007e20000100a00 */
[----:B------:R-:W2:Y:S01]  /*22d80*/  LDC R7, c[0x0][0x230] ;  /* 0x00008c00ff077b82 */ /* 0x000ea20000000800 */
[----:B------:R-:W-:-:S02]  /*22d90*/  IMAD R3, R12, 0x43, RZ ;  /* 0x000000430c037824 */ /* 0x000fc400078e02ff */
[----:B------:R4:W-:Y:S04]  /*22da0*/  STL.64 [R1+0x968], R32 ;  /* 0x0009682001007387 */ /* 0x0009e80000100a00 */
[----:B------:R4:W-:Y:S01]  /*22db0*/  STL.64 [R1+0x960], R28 ;  /* 0x0009601c01007387 */ /* 0x0009e20000100a00 */
[----:B------:R-:W2:Y:S01]  /*22dc0*/  LDC R12, c[0x0][0x238] ;  /* 0x00008e00ff0c7b82 */ /* 0x000ea20000000800 */
[C---:B---3--:R-:W-:Y:S02]  /*22dd0*/  IMAD.WIDE R36, R2.reuse, 0x4, R242 ;  /* 0x0000000402247825 */ /* 0x048fe400078e02f2 */
[----:B------:R3:W-:Y:S02]  /*22de0*/  STL.64 [R1+0x958], R24 ;  /* 0x0009581801007387 */ /* 0x0007e40000100a00 */
[----:B----4-:R-:W-:-:S02]  /*22df0*/  IMAD.WIDE R32, R2, 0x4, R236 ;  /* 0x0000000402207825 */ /* 0x010fc400078e02ec */
[----:B------:R4:W-:Y:S02]  /*22e00*/  STL.64 [R1+0x950], R36 ;  /* 0x0009502401007387 */ /* 0x0009e40000100a00 */
[C---:B------:R-:W-:Y:S02]  /*22e10*/  IMAD.WIDE R28, R2.reuse, 0x4, R238 ;  /* 0x00000004021c7825 */ /* 0x040fe400078e02ee */
[----:B------:R4:W-:Y:S02]  /*22e20*/  LDGSTS.E [R0+0x20008], desc[UR60][R36.64], !P6 ;  /* 0x2000800024007fae */ /* 0x0009e4000f12187c */
[----:B---3--:R-:W-:Y:S01]  /*22e30*/  IMAD.WIDE R24, R2, 0x4, R240 ;  /* 0x0000000402187825 */ /* 0x008fe200078e02f0 */
[----:B-1----:R-:W-:Y:S01]  /*22e40*/  IADD3 R2, R22, -0x61, RZ ;  /* 0xffffff9f16027810 */ /* 0x002fe20007ffe0ff */
[----:B------:R1:W-:Y:S01]  /*22e50*/  STL.64 [R1+0x948], R32 ;  /* 0x0009482001007387 */ /* 0x0003e20000100a00 */
[----:B------:R-:W3:Y:S03]  /*22e60*/  LDC R22, c[0x0][0x230] ;  /* 0x00008c00ff167b82 */ /* 0x000ee60000000800 */
[----:B------:R1:W-:Y:S01]  /*22e70*/  LDGSTS.E [R0+0x24008], desc[UR60][R32.64], !P6 ;  /* 0x2400800020007fae */ /* 0x0003e2000f12187c */
[----:B----4-:R-:W-:-:S03]  /*22e80*/  IMAD.WIDE R36, R3, 0x4, R242 ;  /* 0x0000000403247825 */ /* 0x010fc600078e02f2 */
[----:B------:R4:W-:Y:S04]  /*22e90*/  STL.64 [R1+0x940], R28 ;  /* 0x0009401c01007387 */ /* 0x0009e80000100a00 */
[----:B------:R4:W-:Y:S01]  /*22ea0*/  LDGSTS.E [R0+0x28008], desc[UR60][R28.64], !P6 ;  /* 0x280080001c007fae */ /* 0x0009e2000f12187c */
[----:B-1----:R-:W-:-:S03]  /*22eb0*/  IMAD.WIDE R32, R3, 0x4, R236 ;  /* 0x0000000403207825 */ /* 0x002fc600078e02ec */
[----:B------:R1:W-:Y:S04]  /*22ec0*/  STL.64 [R1+0xa78], R24 ;  /* 0x000a781801007387 */ /* 0x0003e80000100a00 */
[----:B------:R1:W-:Y:S01]  /*22ed0*/  LDGSTS.E [R0+0x2c008], desc[UR60][R24.64], !P6 ;  /* 0x2c00800018007fae */ /* 0x0003e2000f12187c */
[----:B------:R-:W-:Y:S01]  /*22ee0*/  ISETP.GE.U32.AND P6, PT, R2, 0x7fffff20, PT ;  /* 0x7fffff200200780c */ /* 0x000fe20003fc6070 */
[----:B----4-:R-:W-:Y:S02]  /*22ef0*/  IMAD.WIDE R28, R3, 0x4, R238 ;  /* 0x00000004031c7825 */ /* 0x010fe400078e02ee */
[----:B------:R4:W-:Y:S02]  /*22f00*/  LDGSTS.E [R0+0x2000c], desc[UR60][R36.64], !P5 ;  /* 0x2000c00024007fae */ /* 0x0009e4000e92187c */
[----:B------:R-:W-:-:S02]  /*22f10*/  VIADD R2, R21, 0xffffff9e ;  /* 0xffffff9e15027836 */ /* 0x000fc40000000000 */
[----:B------:R2:W-:Y:S01]  /*22f20*/  LDGSTS.E [R0+0x2400c], desc[UR60][R32.64], !P5 ;  /* 0x2400c00020007fae */ /* 0x0005e2000e92187c */
[----:B------:R-:W3:Y:S01]  /*22f30*/  LDC R21, c[0x0][0x238] ;  /* 0x00008e00ff157b82 */ /* 0x000ee20000000800 */
[----:B-1----:R-:W-:Y:S02]  /*22f40*/  IMAD.WIDE R24, R3, 0x4, R240 ;  /* 0x0000000403187825 */ /* 0x002fe400078e02f0 */
[----:B------:R1:W-:Y:S04]  /*22f50*/  LDGSTS.E [R0+0x2800c], desc[UR60][R28.64], !P5 ;  /* 0x2800c0001c007fae */ /* 0x0003e8000e92187c */
[----:B------:R1:W-:Y:S01]  /*22f60*/  LDGSTS.E [R0+0x2c00c], desc[UR60][R24.64], !P5 ;  /* 0x2c00c00018007fae */ /* 0x0003e2000e92187c */
[----:B------:R-:W-:Y:S01]  /*22f70*/  ISETP.GE.U32.AND P5, PT, R2, 0x7fffff1f, PT ;  /* 0x7fffff1f0200780c */ /* 0x000fe20003fa6070 */
[----:B------:R-:W-:-:S02]  /*22f80*/  IMAD R2, R14, 0x60, RZ ;  /* 0x000000600e027824 */ /* 0x000fc400078e02ff */
[----:B------:R4:W-:Y:S01]  /*22f90*/  STL.64 [R1+0x938], R36 ;  /* 0x0009382401007387 */ /* 0x0009e20000100a00 */
[----:B------:R-:W3:Y:S01]  /*22fa0*/  LDC R14, c[0x0][0x230] ;  /* 0x00008c00ff0e7b82 */ /* 0x000ee20000000800 */
[----:B------:R-:W-:Y:S02]  /*22fb0*/  IMAD R3, R4, 0x61, RZ ;  /* 0x0000006104037824 */ /* 0x000fe400078e02ff */
[----:B------:R2:W-:Y:S04]  /*22fc0*/  STL.64 [R1+0x930], R32 ;  /* 0x0009302001007387 */ /* 0x0005e80000100a00 */
[----:B------:R1:W-:Y:S01]  /*22fd0*/  STL.64 [R1+0x928], R28 ;  /* 0x0009281c01007387 */ /* 0x0003e20000100a00 */
[----:B------:R-:W3:Y:S01]  /*22fe0*/  LDC R4, c[0x0][0x238] ;  /* 0x00008e00ff047b82 */ /* 0x000ee20000000800 */
[----:B----4-:R-:W-:-:S02]  /*22ff0*/  IMAD.WIDE R36, R2, 0x4, R242 ;  /* 0x0000000402247825 */ /* 0x010fc400078e02f2 */
[----:B------:R4:W-:Y:S02]  /*23000*/  STL.64 [R1+0x920], R24 ;  /* 0x0009201801007387 */ /* 0x0009e40000100a00 */
[C---:B--2---:R-:W-:Y:S02]  /*23010*/  IMAD.WIDE R32, R2.reuse, 0x4, R236 ;  /* 0x0000000402207825 */ /* 0x044fe400078e02ec */
[----:B------:R2:W-:Y:S02]  /*23020*/  STL.64 [R1+0x918], R36 ;  /* 0x0009182401007387 */ /* 0x0005e40000100a00 */
[C---:B-1----:R-:W-:Y:S02]  /*23030*/  IMAD.WIDE R28, R2.reuse, 0x4, R238 ;  /* 0x00000004021c7825 */ /* 0x042fe400078e02ee */
[----:B------:R2:W-:Y:S02]  /*23040*/  LDGSTS.E [R0+0x30000], desc[UR60][R36.64], !P6 ;  /* 0x3000000024007fae */ /* 0x0005e4000f12187c */
[----:B----4-:R-:W-:Y:S01]  /*23050*/  IMAD.WIDE R24, R2, 0x4, R240 ;  /* 0x0000000402187825 */ /* 0x010fe200078e02f0 */
[----:B------:R-:W-:Y:S01]  /*23060*/  IADD3 R2, R7, -0x63, RZ ;  /* 0xffffff9d07027810 */ /* 0x000fe20007ffe0ff */
[----:B------:R1:W-:Y:S01]  /*23070*/  STL.64 [R1+0x910], R32 ;  /* 0x0009102001007387 */ /* 0x0003e20000100a00 */
[----:B------:R-:W4:Y:S03]  /*23080*/  LDC R7, c[0x0][0x230] ;  /* 0x00008c00ff077b82 */ /* 0x000f260000000800 */
[----:B------:R1:W-:Y:S01]  /*23090*/  LDGSTS.E [R0+0x34000], desc[UR60][R32.64], !P6 ;  /* 0x3400000020007fae */ /* 0x0003e2000f12187c */
[----:B--2---:R-:W-:-:S03]  /*230a0*/  IMAD.WIDE R36, R3, 0x4, R242 ;  /* 0x0000000403247825 */ /* 0x004fc600078e02f2 */
        /* <DEDUP_REMOVED lines=8> */
[----:B---3--:R-:W-:-:S02]  /*23130*/  VIADD R2, R22, 0xffffff9c ;  /* 0xffffff9c16027836 */ /* 0x008fc40000000000 */
[----:B------:R3:W-:Y:S01]  /*23140*/  LDGSTS.E [R0+0x34004], desc[UR60][R32.64], !P5 ;  /* 0x3400400020007fae */ /* 0x0007e2000e92187c */
[----:B------:R-:W4:Y:S01]  /*23150*/  LDC R22, c[0x0][0x230] ;  /* 0x00008c00ff167b82 */ /* 0x000f220000000800 */
[----:B-1----:R-:W-:Y:S02]  /*23160*/  IMAD.WIDE R24, R3, 0x4, R240 ;  /* 0x0000000403187825 */ /* 0x002fe400078e02f0 */
[----:B------:R1:W-:Y:S04]  /*23170*/  LDGSTS.E [R0+0x38004], desc[UR60][R28.64], !P5 ;  /* 0x380040001c007fae */ /* 0x0003e8000e92187c */
[----:B------:R1:W-:Y:S01]  /*23180*/  LDGSTS.E [R0+0x3c004], desc[UR60][R24.64], !P5 ;  /* 0x3c00400018007fae */ /* 0x0003e2000e92187c */
[----:B------:R-:W-:Y:S01]  /*23190*/  ISETP.GE.U32.AND P5, PT, R2, 0x7fffff1d, PT ;  /* 0x7fffff1d0200780c */ /* 0x000fe20003fa6070 */
[----:B------:R-:W-:-:S02]  /*231a0*/  IMAD R2, R21, 0x62, RZ ;  /* 0x0000006215027824 */ /* 0x000fc400078e02ff */
[----:B------:R2:W-:Y:S01]  /*231b0*/  STL.64 [R1+0x900], R36 ;  /* 0x0009002401007387 */ /* 0x0005e20000100a00 */
[----:B------:R-:W4:Y:S01]  /*231c0*/  LDC R21, c[0x0][0x230] ;  /* 0x00008c00ff157b82 */ /* 0x000f220000000800 */
[----:B------:R-:W-:Y:S02]  /*231d0*/  IMAD R3, R12, 0x63, RZ ;  /* 0x000000630c037824 */ /* 0x000fe400078e02ff */
[----:B------:R3:W-:Y:S04]  /*231e0*/  STL.64 [R1+0x8f8], R32 ;  /* 0x0008f82001007387 */ /* 0x0007e80000100a00 */
[----:B------:R1:W-:Y:S01]  /*231f0*/  STL.64 [R1+0x8f0], R28 ;  /* 0x0008f01c01007387 */ /* 0x0003e20000100a00 */
[----:B------:R-:W4:Y:S01]  /*23200*/  LDC R12, c[0x0][0x238] ;  /* 0x00008e00ff0c7b82 */ /* 0x000f220000000800 */
[----:B--2---:R-:W-:-:S02]  /*23210*/  IMAD.WIDE R36, R2, 0x4, R242 ;  /* 0x0000000402247825 */ /* 0x004fc400078e02f2 */
[----:B------:R2:W-:Y:S02]  /*23220*/  STL.64 [R1+0x8e8], R24 ;  /* 0x0008e81801007387 */ /* 0x0005e40000100a00 */
[C---:B---3--:R-:W-:Y:S02]  /*23230*/  IMAD.WIDE R32, R2.reuse, 0x4, R236 ;  /* 0x0000000402207825 */ /* 0x048fe400078e02ec */
[----:B------:R3:W-:Y:S02]  /*23240*/  STL.64 [R1+0x8e0], R36 ;  /* 0x0008e02401007387 */ /* 0x0007e40000100a00 */
[C---:B-1----:R-:W-:Y:S02]  /*23250*/  IMAD.WIDE R28, R2.reuse, 0x4, R238 ;  /* 0x00000004021c7825 */ /* 0x042fe400078e02ee */
[----:B------:R3:W-:Y:S02]  /*23260*/  LDGSTS.E [R0+0x30008], desc[UR60][R36.64], !P6 ;  /* 0x3000800024007fae */ /* 0x0007e4000f12187c */
[----:B--2---:R-:W-:Y:S01]  /*23270*/  IMAD.WIDE R24, R2, 0x4, R240 ;  /* 0x0000000402187825 */ /* 0x004fe200078e02f0 */
[----:B------:R-:W-:Y:S01]  /*23280*/  IADD3 R2, R14, -0x5, RZ ;  /* 0xfffffffb0e027810 */ /* 0x000fe20007ffe0ff */
[----:B------:R1:W-:Y:S01]  /*23290*/  STL.64 [R1+0x8d8], R32 ;  /* 0x0008d82001007387 */ /* 0x0003e20000100a00 */
[----:B------:R-:W2:Y:S03]  /*232a0*/  LDC R14, c[0x0][0x230] ;  /* 0x00008c00ff0e7b82 */ /* 0x000ea60000000800 */
[----:B------:R1:W-:Y:S01]  /*232b0*/  LDGSTS.E [R0+0x34008], desc[UR60][R32.64], !P6 ;  /* 0x3400800020007fae */ /* 0x0003e2000f12187c */
[----:B---3--:R-:W-:-:S03]  /*232c0*/  IMAD.WIDE R36, R3, 0x4, R242 ;  /* 0x0000000403247825 */ /* 0x008fc600078e02f2 */
[----:B------:R3:W-:Y:S04]  /*232d0*/  STL.64 [R1+0x8d0], R28 ;  /* 0x0008d01c01007387 */ /* 0x0007e80000100a00 */
[----:B------:R3:W-:Y:S01]  /*232e0*/  LDGSTS.E [R0+0x38008], desc[UR60][R28.64], !P6 ;  /* 0x380080001c007fae */ /* 0x0007e2000f12187c */
[----:B-1----:R-:W-:-:S03]  /*232f0*/  IMAD.WIDE R32, R3, 0x4, R236 ;  /* 0x0000000403207825 */ /* 0x002fc600078e02ec */
[----:B------:R1:W-:Y:S04]  /*23300*/  STL.64 [R1+0xa88], R24 ;  /* 0x000a881801007387 */ /* 0x0003e80000100a00 */
[----:B------:R1:W-:Y:S01]  /*23310*/  LDGSTS.E [R0+0x3c008], desc[UR60][R24.64], !P6 ;  /* 0x3c00800018007fae */ /* 0x0003e2000f12187c */
[----:B------:R-:W-:Y:S01]  /*23320*/  ISETP.GE.U32.AND P6, PT, R2, 0x7fffff7c, PT ;  /* 0x7fffff7c0200780c */ /* 0x000fe20003fc6070 */
[----:B---3--:R-:W-:Y:S02]  /*23330*/  IMAD.WIDE R28, R3, 0x4, R238 ;  /* 0x00000004031c7825 */ /* 0x008fe400078e02ee */
[----:B------:R3:W-:Y:S02]  /*23340*/  LDGSTS.E [R0+0x3000c], desc[UR60][R36.64], !P5 ;  /* 0x3000c00024007fae */ /* 0x0007e4000e92187c */
[----:B----4-:R-:W-:-:S02]  /*23350*/  VIADD R2, R7, 0xfffffffa ;  /* 0xfffffffa07027836 */ /* 0x010fc40000000000 */
[----:B------:R4:W-:Y:S01]  /*23360*/  LDGSTS.E [R0+0x3400c], desc[UR60][R32.64], !P5 ;  /* 0x3400c00020007fae */ /* 0x0009e2000e92187c */
[----:B------:R-:W2:Y:S01]  /*23370*/  LDC R7, c[0x0][0x238] ;  /* 0x00008e00ff077b82 */ /* 0x000ea20000000800 */
[----:B-1----:R-:W-:Y:S02]  /*23380*/  IMAD.WIDE R24, R3, 0x4, R240 ;  /* 0x0000000403187825 */ /* 0x002fe400078e02f0 */
[----:B------:R1:W-:Y:S01]  /*23390*/  LDGSTS.E [R0+0x3800c], desc[UR60][R28.64], !P5 ;  /* 0x3800c0001c007fae */ /* 0x0003e2000e92187c */
[----:B------:R-:W-:-:S03]  /*233a0*/  SHF.L.U32 R3, R4, 0x2, RZ ;  /* 0x0000000204037819 */ /* 0x000fc600000006ff */
[----:B------:R1:W-:Y:S01]  /*233b0*/  LDGSTS.E [R0+0x3c00c], desc[UR60][R24.64], !P5 ;  /* 0x3c00c00018007fae */ /* 0x0003e2000e92187c */
[----:B------:R-:W-:Y:S02]  /*233c0*/  ISETP.GE.U32.AND P5, PT, R2, 0x7fffff7b, PT ;  /* 0x7fffff7b0200780c */ /* 0x000fe40003fa6070 */
[----:B------:R-:W-:Y:S01]  /*233d0*/  LOP3.LUT R2, R16, 0x10, RZ, 0x3c, !PT ;  /* 0x0000001010027812 */ /* 0x000fe200078e3cff */
[----:B------:R3:W-:Y:S01]  /*233e0*/  STL.64 [R1+0x8c8], R36 ;  /* 0x0008c82401007387 */ /* 0x0007e20000100a00 */
[----:B------:R-:W-:Y:S02]  /*233f0*/  IMAD R4, R23, 0x5, RZ ;  /* 0x0000000517047824 */ /* 0x000fe400078e02ff */
[----:B------:R-:W2:Y:S01]  /*23400*/  LDC R23, c[0x0][0x230] ;  /* 0x00008c00ff177b82 */ /* 0x000ea20000000800 */
[----:B------:R4:W-:Y:S01]  /*23410*/  STL.64 [R1+0x8c0], R32 ;  /* 0x0008c02001007387 */ /* 0x0009e20000100a00 */
[----:B------:R-:W-:-:S03]  /*23420*/  IMAD.IADD R2, R156, 0x1, R2 ;  /* 0x000000019c027824 */ /* 0x000fc600078e0202 */
[----:B------:R1:W-:Y:S01]  /*23430*/  STL.64 [R1+0x8b8], R28 ;  /* 0x0008b81c01007387 */ /* 0x0003e20000100a00 */
[----:B---3--:R-:W-:-:S03]  /*23440*/  IMAD.WIDE R36, R3, 0x4, R242 ;  /* 0x0000000403247825 */ /* 0x008fc600078e02f2 */
[----:B------:R3:W-:Y:S01]  /*23450*/  STL.64 [R1+0x8b0], R24 ;  /* 0x0008b01801007387 */ /* 0x0007e20000100a00 */
[----:B----4-:R-:W-:-:S03]  /*23460*/  IMAD.WIDE R32, R3, 0x4, R236 ;  /* 0x0000000403207825 */ /* 0x010fc600078e02ec */
[----:B------:R4:W-:Y:S01]  /*23470*/  STL.64 [R1+0xa90], R36 ;  /* 0x000a902401007387 */ /* 0x0009e20000100a00 */
[----:B-1----:R-:W-:-:S03]  /*23480*/  IMAD.WIDE R28, R3, 0x4, R238 ;  /* 0x00000004031c7825 */ /* 0x002fc600078e02ee */
[----:B------:R4:W-:Y:S01]  /*23490*/  LDGSTS.E [R2], desc[UR60][R36.64], !P6 ;  /* 0x0000000024027fae */ /* 0x0009e2000f12187c */
[----:B---3--:R-:W-:Y:S01]  /*234a0*/  IMAD.WIDE R24, R3, 0x4, R240 ;  /* 0x0000000403187825 */ /* 0x008fe200078e02f0 */
[----:B------:R-:W-:Y:S02]  /*234b0*/  IADD3 R3, R21, -0x7, RZ ;  /* 0xfffffff915037810 */ /* 0x000fe40007ffe0ff */
        /* <DEDUP_REMOVED lines=12> */
[----:B--2---:R-:W-:-:S02]  /*23580*/  VIADD R3, R14, 0xfffffff8 ;  /* 0xfffffff80e037836 */ /* 0x004fc40000000000 */
[----:B------:R2:W-:Y:S01]  /*23590*/  LDGSTS.E [R2+0x4004], desc[UR60][R32.64], !P5 ;  /* 0x0400400020027fae */ /* 0x0005e2000e92187c */
[----:B------:R-:W3:Y:S01]  /*235a0*/  LDC R14, c[0x0][0x238] ;  /* 0x00008e00ff0e7b82 */ /* 0x000ee20000000800 */
[----:B-1----:R-:W-:Y:S02]  /*235b0*/  IMAD.WIDE R24, R4, 0x4, R240 ;  /* 0x0000000404187825 */ /* 0x002fe400078e02f0 */
[----:B------:R1:W-:Y:S04]  /*235c0*/  LDGSTS.E [R2+0x8004], desc[UR60][R28.64], !P5 ;  /* 0x080040001c027fae */ /* 0x0003e8000e92187c */
[----:B------:R1:W-:Y:S01]  /*235d0*/  LDGSTS.E [R2+0xc004], desc[UR60][R24.64], !P5 ;  /* 0x0c00400018027fae */ /* 0x0003e2000e92187c */
[----:B------:R-:W-:Y:S01]  /*235e0*/  ISETP.GE.U32.AND P5, PT, R3, 0x7fffff79, PT ;  /* 0x7fffff790300780c */ /* 0x000fe20003fa6070 */
[----:B------:R-:W-:-:S02]  /*235f0*/  IMAD R3, R7, 0x6, RZ ;  /* 0x0000000607037824 */ /* 0x000fc400078e02ff */
[----:B------:R-:W3:Y:S01]  /*23600*/  LDC R7, c[0x0][0x238] ;  /* 0x00008e00ff077b82 */ /* 0x000ee20000000800 */
[----:B------:R4:W-:Y:S01]  /*23610*/  STL.64 [R1+0x898], R36 ;  /* 0x0008982401007387 */ /* 0x0009e20000100a00 */
[----:B------:R-:W-:-:S03]  /*23620*/  IMAD R4, R12, 0x7, RZ ;  /* 0x000000070c047824 */ /* 0x000fc600078e02ff */
[----:B------:R2:W-:Y:S03]  /*23630*/  STL.64 [R1+0x890], R32 ;  /* 0x0008902001007387 */ /* 0x0005e60000100a00 */
[----:B------:R-:W3:Y:S01]  /*23640*/  LDC R12, c[0x0][0x238] ;  /* 0x00008e00ff0c7b82 */ /* 0x000ee20000000800 */
[----:B------:R1:W-:Y:S01]  /*23650*/  STL.64 [R1+0x888], R28 ;  /* 0x0008881c01007387 */ /* 0x0003e20000100a00 */
[----:B----4-:R-:W-:-:S03]  /*23660*/  IMAD.WIDE R36, R3, 0x4, R242 ;  /* 0x0000000403247825 */ /* 0x010fc600078e02f2 */
[----:B------:R4:W-:Y:S01]  /*23670*/  STL.64 [R1+0x880], R24 ;  /* 0x0008801801007387 */ /* 0x0009e20000100a00 */
[----:B--2---:R-:W-:-:S03]  /*23680*/  IMAD.WIDE R32, R3, 0x4, R236 ;  /* 0x0000000403207825 */ /* 0x004fc600078e02ec */
[----:B------:R2:W-:Y:S01]  /*23690*/  STL.64 [R1+0x878], R36 ;  /* 0x0008782401007387 */ /* 0x0005e20000100a00 */
[----:B-1----:R-:W-:-:S03]  /*236a0*/  IMAD.WIDE R28, R3, 0x4, R238 ;  /* 0x00000004031c7825 */ /* 0x002fc600078e02ee */
[----:B------:R2:W-:Y:S01]  /*236b0*/  LDGSTS.E [R2+0x8], desc[UR60][R36.64], !P6 ;  /* 0x0000800024027fae */ /* 0x0005e2000f12187c */
[----:B----4-:R-:W-:Y:S01]  /*236c0*/  IMAD.WIDE R24, R3, 0x4, R240 ;  /* 0x0000000403187825 */ /* 0x010fe200078e02f0 */
[----:B------:R-:W-:Y:S02]  /*236d0*/  IADD3 R3, R22, -0x25, RZ ;  /* 0xffffffdb16037810 */ /* 0x000fe40007ffe0ff */
        /* <DEDUP_REMOVED lines=20> */
[----:B------:R-:W4:Y:S01]  /*23820*/  LDC R14, c[0x0][0x238] ;  /* 0x00008e00ff0e7b82 */ /* 0x000f220000000800 */
[----:B------:R2:W-:Y:S01]  /*23830*/  STL.64 [R1+0xaa8], R36 ;  /* 0x000aa82401007387 */ /* 0x0005e20000100a00 */
[----:B------:R-:W-:-:S03]  /*23840*/  IMAD R4, R7, 0x25, RZ ;  /* 0x0000002507047824 */ /* 0x000fc600078e02ff */
[----:B------:R3:W-:Y:S03]  /*23850*/  STL.64 [R1+0xab0], R32 ;  /* 0x000ab02001007387 */ /* 0x0007e60000100a00 */
        /* <DEDUP_REMOVED lines=8> */
[----:B--2---:R-:W-:Y:S01]  /*238e0*/  IMAD.WIDE R24, R3, 0x4, R240 ;  /* 0x0000000403187825 */ /* 0x004fe200078e02f0 */
[----:B------:R-:W-:Y:S02]  /*238f0*/  IADD3 R3, R23, -0x27, RZ ;  /* 0xffffffd917037810 */ /* 0x000fe40007ffe0ff */
        /* <DEDUP_REMOVED lines=16> */
[----:B------:R1:W-:Y:S04]  /*23a00*/  LDGSTS.E [R2+0x18004], desc[UR60][R28.64], !P5 ;  /* 0x180040001c027fae */ /* 0x0003e8000e92187c */
[----:B------:R1:W-:Y:S01]  /*23a10*/  LDGSTS.E [R2+0x1c004], desc[UR60][R24.64], !P5 ;  /* 0x1c00400018027fae */ /* 0x0003e2000e92187c */
[----:B------:R-:W-:Y:S01]  /*23a20*/  ISETP.GE.U32.AND P5, PT, R3, 0x7fffff59, PT ;  /* 0x7fffff590300780c */ /* 0x000fe20003fa6070 */
[----:B------:R-:W-:-:S02]  /*23a30*/  IMAD R3, R12, 0x26, RZ ;  /* 0x000000260c037824 */ /* 0x000fc400078e02ff */
[----:B------:R-:W2:Y:S01]  /*23a40*/  LDC R12, c[0x0][0x238] ;  /* 0x00008e00ff0c7b82 */ /* 0x000ea20000000800 */
[----:B------:R3:W-:Y:S01]  /*23a50*/  STL.64 [R1+0xae8], R36 ;  /* 0x000ae82401007387 */ /* 0x0007e20000100a00 */
[----:B------:R-:W-:-:S03]  /*23a60*/  IMAD R4, R14, 0x27, RZ ;  /* 0x000000270e047824 */ /* 0x000fc600078e02ff */
[----:B------:R4:W-:Y:S03]  /*23a70*/  STL.64 [R1+0xaf0], R32 ;  /* 0x000af02001007387 */ /* 0x0009e60000100a00 */
[----:B------:R-:W2:Y:S01]  /*23a80*/  LDC R14, c[0x0][0x238] ;  /* 0x00008e00ff0e7b82 */ /* 0x000ea20000000800 */
[----:B------:R1:W-:Y:S01]  /*23a90*/  STL.64 [R1+0xaf8], R28 ;  /* 0x000af81c01007387 */ /* 0x0003e20000100a00 */
[----:B---3--:R-:W-:-:S03]  /*23aa0*/  IMAD.WIDE R36, R3, 0x4, R242 ;  /* 0x0000000403247825 */ /* 0x008fc600078e02f2 */
[----:B------:R3:W-:Y:S01]  /*23ab0*/  STL.64 [R1+0xb00], R24 ;  /* 0x000b001801007387 */ /* 0x0007e20000100a00 */
[----:B----4-:R-:W-:-:S03]  /*23ac0*/  IMAD.WIDE R32, R3, 0x4, R236 ;  /* 0x0000000403207825 */ /* 0x010fc600078e02ec */
[----:B------:R4:W-:Y:S01]  /*23ad0*/  STL.64 [R1+0xb08], R36 ;  /* 0x000b082401007387 */ /* 0x0009e20000100a00 */
[----:B-1----:R-:W-:-:S03]  /*23ae0*/  IMAD.WIDE R28, R3, 0x4, R238 ;  /* 0x00000004031c7825 */ /* 0x002fc600078e02ee */
[----:B------:R4:W-:Y:S01]  /*23af0*/  LDGSTS.E [R2+0x10008], desc[UR60][R36.64], !P6 ;  /* 0x1000800024027fae */ /* 0x0009e2000f12187c */
        /* <DEDUP_REMOVED lines=152> */
[----:B------:R-:W-:Y:S01]  /*24480*/  IMAD R7, R7, 0x9, RZ ;  /* 0x0000000907077824 */ /* 0x000fe200078e02ff */
[----:B------:R-:W4:Y:S01]  /*24490*/  LDC R21, c[0x0][0x230] ;  /* 0x00008c00ff157b82 */ /* 0x000f220000000800 */
[----:B-1----:R-:W-:Y:S01]  /*244a0*/  IMAD.WIDE R24, R4, 0x4, R240 ;  /* 0x0000000404187825 */ /* 0x002fe200078e02f0 */
[----:B------:R1:W-:Y:S01]  /*244b0*/  LDGSTS.E [R2+0x3800c], desc[UR60][R28.64], !P5 ;  /* 0x3800c0001c027fae */ /* 0x0003e2000e92187c */
[----:B------:R-:W-:-:S03]  /*244c0*/  SHF.L.U32 R4, R14, 0x3, RZ ;  /* 0x000000030e047819 */ /* 0x000fc600000006ff */
[----:B------:R1:W-:Y:S01]  /*244d0*/  LDGSTS.E [R2+0x3c00c], desc[UR60][R24.64], !P5 ;  /* 0x3c00c00018027fae */ /* 0x0003e2000e92187c */
[----:B------:R-:W-:Y:S01]  /*244e0*/  ISETP.GE.U32.AND P5, PT, R3, 0x7fffff77, PT ;  /* 0x7fffff770300780c */ /* 0x000fe20003fa6070 */
[----:B------:R-:W4:Y:S01]  /*244f0*/  LDC R14, c[0x0][0x238] ;  /* 0x00008e00ff0e7b82 */ /* 0x000f220000000800 */
[----:B------:R-:W-:Y:S01]  /*24500*/  LOP3.LUT R3, R16, 0x20, RZ, 0x3c, !PT ;  /* 0x0000002010037812 */ /* 0x000fe200078e3cff */
[----:B------:R2:W-:Y:S04]  /*24510*/  STL.64 [R1+0x18a8], R36 ;  /* 0x0018a82401007387 */ /* 0x0005e80000100a00 */
[----:B------:R3:W-:Y:S01]  /*24520*/  STL.64 [R1+0x18b8], R32 ;  /* 0x0018b82001007387 */ /* 0x0007e20000100a00 */
[----:B------:R-:W-:-:S03]  /*24530*/  IMAD.IADD R3, R156, 0x1, R3 ;  /* 0x000000019c037824 */ /* 0x000fc600078e0203 */
[----:B------:R1:W-:Y:S01]  /*24540*/  STL.64 [R1+0x18c0], R28 ;  /* 0x0018c01c01007387 */ /* 0x0003e20000100a00 */
[----:B--2---:R-:W-:-:S03]  /*24550*/  IMAD.WIDE R36, R4, 0x4, R242 ;  /* 0x0000000404247825 */ /* 0x004fc600078e02f2 */
[----:B------:R2:W-:Y:S01]  /*24560*/  STL.64 [R1+0x18d0], R24 ;  /* 0x0018d01801007387 */ /* 0x0005e20000100a00 */
[----:B---3--:R-:W-:-:S03]  /*24570*/  IMAD.WIDE R32, R4, 0x4, R236 ;  /* 0x0000000404207825 */ /* 0x008fc600078e02ec */
[----:B------:R3:W-:Y:S01]  /*24580*/  STL.64 [R1+0xd30], R36 ;  /* 0x000d302401007387 */ /* 0x0007e20000100a00 */
[----:B-1----:R-:W-:-:S03]  /*24590*/  IMAD.WIDE R28, R4, 0x4, R238 ;  /* 0x00000004041c7825 */ /* 0x002fc600078e02ee */
[----:B------:R3:W-:Y:S01]  /*245a0*/  LDGSTS.E [R3], desc[UR60][R36.64], !P6 ;  /* 0x0000000024037fae */ /* 0x0007e2000f12187c */
        /* <DEDUP_REMOVED lines=24> */
[----:B------:R-:W-:-:S03]  /*24730*/  IMAD.WIDE R38, R4, 0x4, R242 ;  /* 0x0000000404267825 */ /* 0x000fc600078e02f2 */
[----:B------:R4:W-:Y:S01]  /*24740*/  STL.64 [R1+0xd58], R32 ;  /* 0x000d582001007387 */ /* 0x0009e20000100a00 */
[----:B------:R-:W-:Y:S02]  /*24750*/  IMAD R7, R14, 0xb, RZ ;  /* 0x0000000b0e077824 */ /* 0x000fe400078e02ff */
[----:B------:R-:W2:Y:S01]  /*24760*/  LDC R14, c[0x0][0x230] ;  /* 0x00008c00ff0e7b82 */ /* 0x000ea20000000800 */
[----:B------:R1:W-:Y:S01]  /*24770*/  STL.64 [R1+0xd60], R28 ;  /* 0x000d601c01007387 */ /* 0x0003e20000100a00 */
[----:B---3--:R-:W-:-:S03]  /*24780*/  IMAD.WIDE R36, R4, 0x4, R236 ;  /* 0x0000000404247825 */ /* 0x008fc600078e02ec */
[----:B------:R3:W-:Y:S01]  /*24790*/  STL.64 [R1+0xd68], R24 ;  /* 0x000d681801007387 */ /* 0x0007e20000100a00 */
[----:B----4-:R-:W-:-:S03]  /*247a0*/  IMAD.WIDE R32, R4, 0x4, R238 ;  /* 0x0000000404207825 */ /* 0x010fc600078e02ee */
[----:B------:R4:W-:Y:S01]  /*247b0*/  STL.64 [R1+0xd70], R38 ;  /* 0x000d702601007387 */ /* 0x0009e20000100a00 */
[----:B-1----:R-:W-:Y:S01]  /*247c0*/  IMAD.WIDE R28, R4, 0x4, R240 ;  /* 0x00000004041c7825 */ /* 0x002fe200078e02f0 */
[----:B------:R-:W-:Y:S02]  /*247d0*/  IADD3 R4, R21, -0x29, RZ ;  /* 0xffffffd715047810 */ /* 0x000fe40007ffe0ff */
[----:B------:R4:W-:Y:S01]  /*247e0*/  LDGSTS.E [R3+0x8], desc[UR60][R38.64], !P6 ;  /* 0x0000800026037fae */ /* 0x0009e2000f12187c */
[----:B------:R-:W1:Y:S03]  /*247f0*/  LDC R21, c[0x0][0x230] ;  /* 0x00008c00ff157b82 */ /* 0x000e660000000800 */
[----:B------:R4:W-:Y:S04]  /*24800*/  STL.64 [R1+0xd78], R36 ;  /* 0x000d782401007387 */ /* 0x0009e80000100a00 */
[----:B------:R4:W-:Y:S01]  /*24810*/  LDGSTS.E [R3+0x4008], desc[UR60][R36.64], !P6 ;  /* 0x0400800024037fae */ /* 0x0009e2000f12187c */
[----:B---3--:R-:W3:Y:S01]  /*24820*/  LDC R24, c[0x0][0x238] ;  /* 0x00008e00ff187b82 */ /* 0x008ee20000000800 */
[----:B----4-:R-:W-:-:S02]  /*24830*/  IMAD.WIDE R38, R7, 0x4, R242 ;  /* 0x0000000407267825 */ /* 0x010fc400078e02f2 */
[----:B------:R4:W-:Y:S04]  /*24840*/  STL.64 [R1+0xd80], R32 ;  /* 0x000d802001007387 */ /* 0x0009e80000100a00 */
[----:B------:R4:W-:Y:S01]  /*24850*/  LDGSTS.E [R3+0x8008], desc[UR60][R32.64], !P6 ;  /* 0x0800800020037fae */ /* 0x0009e2000f12187c */
[----:B------:R-:W-:-:S03]  /*24860*/  IMAD.WIDE R36, R7, 0x4, R236 ;  /* 0x0000000407247825 */ /* 0x000fc600078e02ec */
[----:B------:R4:W-:Y:S04]  /*24870*/  STL.64 [R1+0xd88], R28 ;  /* 0x000d881c01007387 */ /* 0x0009e80000100a00 */
[----:B------:R4:W-:Y:S01]  /*24880*/  LDGSTS.E [R3+0xc008], desc[UR60][R28.64], !P6 ;  /* 0x0c0080001c037fae */ /* 0x0009e2000f12187c */
[----:B------:R-:W-:Y:S01]  /*24890*/  ISETP.GE.U32.AND P6, PT, R4, 0x7fffff58, PT ;  /* 0x7fffff580400780c */ /* 0x000fe20003fc6070 */
[----:B--2---:R-:W-:Y:S02]  /*248a0*/  VIADD R4, R23, 0xffffffd6 ;  /* 0xffffffd617047836 */ /* 0x004fe40000000000 */
[C---:B----4-:R-:W-:Y:S01]  /*248b0*/  IMAD.WIDE R32, R7.reuse, 0x4, R238 ;  /* 0x0000000407207825 */ /* 0x050fe200078e02ee */
[----:B------:R2:W-:Y:S01]  /*248c0*/  LDGSTS.E [R3+0xc], desc[UR60][R38.64], !P5 ;  /* 0x0000c00026037fae */ /* 0x0005e2000e92187c */
[----:B------:R-:W4:Y:S03]  /*248d0*/  LDC R23, c[0x0][0x238] ;  /* 0x00008e00ff177b82 */ /* 0x000f260000000800 */
[----:B------:R1:W-:Y:S01]  /*248e0*/  LDGSTS.E [R3+0x400c], desc[UR60][R36.64], !P5 ;  /* 0x0400c00024037fae */ /* 0x0003e2000e92187c */
[----:B------:R-:W-:-:S03]  /*248f0*/  IMAD.WIDE R28, R7, 0x4, R240 ;  /* 0x00000004071c7825 */ /* 0x000fc600078e02f0 */
[----:B------:R3:W-:Y:S04]  /*24900*/  LDGSTS.E [R3+0x800c], desc[UR60][R32.64], !P5 ;  /* 0x0800c00020037fae */ /* 0x0007e8000e92187c */
[----:B------:R3:W-:Y:S01]  /*24910*/  LDGSTS.E [R3+0xc00c], desc[UR60][R28.64], !P5 ;  /* 0x0c00c0001c037fae */ /* 0x0007e2000e92187c */
[----:B------:R-:W-:Y:S01]  /*24920*/  ISETP.GE.U32.AND P5, PT, R4, 0x7fffff57, PT ;  /* 0x7fffff570400780c */ /* 0x000fe20003fa6070 */
[----:B------:R-:W-:Y:S02]  /*24930*/  IMAD R4, R12, 0x28, RZ ;  /* 0x000000280c047824 */ /* 0x000fe400078e02ff */
[----:B------:R-:W4:Y:S01]  /*24940*/  LDC R12, c[0x0][0x238] ;  /* 0x00008e00ff0c7b82 */ /* 0x000f220000000800 */
[----:B------:R2:W-:Y:S04]  /*24950*/  STL.64 [R1+0xd90], R38 ;  /* 0x000d902601007387 */ /* 0x0005e80000100a00 */
[----:B------:R1:W-:Y:S04]  /*24960*/  STL.64 [R1+0xd98], R36 ;  /* 0x000d982401007387 */ /* 0x0003e80000100a00 */
[----:B------:R3:W-:Y:S01]  /*24970*/  STL.64 [R1+0xda0], R32 ;  /* 0x000da02001007387 */ /* 0x0007e20000100a00 */
[----:B--2---:R-:W-:-:S03]  /*24980*/  IMAD.WIDE R38, R4, 0x4, R242 ;  /* 0x0000000404267825 */ /* 0x004fc600078e02f2 */
[----:B------:R2:W-:Y:S01]  /*24990*/  STL.64 [R1+0xda8], R28 ;  /* 0x000da81c01007387 */ /* 0x0005e20000100a00 */
[----:B-1----:R-:W-:-:S03]  /*249a0*/  IMAD.WIDE R36, R4, 0x4, R236 ;  /* 0x0000000404247825 */ /* 0x002fc600078e02ec */
[----:B------:R-:W-:Y:S01]  /*249b0*/  STL.64 [R1+0xdb0], R38 ;  /* 0x000db02601007387 */ /* 0x000fe20000100a00 */
[----:B---3--:R-:W-:-:S03]  /*249c0*/  IMAD.WIDE R32, R4, 0x4, R238 ;  /* 0x0000000404207825 */ /* 0x008fc600078e02ee */
[----:B------:R-:W-:Y:S01]  /*249d0*/  LDGSTS.E [R3+0x10000], desc[UR60][R38.64], !P6 ;  /* 0x1000000026037fae */ /* 0x000fe2000f12187c */
[----:B--2---:R-:W-:-:S03]  /*249e0*/  IMAD.WIDE R28, R4, 0x4, R240 ;  /* 0x00000004041c7825 */ /* 0x004fc600078e02f0 */
[----:B------:R1:W-:Y:S01]  /*249f0*/  STL.64 [R1+0xdb8], R36 ;  /* 0x000db82401007387 */ /* 0x0003e20000100a00 */
[----:B------:R-:W-:-:S03]  /*24a00*/  IMAD R4, R24, 0x29, RZ ;  /* 0x0000002918047824 */ /* 0x000fc600078e02ff */
[----:B------:R1:W-:Y:S04]  /*24a10*/  LDGSTS.E [R3+0x14000], desc[UR60][R36.64], !P6 ;  /* 0x1400000024037fae */ /* 0x0003e8000f12187c */
[----:B------:R2:W-:Y:S01]  /*24a20*/  STL.64 [R1+0xdc0], R32 ;  /* 0x000dc02001007387 */ /* 0x0005e20000100a00 */
[----:B------:R-:W-:-:S03]  /*24a30*/  IMAD.WIDE R24, R4, 0x4, R240 ;  /* 0x0000000404187825 */ /* 0x000fc600078e02f0 */
[----:B------:R2:W-:Y:S01]  /*24a40*/  LDGSTS.E [R3+0x18000], desc[UR60][R32.64], !P6 ;  /* 0x1800000020037fae */ /* 0x0005e2000f12187c */
[----:B-1----:R-:W-:-:S03]  /*24a50*/  IMAD.WIDE R36, R4, 0x4, R242 ;  /* 0x0000000404247825 */ /* 0x002fc600078e02f2 */
[----:B------:R1:W-:Y:S01]  /*24a60*/  STL.64 [R1+0xdc8], R28 ;  /* 0x000dc81c01007387 */ /* 0x0003e20000100a00 */
[----:B------:R-:W-:Y:S02]  /*24a70*/  IADD3 R7, R22, -0x2b, RZ ;  /* 0xffffffd516077810 */ /* 0x000fe40007ffe0ff */
[----:B------:R-:W3:Y:S01]  /*24a80*/  LDC R22, c[0x0][0x230] ;  /* 0x00008c00ff167b82 */ /* 0x000ee20000000800 */
[----:B------:R1:W-:Y:S01]  /*24a90*/  LDGSTS.E [R3+0x1c000], desc[UR60][R28.64], !P6 ;  /* 0x1c0000001c037fae */ /* 0x0003e2000f12187c */
[----:B--2---:R-:W-:-:S03]  /*24aa0*/  IMAD.WIDE R32, R4, 0x4, R236 ;  /* 0x0000000404207825 */ /* 0x004fc600078e02ec */
[----:B------:R2:W-:Y:S04]  /*24ab0*/  LDGSTS.E [R3+0x10004], desc[UR60][R36.64], !P5 ;  /* 0x1000400024037fae */ /* 0x0005e8000e92187c */
[----:B------:R2:W-:Y:S01]  /*24ac0*/  LDGSTS.E [R3+0x14004], desc[UR60][R32.64], !P5 ;  /* 0x1400400020037fae */ /* 0x0005e2000e92187c */
[----:B-1----:R-:W-:-:S04]  /*24ad0*/  IMAD.WIDE R28, R4, 0x4, R238 ;  /* 0x00000004041c7825 */ /* 0x002fc800078e02ee */
[----:B------:R-:W-:Y:S01]  /*24ae0*/  VIADD R4, R21, 0xffffffd4 ;  /* 0xffffffd415047836 */ /* 0x000fe20000000000 */
[----:B------:R1:W-:Y:S01]  /*24af0*/  LDGSTS.E [R3+0x18004], desc[UR60][R28.64], !P5 ;  /* 0x180040001c037fae */ /* 0x0003e2000e92187c */
[----:B------:R-:W-:Y:S01]  /*24b00*/  ISETP.GE.U32.AND P6, PT, R7, 0x7fffff56, PT ;  /* 0x7fffff560700780c */ /* 0x000fe20003fc6070 */
[----:B------:R-:W3:Y:S02]  /*24b10*/  LDC R21, c[0x0][0x230] ;  /* 0x00008c00ff157b82 */ /* 0x000ee40000000800 */
[----:B------:R1:W-:Y:S01]  /*24b20*/  LDGSTS.E [R3+0x1c004], desc[UR60][R24.64], !P5 ;  /* 0x1c00400018037fae */ /* 0x0003e2000e92187c */
[----:B------:R-:W-:Y:S01]  /*24b30*/  ISETP.GE.U32.AND P5, PT, R4, 0x7fffff55, PT ;  /* 0x7fffff550400780c */ /* 0x000fe20003fa6070 */
[----:B----4-:R-:W-:-:S04]  /*24b40*/  IMAD R4, R12, 0x2a, RZ ;  /* 0x0000002a0c047824 */ /* 0x010fc800078e02ff */
[----:B------:R-:W4:Y:S01]  /*24b50*/  LDC R12, c[0x0][0x238] ;  /* 0x00008e00ff0c7b82 */ /* 0x000f220000000800 */
[----:B------:R2:W-:Y:S01]  /*24b60*/  STL.64 [R1+0xdd0], R36 ;  /* 0x000dd02401007387 */ /* 0x0005e20000100a00 */
[----:B------:R-:W-:-:S03]  /*24b70*/  IMAD.WIDE R38, R4, 0x4, R242 ;  /* 0x0000000404267825 */ /* 0x000fc600078e02f2 */
[----:B------:R1:W-:Y:S04]  /*24b80*/  STL.64 [R1+0xdd8], R32 ;  /* 0x000dd82001007387 */ /* 0x0003e80000100a00 */
[----:B------:R1:W-:Y:S01]  /*24b90*/  STL.64 [R1+0xde0], R28 ;  /* 0x000de01c01007387 */ /* 0x0003e20000100a00 */
[----:B--2---:R-:W-:-:S03]  /*24ba0*/  IMAD.WIDE R36, R4, 0x4, R236 ;  /* 0x0000000404247825 */ /* 0x004fc600078e02ec */
[----:B------:R2:W-:Y:S01]  /*24bb0*/  STL.64 [R1+0xde8], R24 ;  /* 0x000de81801007387 */ /* 0x0005e20000100a00 */
[----:B-1----:R-:W-:-:S03]  /*24bc0*/  IMAD.WIDE R32, R4, 0x4, R238 ;  /* 0x0000000404207825 */ /* 0x002fc600078e02ee */
[----:B------:R1:W-:Y:S01]  /*24bd0*/  LDGSTS.E [R3+0x10008], desc[UR60][R38.64], !P6 ;  /* 0x1000800026037fae */ /* 0x0003e2000f12187c */
[----:B------:R-:W-:-:S03]  /*24be0*/  IMAD.WIDE R28, R4, 0x4, R240 ;  /* 0x00000004041c7825 */ /* 0x000fc600078e02f0 */
[----:B------:R1:W-:Y:S01]  /*24bf0*/  STL.64 [R1+0xdf0], R38 ;  /* 0x000df02601007387 */ /* 0x0003e20000100a00 */
[----:B------:R-:W-:Y:S01]  /*24c00*/  IMAD R4, R23, 0x2b, RZ ;  /* 0x0000002b17047824 */ /* 0x000fe200078e02ff */
[----:B--2---:R-:W2:Y:S02]  /*24c10*/  LDC R24, c[0x0][0x238] ;  /* 0x00008e00ff187b82 */ /* 0x004ea40000000800 */
[----:B------:R3:W-:Y:S04]  /*24c20*/  STL.64 [R1+0xdf8], R36 ;  /* 0x000df82401007387 */ /* 0x0007e80000100a00 */
[----:B------:R3:W-:Y:S01]  /*24c30*/  LDGSTS.E [R3+0x14008], desc[UR60][R36.64], !P6 ;  /* 0x1400800024037fae */ /* 0x0007e2000f12187c */
[----:B-1----:R-:W-:-:S03]  /*24c40*/  IMAD.WIDE R38, R4, 0x4, R242 ;  /* 0x0000000404267825 */ /* 0x002fc600078e02f2 */
[----:B------:R1:W-:Y:S01]  /*24c50*/  STL.64 [R1+0xe00], R32 ;  /* 0x000e002001007387 */ /* 0x0003e20000100a00 */
[----:B------:R-:W2:Y:S03]  /*24c60*/  LDC R23, c[0x0][0x230] ;  /* 0x00008c00ff177b82 */ /* 0x000ea60000000800 */
[----:B------:R1:W-:Y:S01]  /*24c70*/  LDGSTS.E [R3+0x18008], desc[UR60][R32.64], !P6 ;  /* 0x1800800020037fae */ /* 0x0003e2000f12187c */
[----:B---3--:R-:W-:-:S03]  /*24c80*/  IMAD.WIDE R36, R4, 0x4, R236 ;  /* 0x0000000404247825 */ /* 0x008fc600078e02ec */
[----:B------:R3:W-:Y:S01]  /*24c90*/  STL.64 [R1+0xe08], R28 ;  /* 0x000e081c01007387 */ /* 0x0007e20000100a00 */
[----:B------:R-:W-:Y:S01]  /*24ca0*/  IADD3 R7, R14, -0x49, RZ ;  /* 0xffffffb70e077810 */ /* 0x000fe20007ffe0ff */
[----:B------:R-:W2:Y:S02]  /*24cb0*/  LDC R25, c[0x0][0x238] ;  /* 0x00008e00ff197b82 */ /* 0x000ea40000000800 */
[----:B------:R3:W-:Y:S01]  /*24cc0*/  LDGSTS.E [R3+0x1c008], desc[UR60][R28.64], !P6 ;  /* 0x1c0080001c037fae */ /* 0x0007e2000f12187c */
[----:B-1----:R-:W-:-:S03]  /*24cd0*/  IMAD.WIDE R32, R4, 0x4, R238 ;  /* 0x0000000404207825 */ /* 0x002fc600078e02ee */
[----:B------:R1:W-:Y:S02]  /*24ce0*/  LDGSTS.E [R3+0x1000c], desc[UR60][R38.64], !P5 ;  /* 0x1000c00026037fae */ /* 0x0003e4000e92187c */
[----:B------:R-:W2:Y:S02]  /*24cf0*/  LDC R14, c[0x0][0x230] ;  /* 0x00008c00ff0e7b82 */ /* 0x000ea40000000800 */
[----:B------:R1:W-:Y:S01]  /*24d00*/  LDGSTS.E [R3+0x1400c], desc[UR60][R36.64], !P5 ;  /* 0x1400c00024037fae */ /* 0x0003e2000e92187c */
[----:B---3--:R-:W-:-:S03]  /*24d10*/  IMAD.WIDE R28, R4, 0x4, R240 ;  /* 0x00000004041c7825 */ /* 0x008fc600078e02f0 */
[----:B------:R3:W-:Y:S01]  /*24d20*/  LDGSTS.E [R3+0x1800c], desc[UR60][R32.64], !P5 ;  /* 0x1800c00020037fae */ /* 0x0007e2000e92187c */
[----:B------:R-:W-:-:S03]  /*24d30*/  VIADD R4, R22, 0xffffffb6 ;  /* 0xffffffb616047836 */ /* 0x000fc60000000000 */
[----:B------:R3:W-:Y:S01]  /*24d40*/  LDGSTS.E [R3+0x1c00c], desc[UR60][R28.64], !P5 ;  /* 0x1c00c0001c037fae */ /* 0x0007e2000e92187c */
[----:B------:R-:W-:Y:S01]  /*24d50*/  ISETP.GE.U32.AND P6, PT, R7, 0x7fffff38, PT ;  /* 0x7fffff380700780c */ /* 0x000fe20003fc6070 */
[----:B------:R-:W2:Y:S01]  /*24d60*/  LDC R22, c[0x0][0x238] ;  /* 0x00008e00ff167b82 */ /* 0x000ea20000000800 */
[----:B------:R-:W-:Y:S01]  /*24d70*/  ISETP.GE.U32.AND P5, PT, R4, 0x7fffff37, PT ;  /* 0x7fffff370400780c */ /* 0x000fe20003fa6070 */
[----:B----4-:R-:W-:-:S06]  /*24d80*/  IMAD R4, R12, 0x48, RZ ;  /* 0x000000480c047824 */ /* 0x010fcc00078e02ff */
[----:B------:R-:W4:Y:S01]  /*24d90*/  LDC R12, c[0x0][0x238] ;  /* 0x00008e00ff0c7b82 */ /* 0x000f220000000800 */
[----:B------:R1:W-:Y:S04]  /*24da0*/  STL.64 [R1+0xe10], R38 ;  /* 0x000e102601007387 */ /* 0x0003e80000100a00 */
[----:B------:R3:W-:Y:S04]  /*24db0*/  STL.64 [R1+0xe18], R36 ;  /* 0x000e182401007387 */ /* 0x0007e80000100a00 */
[----:B------:R3:W-:Y:S04]  /*24dc0*/  STL.64 [R1+0xe20], R32 ;  /* 0x000e202001007387 */ /* 0x0007e80000100a00 */
[----:B------:R2:W-:Y:S01]  /*24dd0*/  STL.64 [R1+0xe28], R28 ;  /* 0x000e281c01007387 */ /* 0x0005e20000100a00 */
[----:B-1----:R-:W-:-:S04]  /*24de0*/  IMAD.WIDE R38, R4, 0x4, R242 ;  /* 0x0000000404267825 */ /* 0x002fc800078e02f2 */
[----:B---3--:R-:W-:-:S04]  /*24df0*/  IMAD.WIDE R36, R4, 0x4, R236 ;  /* 0x0000000404247825 */ /* 0x008fc800078e02ec */
[----:B------:R-:W-:-:S04]  /*24e00*/  IMAD.WIDE R32, R4, 0x4, R238 ;  /* 0x0000000404207825 */ /* 0x000fc800078e02ee */
[----:B--2---:R-:W-:Y:S01]  /*24e10*/  IMAD.WIDE R28, R4, 0x4, R240 ;  /* 0x00000004041c7825 */ /* 0x004fe200078e02f0 */
[----:B------:R1:W-:Y:S03]  /*24e20*/  STL.64 [R1+0xe30], R38 ;  /* 0x000e302601007387 */ /* 0x0003e60000100a00 */
[----:B------:R-:W-:Y:S01]  /*24e30*/  IMAD R4, R24, 0x49, RZ ;  /* 0x0000004918047824 */ /* 0x000fe200078e02ff */
[----:B------:R1:W-:Y:S01]  /*24e40*/  LDGSTS.E [R3+0x20000], desc[UR60][R38.64], !P6 ;  /* 0x2000000026037fae */ /* 0x0003e2000f12187c */
[----:B------:R-:W2:Y:S03]  /*24e50*/  LDC R24, c[0x0][0x230] ;  /* 0x00008c00ff187b82 */ /* 0x000ea60000000800 */
[----:B------:R3:W-:Y:S04]  /*24e60*/  STL.64 [R1+0xe38], R36 ;  /* 0x000e382401007387 */ /* 0x0007e80000100a00 */
[----:B------:R3:W-:Y:S01]  /*24e70*/  LDGSTS.E [R3+0x24000], desc[UR60][R36.64], !P6 ;  /* 0x2400000024037fae */ /* 0x0007e2000f12187c */
[----:B-1----:R-:W-:-:S03]  /*24e80*/  IMAD.WIDE R38, R4, 0x4, R242 ;  /* 0x0000000404267825 */ /* 0x002fc600078e02f2 */
[----:B------:R1:W-:Y:S04]  /*24e90*/  STL.64 [R1+0xe40], R32 ;  /* 0x000e402001007387 */ /* 0x0003e80000100a00 */
[----:B------:R1:W-:Y:S01]  /*24ea0*/  LDGSTS.E [R3+0x28000], desc[UR60][R32.64], !P6 ;  /* 0x2800000020037fae */ /* 0x0003e2000f12187c */
[----:B---3--:R-:W-:-:S03]  /*24eb0*/  IMAD.WIDE R36, R4, 0x4, R236 ;  /* 0x0000000404247825 */ /* 0x008fc600078e02ec */
[----:B------:R3:W-:Y:S04]  /*24ec0*/  STL.64 [R1+0xe48], R28 ;  /* 0x000e481c01007387 */ /* 0x0007e80000100a00 */
[----:B------:R3:W-:Y:S01]  /*24ed0*/  LDGSTS.E [R3+0x2c000], desc[UR60][R28.64], !P6 ;  /* 0x2c0000001c037fae */ /* 0x0007e2000f12187c */
[----:B-1----:R-:W-:-:S03]  /*24ee0*/  IMAD.WIDE R32, R4, 0x4, R238 ;  /* 0x0000000404207825 */ /* 0x002fc600078e02ee */
[----:B------:R1:W-:Y:S01]  /*24ef0*/  LDGSTS.E [R3+0x20004], desc[UR60][R38.64], !P5 ;  /* 0x2000400026037fae */ /* 0x0003e2000e92187c */
[----:B------:R-:W-:Y:S02]  /*24f00*/  IADD3 R7, R21, -0x4b, RZ ;  /* 0xffffffb515077810 */ /* 0x000fe40007ffe0ff */
[----:B------:R-:W2:Y:S01]  /*24f10*/  LDC R21, c[0x0][0x230] ;  /* 0x00008c00ff157b82 */ /* 0x000ea20000000800 */
        /* <DEDUP_REMOVED lines=17> */
[----:B------:R-:W-:Y:S01]  /*25030*/  IMAD.WIDE R28, R4, 0x4, R240 ;  /* 0x00000004041c7825 */ /* 0x000fe200078e02f0 */
[----:B------:R1:W-:Y:S03]  /*25040*/  STL.64 [R1+0xe70], R38 ;  /* 0x000e702601007387 */ /* 0x0003e60000100a00 */
[----:B------:R-:W-:Y:S01]  /*25050*/  IMAD R4, R22, 0x4b, RZ ;  /* 0x0000004b16047824 */ /* 0x000fe200078e02ff */
[----:B------:R1:W-:Y:S01]  /*25060*/  LDGSTS.E [R3+0x20008], desc[UR60][R38.64], !P6 ;  /* 0x2000800026037fae */ /* 0x0003e2000f12187c */
[----:B------:R-:W3:Y:S03]  /*25070*/  LDC R22, c[0x0][0x230] ;  /* 0x00008c00ff167b82 */ /* 0x000ee60000000800 */
[----:B------:R2:W-:Y:S04]  /*25080*/  STL.64 [R1+0xe78], R36 ;  /* 0x000e782401007387 */ /* 0x0005e80000100a00 */
[----:B------:R2:W-:Y:S01]  /*25090*/  LDGSTS.E [R3+0x24008], desc[UR60][R36.64], !P6 ;  /* 0x2400800024037fae */ /* 0x0005e2000f12187c */
[----:B-1----:R-:W-:-:S03]  /*250a0*/  IMAD.WIDE R38, R4, 0x4, R242 ;  /* 0x0000000404267825 */ /* 0x002fc600078e02f2 */
[----:B------:R1:W-:Y:S04]  /*250b0*/  STL.64 [R1+0xe80], R32 ;  /* 0x000e802001007387 */ /* 0x0003e80000100a00 */
[----:B------:R1:W-:Y:S01]  /*250c0*/  LDGSTS.E [R3+0x28008], desc[UR60][R32.64], !P6 ;  /* 0x2800800020037fae */ /* 0x0003e2000f12187c */
[----:B--2---:R-:W-:-:S03]  /*250d0*/  IMAD.WIDE R36, R4, 0x4, R236 ;  /* 0x0000000404247825 */ /* 0x004fc600078e02ec */
[----:B------:R2:W-:Y:S04]  /*250e0*/  STL.64 [R1+0xe88], R28 ;  /* 0x000e881c01007387 */ /* 0x0005e80000100a00 */
[----:B------:R2:W-:Y:S01]  /*250f0*/  LDGSTS.E [R3+0x2c008], desc[UR60][R28.64], !P6 ;  /* 0x2c0080001c037fae */ /* 0x0005e2000f12187c */
[----:B-1----:R-:W-:-:S03]  /*25100*/  IMAD.WIDE R32, R4, 0x4, R238 ;  /* 0x0000000404207825 */ /* 0x002fc600078e02ee */
[----:B------:R1:W-:Y:S01]  /*25110*/  LDGSTS.E [R3+0x2000c], desc[UR60][R38.64], !P5 ;  /* 0x2000c00026037fae */ /* 0x0003e2000e92187c */
[----:B------:R-:W-:Y:S02]  /*25120*/  IADD3 R7, R14, -0x69, RZ ;  /* 0xffffff970e077810 */ /* 0x000fe40007ffe0ff */
[----:B------:R-:W3:Y:S01]  /*25130*/  LDC R14, c[0x0][0x230] ;  /* 0x00008c00ff0e7b82 */ /* 0x000ee20000000800 */
[----:B------:R1:W-:Y:S01]  /*25140*/  LDGSTS.E [R3+0x2400c], desc[UR60][R36.64], !P5 ;  /* 0x2400c00024037fae */ /* 0x0003e2000e92187c */
[----:B--2---:R-:W-:-:S03]  /*25150*/  IMAD.WIDE R28, R4, 0x4, R240 ;  /* 0x00000004041c7825 */ /* 0x004fc600078e02f0 */
[----:B------:R2:W-:Y:S01]  /*25160*/  LDGSTS.E [R3+0x2800c], desc[UR60][R32.64], !P5 ;  /* 0x2800c00020037fae */ /* 0x0005e2000e92187c */
[----:B------:R-:W-:-:S03]  /*25170*/  VIADD R4, R24, 0xffffff96 ;  /* 0xffffff9618047836 */ /* 0x000fc60000000000 */
[----:B------:R2:W-:Y:S01]  /*25180*/  LDGSTS.E [R3+0x2c00c], desc[UR60][R28.64], !P5 ;  /* 0x2c00c0001c037fae */ /* 0x0005e2000e92187c */
[----:B------:R-:W-:Y:S01]  /*25190*/  ISETP.GE.U32.AND P6, PT, R7, 0x7fffff18, PT ;  /* 0x7fffff180700780c */ /* 0x000fe20003fc6070 */
[----:B------:R-:W3:Y:S01]  /*251a0*/  LDC R24, c[0x0][0x238] ;  /* 0x00008e00ff187b82 */ /* 0x000ee20000000800 */
        /* <DEDUP_REMOVED lines=8> */
[----:B--2---:R-:W-:-:S04]  /*25230*/  IMAD.WIDE R36, R4, 0x4, R236 ;  /* 0x0000000404247825 */ /* 0x004fc800078e02ec */
[----:B------:R-:W-:-:S04]  /*25240*/  IMAD.WIDE R32, R4, 0x4, R238 ;  /* 0x0000000404207825 */ /* 0x000fc800078e02ee */
[----:B------:R-:W-:Y:S01]  /*25250*/  IMAD.WIDE R28, R4, 0x4, R240 ;  /* 0x00000004041c7825 */ /* 0x000fe200078e02f0 */
[----:B------:R1:W-:Y:S03]  /*25260*/  STL.64 [R1+0xeb0], R38 ;  /* 0x000eb02601007387 */ /* 0x0003e60000100a00 */
[----:B------:R-:W-:Y:S01]  /*25270*/  IMAD R4, R23, 0x69, RZ ;  /* 0x0000006917047824 */ /* 0x000fe200078e02ff */
[----:B------:R1:W-:Y:S01]  /*25280*/  LDGSTS.E [R3+0x30000], desc[UR60][R38.64], !P6 ;  /* 0x3000000026037fae */ /* 0x0003e2000f12187c */
[----:B------:R-:W-:Y:S01]  /*25290*/  IADD3 R7, R21, -0x6b, RZ ;  /* 0xffffff9515077810 */ /* 0x000fe20007ffe0ff */
[----:B------:R-:W2:Y:S02]  /*252a0*/  LDC R23, c[0x0][0x238] ;  /* 0x00008e00ff177b82 */ /* 0x000ea40000000800 */
[----:B------:R3:W-:Y:S04]  /*252b0*/  STL.64 [R1+0xeb8], R36 ;  /* 0x000eb82401007387 */ /* 0x0007e80000100a00 */
[----:B------:R3:W-:Y:S02]  /*252c0*/  LDGSTS.E [R3+0x34000], desc[UR60][R36.64], !P6 ;  /* 0x3400000024037fae */ /* 0x0007e4000f12187c */
[----:B------:R-:W2:Y:S01]  /*252d0*/  LDC R21, c[0x0][0x230] ;  /* 0x00008c00ff157b82 */ /* 0x000ea20000000800 */
[C---:B-1----:R-:W-:Y:S01]  /*252e0*/  IMAD.WIDE R38, R4.reuse, 0x4, R242 ;  /* 0x0000000404267825 */ /* 0x042fe200078e02f2 */
[----:B------:R1:W-:Y:S04]  /*252f0*/  STL.64 [R1+0xec0], R32 ;  /* 0x000ec02001007387 */ /* 0x0003e80000100a00 */
[----:B------:R1:W-:Y:S01]  /*25300*/  LDGSTS.E [R3+0x38000], desc[UR60][R32.64], !P6 ;  /* 0x3800000020037fae */ /* 0x0003e2000f12187c */
[----:B---3--:R-:W-:-:S03]  /*25310*/  IMAD.WIDE R36, R4, 0x4, R236 ;  /* 0x0000000404247825 */ /* 0x008fc600078e02ec */
[----:B------:R3:W-:Y:S04]  /*25320*/  STL.64 [R1+0xec8], R28 ;  /* 0x000ec81c01007387 */ /* 0x0007e80000100a00 */
[----:B------:R3:W-:Y:S01]  /*25330*/  LDGSTS.E [R3+0x3c000], desc[UR60][R28.64], !P6 ;  /* 0x3c0000001c037fae */ /* 0x0007e2000f12187c */
[----:B-1----:R-:W-:-:S03]  /*25340*/  IMAD.WIDE R32, R4, 0x4, R238 ;  /* 0x0000000404207825 */ /* 0x002fc600078e02ee */
[----:B------:R1:W-:Y:S01]  /*25350*/  LDGSTS.E [R3+0x30004], desc[UR60][R38.64], !P5 ;  /* 0x3000400026037fae */ /* 0x0003e2000e92187c */
[----:B------:R-:W-:-:S03]  /*25360*/  ISETP.GE.U32.AND P6, PT, R7, 0x7fffff16, PT ;  /* 0x7fffff160700780c */ /* 0x000fc60003fc6070 */
[----:B------:R1:W-:Y:S01]  /*25370*/  LDGSTS.E [R3+0x34004], desc[UR60][R36.64], !P5 ;  /* 0x3400400024037fae */ /* 0x0003e2000e92187c */
[----:B---3--:R-:W-:-:S03]  /*25380*/  IMAD.WIDE R28, R4, 0x4, R240 ;  /* 0x00000004041c7825 */ /* 0x008fc600078e02f0 */
[----:B------:R3:W-:Y:S01]  /*25390*/  LDGSTS.E [R3+0x38004], desc[UR60][R32.64], !P5 ;  /* 0x3800400020037fae */ /* 0x0007e2000e92187c */
[----:B------:R-:W-:-:S03]  /*253a0*/  VIADD R4, R22, 0xffffff94 ;  /* 0xffffff9416047836 */ /* 0x000fc60000000000 */
[----:B------:R2:W-:Y:S01]  /*253b0*/  LDGSTS.E [R3+0x3c004], desc[UR60][R28.64], !P5 ;  /* 0x3c0040001c037fae */ /* 0x0005e2000e92187c */
[----:B------:R-:W2:Y:S01]  /*253c0*/  LDC R22, c[0x0][0x230] ;  /* 0x00008c00ff167b82 */ /* 0x000ea20000000800 */
[----:B------:R-:W-:Y:S01]  /*253d0*/  ISETP.GE.U32.AND P5, PT, R4, 0x7fffff15, PT ;  /* 0x7fffff150400780c */ /* 0x000fe20003fa6070 */
[----:B----4-:R-:W-:Y:S01]  /*253e0*/  IMAD R4, R12, 0x6a, RZ ;  /* 0x0000006a0c047824 */ /* 0x010fe200078e02ff */
[----:B------:R1:W-:Y:S05]  /*253f0*/  STL.64 [R1+0xed0], R38 ;  /* 0x000ed02601007387 */ /* 0x0003ea0000100a00 */
[----:B------:R-:W4:Y:S01]  /*25400*/  LDC R12, c[0x0][0x238] ;  /* 0x00008e00ff0c7b82 */ /* 0x000f220000000800 */
        /* <DEDUP_REMOVED lines=31> */
[----:B----4-:R-:W-:Y:S01]  /*25600*/  IMAD R7, R12, 0xc, RZ ;  /* 0x0000000c0c077824 */ /* 0x010fe200078e02ff */
[----:B------:R-:W-:Y:S01]  /*25610*/  LOP3.LUT R4, R16, 0x30, RZ, 0x3c, !PT ;  /* 0x0000003010047812 */ /* 0x000fe200078e3cff */
[----:B------:R1:W-:Y:S04]  /*25620*/  STL.64 [R1+0xf10], R38 ;  /* 0x000f102601007387 */ /* 0x0003e80000100a00 */
[----:B------:R4:W-:Y:S01]  /*25630*/  STL.64 [R1+0xf18], R36 ;  /* 0x000f182401007387 */ /* 0x0009e20000100a00 */
[----:B------:R-:W-:-:S03]  /*25640*/  IMAD.IADD R4, R156, 0x1, R4 ;  /* 0x000000019c047824 */ /* 0x000fc600078e0204 */
[----:B------:R3:W-:Y:S04]  /*25650*/  STL.64 [R1+0xf20], R32 ;  /* 0x000f202001007387 */ /* 0x0007e80000100a00 */
[----:B------:R3:W-:Y:S01]  /*25660*/  STL.64 [R1+0xf28], R28 ;  /* 0x000f281c01007387 */ /* 0x0007e20000100a00 */
[----:B-1----:R-:W-:-:S04]  /*25670*/  IMAD.WIDE R38, R7, 0x4, R242 ;  /* 0x0000000407267825 */ /* 0x002fc800078e02f2 */
[----:B----4-:R-:W-:-:S04]  /*25680*/  IMAD.WIDE R36, R7, 0x4, R236 ;  /* 0x0000000407247825 */ /* 0x010fc800078e02ec */
[----:B---3--:R-:W-:-:S04]  /*25690*/  IMAD.WIDE R32, R7, 0x4, R238 ;  /* 0x0000000407207825 */ /* 0x008fc800078e02ee */
[----:B------:R-:W-:Y:S01]  /*256a0*/  IMAD.WIDE R28, R7, 0x4, R240 ;  /* 0x00000004071c7825 */ /* 0x000fe200078e02f0 */
[----:B------:R1:W-:Y:S03]  /*256b0*/  STL.64 [R1+0xf30], R38 ;  /* 0x000f302601007387 */ /* 0x0003e60000100a00 */
[----:B------:R-:W-:Y:S01]  /*256c0*/  IMAD R7, R23, 0xd, RZ ;  /* 0x0000000d17077824 */ /* 0x000fe200078e02ff */
[----:B------:R1:W-:Y:S01]  /*256d0*/  LDGSTS.E [R4], desc[UR60][R38.64], !P5 ;  /* 0x0000000026047fae */ /* 0x0003e2000e92187c */
[----:B------:R-:W3:Y:S03]  /*256e0*/  LDC R23, c[0x0][0x230] ;  /* 0x00008c00ff177b82 */ /* 0x000ee60000000800 */
[----:B------:R4:W-:Y:S04]  /*256f0*/  STL.64 [R1+0xf38], R36 ;  /* 0x000f382401007387 */ /* 0x0009e80000100a00 */
[----:B------:R4:W-:Y:S01]  /*25700*/  LDGSTS.E [R4+0x4000], desc[UR60][R36.64], !P5 ;  /* 0x0400000024047fae */ /* 0x0009e2000e92187c */
[----:B-1----:R-:W-:-:S03]  /*25710*/  IMAD.WIDE R38, R7, 0x4, R242 ;  /* 0x0000000407267825 */ /* 0x002fc600078e02f2 */
[----:B------:R1:W-:Y:S04]  /*25720*/  STL.64 [R1+0xf40], R32 ;  /* 0x000f402001007387 */ /* 0x0003e80000100a00 */
[----:B------:R1:W-:Y:S01]  /*25730*/  LDGSTS.E [R4+0x8000], desc[UR60][R32.64], !P5 ;  /* 0x0800000020047fae */ /* 0x0003e2000e92187c */
[----:B----4-:R-:W-:-:S03]  /*25740*/  IMAD.WIDE R36, R7, 0x4, R236 ;  /* 0x0000000407247825 */ /* 0x010fc600078e02ec */
[----:B------:R4:W-:Y:S04]  /*25750*/  STL.64 [R1+0xf48], R28 ;  /* 0x000f481c01007387 */ /* 0x0009e80000100a00 */
[----:B------:R4:W-:Y:S01]  /*25760*/  LDGSTS.E [R4+0xc000], desc[UR60][R28.64], !P5 ;  /* 0x0c0000001c047fae */ /* 0x0009e2000e92187c */
[----:B-1----:R-:W-:-:S03]  /*25770*/  IMAD.WIDE R32, R7, 0x4, R238 ;  /* 0x0000000407207825 */ /* 0x002fc600078e02ee */
[----:B------:R1:W-:Y:S01]  /*25780*/  LDGSTS.E [R4+0x4], desc[UR60][R38.64], !P6 ;  /* 0x0000400026047fae */ /* 0x0003e2000f12187c */
[----:B------:R-:W-:Y:S02]  /*25790*/  IADD3 R12, R22, -0xf, RZ ;  /* 0xfffffff1160c7810 */ /* 0x000fe40007ffe0ff */
[----:B------:R-:W3:Y:S01]  /*257a0*/  LDC R22, c[0x0][0x230] ;  /* 0x00008c00ff167b82 */ /* 0x000ee20000000800 */
[----:B------:R1:W-:Y:S01]  /*257b0*/  LDGSTS.E [R4+0x4004], desc[UR60][R36.64], !P6 ;  /* 0x0400400024047fae */ /* 0x0003e2000f12187c */
[----:B----4-:R-:W-:Y:S01]  /*257c0*/  IMAD.WIDE R28, R7, 0x4, R240 ;  /* 0x00000004071c7825 */ /* 0x010fe200078e02f0 */
[----:B--2---:R-:W-:Y:S02]  /*257d0*/  IADD3 R7, R24, -0x10, RZ ;  /* 0xfffffff018077810 */ /* 0x004fe40007ffe0ff */
[----:B------:R2:W-:Y:S01]  /*257e0*/  LDGSTS.E [R4+0x8004], desc[UR60][R32.64], !P6 ;  /* 0x0800400020047fae */ /* 0x0005e2000f12187c */
[----:B------:R-:W-:Y:S02]  /*257f0*/  ISETP.GE.U32.AND P5, PT, R12, 0x7fffff72, PT ;  /* 0x7fffff720c00780c */ /* 0x000fe40003fa6070 */
[----:B------:R-:W4:Y:S01]  /*25800*/  LDC R24, c[0x0][0x238] ;  /* 0x00008e00ff187b82 */ /* 0x000f220000000800 */
[----:B------:R2:W-:Y:S01]  /*25810*/  LDGSTS.E [R4+0xc004], desc[UR60][R28.64], !P6 ;  /* 0x0c0040001c047fae */ /* 0x0005e2000f12187c */
[----:B------:R-:W-:Y:S01]  /*25820*/  ISETP.GE.U32.AND P6, PT, R7, 0x7fffff71, PT ;  /* 0x7fffff710700780c */ /* 0x000fe20003fc6070 */
[----:B------:R-:W-:-:S05]  /*25830*/  IMAD R7, R14, 0xe, RZ ;  /* 0x0000000e0e077824 */ /* 0x000fca00078e02ff */
        /* <DEDUP_REMOVED lines=8> */
[----:B---3--:R-:W-:Y:S01]  /*258c0*/  IMAD.WIDE R28, R7, 0x4, R240 ;  /* 0x00000004071c7825 */ /* 0x008fe200078e02f0 */
[----:B------:R1:W-:Y:S03]  /*258d0*/  STL.64 [R1+0xf70], R38 ;  /* 0x000f702601007387 */ /* 0x0003e60000100a00 */
[----:B------:R-:W-:Y:S01]  /*258e0*/  IMAD R7, R25, 0xf, RZ ;  /* 0x0000000f19077824 */ /* 0x000fe200078e02ff */
[----:B------:R1:W-:Y:S01]  /*258f0*/  LDGSTS.E [R4+0x8], desc[UR60][R38.64], !P5 ;  /* 0x0000800026047fae */ /* 0x0003e2000e92187c */
[----:B------:R-:W-:Y:S01]  /*25900*/  VIADD R12, R21, 0xffffffd3 ;  /* 0xffffffd3150c7836 */ /* 0x000fe20000000000 */
        /* <DEDUP_REMOVED lines=11> */
[----:B------:R1:W-:Y:S04]  /*259c0*/  LDGSTS.E [R4+0xc], desc[UR60][R38.64], !P6 ;  /* 0x0000c00026047fae */ /* 0x0003e8000f12187c */
[----:B------:R1:W-:Y:S01]  /*259d0*/  LDGSTS.E [R4+0x400c], desc[UR60][R36.64], !P6 ;  /* 0x0400c00024047fae */ /* 0x0003e2000f12187c */
[----:B---3--:R-:W-:Y:S01]  /*259e0*/  IMAD.WIDE R28, R7, 0x4, R240 ;  /* 0x00000004071c7825 */ /* 0x008fe200078e02f0 */
[----:B------:R-:W-:Y:S02]  /*259f0*/  IADD3 R7, R23, -0x2e, RZ ;  /* 0xffffffd217077810 */ /* 0x000fe40007ffe0ff */
[----:B------:R3:W-:Y:S01]  /*25a00*/  LDGSTS.E [R4+0x800c], desc[UR60][R32.64], !P6 ;  /* 0x0800c00020047fae */ /* 0x0007e2000f12187c */
[----:B------:R-:W-:Y:S01]  /*25a10*/  ISETP.GE.U32.AND P5, PT, R12, 0x7fffff54, PT ;  /* 0x7fffff540c00780c */ /* 0x000fe20003fa6070 */
[----:B------:R-:W2:Y:S02]  /*25a20*/  LDC R23, c[0x0][0x238] ;  /* 0x00008e00ff177b82 */ /* 0x000ea40000000800 */
[----:B------:R3:W-:Y:S01]  /*25a30*/  LDGSTS.E [R4+0xc00c], desc[UR60][R28.64], !P6 ;  /* 0x0c00c0001c047fae */ /* 0x0007e2000f12187c */
[----:B------:R-:W-:Y:S01]  /*25a40*/  ISETP.GE.U32.AND P6, PT, R7, 0x7fffff53, PT ;  /* 0x7fffff530700780c */ /* 0x000fe20003fc6070 */
[----:B----4-:R-:W-:-:S04]  /*25a50*/  IMAD R7, R14, 0x2c, RZ ;  /* 0x0000002c0e077824 */ /* 0x010fc800078e02ff */
        /* <DEDUP_REMOVED lines=12> */
[----:B------:R-:W-:Y:S01]  /*25b20*/  VIADD R12, R22, 0xffffffd1 ;  /* 0xffffffd1160c7836 */ /* 0x000fe20000000000 */
[----:B------:R-:W3:Y:S02]  /*25b30*/  LDC R24, c[0x0][0x230] ;  /* 0x00008c00ff187b82 */ /* 0x000ee40000000800 */
[----:B------:R2:W-:Y:S04]  /*25b40*/  STL.64 [R1+0xfb8], R36 ;  /* 0x000fb82401007387 */ /* 0x0005e80000100a00 */
[----:B------:R2:W-:Y:S02]  /*25b50*/  LDGSTS.E [R4+0x14000], desc[UR60][R36.64], !P5 ;  /* 0x1400000024047fae */ /* 0x0005e4000e92187c */
[----:B------:R-:W3:Y:S01]  /*25b60*/  LDC R22, c[0x0][0x230] ;  /* 0x00008c00ff167b82 */ /* 0x000ee20000000800 */
[C---:B-1----:R-:W-:Y:S01]  /*25b70*/  IMAD.WIDE R38, R7.reuse, 0x4, R242 ;  /* 0x0000000407267825 */ /* 0x042fe200078e02f2 */
[----:B------:R1:W-:Y:S04]  /*25b80*/  STL.64 [R1+0xfc0], R32 ;  /* 0x000fc02001007387 */ /* 0x0003e80000100a00 */
[----:B------:R1:W-:Y:S01]  /*25b90*/  LDGSTS.E [R4+0x18000], desc[UR60][R32.64], !P5 ;  /* 0x1800000020047fae */ /* 0x0003e2000e92187c */
[----:B--2---:R-:W-:-:S03]  /*25ba0*/  IMAD.WIDE R36, R7, 0x4, R236 ;  /* 0x0000000407247825 */ /* 0x004fc600078e02ec */
[----:B------:R2:W-:Y:S04]  /*25bb0*/  STL.64 [R1+0xfc8], R28 ;  /* 0x000fc81c01007387 */ /* 0x0005e80000100a00 */
[----:B------:R2:W-:Y:S01]  /*25bc0*/  LDGSTS.E [R4+0x1c000], desc[UR60][R28.64], !P5 ;  /* 0x1c0000001c047fae */ /* 0x0005e2000e92187c */
[----:B-1----:R-:W-:-:S03]  /*25bd0*/  IMAD.WIDE R32, R7, 0x4, R238 ;  /* 0x0000000407207825 */ /* 0x002fc600078e02ee */
[----:B------:R1:W-:Y:S04]  /*25be0*/  LDGSTS.E [R4+0x10004], desc[UR60][R38.64], !P6 ;  /* 0x1000400026047fae */ /* 0x0003e8000f12187c */
[----:B------:R1:W-:Y:S01]  /*25bf0*/  LDGSTS.E [R4+0x14004], desc[UR60][R36.64], !P6 ;  /* 0x1400400024047fae */ /* 0x0003e2000f12187c */
[----:B--2---:R-:W-:Y:S01]  /*25c00*/  IMAD.WIDE R28, R7, 0x4, R240 ;  /* 0x00000004071c7825 */ /* 0x004fe200078e02f0 */
[----:B------:R-:W-:Y:S02]  /*25c10*/  IADD3 R7, R25, -0x30, RZ ;  /* 0xffffffd019077810 */ /* 0x000fe40007ffe0ff */
[----:B------:R2:W-:Y:S01]  /*25c20*/  LDGSTS.E [R4+0x18004], desc[UR60][R32.64], !P6 ;  /* 0x1800400020047fae */ /* 0x0005e2000f12187c */
[----:B------:R-:W-:Y:S01]  /*25c30*/  ISETP.GE.U32.AND P5, PT, R12, 0x7fffff52, PT ;  /* 0x7fffff520c00780c */ /* 0x000fe20003fa6070 */
[----:B------:R-:W3:Y:S02]  /*25c40*/  LDC R25, c[0x0][0x238] ;  /* 0x00008e00ff197b82 */ /* 0x000ee40000000800 */
        /* <DEDUP_REMOVED lines=129> */
[----:B------:R1:W-:Y:S01]  /*26460*/  LDGSTS.E [R4+0x30004], desc[UR60][R38.64], !P6 ;  /* 0x3000400026047fae */ /* 0x0003e2000f12187c */
[----:B------:R-:W-:-:S03]  /*26470*/  ISETP.GE.U32.AND P5, PT, R12, 0x7fffff12, PT ;  /* 0x7fffff120c00780c */ /* 0x000fc60003fa6070 */
[----:B------:R1:W-:Y:S01]  /*26480*/  LDGSTS.E [R4+0x34004], desc[UR60][R36.64], !P6 ;  /* 0x3400400024047fae */ /* 0x0003e2000f12187c */
[----:B--2---:R-:W-:Y:S01]  /*26490*/  IMAD.WIDE R28, R7, 0x4, R240 ;  /* 0x00000004071c7825 */ /* 0x004fe200078e02f0 */
[----:B------:R-:W-:Y:S02]  /*264a0*/  IADD3 R7, R24, -0x70, RZ ;  /* 0xffffff9018077810 */ /* 0x000fe40007ffe0ff */
[----:B------:R2:W-:Y:S01]  /*264b0*/  LDGSTS.E [R4+0x38004], desc[UR60][R32.64], !P6 ;  /* 0x3800400020047fae */ /* 0x0005e2000f12187c */
[----:B------:R-:W3:Y:S03]  /*264c0*/  LDC R24, c[0x0][0x238] ;  /* 0x00008e00ff187b82 */ /* 0x000ee60000000800 */
[----:B------:R2:W-:Y:S01]  /*264d0*/  LDGSTS.E [R4+0x3c004], desc[UR60][R28.64], !P6 ;  /* 0x3c0040001c047fae */ /* 0x0005e2000f12187c */
[----:B------:R-:W-:Y:S01]  /*264e0*/  ISETP.GE.U32.AND P6, PT, R7, 0x7fffff11, PT ;  /* 0x7fffff110700780c */ /* 0x000fe20003fc6070 */
[----:B----4-:R-:W-:-:S03]  /*264f0*/  IMAD R7, R14, 0x6e, RZ ;  /* 0x0000006e0e077824 */ /* 0x010fc600078e02ff */
        /* <DEDUP_REMOVED lines=23> */
[----:B------:R-:W-:-:S03]  /*26670*/  VIADD R12, R21, 0xffffffee ;  /* 0xffffffee150c7836 */ /* 0x000fc60000000000 */
[----:B------:R2:W-:Y:S01]  /*26680*/  LDGSTS.E [R4+0x3400c], desc[UR60][R36.64], !P6 ;  /* 0x3400c00024047fae */ /* 0x0005e2000f12187c */
[----:B------:R-:W2:Y:S01]  /*26690*/  LDC R21, c[0x0][0x238] ;  /* 0x00008e00ff157b82 */ /* 0x000ea20000000800 */
[----:B---3--:R-:W-:Y:S01]  /*266a0*/  IMAD.WIDE R28, R7, 0x4, R240 ;  /* 0x00000004071c7825 */ /* 0x008fe200078e02f0 */
[----:B------:R-:W-:Y:S01]  /*266b0*/  IADD3 R7, R22, -0x11, RZ ;  /* 0xffffffef16077810 */ /* 0x000fe20007ffe0ff */
[----:B------:R3:W-:Y:S04]  /*266c0*/  LDGSTS.E [R4+0x3800c], desc[UR60][R32.64], !P6 ;  /* 0x3800c00020047fae */ /* 0x0007e8000f12187c */
[----:B------:R3:W-:Y:S01]  /*266d0*/  LDGSTS.E [R4+0x3c00c], desc[UR60][R28.64], !P6 ;  /* 0x3c00c0001c047fae */ /* 0x0007e2000f12187c */
[----:B------:R-:W-:Y:S01]  /*266e0*/  ISETP.GE.U32.AND P6, PT, R7, 0x7fffff70, PT ;  /* 0x7fffff700700780c */ /* 0x000fe20003fc6070 */
[----:B------:R-:W3:Y:S01]  /*266f0*/  LDC R22, c[0x0][0x230] ;  /* 0x00008c00ff167b82 */ /* 0x000ee20000000800 */
[----:B------:R-:W-:Y:S01]  /*26700*/  ISETP.GE.U32.AND P5, PT, R12, 0x7fffff6f, PT ;  /* 0x7fffff6f0c00780c */ /* 0x000fe20003fa6070 */
[----:B----4-:R-:W-:Y:S01]  /*26710*/  IMAD.SHL.U32 R12, R14, 0x10, RZ ;  /* 0x000000100e0c7824 */ /* 0x010fe200078e00ff */
[----:B------:R-:W-:Y:S01]  /*26720*/  LOP3.LUT R7, R16, 0x40, RZ, 0x3c, !PT ;  /* 0x0000004010077812 */ /* 0x000fe200078e3cff */
[----:B------:R1:W-:Y:S02]  /*26730*/  STL.64 [R1+0x1110], R38 ;  /* 0x0011102601007387 */ /* 0x0003e40000100a00 */
[----:B------:R-:W-:-:S02]  /*26740*/  IMAD.WIDE R40, R12, 0x4, R242 ;  /* 0x000000040c287825 */ /* 0x000fc400078e02f2 */
[----:B------:R2:W-:Y:S02]  /*26750*/  STL.64 [R1+0x1118], R36 ;  /* 0x0011182401007387 */ /* 0x0005e40000100a00 */
[----:B------:R-:W-:Y:S02]  /*26760*/  IMAD.IADD R7, R156, 0x1, R7 ;  /* 0x000000019c077824 */ /* 0x000fe400078e0207 */
[----:B------:R3:W-:Y:S01]  /*26770*/  STL.64 [R1+0x1120], R32 ;  /* 0x0011202001007387 */ /* 0x0007e20000100a00 */
[----:B-1----:R-:W-:-:S03]  /*26780*/  IMAD.WIDE R38, R12, 0x4, R236 ;  /* 0x000000040c267825 */ /* 0x002fc600078e02ec */
[----:B------:R1:W-:Y:S01]  /*26790*/  STL.64 [R1+0x1128], R28 ;  /* 0x0011281c01007387 */ /* 0x0003e20000100a00 */
[----:B--2---:R-:W-:-:S03]  /*267a0*/  IMAD.WIDE R36, R12, 0x4, R238 ;  /* 0x000000040c247825 */ /* 0x004fc600078e02ee */
[----:B------:R2:W-:Y:S01]  /*267b0*/  LDGSTS.E [R7], desc[UR60][R40.64], !P6 ;  /* 0x0000000028077fae */ /* 0x0005e2000f12187c */
[----:B---3--:R-:W-:-:S03]  /*267c0*/  IMAD.WIDE R32, R12, 0x4, R240 ;  /* 0x000000040c207825 */ /* 0x008fc600078e02f0 */
[----:B------:R2:W-:Y:S01]  /*267d0*/  STL.64 [R1+0x1130], R40 ;  /* 0x0011302801007387 */ /* 0x0005e20000100a00 */
[----:B------:R-:W-:Y:S01]  /*267e0*/  IMAD R12, R24, 0x11, RZ ;  /* 0x00000011180c7824 */ /* 0x000fe200078e02ff */
[----:B-1----:R-:W1:Y:S02]  /*267f0*/  LDC R28, c[0x0][0x238] ;  /* 0x00008e00ff1c7b82 */ /* 0x002e640000000800 */
[----:B------:R3:W-:Y:S04]  /*26800*/  STL.64 [R1+0x1138], R38 ;  /* 0x0011382601007387 */ /* 0x0007e80000100a00 */
[----:B------:R3:W-:Y:S01]  /*26810*/  LDGSTS.E [R7+0x4000], desc[UR60][R38.64], !P6 ;  /* 0x0400000026077fae */ /* 0x0007e2000f12187c */
[----:B--2---:R-:W-:-:S03]  /*26820*/  IMAD.WIDE R40, R12, 0x4, R242 ;  /* 0x000000040c287825 */ /* 0x004fc600078e02f2 */
[----:B------:R2:W-:Y:S01]  /*26830*/  STL.64 [R1+0x1140], R36 ;  /* 0x0011402401007387 */ /* 0x0005e20000100a00 */
[----:B------:R-:W4:Y:S03]  /*26840*/  LDC R24, c[0x0][0x230] ;  /* 0x00008c00ff187b82 */ /* 0x000f260000000800 */
[----:B------:R2:W-:Y:S01]  /*26850*/  LDGSTS.E [R7+0x8000], desc[UR60][R36.64], !P6 ;  /* 0x0800000024077fae */ /* 0x0005e2000f12187c */
[----:B---3--:R-:W-:-:S03]  /*26860*/  IMAD.WIDE R38, R12, 0x4, R236 ;  /* 0x000000040c267825 */ /* 0x008fc600078e02ec */
[----:B------:R3:W-:Y:S01]  /*26870*/  STL.64 [R1+0x1148], R32 ;  /* 0x0011482001007387 */ /* 0x0007e20000100a00 */
[----:B------:R-:W-:Y:S01]  /*26880*/  IADD3 R14, R23, -0x13, RZ ;  /* 0xffffffed170e7810 */ /* 0x000fe20007ffe0ff */
[----:B------:R-:W4:Y:S02]  /*26890*/  LDC R29, c[0x0][0x238] ;  /* 0x00008e00ff1d7b82 */ /* 0x000f240000000800 */
[----:B------:R3:W-:Y:S01]  /*268a0*/  LDGSTS.E [R7+0xc000], desc[UR60][R32.64], !P6 ;  /* 0x0c00000020077fae */ /* 0x0007e2000f12187c */
[----:B--2---:R-:W-:-:S03]  /*268b0*/  IMAD.WIDE R36, R12, 0x4, R238 ;  /* 0x000000040c247825 */ /* 0x004fc600078e02ee */
[----:B------:R2:W-:Y:S02]  /*268c0*/  LDGSTS.E [R7+0x4], desc[UR60][R40.64], !P5 ;  /* 0x0000400028077fae */ /* 0x0005e4000e92187c */
[----:B------:R-:W4:Y:S02]  /*268d0*/  LDC R23, c[0x0][0x230] ;  /* 0x00008c00ff177b82 */ /* 0x000f240000000800 */
[----:B------:R1:W-:Y:S01]  /*268e0*/  LDGSTS.E [R7+0x4004], desc[UR60][R38.64], !P5 ;  /* 0x0400400026077fae */ /* 0x0003e2000e92187c */
[----:B---3--:R-:W-:Y:S01]  /*268f0*/  IMAD.WIDE R32, R12, 0x4, R240 ;  /* 0x000000040c207825 */ /* 0x008fe200078e02f0 */
[----:B------:R-:W-:Y:S02]  /*26900*/  IADD3 R12, R25, -0x14, RZ ;  /* 0xffffffec190c7810 */ /* 0x000fe40007ffe0ff */
[----:B------:R3:W-:Y:S01]  /*26910*/  LDGSTS.E [R7+0x8004], desc[UR60][R36.64], !P5 ;  /* 0x0800400024077fae */ /* 0x0007e2000e92187c */
[----:B------:R-:W-:Y:S01]  /*26920*/  ISETP.GE.U32.AND P6, PT, R14, 0x7fffff6e, PT ;  /* 0x7fffff6e0e00780c */ /* 0x000fe20003fc6070 */
[----:B------:R-:W4:Y:S02]  /*26930*/  LDC R25, c[0x0][0x238] ;  /* 0x00008e00ff197b82 */ /* 0x000f240000000800 */
[----:B------:R3:W-:Y:S01]  /*26940*/  LDGSTS.E [R7+0xc004], desc[UR60][R32.64], !P5 ;  /* 0x0c00400020077fae */ /* 0x0007e2000e92187c */
[----:B------:R-:W-:Y:S01]  /*26950*/  ISETP.GE.U32.AND P5, PT, R12, 0x7fffff6d, PT ;  /* 0x7fffff6d0c00780c */ /* 0x000fe20003fa6070 */
[----:B------:R-:W-:-:S04]  /*26960*/  IMAD R12, R21, 0x12, RZ ;  /* 0x00000012150c7824 */ /* 0x000fc800078e02ff */
[----:B------:R-:W4:Y:S01]  /*26970*/  LDC R21, c[0x0][0x238] ;  /* 0x00008e00ff157b82 */ /* 0x000f220000000800 */
[----:B------:R2:W-:Y:S04]  /*26980*/  STL.64 [R1+0x1150], R40 ;  /* 0x0011502801007387 */ /* 0x0005e80000100a00 */
[----:B------:R1:W-:Y:S04]  /*26990*/  STL.64 [R1+0x1158], R38 ;  /* 0x0011582601007387 */ /* 0x0003e80000100a00 */
[----:B------:R3:W-:Y:S04]  /*269a0*/  STL.64 [R1+0x1160], R36 ;  /* 0x0011602401007387 */ /* 0x0007e80000100a00 */
[----:B------:R3:W-:Y:S01]  /*269b0*/  STL.64 [R1+0x1168], R32 ;  /* 0x0011682001007387 */ /* 0x0007e20000100a00 */
[----:B--2---:R-:W-:-:S04]  /*269c0*/  IMAD.WIDE R40, R12, 0x4, R242 ;  /* 0x000000040c287825 */ /* 0x004fc800078e02f2 */
[----:B-1----:R-:W-:-:S04]  /*269d0*/  IMAD.WIDE R38, R12, 0x4, R236 ;  /* 0x000000040c267825 */ /* 0x002fc800078e02ec */
[----:B---3--:R-:W-:-:S04]  /*269e0*/  IMAD.WIDE R36, R12, 0x4, R238 ;  /* 0x000000040c247825 */ /* 0x008fc800078e02ee */
        /* <DEDUP_REMOVED lines=19> */
[----:B---3--:R-:W-:Y:S01]  /*26b20*/  IMAD.WIDE R32, R12, 0x4, R240 ;  /* 0x000000040c207825 */ /* 0x008fe200078e02f0 */
[----:B----4-:R-:W-:Y:S02]  /*26b30*/  IADD3 R12, R24, -0x32, RZ ;  /* 0xffffffce180c7810 */ /* 0x010fe40007ffe0ff */
[----:B------:R3:W-:Y:S01]  /*26b40*/  LDGSTS.E [R7+0x800c], desc[UR60][R36.64], !P5 ;  /* 0x0800c00024077fae */ /* 0x0007e2000e92187c */
[----:B------:R-:W4:Y:S03]  /*26b50*/  LDC R24, c[0x0][0x230] ;  /* 0x00008c00ff187b82 */ /* 0x000f260000000800 */
[----:B------:R2:W-:Y:S01]  /*26b60*/  LDGSTS.E [R7+0xc00c], desc[UR60][R32.64], !P5 ;  /* 0x0c00c00020077fae */ /* 0x0005e2000e92187c */
[----:B------:R-:W-:Y:S01]  /*26b70*/  ISETP.GE.U32.AND P5, PT, R12, 0x7fffff4f, PT ;  /* 0x7fffff4f0c00780c */ /* 0x000fe20003fa6070 */
[----:B------:R-:W-:-:S02]  /*26b80*/  IMAD R12, R21, 0x30, RZ ;  /* 0x00000030150c7824 */ /* 0x000fc400078e02ff */
[----:B------:R1:W-:Y:S01]  /*26b90*/  STL.64 [R1+0x1190], R40 ;  /* 0x0011902801007387 */ /* 0x0003e20000100a00 */
[----:B------:R-:W-:Y:S01]  /*26ba0*/  VIADD R14, R23, 0xffffffcd ;  /* 0xffffffcd170e7836 */ /* 0x000fe20000000000 */
[----:B------:R-:W4:Y:S02]  /*26bb0*/  LDC R21, c[0x0][0x238] ;  /* 0x00008e00ff157b82 */ /* 0x000f240000000800 */
[----:B------:R3:W-:Y:S04]  /*26bc0*/  STL.64 [R1+0x1198], R38 ;  /* 0x0011982601007387 */ /* 0x0007e80000100a00 */
[----:B------:R2:W-:Y:S01]  /*26bd0*/  STL.64 [R1+0x11a0], R36 ;  /* 0x0011a02401007387 */ /* 0x0005e20000100a00 */
[----:B-1----:R-:W-:-:S03]  /*26be0*/  IMAD.WIDE R40, R12, 0x4, R242 ;  /* 0x000000040c287825 */ /* 0x002fc600078e02f2 */
[----:B------:R1:W-:Y:S01]  /*26bf0*/  STL.64 [R1+0x11a8], R32 ;  /* 0x0011a82001007387 */ /* 0x0003e20000100a00 */
[----:B---3--:R-:W-:-:S03]  /*26c00*/  IMAD.WIDE R38, R12, 0x4, R236 ;  /* 0x000000040c267825 */ /* 0x008fc600078e02ec */
[----:B------:R3:W-:Y:S01]  /*26c10*/  LDGSTS.E [R7+0x10000], desc[UR60][R40.64], !P6 ;  /* 0x1000000028077fae */ /* 0x0007e2000f12187c */
[----:B--2---:R-:W-:-:S03]  /*26c20*/  IMAD.WIDE R36, R12, 0x4, R238 ;  /* 0x000000040c247825 */ /* 0x004fc600078e02ee */
[----:B------:R2:W-:Y:S01]  /*26c30*/  LDGSTS.E [R7+0x14000], desc[UR60][R38.64], !P6 ;  /* 0x1400000026077fae */ /* 0x0005e2000f12187c */
[----:B-1----:R-:W-:-:S03]  /*26c40*/  IMAD.WIDE R32, R12, 0x4, R240 ;  /* 0x000000040c207825 */ /* 0x002fc600078e02f0 */
[----:B------:R3:W-:Y:S01]  /*26c50*/  STL.64 [R1+0x11b0], R40 ;  /* 0x0011b02801007387 */ /* 0x0007e20000100a00 */
[----:B------:R-:W-:-:S03]  /*26c60*/  IMAD R12, R25, 0x31, RZ ;  /* 0x00000031190c7824 */ /* 0x000fc600078e02ff */
[----:B------:R1:W-:Y:S04]  /*26c70*/  LDGSTS.E [R7+0x18000], desc[UR60][R36.64], !P6 ;  /* 0x1800000024077fae */ /* 0x0003e8000f12187c */
[----:B------:R2:W-:Y:S04]  /*26c80*/  STL.64 [R1+0x11b8], R38 ;  /* 0x0011b82601007387 */ /* 0x0005e80000100a00 */
[----:B------:R4:W-:Y:S01]  /*26c90*/  LDGSTS.E [R7+0x1c000], desc[UR60][R32.64], !P6 ;  /* 0x1c00000020077fae */ /* 0x0009e2000f12187c */
[----:B---3--:R-:W-:Y:S01]  /*26ca0*/  IMAD.WIDE R40, R12, 0x4, R242 ;  /* 0x000000040c287825 */ /* 0x008fe200078e02f2 */
[----:B------:R-:W-:-:S02]  /*26cb0*/  ISETP.GE.U32.AND P6, PT, R14, 0x7fffff4e, PT ;  /* 0x7fffff4e0e00780c */ /* 0x000fc40003fc6070 */
[----:B------:R1:W-:Y:S01]  /*26cc0*/  STL.64 [R1+0x11c0], R36 ;  /* 0x0011c02401007387 */ /* 0x0003e20000100a00 */
[----:B--2---:R-:W-:-:S03]  /*26cd0*/  IMAD.WIDE R38, R12, 0x4, R236 ;  /* 0x000000040c267825 */ /* 0x004fc600078e02ec */
[----:B------:R4:W-:Y:S01]  /*26ce0*/  STL.64 [R1+0x11c8], R32 ;  /* 0x0011c82001007387 */ /* 0x0009e20000100a00 */
[----:B------:R-:W-:-:S03]  /*26cf0*/  IADD3 R14, R22, -0x34, RZ ;  /* 0xffffffcc160e7810 */ /* 0x000fc60007ffe0ff */
[----:B------:R-:W-:Y:S01]  /*26d00*/  LDGSTS.E [R7+0x10004], desc[UR60][R40.64], !P5 ;  /* 0x1000400028077fae */ /* 0x000fe2000e92187c */
[----:B-1----:R-:W-:-:S03]  /*26d10*/  IMAD.WIDE R36, R12, 0x4, R238 ;  /* 0x000000040c247825 */ /* 0x002fc600078e02ee */
[----:B------:R1:W-:Y:S01]  /*26d20*/  LDGSTS.E [R7+0x14004], desc[UR60][R38.64], !P5 ;  /* 0x1400400026077fae */ /* 0x0003e2000e92187c */
[----:B----4-:R-:W-:-:S03]  /*26d30*/  IMAD.WIDE R32, R12, 0x4, R240 ;  /* 0x000000040c207825 */ /* 0x010fc600078e02f0 */
[----:B------:R-:W-:Y:S01]  /*26d40*/  STL.64 [R1+0x11d0], R40 ;  /* 0x0011d02801007387 */ /* 0x000fe20000100a00 */
[----:B------:R-:W-:-:S03]  /*26d50*/  IMAD R12, R28, 0x32, RZ ;  /* 0x000000321c0c7824 */ /* 0x000fc600078e02ff */
[----:B------:R2:W-:Y:S04]  /*26d60*/  LDGSTS.E [R7+0x18004], desc[UR60][R36.64], !P5 ;  /* 0x1800400024077fae */ /* 0x0005e8000e92187c */
[----:B------:R1:W-:Y:S04]  /*26d70*/  STL.64 [R1+0x11d8], R38 ;  /* 0x0011d82601007387 */ /* 0x0003e80000100a00 */
[----:B------:R3:W-:Y:S01]  /*26d80*/  LDGSTS.E [R7+0x1c004], desc[UR60][R32.64], !P5 ;  /* 0x1c00400020077fae */ /* 0x0007e2000e92187c */
[----:B------:R-:W-:-:S03]  /*26d90*/  ISETP.GE.U32.AND P5, PT, R14, 0x7fffff4d, PT ;  /* 0x7fffff4d0e00780c */ /* 0x000fc60003fa6070 */
[----:B------:R2:W-:Y:S01]  /*26da0*/  STL.64 [R1+0x11e0], R36 ;  /* 0x0011e02401007387 */ /* 0x0005e20000100a00 */
[----:B------:R-:W-:-:S03]  /*26db0*/  IMAD.WIDE R22, R12, 0x4, R240 ;  /* 0x000000040c167825 */ /* 0x000fc600078e02f0 */
[----:B------:R3:W-:Y:S01]  /*26dc0*/  STL.64 [R1+0x11e8], R32 ;  /* 0x0011e82001007387 */ /* 0x0007e20000100a00 */
[----:B-1----:R-:W-:-:S04]  /*26dd0*/  IMAD.WIDE R38, R12, 0x4, R242 ;  /* 0x000000040c267825 */ /* 0x002fc800078e02f2 */
[C---:B--2---:R-:W-:Y:S01]  /*26de0*/  IMAD.WIDE R36, R12.reuse, 0x4, R236 ;  /* 0x000000040c247825 */ /* 0x044fe200078e02ec */
[----:B------:R-:W-:Y:S03]  /*26df0*/  STL.64 [R1+0x11f0], R38 ;  /* 0x0011f02601007387 */ /* 0x000fe60000100a00 */
[----:B---3--:R-:W-:Y:S01]  /*26e00*/  IMAD.WIDE R32, R12, 0x4, R238 ;  /* 0x000000040c207825 */ /* 0x008fe200078e02ee */
[----:B------:R-:W-:Y:S03]  /*26e10*/  LDGSTS.E [R7+0x10008], desc[UR60][R38.64], !P6 ;  /* 0x1000800026077fae */ /* 0x000fe6000f12187c */
[----:B------:R-:W-:Y:S01]  /*26e20*/  IMAD R12, R29, 0x33, RZ ;  /* 0x000000331d0c7824 */ /* 0x000fe200078e02ff */
[----:B------:R-:W-:Y:S01]  /*26e30*/  STL.64 [R1+0x11f8], R36 ;  /* 0x0011f82401007387 */ /* 0x000fe20000100a00 */
[----:B------:R-:W-:-:S03]  /*26e40*/  VIADD R14, R24, 0xffffffaf ;  /* 0xffffffaf180e7836 */ /* 0x000fc60000000000 */
[----:B------:R-:W-:Y:S01]  /*26e50*/  LDGSTS.E [R7+0x14008], desc[UR60][R36.64], !P6 ;  /* 0x1400800024077fae */ /* 0x000fe2000f12187c */
[----:B------:R-:W-:-:S03]  /*26e60*/  IMAD.WIDE R28, R12, 0x4, R236 ;  /* 0x000000040c1c7825 */ /* 0x000fc600078e02ec */
[----:B------:R1:W-:Y:S01]  /*26e70*/  STL.64 [R1+0x1200], R32 ;  /* 0x0012002001007387 */ /* 0x0003e20000100a00 */
[----:B------:R-:W-:-:S03]  /*26e80*/  IMAD.WIDE R24, R12, 0x4, R238 ;  /* 0x000000040c187825 */ /* 0x000fc600078e02ee */
[----:B------:R1:W-:Y:S04]  /*26e90*/  LDGSTS.E [R7+0x18008], desc[UR60][R32.64], !P6 ;  /* 0x1800800020077fae */ /* 0x0003e8000f12187c */
[----:B------:R2:W-:Y:S04]  /*26ea0*/  STL.64 [R1+0x1208], R22 ;  /* 0x0012081601007387 */ /* 0x0005e80000100a00 */
[----:B------:R2:W-:Y:S01]  /*26eb0*/  LDGSTS.E [R7+0x1c008], desc[UR60][R22.64], !P6 ;  /* 0x1c00800016077fae */ /* 0x0005e2000f12187c */
[----:B------:R-:W-:Y:S01]  /*26ec0*/  ISETP.GE.U32.AND P6, PT, R14, 0x7fffff30, PT ;  /* 0x7fffff300e00780c */ /* 0x000fe20003fc6070 */
[----:B-1----:R-:W-:Y:S01]  /*26ed0*/  IMAD.WIDE R32, R12, 0x4, R242 ;  /* 0x000000040c207825 */ /* 0x002fe200078e02f2 */
[----:B------:R-:W-:-:S04]  /*26ee0*/  IADD3 R14, R158, -0x52, RZ ;  /* 0xffffffae9e0e7810 */ /* 0x000fc80007ffe0ff */
[----:B------:R1:W-:Y:S01]  /*26ef0*/  LDGSTS.E [R7+0x1000c], desc[UR60][R32.64], !P5 ;  /* 0x1000c00020077fae */ /* 0x0003e2000e92187c */
[----:B--2---:R-:W-:-:S03]  /*26f00*/  IMAD.WIDE R22, R12, 0x4, R240 ;  /* 0x000000040c167825 */ /* 0x004fc600078e02f0 */
[----:B------:R2:W-:Y:S01]  /*26f10*/  LDGSTS.E [R7+0x1400c], desc[UR60][R28.64], !P5 ;  /* 0x1400c0001c077fae */ /* 0x0005e2000e92187c */
[----:B------:R-:W-:-:S03]  /*26f20*/  IMAD R12, R21, 0x50, RZ ;  /* 0x00000050150c7824 */ /* 0x000fc600078e02ff */
[----:B------:R3:W-:Y:S04]  /*26f30*/  LDGSTS.E [R7+0x1800c], desc[UR60][R24.64], !P5 ;  /* 0x1800c00018077fae */ /* 0x0007e8000e92187c */
[----:B------:R1:W-:Y:S04]  /*26f40*/  STL.64 [R1+0x1210], R32 ;  /* 0x0012102001007387 */ /* 0x0003e80000100a00 */
[----:B------:R4:W-:Y:S01]  /*26f50*/  LDGSTS.E [R7+0x1c00c], desc[UR60][R22.64], !P5 ;  /* 0x1c00c00016077fae */ /* 0x0009e2000e92187c */
[----:B------:R-:W-:-:S03]  /*26f60*/  ISETP.GE.U32.AND P5, PT, R14, 0x7fffff2f, PT ;  /* 0x7fffff2f0e00780c */ /* 0x000fc60003fa6070 */
[----:B------:R2:W-:Y:S04]  /*26f70*/  STL.64 [R1+0x1218], R28 ;  /* 0x0012181c01007387 */ /* 0x0005e80000100a00 */
[----:B------:R3:W-:Y:S01]  /*26f80*/  STL.64 [R1+0x1220], R24 ;  /* 0x0012201801007387 */ /* 0x0007e20000100a00 */
[----:B-1----:R-:W-:-:S03]  /*26f90*/  IMAD.WIDE R32, R12, 0x4, R242 ;  /* 0x000000040c207825 */ /* 0x002fc600078e02f2 */
[----:B------:R4:W-:Y:S01]  /*26fa0*/  STL.64 [R1+0x1228], R22 ;  /* 0x0012281601007387 */ /* 0x0009e20000100a00 */
[----:B------:R-:W-:Y:S02]  /*26fb0*/  VIADD R14, R158, 0xffffffad ;  /* 0xffffffad9e0e7836 */ /* 0x000fe40000000000 */
[----:B--2---:R-:W-:-:S04]  /*26fc0*/  IMAD.WIDE R28, R12, 0x4, R236 ;  /* 0x000000040c1c7825 */ /* 0x004fc800078e02ec */
[C---:B---3--:R-:W-:Y:S01]  /*26fd0*/  IMAD.WIDE R24, R12.reuse, 0x4, R238 ;  /* 0x000000040c187825 */ /* 0x048fe200078e02ee */
[----:B------:R1:W-:Y:S03]  /*26fe0*/  LDGSTS.E [R7+0x20000], desc[UR60][R32.64], !P6 ;  /* 0x2000000020077fae */ /* 0x0003e6000f12187c */
[----:B----4-:R-:W-:Y:S01]  /*26ff0*/  IMAD.WIDE R22, R12, 0x4, R240 ;  /* 0x000000040c167825 */ /* 0x010fe200078e02f0 */
[----:B------:R1:W-:Y:S03]  /*27000*/  STL.64 [R1+0x1230], R32 ;  /* 0x0012302001007387 */ /* 0x0003e60000100a00 */
[----:B------:R-:W-:Y:S01]  /*27010*/  IMAD R12, R21, 0x51, RZ ;  /* 0x00000051150c7824 */ /* 0x000fe200078e02ff */
        /* <DEDUP_REMOVED lines=8> */
[----:B------:R-:W-:Y:S01]  /*270a0*/  ISETP.GE.U32.AND P6, PT, R14, 0x7fffff2e, PT ;  /* 0x7fffff2e0e00780c */ /* 0x000fe20003fc6070 */
[----:B-1----:R-:W-:Y:S01]  /*270b0*/  IMAD.WIDE R24, R12, 0x4, R238 ;  /* 0x000000040c187825 */ /* 0x002fe200078e02ee */
[----:B------:R-:W-:Y:S01]  /*270c0*/  IADD3 R14, R158, -0x54, RZ ;  /* 0xffffffac9e0e7810 */ /* 0x000fe20007ffe0ff */
[----:B------:R1:W-:Y:S04]  /*270d0*/  LDGSTS.E [R7+0x20004], desc[UR60][R32.64], !P5 ;  /* 0x2000400020077fae */ /* 0x0003e8000e92187c */
[----:B------:R3:W-:Y:S01]  /*270e0*/  LDGSTS.E [R7+0x24004], desc[UR60][R28.64], !P5 ;  /* 0x240040001c077fae */ /* 0x0007e2000e92187c */
[----:B--2---:R-:W-:-:S03]  /*270f0*/  IMAD.WIDE R22, R12, 0x4, R240 ;  /* 0x000000040c167825 */ /* 0x004fc600078e02f0 */
[----:B------:R2:W-:Y:S01]  /*27100*/  LDGSTS.E [R7+0x28004], desc[UR60][R24.64], !P5 ;  /* 0x2800400018077fae */ /* 0x0005e2000e92187c */
[----:B------:R-:W-:-:S03]  /*27110*/  IMAD R12, R21, 0x52, RZ ;  /* 0x00000052150c7824 */ /* 0x000fc600078e02ff */
        /* <DEDUP_REMOVED lines=8> */
[----:B---3--:R-:W-:-:S04]  /*271a0*/  IMAD.WIDE R28, R12, 0x4, R236 ;  /* 0x000000040c1c7825 */ /* 0x008fc800078e02ec */
[C---:B--2---:R-:W-:Y:S01]  /*271b0*/  IMAD.WIDE R24, R12.reuse, 0x4, R238 ;  /* 0x000000040c187825 */ /* 0x044fe200078e02ee */
        /* <DEDUP_REMOVED lines=58> */
[C---:B---3--:R-:W-:Y:S01]  /*27560*/  IMAD.WIDE R28, R12.reuse, 0x4, R236 ;  /* 0x000000040c1c7825 */ /* 0x048fe200078e02ec */
[----:B------:R1:W-:Y:S03]  /*27570*/  LDGSTS.E [R7+0x30008], desc[UR60][R32.64], !P6 ;  /* 0x3000800020077fae */ /* 0x0003e6000f12187c */
[----:B--2---:R-:W-:-:S04]  /*27580*/  IMAD.WIDE R24, R12, 0x4, R238 ;  /* 0x000000040c187825 */ /* 0x004fc800078e02ee */
[----:B----4-:R-:W-:Y:S01]  /*27590*/  IMAD.WIDE R22, R12, 0x4, R240 ;  /* 0x000000040c167825 */ /* 0x010fe200078e02f0 */
[----:B------:R1:W-:Y:S03]  /*275a0*/  STL.64 [R1+0x12f0], R32 ;  /* 0x0012f02001007387 */ /* 0x0003e60000100a00 */
[----:B------:R-:W-:Y:S01]  /*275b0*/  IMAD R12, R21, 0x73, RZ ;  /* 0x00000073150c7824 */ /* 0x000fe200078e02ff */
[----:B------:R2:W-:Y:S03]  /*275c0*/  LDGSTS.E [R7+0x34008], desc[UR60][R28.64], !P6 ;  /* 0x340080001c077fae */ /* 0x0005e6000f12187c */
[C---:B------:R-:W-:Y:S01]  /*275d0*/  IMAD.WIDE R36, R12.reuse, 0x4, R242 ;  /* 0x000000040c247825 */ /* 0x040fe200078e02f2 */
[----:B------:R2:W-:Y:S04]  /*275e0*/  STL.64 [R1+0x12f8], R28 ;  /* 0x0012f81c01007387 */ /* 0x0005e80000100a00 */
[----:B------:R3:W-:Y:S01]  /*275f0*/  LDGSTS.E [R7+0x38008], desc[UR60][R24.64], !P6 ;  /* 0x3800800018077fae */ /* 0x0007e2000f12187c */
[----:B-1----:R-:W-:-:S03]  /*27600*/  IMAD.WIDE R32, R12, 0x4, R236 ;  /* 0x000000040c207825 */ /* 0x002fc600078e02ec */
[----:B------:R3:W-:Y:S04]  /*27610*/  STL.64 [R1+0x1300], R24 ;  /* 0x0013001801007387 */ /* 0x0007e80000100a00 */
[----:B------:R1:W-:Y:S01]  /*27620*/  LDGSTS.E [R7+0x3c008], desc[UR60][R22.64], !P6 ;  /* 0x3c00800016077fae */ /* 0x0003e2000f12187c */
[----:B--2---:R-:W-:Y:S01]  /*27630*/  IMAD.WIDE R28, R12, 0x4, R238 ;  /* 0x000000040c1c7825 */ /* 0x004fe200078e02ee */
[----:B------:R-:W-:Y:S02]  /*27640*/  ISETP.GE.U32.AND P6, PT, R14, 0x7fffff6c, PT ;  /* 0x7fffff6c0e00780c */ /* 0x000fe40003fc6070 */
[----:B------:R1:W-:Y:S01]  /*27650*/  STL.64 [R1+0x1308], R22 ;  /* 0x0013081601007387 */ /* 0x0003e20000100a00 */
[----:B---3--:R-:W-:-:S03]  /*27660*/  IMAD.WIDE R24, R12, 0x4, R240 ;  /* 0x000000040c187825 */ /* 0x008fc600078e02f0 */
[----:B------:R2:W-:Y:S01]  /*27670*/  LDGSTS.E [R7+0x3000c], desc[UR60][R36.64], !P5 ;  /* 0x3000c00024077fae */ /* 0x0005e2000e92187c */
[----:B------:R-:W-:Y:S01]  /*27680*/  LOP3.LUT R12, R16, 0x50, RZ, 0x3c, !PT ;  /* 0x00000050100c7812 */ /* 0x000fe200078e3cff */
[----:B------:R-:W-:Y:S02]  /*27690*/  IMAD R14, R21, 0x14, RZ ;  /* 0x00000014150e7824 */ /* 0x000fe400078e02ff */
[----:B------:R3:W-:Y:S01]  /*276a0*/  LDGSTS.E [R7+0x3400c], desc[UR60][R32.64], !P5 ;  /* 0x3400c00020077fae */ /* 0x0007e2000e92187c */
[----:B-1----:R-:W-:-:S03]  /*276b0*/  IADD3 R22, R158, -0x16, RZ ;  /* 0xffffffea9e167810 */ /* 0x002fc60007ffe0ff */
[----:B------:R1:W-:Y:S01]  /*276c0*/  LDGSTS.E [R7+0x3800c], desc[UR60][R28.64], !P5 ;  /* 0x3800c0001c077fae */ /* 0x0003e2000e92187c */
[----:B------:R-:W-:-:S03]  /*276d0*/  IADD3 R12, R156, R12, RZ ;  /* 0x0000000c9c0c7210 */ /* 0x000fc60007ffe0ff */
[----:B------:R2:W-:Y:S04]  /*276e0*/  STL.64 [R1+0x1310], R36 ;  /* 0x0013102401007387 */ /* 0x0005e80000100a00 */
[----:B------:R4:W-:Y:S01]  /*276f0*/  LDGSTS.E [R7+0x3c00c], desc[UR60][R24.64], !P5 ;  /* 0x3c00c00018077fae */ /* 0x0009e2000e92187c */
[----:B------:R-:W-:-:S03]  /*27700*/  ISETP.GE.U32.AND P5, PT, R22, 0x7fffff6b, PT ;  /* 0x7fffff6b1600780c */ /* 0x000fc60003fa6070 */
[----:B------:R3:W-:Y:S04]  /*27710*/  STL.64 [R1+0x1318], R32 ;  /* 0x0013182001007387 */ /* 0x0007e80000100a00 */
[----:B------:R1:W-:Y:S01]  /*27720*/  STL.64 [R1+0x1320], R28 ;  /* 0x0013201c01007387 */ /* 0x0003e20000100a00 */
[----:B--2---:R-:W-:-:S03]  /*27730*/  IMAD.WIDE R36, R14, 0x4, R242 ;  /* 0x000000040e247825 */ /* 0x004fc600078e02f2 */
[----:B------:R4:W-:Y:S01]  /*27740*/  STL.64 [R1+0x1328], R24 ;  /* 0x0013281801007387 */ /* 0x0009e20000100a00 */
[----:B------:R-:W-:Y:S02]  /*27750*/  VIADD R22, R158, 0xffffffe9 ;  /* 0xffffffe99e167836 */ /* 0x000fe40000000000 */
[----:B---3--:R-:W-:-:S04]  /*27760*/  IMAD.WIDE R32, R14, 0x4, R236 ;  /* 0x000000040e207825 */ /* 0x008fc800078e02ec */
[C---:B-1----:R-:W-:Y:S01]  /*27770*/  IMAD.WIDE R28, R14.reuse, 0x4, R238 ;  /* 0x000000040e1c7825 */ /* 0x042fe200078e02ee */
[----:B------:R1:W-:Y:S03]  /*27780*/  LDGSTS.E [R12], desc[UR60][R36.64], !P6 ;  /* 0x00000000240c7fae */ /* 0x0003e6000f12187c */
        /* <DEDUP_REMOVED lines=12> */
[----:B------:R-:W-:Y:S02]  /*27850*/  VIADD R22, R158, 0xffffffe8 ;  /* 0xffffffe89e167836 */ /* 0x000fe40000000000 */
[C---:B-1----:R-:W-:Y:S01]  /*27860*/  IMAD.WIDE R28, R14.reuse, 0x4, R238 ;  /* 0x000000040e1c7825 */ /* 0x042fe200078e02ee */
        /* <DEDUP_REMOVED lines=12> */
[----:B---3--:R-:W-:-:S04]  /*27930*/  IMAD.WIDE R32, R14, 0x4, R236 ;  /* 0x000000040e207825 */ /* 0x008fc800078e02ec */
[----:B--2---:R-:W-:Y:S01]  /*27940*/  IMAD.WIDE R28, R14, 0x4, R238 ;  /* 0x000000040e1c7825 */ /* 0x004fe200078e02ee */
[----:B------:R-:W-:Y:S01]  /*27950*/  IADD3 R22, R158, -0x35, RZ ;  /* 0xffffffcb9e167810 */ /* 0x000fe20007ffe0ff */
[----:B------:R1:W-:Y:S02]  /*27960*/  LDGSTS.E [R12+0x8], desc[UR60][R36.64], !P6 ;  /* 0x00008000240c7fae */ /* 0x0003e4000f12187c */
[----:B----4-:R-:W-:Y:S02]  /*27970*/  IMAD.WIDE R24, R14, 0x4, R240 ;  /* 0x000000040e187825 */ /* 0x010fe400078e02f0 */
[----:B------:R1:W-:Y:S02]  /*27980*/  STL.64 [R1+0x1370], R36 ;  /* 0x0013702401007387 */ /* 0x0003e40000100a00 */
[----:B------:R-:W-:Y:S02]  /*27990*/  IMAD R14, R21, 0x17, RZ ;  /* 0x00000017150e7824 */ /* 0x000fe400078e02ff */
        /* <DEDUP_REMOVED lines=191> */
[----:B------:R1:W-:Y:S03]  /*28590*/  LDGSTS.E [R12+0x3000c], desc[UR60][R36.64], !P5 ;  /* 0x3000c000240c7fae */ /* 0x0003e6000e92187c */
[----:B------:R-:W-:Y:S01]  /*285a0*/  IMAD R22, R21, 0x18, RZ ;  /* 0x0000001815167824 */ /* 0x000fe200078e02ff */
[----:B------:R3:W-:Y:S01]  /*285b0*/  LDGSTS.E [R12+0x3400c], desc[UR60][R32.64], !P5 ;  /* 0x3400c000200c7fae */ /* 0x0007e2000e92187c */
[----:B--2---:R-:W-:Y:S01]  /*285c0*/  IMAD.WIDE R24, R14, 0x4, R240 ;  /* 0x000000040e187825 */ /* 0x004fe200078e02f0 */
[----:B------:R-:W-:-:S02]  /*285d0*/  LOP3.LUT R14, R16, 0x60, RZ, 0x3c, !PT ;  /* 0x00000060100e7812 */ /* 0x000fc400078e3cff */
[----:B------:R2:W-:Y:S04]  /*285e0*/  LDGSTS.E [R12+0x3800c], desc[UR60][R28.64], !P5 ;  /* 0x3800c0001c0c7fae */ /* 0x0005e8000e92187c */
[----:B------:R1:W-:Y:S01]  /*285f0*/  STL.64 [R1+0x1510], R36 ;  /* 0x0015102401007387 */ /* 0x0003e20000100a00 */
[----:B------:R-:W-:-:S03]  /*28600*/  IMAD.IADD R14, R156, 0x1, R14 ;  /* 0x000000019c0e7824 */ /* 0x000fc600078e020e */
        /* <DEDUP_REMOVED lines=9> */
[----:B------:R1:W-:Y:S02]  /*286a0*/  LDGSTS.E [R14], desc[UR60][R36.64], !P6 ;  /* 0x00000000240e7fae */ /* 0x0003e4000f12187c */
        /* <DEDUP_REMOVED lines=220> */
[C---:B--2---:R-:W-:Y:S01]  /*29470*/  IMAD.WIDE R32, R22.reuse, 0x4, R238 ;  /* 0x0000000416207825 */ /* 0x044fe200078e02ee */
        /* <DEDUP_REMOVED lines=10> */
[----:B------:R4:W-:Y:S01]  /*29520*/  LDGSTS.E [R14+0x3c00c], desc[UR60][R28.64], !P5 ;  /* 0x3c00c0001c0e7fae */ /* 0x0009e2000e92187c */
[----:B------:R-:W-:-:S03]  /*29530*/  ISETP.GE.U32.AND P5, PT, R24, 0x7fffff63, PT ;  /* 0x7fffff631800780c */ /* 0x000fc60003fa6070 */
[----:B------:R2:W-:Y:S01]  /*29540*/  STL.64 [R1+0x1710], R38 ;  /* 0x0017102601007387 */ /* 0x0005e20000100a00 */
[----:B------:R-:W-:-:S03]  /*29550*/  IMAD R22, R21, 0x1d, RZ ;  /* 0x0000001d15167824 */ /* 0x000fc600078e02ff */
[----:B------:R3:W-:Y:S01]  /*29560*/  STL.64 [R1+0x1718], R36 ;  /* 0x0017182401007387 */ /* 0x0007e20000100a00 */
[----:B------:R-:W-:-:S03]  /*29570*/  VIADD R24, R158, 0xffffffe1 ;  /* 0xffffffe19e187836 */ /* 0x000fc60000000000 */
[----:B------:R1:W-:Y:S01]  /*29580*/  STL.64 [R1+0x1720], R32 ;  /* 0x0017202001007387 */ /* 0x0003e20000100a00 */
[----:B--2---:R-:W-:-:S03]  /*29590*/  IMAD.WIDE R38, R23, 0x4, R242 ;  /* 0x0000000417267825 */ /* 0x004fc600078e02f2 */
[----:B------:R4:W-:Y:S01]  /*295a0*/  STL.64 [R1+0x1728], R28 ;  /* 0x0017281c01007387 */ /* 0x0009e20000100a00 */
[----:B---3--:R-:W-:-:S03]  /*295b0*/  IMAD.WIDE R36, R23, 0x4, R236 ;  /* 0x0000000417247825 */ /* 0x008fc600078e02ec */
[----:B------:R2:W-:Y:S01]  /*295c0*/  STL.64 [R1+0xbe0], R38 ;  /* 0x000be02601007387 */ /* 0x0005e20000100a00 */
[----:B-1----:R-:W-:-:S03]  /*295d0*/  IMAD.WIDE R32, R23, 0x4, R238 ;  /* 0x0000000417207825 */ /* 0x002fc600078e02ee */
[----:B------:R2:W-:Y:S01]  /*295e0*/  LDGSTS.E [R16], desc[UR60][R38.64], !P6 ;  /* 0x0000000026107fae */ /* 0x0005e2000f12187c */
[----:B----4-:R-:W-:-:S03]  /*295f0*/  IMAD.WIDE R28, R23, 0x4, R240 ;  /* 0x00000004171c7825 */ /* 0x010fc600078e02f0 */
[----:B------:R1:W-:Y:S04]  /*29600*/  STL.64 [R1+0xbe8], R36 ;  /* 0x000be82401007387 */ /* 0x0003e80000100a00 */
[----:B------:R1:W-:Y:S01]  /*29610*/  LDGSTS.E [R16+0x4000], desc[UR60][R36.64], !P6 ;  /* 0x0400000024107fae */ /* 0x0003e2000f12187c */
[----:B--2---:R-:W-:-:S03]  /*29620*/  IMAD.WIDE R38, R22, 0x4, R242 ;  /* 0x0000000416267825 */ /* 0x004fc600078e02f2 */
[----:B------:R2:W-:Y:S04]  /*29630*/  STL.64 [R1+0xbf0], R32 ;  /* 0x000bf02001007387 */ /* 0x0005e80000100a00 */
[----:B------:R2:W-:Y:S01]  /*29640*/  LDGSTS.E [R16+0x8000], desc[UR60][R32.64], !P6 ;  /* 0x0800000020107fae */ /* 0x0005e2000f12187c */
[----:B------:R-:W-:Y:S02]  /*29650*/  VIADD R23, R158, 0xffffffe0 ;  /* 0xffffffe09e177836 */ /* 0x000fe40000000000 */
[----:B-1----:R-:W-:Y:S01]  /*29660*/  IMAD.WIDE R36, R22, 0x4, R236 ;  /* 0x0000000416247825 */ /* 0x002fe200078e02ec */
[----:B------:R1:W-:Y:S04]  /*29670*/  STL.64 [R1+0xbf8], R28 ;  /* 0x000bf81c01007387 */ /* 0x0003e80000100a00 */
[----:B------:R1:W-:Y:S01]  /*29680*/  LDGSTS.E [R16+0xc000], desc[UR60][R28.64], !P6 ;  /* 0x0c0000001c107fae */ /* 0x0003e2000f12187c */
[----:B------:R-:W-:Y:S01]  /*29690*/  ISETP.GE.U32.AND P6, PT, R24, 0x7fffff62, PT ;  /* 0x7fffff621800780c */ /* 0x000fe20003fc6070 */
[----:B--2---:R-:W-:-:S02]  /*296a0*/  IMAD.WIDE R32, R22, 0x4, R238 ;  /* 0x0000000416207825 */ /* 0x004fc400078e02ee */
[----:B------:R-:W-:Y:S04]  /*296b0*/  LDGSTS.E [R16+0x4], desc[UR60][R38.64], !P5 ;  /* 0x0000400026107fae */ /* 0x000fe8000e92187c */
[----:B------:R2:W-:Y:S01]  /*296c0*/  LDGSTS.E [R16+0x4004], desc[UR60][R36.64], !P5 ;  /* 0x0400400024107fae */ /* 0x0005e2000e92187c */
[----:B-1----:R-:W-:-:S03]  /*296d0*/  IMAD.WIDE R28, R22, 0x4, R240 ;  /* 0x00000004161c7825 */ /* 0x002fc600078e02f0 */
[----:B------:R1:W-:Y:S01]  /*296e0*/  LDGSTS.E [R16+0x8004], desc[UR60][R32.64], !P5 ;  /* 0x0800400020107fae */ /* 0x0003e2000e92187c */
[----:B------:R-:W-:-:S03]  /*296f0*/  IMAD R22, R21, 0x1e, RZ ;  /* 0x0000001e15167824 */ /* 0x000fc600078e02ff */
[----:B------:R-:W-:Y:S04]  /*29700*/  STL.64 [R1+0xc00], R38 ;  /* 0x000c002601007387 */ /* 0x000fe80000100a00 */
[----:B------:R3:W-:Y:S01]  /*29710*/  LDGSTS.E [R16+0xc004], desc[UR60][R28.64], !P5 ;  /* 0x0c0040001c107fae */ /* 0x0007e2000e92187c */
[----:B------:R-:W-:-:S03]  /*29720*/  ISETP.GE.U32.AND P5, PT, R23, 0x7fffff61, PT ;  /* 0x7fffff611700780c */ /* 0x000fc60003fa6070 */
[----:B------:R2:W-:Y:S01]  /*29730*/  STL.64 [R1+0xc08], R36 ;  /* 0x000c082401007387 */ /* 0x0005e20000100a00 */
[----:B------:R-:W-:-:S03]  /*29740*/  IMAD.WIDE R24, R22, 0x4, R240 ;  /* 0x0000000416187825 */ /* 0x000fc600078e02f0 */
[----:B------:R1:W-:Y:S04]  /*29750*/  STL.64 [R1+0xc10], R32 ;  /* 0x000c102001007387 */ /* 0x0003e80000100a00 */
[----:B------:R3:W-:Y:S01]  /*29760*/  STL.64 [R1+0xc18], R28 ;  /* 0x000c181c01007387 */ /* 0x0007e20000100a00 */
[----:B--2---:R-:W-:-:S04]  /*29770*/  IMAD.WIDE R36, R22, 0x4, R242 ;  /* 0x0000000416247825 */ /* 0x004fc800078e02f2 */
[----:B-1----:R-:W-:-:S04]  /*29780*/  IMAD.WIDE R32, R22, 0x4, R236 ;  /* 0x0000000416207825 */ /* 0x002fc800078e02ec */
[----:B---3--:R-:W-:Y:S01]  /*29790*/  IMAD.WIDE R28, R22, 0x4, R238 ;  /* 0x00000004161c7825 */ /* 0x008fe200078e02ee */
[----:B------:R-:W-:Y:S01]  /*297a0*/  IADD3 R23, R158, -0x3d, RZ ;  /* 0xffffffc39e177810 */ /* 0x000fe20007ffe0ff */
[----:B------:R1:W-:Y:S02]  /*297b0*/  LDGSTS.E [R16+0x8], desc[UR60][R36.64], !P6 ;  /* 0x0000800024107fae */ /* 0x0003e4000f12187c */
[----:B------:R-:W-:Y:S02]  /*297c0*/  IMAD R22, R21, 0x1f, RZ ;  /* 0x0000001f15167824 */ /* 0x000fe400078e02ff */
[----:B------:R1:W-:Y:S04]  /*297d0*/  STL.64 [R1+0xc20], R36 ;  /* 0x000c202401007387 */ /* 0x0003e80000100a00 */
        /* <DEDUP_REMOVED lines=54> */
[C---:B--2---:R-:W-:Y:S01]  /*29b40*/  IMAD.WIDE R28, R22.reuse, 0x4, R238 ;  /* 0x00000004161c7825 */ /* 0x044fe200078e02ee */
[----:B------:R1:W-:Y:S03]  /*29b50*/  LDGSTS.E [R16+0x10008], desc[UR60][R36.64], !P6 ;  /* 0x1000800024107fae */ /* 0x0003e6000f12187c */
[----:B----4-:R-:W-:Y:S01]  /*29b60*/  IMAD.WIDE R24, R22, 0x4, R240 ;  /* 0x0000000416187825 */ /* 0x010fe200078e02f0 */
[----:B------:R1:W-:Y:S03]  /*29b70*/  STL.64 [R1+0xca0], R36 ;  /* 0x000ca02401007387 */ /* 0x0003e60000100a00 */
[----:B------:R-:W-:Y:S01]  /*29b80*/  IMAD R22, R21, 0x3f, RZ ;  /* 0x0000003f15167824 */ /* 0x000fe200078e02ff */
[----:B------:R2:W-:Y:S01]  /*29b90*/  STL.64 [R1+0xca8], R32 ;  /* 0x000ca82001007387 */ /* 0x0005e20000100a00 */
[----:B------:R-:W-:-:S03]  /*29ba0*/  IADD3 R23, R158, -0x5d, RZ ;  /* 0xffffffa39e177810 */ /* 0x000fc60007ffe0ff */
        /* <DEDUP_REMOVED lines=11> */
[----:B--2---:R-:W-:-:S03]  /*29c60*/  IMAD.WIDE R24, R22, 0x4, R240 ;  /* 0x0000000416187825 */ /* 0x004fc600078e02f0 */
[----:B------:R2:W-:Y:S01]  /*29c70*/  LDGSTS.E [R16+0x1800c], desc[UR60][R28.64], !P5 ;  /* 0x1800c0001c107fae */ /* 0x0005e2000e92187c */
[----:B------:R-:W-:-:S03]  /*29c80*/  VIADD R22, R158, 0xffffffa2 ;  /* 0xffffffa29e167836 */ /* 0x000fc60000000000 */
[----:B------:R4:W-:Y:S02]  /*29c90*/  LDGSTS.E [R16+0x1c00c], desc[UR60][R24.64], !P5 ;  /* 0x1c00c00018107fae */ /* 0x0009e4000e92187c */
[----:B------:R-:W-:Y:S01]  /*29ca0*/  ISETP.GE.U32.AND P5, PT, R22, 0x7fffff23, PT ;  /* 0x7fffff231600780c */ /* 0x000fe20003fa6070 */
[----:B------:R-:W-:Y:S01]  /*29cb0*/  IMAD R22, R21, 0x5c, RZ ;  /* 0x0000005c15167824 */ /* 0x000fe200078e02ff */
[----:B------:R1:W-:Y:S04]  /*29cc0*/  STL.64 [R1+0xcc0], R36 ;  /* 0x000cc02401007387 */ /* 0x0003e80000100a00 */
[----:B------:R3:W-:Y:S01]  /*29cd0*/  STL.64 [R1+0xcc8], R32 ;  /* 0x000cc82001007387 */ /* 0x0007e20000100a00 */
[----:B------:R-:W-:-:S03]  /*29ce0*/  IMAD.WIDE R38, R22, 0x4, R242 ;  /* 0x0000000416267825 */ /* 0x000fc600078e02f2 */
[----:B------:R2:W-:Y:S01]  /*29cf0*/  STL.64 [R1+0xcd0], R28 ;  /* 0x000cd01c01007387 */ /* 0x0005e20000100a00 */
[C---:B------:R-:W-:Y:S02]  /*29d00*/  IMAD R23, R21.reuse, 0x5e, RZ ;  /* 0x0000005e15177824 */ /* 0x040fe400078e02ff */
[C---:B-1----:R-:W-:Y:S01]  /*29d10*/  IMAD.WIDE R36, R22.reuse, 0x4, R236 ;  /* 0x0000000416247825 */ /* 0x042fe200078e02ec */
[----:B------:R4:W-:Y:S03]  /*29d20*/  STL.64 [R1+0xcd8], R24 ;  /* 0x000cd81801007387 */ /* 0x0009e60000100a00 */
[C---:B---3--:R-:W-:Y:S01]  /*29d30*/  IMAD.WIDE R32, R22.reuse, 0x4, R238 ;  /* 0x0000000416207825 */ /* 0x048fe200078e02ee */
[----:B------:R1:W-:Y:S03]  /*29d40*/  LDGSTS.E [R16+0x20000], desc[UR60][R38.64], !P6 ;  /* 0x2000000026107fae */ /* 0x0003e6000f12187c */
[----:B--2---:R-:W-:Y:S01]  /*29d50*/  IMAD.WIDE R28, R22, 0x4, R240 ;  /* 0x00000004161c7825 */ /* 0x004fe200078e02f0 */
[----:B------:R1:W-:Y:S03]  /*29d60*/  STL.64 [R1+0xce0], R38 ;  /* 0x000ce02601007387 */ /* 0x0003e60000100a00 */
[----:B------:R-:W-:Y:S01]  /*29d70*/  IMAD R22, R21, 0x5d, RZ ;  /* 0x0000005d15167824 */ /* 0x000fe200078e02ff */
[----:B----4-:R-:W2:Y:S01]  /*29d80*/  LDC R25, c[0x0][0x240] ;  /* 0x00009000ff197b82 */ /* 0x010ea20000000800 */
[----:B------:R3:W-:Y:S02]  /*29d90*/  LDGSTS.E [R16+0x24000], desc[UR60][R36.64], !P6 ;  /* 0x2400000024107fae */ /* 0x0007e4000f12187c */
[----:B------:R-:W-:-:S02]  /*29da0*/  IMAD.WIDE R48, R22, 0x4, R242 ;  /* 0x0000000416307825 */ /* 0x000fc400078e02f2 */
[----:B------:R4:W-:Y:S02]  /*29db0*/  LDGSTS.E [R16+0x28000], desc[UR60][R32.64], !P6 ;  /* 0x2800000020107fae */ /* 0x0009e4000f12187c */
[C---:B------:R-:W-:Y:S02]  /*29dc0*/  IMAD.WIDE R46, R22.reuse, 0x4, R236 ;  /* 0x00000004162e7825 */ /* 0x040fe400078e02ec */
[----:B------:R3:W-:Y:S02]  /*29dd0*/  STL.64 [R1+0xce8], R36 ;  /* 0x000ce82401007387 */ /* 0x0007e40000100a00 */
[----:B-1----:R-:W-:Y:S02]  /*29de0*/  IMAD.WIDE R38, R23, 0x4, R242 ;  /* 0x0000000417267825 */ /* 0x002fe400078e02f2 */
[----:B------:R1:W-:Y:S02]  /*29df0*/  LDGSTS.E [R16+0x2c000], desc[UR60][R28.64], !P6 ;  /* 0x2c0000001c107fae */ /* 0x0003e4000f12187c */
[----:B------:R-:W-:Y:S01]  /*29e00*/  IMAD.WIDE R44, R22, 0x4, R238 ;  /* 0x00000004162c7825 */ /* 0x000fe200078e02ee */
[----:B------:R-:W-:Y:S01]  /*29e10*/  IADD3 R24, R158, -0x80, RZ ;  /* 0xffffff809e187810 */ /* 0x000fe20007ffe0ff */
[----:B------:R4:W-:Y:S02]  /*29e20*/  STL.64 [R1+0xcf0], R32 ;  /* 0x000cf02001007387 */ /* 0x0009e40000100a00 */
[----:B------:R-:W-:-:S02]  /*29e30*/  IMAD.WIDE R40, R22, 0x4, R240 ;  /* 0x0000000416287825 */ /* 0x000fc400078e02f0 */
[----:B------:R-:W-:Y:S02]  /*29e40*/  LDGSTS.E [R16+0x20004], desc[UR60][R48.64], !P5 ;  /* 0x2000400030107fae */ /* 0x000fe4000e92187c */
[C---:B---3--:R-:W-:Y:S02]  /*29e50*/  IMAD.WIDE R36, R23.reuse, 0x4, R236 ;  /* 0x0000000417247825 */ /* 0x048fe400078e02ec */
[----:B------:R1:W-:Y:S02]  /*29e60*/  STL.64 [R1+0xcf8], R28 ;  /* 0x000cf81c01007387 */ /* 0x0003e40000100a00 */
[C---:B----4-:R-:W-:Y:S02]  /*29e70*/  IMAD.WIDE R32, R23.reuse, 0x4, R238 ;  /* 0x0000000417207825 */ /* 0x050fe400078e02ee */
[----:B------:R-:W-:Y:S04]  /*29e80*/  LDGSTS.E [R16+0x24004], desc[UR60][R46.64], !P5 ;  /* 0x240040002e107fae */ /* 0x000fe8000e92187c */
[----:B------:R3:W-:Y:S01]  /*29e90*/  STL.64 [R1+0x1730], R38 ;  /* 0x0017302601007387 */ /* 0x0007e20000100a00 */
[----:B-1----:R-:W-:-:S03]  /*29ea0*/  IMAD.WIDE R28, R23, 0x4, R240 ;  /* 0x00000004171c7825 */ /* 0x002fc600078e02f0 */
[----:B------:R-:W-:Y:S04]  /*29eb0*/  LDGSTS.E [R16+0x28004], desc[UR60][R44.64], !P5 ;  /* 0x280040002c107fae */ /* 0x000fe8000e92187c */
[----:B------:R-:W-:Y:S01]  /*29ec0*/  STL.64 [R1+0xd00], R48 ;  /* 0x000d003001007387 */ /* 0x000fe20000100a00 */
[----:B------:R-:W-:-:S03]  /*29ed0*/  IMAD R23, R21, 0x5f, RZ ;  /* 0x0000005f15177824 */ /* 0x000fc600078e02ff */
[----:B------:R-:W-:Y:S01]  /*29ee0*/  LDGSTS.E [R16+0x2c004], desc[UR60][R40.64], !P5 ;  /* 0x2c00400028107fae */ /* 0x000fe2000e92187c */
[----:B------:R-:W-:-:S03]  /*29ef0*/  ISETP.GE.AND P5, PT, R157, R24, PT ;  /* 0x000000189d00720c */ /* 0x000fc60003fa6270 */
[----:B------:R-:W-:Y:S04]  /*29f00*/  STL.64 [R1+0xd18], R40 ;  /* 0x000d182801007387 */ /* 0x000fe80000100a00 */
[----:B------:R3:W-:Y:S04]  /*29f10*/  LDGSTS.E [R16+0x20008], desc[UR60][R38.64], !P2 ;  /* 0x2000800026107fae */ /* 0x0007e8000d12187c */
[----:B------:R-:W-:Y:S04]  /*29f20*/  STL.64 [R1+0xd10], R44 ;  /* 0x000d102c01007387 */ /* 0x000fe80000100a00 */
[----:B------:R-:W-:Y:S04]  /*29f30*/  LDGSTS.E [R16+0x24008], desc[UR60][R36.64], !P2 ;  /* 0x2400800024107fae */ /* 0x000fe8000d12187c */
[----:B------:R-:W-:Y:S01]  /*29f40*/  STL.64 [R1+0xd08], R46 ;  /* 0x000d082e01007387 */ /* 0x000fe20000100a00 */
[----:B---3--:R-:W-:-:S03]  /*29f50*/  IMAD.WIDE R38, R23, 0x4, R242 ;  /* 0x0000000417267825 */ /* 0x008fc600078e02f2 */
[----:B------:R-:W-:Y:S01]  /*29f60*/  LDGSTS.E [R16+0x28008], desc[UR60][R32.64], !P2 ;  /* 0x2800800020107fae */ /* 0x000fe2000d12187c */
[----:B------:R-:W-:-:S03]  /*29f70*/  VIADD R22, R26, 0xffffff00 ;  /* 0xffffff001a167836 */ /* 0x000fc60000000000 */
[----:B------:R1:W-:Y:S04]  /*29f80*/  STL.64 [R1+0x1748], R28 ;  /* 0x0017481c01007387 */ /* 0x0003e80000100a00 */
[----:B------:R1:W-:Y:S01]  /*29f90*/  LDGSTS.E [R16+0x2c008], desc[UR60][R28.64], !P2 ;  /* 0x2c0080001c107fae */ /* 0x0003e2000d12187c */
[----:B------:R-:W-:Y:S02]  /*29fa0*/  ISETP.NE.U32.AND P2, PT, R20, RZ, PT ;  /* 0x000000ff1400720c */ /* 0x000fe40003f45070 */
[----:B------:R-:W-:Y:S01]  /*29fb0*/  SEL R20, RZ, 0x4, P5 ;  /* 0x00000004ff147807 */ /* 0x000fe20002800000 */
[----:B------:R3:W-:Y:S01]  /*29fc0*/  STL.64 [R1+0x1740], R32 ;  /* 0x0017402001007387 */ /* 0x0007e20000100a00 */
[----:B------:R-:W-:-:S03]  /*29fd0*/  ISETP.GT.AND P5, PT, R30, 0xff, PT ;  /* 0x000000ff1e00780c */ /* 0x000fc60003fa4270 */
[----:B------:R4:W-:Y:S01]  /*29fe0*/  STL.64 [R1+0x1738], R36 ;  /* 0x0017382401007387 */ /* 0x0009e20000100a00 */
[----:B------:R-:W-:Y:S01]  /*29ff0*/  SEL R20, R20, RZ, P5 ;  /* 0x000000ff14147207 */ /* 0x000fe20002800000 */
[C---:B-1----:R-:W-:Y:S02]  /*2a000*/  IMAD.WIDE R28, R23.reuse, 0x4, R240 ;  /* 0x00000004171c7825 */ /* 0x042fe400078e02f0 */
[----:B------:R-:W-:Y:S02]  /*2a010*/  LDGSTS.E [R16+0x2000c], desc[UR60][R38.64], !P4 ;  /* 0x2000c00026107fae */ /* 0x000fe4000e12187c */
[----:B---3--:R-:W-:-:S04]  /*2a020*/  IMAD.WIDE R32, R23, 0x4, R238 ;  /* 0x0000000417207825 */ /* 0x008fc800078e02ee */
[----:B----4-:R-:W-:Y:S01]  /*2a030*/  IMAD.WIDE R36, R23, 0x4, R236 ;  /* 0x0000000417247825 */ /* 0x010fe200078e02ec */
[----:B------:R-:W-:Y:S01]  /*2a040*/  ISETP.GE.AND P5, PT, R157, R22, PT ;  /* 0x000000169d00720c */ /* 0x000fe20003fa6270 */
[----:B------:R-:W-:Y:S01]  /*2a050*/  STL.64 [R1+0x1758], R38 ;  /* 0x0017582601007387 */ /* 0x000fe20000100a00 */
[----:B------:R-:W-:Y:S01]  /*2a060*/  ISETP.GE.U32.AND P6, PT, R24, 0x7fffff01, PT ;  /* 0x7fffff011800780c */ /* 0x000fe20003fc6070 */
[----:B------:R-:W-:Y:S02]  /*2a070*/  IMAD R23, R21, 0x7c, RZ ;  /* 0x0000007c15177824 */ /* 0x000fe400078e02ff */
[----:B------:R-:W-:Y:S01]  /*2a080*/  LDGSTS.E [R16+0x2400c], desc[UR60][R36.64], !P4 ;  /* 0x2400c00024107fae */ /* 0x000fe2000e12187c */
[----:B--2---:R-:W-:-:S03]  /*2a090*/  IMAD R24, R249, R25, RZ ;  /* 0x00000019f9187224 */ /* 0x004fc600078e02ff */
[----:B------:R1:W-:Y:S04]  /*2a0a0*/  LDGSTS.E [R16+0x2800c], desc[UR60][R32.64], !P4 ;  /* 0x2800c00020107fae */ /* 0x0003e8000e12187c */
[----:B------:R2:W-:Y:S01]  /*2a0b0*/  LDGSTS.E [R16+0x2c00c], desc[UR60][R28.64], !P4 ;  /* 0x2c00c0001c107fae */ /* 0x0005e2000e12187c */
[----:B------:R-:W-:Y:S02]  /*2a0c0*/  ISETP.NE.U32.AND P4, PT, R20, RZ, PT ;  /* 0x000000ff1400720c */ /* 0x000fe40003f85070 */
[----:B------:R-:W-:Y:S01]  /*2a0d0*/  SEL R20, RZ, 0x4, P5 ;  /* 0x00000004ff147807 */ /* 0x000fe20002800000 */
[----:B------:R-:W-:Y:S01]  /*2a0e0*/  STL.64 [R1+0x1760], R36 ;  /* 0x0017602401007387 */ /* 0x000fe20000100a00 */
[----:B------:R-:W-:Y:S01]  /*2a0f0*/  ISETP.GT.AND P5, PT, R30, 0x17f, PT ;  /* 0x0000017f1e00780c */ /* 0x000fe20003fa4270 */
[----:B------:R-:W-:-:S02]  /*2a100*/  IMAD.WIDE R30, R23, 0x4, R236 ;  /* 0x00000004171e7825 */ /* 0x000fc400078e02ec */
[----:B------:R1:W-:Y:S04]  /*2a110*/  STL.64 [R1+0x1770], R32 ;  /* 0x0017702001007387 */ /* 0x0003e80000100a00 */
[----:B------:R2:W-:Y:S01]  /*2a120*/  STL.64 [R1+0x1778], R28 ;  /* 0x0017781c01007387 */ /* 0x0005e20000100a00 */
[----:B------:R-:W-:-:S03]  /*2a130*/  SEL R20, R20, RZ, P5 ;  /* 0x000000ff14147207 */ /* 0x000fc60002800000 */
[----:B------:R3:W-:Y:S01]  /*2a140*/  STL [R1+0x1a74], R24 ;  /* 0x001a741801007387 */ /* 0x0007e20000100800 */
[----:B-1----:R-:W-:-:S04]  /*2a150*/  IMAD.WIDE R32, R23, 0x4, R242 ;  /* 0x0000000417207825 */ /* 0x002fc800078e02f2 */
[C---:B--2---:R-:W-:Y:S01]  /*2a160*/  IMAD.WIDE R28, R23.reuse, 0x4, R238 ;  /* 0x00000004171c7825 */ /* 0x044fe200078e02ee */
[----:B------:R1:W-:Y:S03]  /*2a170*/  LDGSTS.E [R16+0x30000], desc[UR60][R32.64], !P3 ;  /* 0x3000000020107fae */ /* 0x0003e6000d92187c */
[----:B---3--:R-:W-:Y:S01]  /*2a180*/  IMAD.WIDE R24, R23, 0x4, R240 ;  /* 0x0000000417187825 */ /* 0x008fe200078e02f0 */
[----:B------:R2:W-:Y:S04]  /*2a190*/  LDGSTS.E [R16+0x34000], desc[UR60][R30.64], !P3 ;  /* 0x340000001e107fae */ /* 0x0005e8000d92187c */
[----:B------:R3:W-:Y:S04]  /*2a1a0*/  LDGSTS.E [R16+0x38000], desc[UR60][R28.64], !P3 ;  /* 0x380000001c107fae */ /* 0x0007e8000d92187c */
[----:B------:R1:W-:Y:S04]  /*2a1b0*/  STL.64 [R1+0x1788], R32 ;  /* 0x0017882001007387 */ /* 0x0003e80000100a00 */
[----:B------:R4:W-:Y:S01]  /*2a1c0*/  LDGSTS.E [R16+0x3c000], desc[UR60][R24.64], !P3 ;  /* 0x3c00000018107fae */ /* 0x0009e2000d92187c */
[----:B------:R-:W-:Y:S01]  /*2a1d0*/  ISETP.NE.U32.AND P3, PT, R20, RZ, PT ;  /* 0x000000ff1400720c */ /* 0x000fe20003f65070 */
[----:B------:R-:W-:-:S02]  /*2a1e0*/  IMAD R20, R21, 0x7d, RZ ;  /* 0x0000007d15147824 */ /* 0x000fc400078e02ff */
[----:B------:R2:W-:Y:S04]  /*2a1f0*/  STL.64 [R1+0x1790], R30 ;  /* 0x0017901e01007387 */ /* 0x0005e80000100a00 */
[----:B------:R3:W-:Y:S01]  /*2a200*/  STL.64 [R1+0x17a0], R28 ;  /* 0x0017a01c01007387 */ /* 0x0007e20000100a00 */
[----:B------:R-:W-:-:S03]  /*2a210*/  IMAD.WIDE R36, R20, 0x4, R242 ;  /* 0x0000000414247825 */ /* 0x000fc600078e02f2 */
[----:B------:R4:W-:Y:S01]  /*2a220*/  STL.64 [R1+0x17a8], R24 ;  /* 0x0017a81801007387 */ /* 0x0009e20000100a00 */
[----:B-1----:R-:W-:-:S03]  /*2a230*/  IMAD.WIDE R32, R20, 0x4, R236 ;  /* 0x0000000414207825 */ /* 0x002fc600078e02ec */
[----:B------:R-:W-:Y:S01]  /*2a240*/  STL [R1+0x4ce8], R7 ;  /* 0x004ce80701007387 */ /* 0x000fe20000100800 */
[----:B------:R-:W-:-:S03]  /*2a250*/  IMAD R23, R21, 0x7e, RZ ;  /* 0x0000007e15177824 */ /* 0x000fc600078e02ff */
[----:B------:R-:W-:Y:S01]  /*2a260*/  STL [R1+0x4ce4], R4 ;  /* 0x004ce40401007387 */ /* 0x000fe20000100800 */
[----:B--2---:R-:W-:-:S03]  /*2a270*/  IMAD.WIDE R30, R20, 0x4, R238 ;  /* 0x00000004141e7825 */ /* 0x004fc600078e02ee */
[----:B------:R-:W-:Y:S01]  /*2a280*/  STL [R1+0x4ce0], R0 ;  /* 0x004ce00001007387 */ /* 0x000fe20000100800 */
[----:B---3--:R-:W-:-:S03]  /*2a290*/  IMAD.WIDE R28, R20, 0x4, R240 ;  /* 0x00000004141c7825 */ /* 0x008fc600078e02f0 */
[----:B------:R-:W-:Y:S04]  /*2a2a0*/  STL.64 [R1+0x4ae8], R14 ;  /* 0x004ae80e01007387 */ /* 0x000fe80000100a00 */
[----:B------:R-:W-:Y:S01]  /*2a2b0*/  STL.64 [R1+0x4ae0], R12 ;  /* 0x004ae00c01007387 */ /* 0x000fe20000100a00 */
[----:B----4-:R-:W-:-:S03]  /*2a2c0*/  IMAD R24, R21, 0x7f, RZ ;  /* 0x0000007f15187824 */ /* 0x010fc600078e02ff */
[----:B------:R-:W-:Y:S04]  /*2a2d0*/  STL.64 [R1+0x4ad8], R10 ;  /* 0x004ad80a01007387 */ /* 0x000fe80000100a00 */
[----:B------:R-:W-:Y:S04]  /*2a2e0*/  STL.64 [R1+0x4ad0], R2 ;  /* 0x004ad00201007387 */ /* 0x000fe80000100a00 */
[----:B------:R1:W-:Y:S04]  /*2a2f0*/  STL.64 [R1+0x17b8], R36 ;  /* 0x0017b82401007387 */ /* 0x0003e80000100a00 */
[----:B------:R1:W-:Y:S04]  /*2a300*/  LDGSTS.E [R16+0x30004], desc[UR60][R36.64], !P1 ;  /* 0x3000400024107fae */ /* 0x0003e8000c92187c */
[----:B------:R2:W-:Y:S04]  /*2a310*/  STL.64 [R1+0x17c0], R32 ;  /* 0x0017c02001007387 */ /* 0x0005e80000100a00 */
[----:B------:R2:W-:Y:S01]  /*2a320*/  LDGSTS.E [R16+0x34004], desc[UR60][R32.64], !P1 ;  /* 0x3400400020107fae */ /* 0x0005e2000c92187c */
[----:B-1----:R-:W-:-:S03]  /*2a330*/  IMAD.WIDE R36, R23, 0x4, R242 ;  /* 0x0000000417247825 */ /* 0x002fc600078e02f2 */
[----:B------:R1:W-:Y:S01]  /*2a340*/  STL.64 [R1+0x17d0], R30 ;  /* 0x0017d01e01007387 */ /* 0x0003e20000100a00 */
[----:B------:R-:W-:Y:S01]  /*2a350*/  IADD3 R244, R156, R251, RZ ;  /* 0x000000fb9cf47210 */ /* 0x000fe20007ffe0ff */
[----:B------:R-:W-:Y:S02]  /*2a360*/  IMAD.WIDE R14, R24, 0x4, R242 ;  /* 0x00000004180e7825 */ /* 0x000fe400078e02f2 */
[----:B------:R1:W-:Y:S01]  /*2a370*/  LDGSTS.E [R16+0x38004], desc[UR60][R30.64], !P1 ;  /* 0x380040001e107fae */ /* 0x0003e2000c92187c */
[----:B------:R-:W-:Y:S01]  /*2a380*/  ISETP.GE.U32.AND P5, PT, R22, 0x7ffffe81, PT ;  /* 0x7ffffe811600780c */ /* 0x000fe20003fa6070 */
[----:B------:R-:W3:Y:S01]  /*2a390*/  LDC R156, c[0x0][0x240] ;  /* 0x00009000ff9c7b82 */ /* 0x000ee20000000800 */
[--C-:B--2---:R-:W-:Y:S01]  /*2a3a0*/  IMAD.WIDE R32, R23, 0x4, R236.reuse ;  /* 0x0000000417207825 */ /* 0x104fe200078e02ec */
[----:B------:R2:W-:Y:S04]  /*2a3b0*/  STL.64 [R1+0x17d8], R28 ;  /* 0x0017d81c01007387 */ /* 0x0005e80000100a00 */
[----:B------:R2:W-:Y:S01]  /*2a3c0*/  LDGSTS.E [R16+0x3c004], desc[UR60][R28.64], !P1 ;  /* 0x3c0040001c107fae */ /* 0x0005e2000c92187c */
[----:B------:R-:W-:-:S03]  /*2a3d0*/  IMAD.WIDE R12, R24, 0x4, R236 ;  /* 0x00000004180c7825 */ /* 0x000fc600078e02ec */
[----:B------:R-:W-:Y:S01]  /*2a3e0*/  LDGSTS.E [R16+0x30008], desc[UR60][R36.64], !P0 ;  /* 0x3000800024107fae */ /* 0x000fe2000c12187c */
[----:B-1----:R-:W-:-:S03]  /*2a3f0*/  IMAD.WIDE R30, R23, 0x4, R238 ;  /* 0x00000004171e7825 */ /* 0x002fc600078e02ee */
[----:B------:R-:W-:Y:S01]  /*2a400*/  LDGSTS.E [R16+0x34008], desc[UR60][R32.64], !P0 ;  /* 0x3400800020107fae */ /* 0x000fe2000c12187c */
[----:B------:R-:W-:-:S03]  /*2a410*/  IMAD.WIDE R10, R24, 0x4, R238 ;  /* 0x00000004180a7825 */ /* 0x000fc600078e02ee */
[----:B------:R-:W-:Y:S01]  /*2a420*/  LDGSTS.E [R16+0x38008], desc[UR60][R30.64], !P0 ;  /* 0x380080001e107fae */ /* 0x000fe2000c12187c */
[----:B--2---:R-:W-:-:S04]  /*2a430*/  IMAD.WIDE R28, R23, 0x4, R240 ;  /* 0x00000004171c7825 */ /* 0x004fc800078e02f0 */
[----:B------:R-:W-:Y:S01]  /*2a440*/  IMAD.WIDE R2, R24, 0x4, R240 ;  /* 0x0000000418027825 */ /* 0x000fe200078e02f0 */
[----:B------:R-:W-:Y:S01]  /*2a450*/  LDGSTS.E [R16+0x3c008], desc[UR60][R28.64], !P0 ;  /* 0x3c0080001c107fae */ /* 0x000fe2000c12187c */
[C---:B------:R-:W-:Y:S02]  /*2a460*/  IADD3 R22, R244.reuse, 0x200000, RZ ;  /* 0x00200000f4167810 */ /* 0x040fe40007ffe0ff */
[----:B------:R-:W-:Y:S01]  /*2a470*/  VIADD R21, R244, 0x200000 ;  /* 0x00200000f4157836 */ /* 0x000fe20000000000 */
[----:B------:R-:W-:Y:S01]  /*2a480*/  LDGSTS.E [R16+0x3000c], desc[UR60][R14.64], !P6 ;  /* 0x3000c0000e107fae */ /* 0x000fe2000f12187c */
[----:B------:R-:W-:-:S03]  /*2a490*/  LEA R20, P1, R27, R6, 0x2 ;  /* 0x000000061b147211 */ /* 0x000fc600078210ff */
[----:B------:R-:W-:Y:S04]  /*2a4a0*/  LDGSTS.E [R16+0x3400c], desc[UR60][R12.64], !P6 ;  /* 0x3400c0000c107fae */ /* 0x000fe8000f12187c */
[----:B------:R-:W-:Y:S01]  /*2a4b0*/  LDGSTS.E [R16+0x3800c], desc[UR60][R10.64], !P6 ;  /* 0x3800c0000a107fae */ /* 0x000fe2000f12187c */
[----:B------:R-:W-:-:S03]  /*2a4c0*/  VIADD R23, R244, 0x200000 ;  /* 0x00200000f4177836 */ /* 0x000fc60000000000 */
[----:B------:R-:W-:Y:S04]  /*2a4d0*/  LDGSTS.E [R16+0x3c00c], desc[UR60][R2.64], !P6 ;  /* 0x3c00c00002107fae */ /* 0x000fe8000f12187c */
[----:B------:R-:W0:Y:S04]  /*2a4e0*/  LDGDEPBAR ;  /* 0x00000000000079af */ /* 0x000e280000000000 */
[----:B------:R1:W-:Y:S04]  /*2a4f0*/  LDGSTS.E [R21], desc[UR60][R8.64], P2 ;  /* 0x0000000008157fae */ /* 0x0003e8000912187c */
[----:B------:R2:W-:Y:S04]  /*2a500*/  LDGSTS.E [R22+0x400], desc[UR60][R18.64], P2 ;  /* 0x0040000012167fae */ /* 0x0005e8000912187c */
[----:B------:R-:W-:Y:S01]  /*2a510*/  STL.64 [R1+0x4af0], R242 ;  /* 0x004af0f201007387 */ /* 0x000fe20000100a00 */
[----:B-1----:R-:W-:-:S03]  /*2a520*/  LEA.HI.X.SX32 R21, R27, R5, 0x2, P1 ;  /* 0x000000051b157211 */ /* 0x002fc600008f16ff */
[----:B------:R-:W-:Y:S01]  /*2a530*/  STL.64 [R1+0x1818], R14 ;  /* 0x0018180e01007387 */ /* 0x000fe20000100a00 */
[-C--:B------:R-:W-:Y:S02]  /*2a540*/  LEA R24, P1, R43, R6.reuse, 0x2 ;  /* 0x000000062b187211 */ /* 0x080fe400078210ff */
[----:B--2---:R-:W-:Y:S01]  /*2a550*/  LEA R22, P0, R35, R6, 0x2 ;  /* 0x0000000623167211 */ /* 0x004fe200078010ff */
[----:B------:R1:W-:Y:S01]  /*2a560*/  LDGSTS.E [R23+0x800], desc[UR60][R20.64], P2 ;  /* 0x0080000014177fae */ /* 0x0003e2000912187c */
[----:B------:R-:W-:-:S03]  /*2a570*/  IADD3 R27, R244, 0x200000, RZ ;  /* 0x00200000f41b7810 */ /* 0x000fc60007ffe0ff */
[----:B------:R-:W-:Y:S01]  /*2a580*/  STL.64 [R1+0x17e8], R36 ;  /* 0x0017e82401007387 */ /* 0x000fe20000100a00 */
[----:B------:R-:W-:-:S03]  /*2a590*/  LEA.HI.X.SX32 R25, R43, R5, 0x2, P1 ;  /* 0x000000052b197211 */ /* 0x000fc600008f16ff */
[----:B------:R2:W-:Y:S01]  /*2a5a0*/  STL.64 [R1+0x1808], R28 ;  /* 0x0018081c01007387 */ /* 0x0005e20000100a00 */
[----:B-1----:R-:W-:Y:S02]  /*2a5b0*/  LEA.HI.X.SX32 R23, R35, R5, 0x2, P0 ;  /* 0x0000000523177211 */ /* 0x002fe400000f16ff */
[----:B------:R-:W-:-:S03]  /*2a5c0*/  LEA R26, P0, R51, R6, 0x2 ;  /* 0x00000006331a7211 */ /* 0x000fc600078010ff */
[----:B------:R1:W-:Y:S01]  /*2a5d0*/  LDGSTS.E [R27+0xc00], desc[UR60][R22.64], P2 ;  /* 0x00c00000161b7fae */ /* 0x0003e2000912187c */
[C---:B--2---:R-:W-:Y:S01]  /*2a5e0*/  VIADD R28, R244.reuse, 0x200000 ;  /* 0x00200000f41c7836 */ /* 0x044fe20000000000 */
[----:B------:R-:W-:Y:S02]  /*2a5f0*/  IADD3 R29, R244, 0x200000, RZ ;  /* 0x00200000f41d7810 */ /* 0x000fe40007ffe0ff */
[----:B------:R2:W-:Y:S04]  /*2a600*/  STL.64 [R1+0x1800], R30 ;  /* 0x0018001e01007387 */ /* 0x0005e80000100a00 */
[----:B------:R4:W-:Y:S01]  /*2a610*/  LDGSTS.E [R28+0x1000], desc[UR60][R24.64], P2 ;  /* 0x01000000181c7fae */ /* 0x0009e2000912187c */
[----:B-1----:R-:W-:-:S03]  /*2a620*/  LEA.HI.X.SX32 R27, R51, R5, 0x2, P0 ;  /* 0x00000005331b7211 */ /* 0x002fc600000f16ff */
[----:B------:R1:W-:Y:S01]  /*2a630*/  STL.64 [R1+0x17f0], R32 ;  /* 0x0017f02001007387 */ /* 0x0003e20000100a00 */
[----:B--2---:R-:W-:-:S03]  /*2a640*/  LEA R30, P1, R75, R6, 0x2 ;  /* 0x000000064b1e7211 */ /* 0x004fc600078210ff */
[----:B------:R2:W-:Y:S01]  /*2a650*/  LDGSTS.E [R29+0x1400], desc[UR60][R26.64], P2 ;  /* 0x014000001a1d7fae */ /* 0x0005e2000912187c */
[-C--:B----4-:R-:W-:Y:S02]  /*2a660*/  LEA R28, P0, R67, R6.reuse, 0x2 ;  /* 0x00000006431c7211 */ /* 0x090fe400078010ff */
[C---:B------:R-:W-:Y:S01]  /*2a670*/  IADD3 R34, R244.reuse, 0x200000, RZ ;  /* 0x00200000f4227810 */ /* 0x040fe20007ffe0ff */
[C---:B-1----:R-:W-:Y:S01]  /*2a680*/  VIADD R33, R244.reuse, 0x200000 ;  /* 0x00200000f4217836 */ /* 0x042fe20000000000 */
[-C--:B------:R-:W-:Y:S02]  /*2a690*/  LEA.HI.X.SX32 R31, R75, R5.reuse, 0x2, P1 ;  /* 0x000000054b1f7211 */ /* 0x080fe400008f16ff */
[----:B--2---:R-:W-:Y:S02]  /*2a6a0*/  LEA.HI.X.SX32 R29, R67, R5, 0x2, P0 ;  /* 0x00000005431d7211 */ /* 0x004fe400000f16ff */
[----:B------:R-:W-:Y:S01]  /*2a6b0*/  LEA R32, P0, R109, R6, 0x2 ;  /* 0x000000066d207211 */ /* 0x000fe200078010ff */
[----:B------:R-:W-:-:S02]  /*2a6c0*/  VIADD R35, R244, 0x200000 ;  /* 0x00200000f4237836 */ /* 0x000fc40000000000 */
[----:B------:R1:W-:Y:S01]  /*2a6d0*/  LDGSTS.E [R33+0x1800], desc[UR60][R28.64], P2 ;  /* 0x018000001c217fae */ /* 0x0003e2000912187c */
[----:B------:R-:W-:-:S03]  /*2a6e0*/  LEA R36, P1, R111, R6, 0x2 ;  /* 0x000000066f247211 */ /* 0x000fc600078210ff */
[----:B------:R2:W-:Y:S01]  /*2a6f0*/  LDGSTS.E [R34+0x1c00], desc[UR60][R30.64], P2 ;  /* 0x01c000001e227fae */ /* 0x0005e2000912187c */
[C---:B------:R-:W-:Y:S02]  /*2a700*/  IADD3 R39, R244.reuse, 0x200000, RZ ;  /* 0x00200000f4277810 */ /* 0x040fe40007ffe0ff */
[-C--:B-1----:R-:W-:Y:S01]  /*2a710*/  LEA.HI.X.SX32 R33, R109, R5.reuse, 0x2, P0 ;  /* 0x000000056d217211 */ /* 0x082fe200000f16ff */
[C---:B------:R-:W-:Y:S01]  /*2a720*/  VIADD R40, R244.reuse, 0x200000 ;  /* 0x00200000f4287836 */ /* 0x040fe20000000000 */
[-C--:B------:R-:W-:Y:S02]  /*2a730*/  LEA.HI.X.SX32 R37, R111, R5.reuse, 0x2, P1 ;  /* 0x000000056f257211 */ /* 0x080fe400008f16ff */
[----:B------:R-:W-:Y:S01]  /*2a740*/  IADD3 R41, R244, 0x200000, RZ ;  /* 0x00200000f4297810 */ /* 0x000fe20007ffe0ff */
[----:B------:R1:W-:Y:S01]  /*2a750*/  LDGSTS.E [R35+0x2000], desc[UR60][R32.64], P2 ;  /* 0x0200000020237fae */ /* 0x0003e2000912187c */
[----:B--2---:R-:W-:Y:S01]  /*2a760*/  LEA R34, P0, R110, R6, 0x2 ;  /* 0x000000066e227211 */ /* 0x004fe200078010ff */
[C---:B------:R-:W-:Y:S01]  /*2a770*/  VIADD R45, R244.reuse, 0x200000 ;  /* 0x00200000f42d7836 */ /* 0x040fe20000000000 */
[C---:B------:R-:W-:Y:S01]  /*2a780*/  IADD3 R46, R244.reuse, 0x200000, RZ ;  /* 0x00200000f42e7810 */ /* 0x040fe20007ffe0ff */
        /* <DEDUP_REMOVED lines=8> */
[----:B------:R-:W-:Y:S01]  /*2a810*/  VIADD R64, R244, 0x200000 ;  /* 0x00200000f4407836 */ /* 0x000fe20000000000 */
[----:B-1----:R-:W-:-:S02]  /*2a820*/  LEA.HI.X.SX32 R35, R110, R5, 0x2, P0 ;  /* 0x000000056e237211 */ /* 0x002fc400000f16ff */
[----:B------:R-:W-:Y:S01]  /*2a830*/  IADD3 R65, R244, 0x200000, RZ ;  /* 0x00200000f4417810 */ /* 0x000fe20007ffe0ff */
[----:B------:R-:W-:Y:S01]  /*2a840*/  STL.64 [R1+0x4af8], R240 ;  /* 0x004af8f001007387 */ /* 0x000fe20000100a00 */
[-C--:B------:R-:W-:Y:S01]  /*2a850*/  LEA R38, P0, R112, R6.reuse, 0x2 ;  /* 0x0000000670267211 */ /* 0x080fe200078010ff */
[----:B------:R-:W-:Y:S01]  /*2a860*/  VIADD R69, R244, 0x200000 ;  /* 0x00200000f4457836 */ /* 0x000fe20000000000 */
[-C--:B------:R-:W-:Y:S01]  /*2a870*/  LEA R42, P1, R114, R6.reuse, 0x2 ;  /* 0x00000006722a7211 */ /* 0x080fe200078210ff */
[----:B------:R1:W-:Y:S01]  /*2a880*/  LDGSTS.E [R39+0x2400], desc[UR60][R34.64], P2 ;  /* 0x0240000022277fae */ /* 0x0003e2000912187c */
[C---:B------:R-:W-:Y:S01]  /*2a890*/  IADD3 R70, R244.reuse, 0x200000, RZ ;  /* 0x00200000f4467810 */ /* 0x040fe20007ffe0ff */
[C---:B------:R-:W-:Y:S01]  /*2a8a0*/  VIADD R71, R244.reuse, 0x200000 ;  /* 0x00200000f4477836 */ /* 0x040fe20000000000 */
[C---:B------:R-:W-:Y:S01]  /*2a8b0*/  IADD3 R75, R244.reuse, 0x200000, RZ ;  /* 0x00200000f44b7810 */ /* 0x040fe20007ffe0ff */
[----:B------:R2:W-:Y:S01]  /*2a8c0*/  LDGSTS.E [R40+0x2800], desc[UR60][R36.64], P2 ;  /* 0x0280000024287fae */ /* 0x0005e2000912187c */
[C---:B------:R-:W-:Y:S01]  /*2a8d0*/  VIADD R76, R244.reuse, 0x200000 ;  /* 0x00200000f44c7836 */ /* 0x040fe20000000000 */
[C---:B------:R-:W-:Y:S01]  /*2a8e0*/  IADD3 R77, R244.reuse, 0x200000, RZ ;  /* 0x00200000f44d7810 */ /* 0x040fe20007ffe0ff */
[C---:B------:R-:W-:Y:S01]  /*2a8f0*/  VIADD R81, R244.reuse, 0x200000 ;  /* 0x00200000f4517836 */ /* 0x040fe20000000000 */
[C---:B------:R-:W-:Y:S01]  /*2a900*/  IADD3 R83, R244.reuse, 0x200000, RZ ;  /* 0x00200000f4537810 */ /* 0x040fe20007ffe0ff */
[C---:B------:R-:W-:Y:S01]  /*2a910*/  VIADD R82, R244.reuse, 0x200000 ;  /* 0x00200000f4527836 */ /* 0x040fe20000000000 */
[C---:B------:R-:W-:Y:S01]  /*2a920*/  IADD3 R85, R244.reuse, 0x200000, RZ ;  /* 0x00200000f4557810 */ /* 0x040fe20007ffe0ff */
[----:B------:R-:W-:Y:S01]  /*2a930*/  VIADD R87, R244, 0x200000 ;  /* 0x00200000f4577836 */ /* 0x000fe20000000000 */
[-C--:B-1----:R-:W-:Y:S01]  /*2a940*/  LEA.HI.X.SX32 R39, R112, R5.reuse, 0x2, P0 ;  /* 0x0000000570277211 */ /* 0x082fe200000f16ff */
[----:B------:R-:W-:Y:S01]  /*2a950*/  VIADD R88, R244, 0x200000 ;  /* 0x00200000f4587836 */ /* 0x000fe20000000000 */
[----:B------:R-:W-:Y:S01]  /*2a960*/  LEA.HI.X.SX32 R43, R114, R5, 0x2, P1 ;  /* 0x00000005722b7211 */ /* 0x000fe200008f16ff */
[----:B------:R-:W-:Y:S01]  /*2a970*/  STL.64 [R1+0x4b00], R238 ;  /* 0x004b00ee01007387 */ /* 0x000fe20000100a00 */
[-C--:B--2---:R-:W-:Y:S01]  /*2a980*/  LEA R40, P0, R113, R6.reuse, 0x2 ;  /* 0x0000000671287211 */ /* 0x084fe200078010ff */
[----:B------:R-:W1:Y:S02]  /*2a990*/  LDC R114, c[0x0][0x240] ;  /* 0x00009000ff727b82 */ /* 0x000e640000000800 */
[----:B------:R2:W-:Y:S01]  /*2a9a0*/  LDGSTS.E [R41+0x2c00], desc[UR60][R38.64], P2 ;  /* 0x02c0000026297fae */ /* 0x0005e2000912187c */
[----:B------:R-:W-:-:S02]  /*2a9b0*/  LEA R48, P1, R117, R6, 0x2 ;  /* 0x0000000675307211 */ /* 0x000fc400078210ff */
[----:B------:R-:W-:-:S03]  /*2a9c0*/  IADD3 R86, R244, 0x200000, RZ ;  /* 0x00200000f4567810 */ /* 0x000fc60007ffe0ff */
[----:B------:R-:W4:Y:S01]  /*2a9d0*/  LDC R110, c[0x0][0x240] ;  /* 0x00009000ff6e7b82 */ /* 0x000f220000000800 */
[-C--:B--2---:R-:W-:Y:S02]  /*2a9e0*/  LEA.HI.X.SX32 R41, R113, R5.reuse, 0x2, P0 ;  /* 0x0000000571297211 */ /* 0x084fe400000f16ff */
[----:B------:R-:W-:Y:S01]  /*2a9f0*/  LEA R44, P0, R115, R6, 0x2 ;  /* 0x00000006732c7211 */ /* 0x000fe200078010ff */
[----:B------:R-:W-:Y:S01]  /*2aa00*/  STL.64 [R1+0x1838], R2 ;  /* 0x0018380201007387 */ /* 0x000fe20000100a00 */
[----:B------:R-:W-:-:S03]  /*2aa10*/  LEA.HI.X.SX32 R49, R117, R5, 0x2, P1 ;  /* 0x0000000575317211 */ /* 0x000fc600008f16ff */
[----:B------:R-:W2:Y:S01]  /*2aa20*/  LDC R109, c[0x0][0x240] ;  /* 0x00009000ff6d7b82 */ /* 0x000ea20000000800 */
[----:B------:R3:W-:Y:S04]  /*2aa30*/  LDGSTS.E [R45+0x3000], desc[UR60][R40.64], P2 ;  /* 0x03000000282d7fae */ /* 0x0007e8000912187c */
[----:B------:R3:W-:Y:S03]  /*2aa40*/  LDGSTS.E [R46+0x3400], desc[UR60][R42.64], P2 ;  /* 0x034000002a2e7fae */ /* 0x0007e6000912187c */
[----:B------:R-:W4:Y:S01]  /*2aa50*/  LDC R117, c[0x0][0x240] ;  /* 0x00009000ff757b82 */ /* 0x000f220000000800 */
[----:B---3--:R-:W-:Y:S02]  /*2aa60*/  LEA.HI.X.SX32 R45, R115, R5, 0x2, P0 ;  /* 0x00000005732d7211 */ /* 0x008fe400000f16ff */
[-C--:B------:R-:W-:Y:S01]  /*2aa70*/  LEA R54, P1, R120, R6.reuse, 0x2 ;  /* 0x0000000678367211 */ /* 0x080fe200078210ff */
[----:B------:R-:W-:Y:S01]  /*2aa80*/  STL.64 [R1+0x1830], R10 ;  /* 0x0018300a01007387 */ /* 0x000fe20000100a00 */
[----:B------:R-:W-:-:S03]  /*2aa90*/  LEA R46, P0, R116, R6, 0x2 ;  /* 0x00000006742e7211 */ /* 0x000fc600078010ff */
[----:B------:R-:W3:Y:S01]  /*2aaa0*/  LDC R115, c[0x0][0x240] ;  /* 0x00009000ff737b82 */ /* 0x000ee20000000800 */
[----:B------:R1:W-:Y:S07]  /*2aab0*/  LDGSTS.E [R47+0x3800], desc[UR60][R44.64], P2 ;  /* 0x038000002c2f7fae */ /* 0x0003ee000912187c */
[----:B------:R-:W2:Y:S01]  /*2aac0*/  LDC R111, c[0x0][0x240] ;  /* 0x00009000ff6f7b82 */ /* 0x000ea20000000800 */
[----:B-1----:R-:W-:Y:S02]  /*2aad0*/  LEA.HI.X.SX32 R47, R116, R5, 0x2, P0 ;  /* 0x00000005742f7211 */ /* 0x002fe400000f16ff */
[----:B------:R-:W-:-:S05]  /*2aae0*/  LEA R50, P0, R118, R6, 0x2 ;  /* 0x0000000676327211 */ /* 0x000fca00078010ff */
[----:B------:R-:W1:Y:S01]  /*2aaf0*/  LDC R112, c[0x0][0x240] ;  /* 0x00009000ff707b82 */ /* 0x000e620000000800 */
[----:B------:R4:W-:Y:S04]  /*2ab00*/  LDGSTS.E [R51+0x3c00], desc[UR60][R46.64], P2 ;  /* 0x03c000002e337fae */ /* 0x0009e8000912187c */
[----:B------:R4:W-:Y:S01]  /*2ab10*/  LDGSTS.E [R52+0x4000], desc[UR60][R48.64], P2 ;  /* 0x0400000030347fae */ /* 0x0009e2000912187c */
[-C--:B------:R-:W-:Y:S02]  /*2ab20*/  LEA.HI.X.SX32 R55, R120, R5.reuse, 0x2, P1 ;  /* 0x0000000578377211 */ /* 0x080fe400008f16ff */
[----:B------:R-:W2:Y:S01]  /*2ab30*/  LDC R116, c[0x0][0x240] ;  /* 0x00009000ff747b82 */ /* 0x000ea20000000800 */
[----:B----4-:R-:W-:Y:S02]  /*2ab40*/  LEA.HI.X.SX32 R51, R118, R5, 0x2, P0 ;  /* 0x0000000576337211 */ /* 0x010fe400000f16ff */
[-C--:B------:R-:W-:Y:S01]  /*2ab50*/  LEA R60, P1, R123, R6.reuse, 0x2 ;  /* 0x000000067b3c7211 */ /* 0x080fe200078210ff */
[----:B------:R-:W-:Y:S01]  /*2ab60*/  STL.64 [R1+0x4b08], R236 ;  /* 0x004b08ec01007387 */ /* 0x000fe20000100a00 */
[----:B------:R-:W-:-:S03]  /*2ab70*/  LEA R52, P0, R119, R6, 0x2 ;  /* 0x0000000677347211 */ /* 0x000fc600078010ff */
[----:B------:R-:W4:Y:S01]  /*2ab80*/  LDC R118, c[0x0][0x240] ;  /* 0x00009000ff767b82 */ /* 0x000f220000000800 */
[----:B------:R3:W-:Y:S07]  /*2ab90*/  LDGSTS.E [R53+0x4400], desc[UR60][R50.64], P2 ;  /* 0x0440000032357fae */ /* 0x0007ee000912187c */
[----:B------:R-:W1:Y:S01]  /*2aba0*/  LDC R120, c[0x0][0x240] ;  /* 0x00009000ff787b82 */ /* 0x000e620000000800 */
[----:B---3--:R-:W-:Y:S02]  /*2abb0*/  LEA.HI.X.SX32 R53, R119, R5, 0x2, P0 ;  /* 0x0000000577357211 */ /* 0x008fe400000f16ff */
[----:B------:R-:W-:-:S05]  /*2abc0*/  LEA R56, P0, R121, R6, 0x2 ;  /* 0x0000000679387211 */ /* 0x000fca00078010ff */
[----:B------:R-:W3:Y:S01]  /*2abd0*/  LDC R113, c[0x0][0x240] ;  /* 0x00009000ff717b82 */ /* 0x000ee20000000800 */
[----:B------:R2:W-:Y:S04]  /*2abe0*/  LDGSTS.E [R57+0x4800], desc[UR60][R52.64], P2 ;  /* 0x0480000034397fae */ /* 0x0005e8000912187c */
[----:B------:R2:W-:Y:S01]  /*2abf0*/  LDGSTS.E [R58+0x4c00], desc[UR60][R54.64], P2 ;  /* 0x04c00000363a7fae */ /* 0x0005e2000912187c */
[-C--:B------:R-:W-:Y:S02]  /*2ac00*/  LEA.HI.X.SX32 R61, R123, R5.reuse, 0x2, P1 ;  /* 0x000000057b3d7211 */ /* 0x080fe400008f16ff */
[----:B------:R-:W3:Y:S01]  /*2ac10*/  LDC R119, c[0x0][0x240] ;  /* 0x00009000ff777b82 */ /* 0x000ee20000000800 */
[----:B--2---:R-:W-:Y:S02]  /*2ac20*/  LEA.HI.X.SX32 R57, R121, R5, 0x2, P0 ;  /* 0x0000000579397211 */ /* 0x004fe400000f16ff */
[-C--:B------:R-:W-:Y:S01]  /*2ac30*/  LEA R66, P1, R126, R6.reuse, 0x2 ;  /* 0x000000067e427211 */ /* 0x080fe200078210ff */
[----:B------:R-:W-:Y:S01]  /*2ac40*/  STL.64 [R1+0x1820], R12 ;  /* 0x0018200c01007387 */ /* 0x000fe20000100a00 */
[----:B------:R-:W-:-:S03]  /*2ac50*/  LEA R58, P0, R122, R6, 0x2 ;  /* 0x000000067a3a7211 */ /* 0x000fc600078010ff */
[----:B------:R-:W2:Y:S01]  /*2ac60*/  LDC R121, c[0x0][0x240] ;  /* 0x00009000ff797b82 */ /* 0x000ea20000000800 */
[----:B------:R4:W-:Y:S07]  /*2ac70*/  LDGSTS.E [R59+0x5000], desc[UR60][R56.64], P2 ;  /* 0x05000000383b7fae */ /* 0x0009ee000912187c */
[----:B------:R-:W3:Y:S01]  /*2ac80*/  LDC R123, c[0x0][0x240] ;  /* 0x00009000ff7b7b82 */ /* 0x000ee20000000800 */
[----:B----4-:R-:W-:Y:S02]  /*2ac90*/  LEA.HI.X.SX32 R59, R122, R5, 0x2, P0 ;  /* 0x000000057a3b7211 */ /* 0x010fe400000f16ff */
[----:B------:R-:W-:-:S02]  /*2aca0*/  LEA R62, P0, R124, R6, 0x2 ;  /* 0x000000067c3e7211 */ /* 0x000fc400078010ff */
[-C--:B------:R-:W-:Y:S01]  /*2acb0*/  LEA.HI.X.SX32 R67, R126, R5.reuse, 0x2, P1 ;  /* 0x000000057e437211 */ /* 0x080fe200008f16ff */
[----:B------:R4:W-:Y:S02]  /*2acc0*/  LDGSTS.E [R63+0x5400], desc[UR60][R58.64], P2 ;  /* 0x054000003a3f7fae */ /* 0x0009e4000912187c */
[----:B------:R-:W3:Y:S02]  /*2acd0*/  LDC R122, c[0x0][0x240] ;  /* 0x00009000ff7a7b82 */ /* 0x000ee40000000800 */
[----:B------:R1:W-:Y:S04]  /*2ace0*/  LDGSTS.E [R64+0x5800], desc[UR60][R60.64], P2 ;  /* 0x058000003c407fae */ /* 0x0003e8000912187c */
[----:B------:R-:W-:Y:S02]  /*2acf0*/  STL.64 [R1+0x4b10], R16 ;  /* 0x004b101001007387 */ /* 0x000fe40000100a00 */
[----:B------:R-:W3:Y:S01]  /*2ad00*/  LDC R126, c[0x0][0x240] ;  /* 0x00009000ff7e7b82 */ /* 0x000ee20000000800 */
[----:B----4-:R-:W-:-:S02]  /*2ad10*/  LEA.HI.X.SX32 R63, R124, R5, 0x2, P0 ;  /* 0x000000057c3f7211 */ /* 0x010fc400000f16ff */
[----:B-1----:R-:W-:-:S03]  /*2ad20*/  LEA R64, P0, R125, R6, 0x2 ;  /* 0x000000067d407211 */ /* 0x002fc600078010ff */
[----:B------:R1:W-:Y:S01]  /*2ad30*/  LDGSTS.E [R65+0x5c00], desc[UR60][R62.64], P2 ;  /* 0x05c000003e417fae */ /* 0x0003e2000912187c */
[-C--:B------:R-:W-:Y:S01]  /*2ad40*/  LEA R72, P1, R129, R6.reuse, 0x2 ;  /* 0x0000000681487211 */ /* 0x080fe200078210ff */
[----:B------:R-:W4:Y:S02]  /*2ad50*/  LDC R124, c[0x0][0x240] ;  /* 0x00009000ff7c7b82 */ /* 0x000f240000000800 */
[----:B------:R-:W-:Y:S01]  /*2ad60*/  STL.64 [R1+0x4b18], R8 ;  /* 0x004b180801007387 */ /* 0x000fe20000100a00 */
[-C--:B-1----:R-:W-:Y:S02]  /*2ad70*/  LEA.HI.X.SX32 R65, R125, R5.reuse, 0x2, P0 ;  /* 0x000000057d417211 */ /* 0x082fe400000f16ff */
[----:B------:R-:W-:Y:S01]  /*2ad80*/  LEA R68, P0, R127, R6, 0x2 ;  /* 0x000000067f447211 */ /* 0x000fe200078010ff */
[----:B------:R-:W-:Y:S01]  /*2ad90*/  STL.64 [R1+0x4b20], R18 ;  /* 0x004b201201007387 */ /* 0x000fe20000100a00 */
[-C--:B------:R-:W-:Y:S01]  /*2ada0*/  LEA.HI.X.SX32 R73, R129, R5.reuse, 0x2, P1 ;  /* 0x0000000581497211 */ /* 0x080fe200008f16ff */
[----:B------:R-:W1:Y:S02]  /*2adb0*/  LDC R125, c[0x0][0x240] ;  /* 0x00009000ff7d7b82 */ /* 0x000e640000000800 */
[----:B------:R2:W-:Y:S04]  /*2adc0*/  LDGSTS.E [R69+0x6000], desc[UR60][R64.64], P2 ;  /* 0x0600000040457fae */ /* 0x0005e8000912187c */
[----:B------:R2:W-:Y:S02]  /*2add0*/  LDGSTS.E [R70+0x6400], desc[UR60][R66.64], P2 ;  /* 0x0640000042467fae */ /* 0x0005e4000912187c */
[----:B------:R-:W1:Y:S02]  /*2ade0*/  LDC R129, c[0x0][0x240] ;  /* 0x00009000ff817b82 */ /* 0x000e640000000800 */
[----:B------:R-:W-:Y:S01]  /*2adf0*/  STL.64 [R1+0x4b28], R20 ;  /* 0x004b281401007387 */ /* 0x000fe20000100a00 */
[----:B--2---:R-:W-:-:S03]  /*2ae00*/  LEA.HI.X.SX32 R69, R127, R5, 0x2, P0 ;  /* 0x000000057f457211 */ /* 0x004fc600000f16ff */
[----:B------:R-:W-:Y:S01]  /*2ae10*/  STL.64 [R1+0x4b30], R22 ;  /* 0x004b301601007387 */ /* 0x000fe20000100a00 */
[-C--:B------:R-:W-:Y:S01]  /*2ae20*/  LEA R78, P1, R132, R6.reuse, 0x2 ;  /* 0x00000006844e7211 */ /* 0x080fe200078210ff */
[----:B------:R-:W2:Y:S01]  /*2ae30*/  LDC R127, c[0x0][0x240] ;  /* 0x00009000ff7f7b82 */ /* 0x000ea20000000800 */
[C---:B------:R-:W-:Y:S01]  /*2ae40*/  LEA R70, P0, R128.reuse, R6, 0x2 ;  /* 0x0000000680467211 */ /* 0x040fe200078010ff */
[----:B------:R-:W-:Y:S04]  /*2ae50*/  STL.64 [R1+0x4b38], R24 ;  /* 0x004b381801007387 */ /* 0x000fe80000100a00 */
[----:B------:R3:W-:Y:S04]  /*2ae60*/  LDGSTS.E [R71+0x6800], desc[UR60][R68.64], P2 ;  /* 0x0680000044477fae */ /* 0x0007e8000912187c */
[----:B------:R-:W-:Y:S04]  /*2ae70*/  STL.64 [R1+0x4b40], R26 ;  /* 0x004b401a01007387 */ /* 0x000fe80000100a00 */
[----:B------:R-:W-:Y:S01]  /*2ae80*/  STL.64 [R1+0x4b48], R28 ;  /* 0x004b481c01007387 */ /* 0x000fe20000100a00 */
[----:B---3--:R-:W-:-:S03]  /*2ae90*/  LEA.HI.X.SX32 R71, R128, R5, 0x2, P0 ;  /* 0x0000000580477211 */ /* 0x008fc600000f16ff */
[----:B------:R-:W-:Y:S01]  /*2aea0*/  STL.64 [R1+0x4b50], R30 ;  /* 0x004b501e01007387 */ /* 0x000fe20000100a00 */
[C---:B------:R-:W-:Y:S01]  /*2aeb0*/  LEA R74, P0, R130.reuse, R6, 0x2 ;  /* 0x00000006824a7211 */ /* 0x040fe200078010ff */
[----:B------:R-:W3:Y:S02]  /*2aec0*/  LDC R128, c[0x0][0x240] ;  /* 0x00009000ff807b82 */ /* 0x000ee40000000800 */
[----:B------:R-:W-:Y:S04]  /*2aed0*/  STL.64 [R1+0x4b58], R32 ;  /* 0x004b582001007387 */ /* 0x000fe80000100a00 */
[----:B------:R-:W-:Y:S04]  /*2aee0*/  STL.64 [R1+0x4b60], R34 ;  /* 0x004b602201007387 */ /* 0x000fe80000100a00 */
[----:B------:R-:W-:Y:S04]  /*2aef0*/  STL.64 [R1+0x4b68], R36 ;  /* 0x004b682401007387 */ /* 0x000fe80000100a00 */
[----:B------:R4:W-:Y:S04]  /*2af00*/  LDGSTS.E [R75+0x6c00], desc[UR60][R70.64], P2 ;  /* 0x06c00000464b7fae */ /* 0x0009e8000912187c */
[----:B------:R-:W-:Y:S04]  /*2af10*/  STL.64 [R1+0x4b70], R38 ;  /* 0x004b702601007387 */ /* 0x000fe80000100a00 */
[----:B------:R-:W-:Y:S01]  /*2af20*/  STL.64 [R1+0x4b78], R40 ;  /* 0x004b782801007387 */ /* 0x000fe20000100a00 */
[----:B----4-:R-:W-:-:S03]  /*2af30*/  LEA.HI.X.SX32 R75, R130, R5, 0x2, P0 ;  /* 0x00000005824b7211 */ /* 0x010fc600000f16ff */
[----:B------:R4:W-:Y:S01]  /*2af40*/  LDGSTS.E [R76+0x7000], desc[UR60][R72.64], P2 ;  /* 0x07000000484c7fae */ /* 0x0009e2000912187c */
[-C--:B------:R-:W-:Y:S01]  /*2af50*/  LEA.HI.X.SX32 R79, R132, R5.reuse, 0x2, P1 ;  /* 0x00000005844f7211 */ /* 0x080fe200008f16ff */
[----:B------:R-:W3:Y:S02]  /*2af60*/  LDC R130, c[0x0][0x240] ;  /* 0x00009000ff827b82 */ /* 0x000ee40000000800 */
[----:B------:R-:W-:Y:S04]  /*2af70*/  STL.64 [R1+0x4b80], R42 ;  /* 0x004b802a01007387 */ /* 0x000fe80000100a00 */
[----:B------:R-:W-:Y:S02]  /*2af80*/  STL.64 [R1+0x4b88], R44 ;  /* 0x004b882c01007387 */ /* 0x000fe40000100a00 */
[----:B------:R-:W3:Y:S01]  /*2af90*/  LDC R132, c[0x0][0x240] ;  /* 0x00009000ff847b82 */ /* 0x000ee20000000800 */
[C---:B----4-:R-:W-:Y:S01]  /*2afa0*/  LEA R76, P0, R131.reuse, R6, 0x2 ;  /* 0x00000006834c7211 */ /* 0x050fe200078010ff */
[----:B------:R-:W-:Y:S04]  /*2afb0*/  STL.64 [R1+0x4b90], R46 ;  /* 0x004b902e01007387 */ /* 0x000fe80000100a00 */
[----:B------:R-:W-:Y:S04]  /*2afc0*/  STL.64 [R1+0x4b98], R48 ;  /* 0x004b983001007387 */ /* 0x000fe80000100a00 */
[----:B------:R4:W-:Y:S04]  /*2afd0*/  LDGSTS.E [R77+0x7400], desc[UR60][R74.64], P2 ;  /* 0x074000004a4d7fae */ /* 0x0009e8000912187c */
[----:B------:R1:W-:Y:S04]  /*2afe0*/  STL.64 [R1+0x4ba0], R50 ;  /* 0x004ba03201007387 */ /* 0x0003e80000100a00 */
[----:B------:R-:W-:Y:S01]  /*2aff0*/  STL.64 [R1+0x4ba8], R52 ;  /* 0x004ba83401007387 */ /* 0x000fe20000100a00 */
[----:B----4-:R-:W-:-:S03]  /*2b000*/  LEA.HI.X.SX32 R77, R131, R5, 0x2, P0 ;  /* 0x00000005834d7211 */ /* 0x010fc600000f16ff */
[----:B------:R-:W-:Y:S01]  /*2b010*/  STL.64 [R1+0x4bb0], R54 ;  /* 0x004bb03601007387 */ /* 0x000fe20000100a00 */
[C---:B------:R-:W-:Y:S01]  /*2b020*/  LEA R80, P0, R135.reuse, R6, 0x2 ;  /* 0x0000000687507211 */ /* 0x040fe200078010ff */
[----:B------:R-:W4:Y:S02]  /*2b030*/  LDC R131, c[0x0][0x240] ;  /* 0x00009000ff837b82 */ /* 0x000f240000000800 */
[----:B------:R-:W-:Y:S04]  /*2b040*/  STL.64 [R1+0x4bb8], R56 ;  /* 0x004bb83801007387 */ /* 0x000fe80000100a00 */
[----:B------:R-:W-:Y:S02]  /*2b050*/  STL.64 [R1+0x4bc0], R58 ;  /* 0x004bc03a01007387 */ /* 0x000fe40000100a00 */
[----:B-1----:R-:W1:Y:S02]  /*2b060*/  LDC R50, c[0x0][0x240] ;  /* 0x00009000ff327b82 */ /* 0x002e640000000800 */
[----:B------:R2:W-:Y:S04]  /*2b070*/  STL.64 [R1+0x4bc8], R60 ;  /* 0x004bc83c01007387 */ /* 0x0005e80000100a00 */
[----:B------:R3:W-:Y:S04]  /*2b080*/  LDGSTS.E [R81+0x7800], desc[UR60][R76.64], P2 ;  /* 0x078000004c517fae */ /* 0x0007e8000912187c */
[----:B------:R-:W-:Y:S04]  /*2b090*/  STL.64 [R1+0x4bd0], R62 ;  /* 0x004bd03e01007387 */ /* 0x000fe80000100a00 */
[----:B------:R-:W-:Y:S01]  /*2b0a0*/  STL.64 [R1+0x4bd8], R64 ;  /* 0x004bd84001007387 */ /* 0x000fe20000100a00 */
[----:B--2---:R-:W2:Y:S01]  /*2b0b0*/  LDC R60, c[0x0][0x240] ;  /* 0x00009000ff3c7b82 */ /* 0x004ea20000000800 */
[----:B---3--:R-:W-:-:S02]  /*2b0c0*/  LEA.HI.X.SX32 R81, R135, R5, 0x2, P0 ;  /* 0x0000000587517211 */ /* 0x008fc400000f16ff */
[----:B------:R-:W-:Y:S01]  /*2b0d0*/  STL.64 [R1+0x4be0], R66 ;  /* 0x004be04201007387 */ /* 0x000fe20000100a00 */
[----:B------:R-:W-:-:S03]  /*2b0e0*/  LEA R2, P0, R102, R6, 0x2 ;  /* 0x0000000666027211 */ /* 0x000fc600078010ff */
[----:B------:R-:W-:Y:S01]  /*2b0f0*/  STL.64 [R1+0x4be8], R68 ;  /* 0x004be84401007387 */ /* 0x000fe20000100a00 */
[----:B------:R-:W-:Y:S01]  /*2b100*/  LEA.HI.X.SX32 R3, R102, R5, 0x2, P0 ;  /* 0x0000000566037211 */ /* 0x000fe200000f16ff */
[----:B------:R-:W3:Y:S02]  /*2b110*/  LDC R135, c[0x0][0x240] ;  /* 0x00009000ff877b82 */ /* 0x000ee40000000800 */
[----:B------:R-:W-:Y:S04]  /*2b120*/  STL.64 [R1+0x4bf0], R70 ;  /* 0x004bf04601007387 */ /* 0x000fe80000100a00 */
[----:B------:R-:W-:Y:S02]  /*2b130*/  STL.64 [R1+0x4bf8], R72 ;  /* 0x004bf84801007387 */ /* 0x000fe40000100a00 */
[----:B------:R-:W4:Y:S02]  /*2b140*/  LDC R102, c[0x0][0x240] ;  /* 0x00009000ff667b82 */ /* 0x000f240000000800 */
[----:B------:R-:W-:Y:S04]  /*2b150*/  STL.64 [R1+0x4c00], R74 ;  /* 0x004c004a01007387 */ /* 0x000fe80000100a00 */
[----:B------:R-:W-:Y:S04]  /*2b160*/  STL.64 [R1+0x4c08], R76 ;  /* 0x004c084c01007387 */ /* 0x000fe80000100a00 */
[----:B------:R-:W-:Y:S04]  /*2b170*/  STL.64 [R1+0x4c10], R78 ;  /* 0x004c104e01007387 */ /* 0x000fe80000100a00 */
[----:B------:R-:W-:Y:S04]  /*2b180*/  STL.64 [R1+0x4c18], R80 ;  /* 0x004c185001007387 */ /* 0x000fe80000100a00 */
[----:B------:R1:W-:Y:S04]  /*2b190*/  STL.64 [R1+0x2f0], R2 ;  /* 0x0002f00201007387 */ /* 0x0003e80000100a00 */
[----:B------:R-:W2:Y:S04]  /*2b1a0*/  LDL.LU R164, [R1+0x5e0] ;  /* 0x0005e00001a47983 */ /* 0x000ea80000300800 */
[----:B------:R-:W3:Y:S04]  /*2b1b0*/  LDL.LU R163, [R1+0x5dc] ;  /* 0x0005dc0001a37983 */ /* 0x000ee80000300800 */
[----:B------:R-:W4:Y:S04]  /*2b1c0*/  LDL.LU R162, [R1+0x5d8] ;  /* 0x0005d80001a27983 */ /* 0x000f280000300800 */
[----:B------:R-:W2:Y:S04]  /*2b1d0*/  LDL.LU R157, [R1+0x5d0] ;  /* 0x0005d000019d7983 */ /* 0x000ea80000300800 */
[----:B------:R-:W4:Y:S04]  /*2b1e0*/  LDL.LU R161, [R1+0x5c0] ;  /* 0x0005c00001a17983 */ /* 0x000f280000300800 */
[----:B------:R-:W4:Y:S04]  /*2b1f0*/  LDL.LU R159, [R1+0x1e0] ;  /* 0x0001e000019f7983 */ /* 0x000f280000300800 */
[----:B------:R-:W4:Y:S01]  /*2b200*/  LDL.LU R158, [R1+0x1e4] ;  /* 0x0001e400019e7983 */ /* 0x000f220000300800 */
[----:B------:R-:W-:-:S03]  /*2b210*/  LEA R84, P0, R138, R6, 0x2 ;  /* 0x000000068a547211 */ /* 0x000fc600078010ff */
[----:B------:R-:W-:Y:S04]  /*2b220*/  LDGSTS.E [R83+0x7c00], desc[UR60][R78.64], P2 ;  /* 0x07c000004e537fae */ /* 0x000fe8000912187c */
[----:B------:R1:W-:Y:S04]  /*2b230*/  LDGSTS.E [R82+0x20000], desc[UR60][R80.64], P2 ;  /* 0x2000000050527fae */ /* 0x0003e8000912187c */
[----:B------:R1:W-:Y:S02]  /*2b240*/  LDGSTS.E [R85+0x20400], desc[UR60][R2.64], P2 ;  /* 0x2040000002557fae */ /* 0x0003e4000912187c */
[----:B-1----:R-:W-:-:S02]  /*2b250*/  LEA R82, P1, R137, R6, 0x2 ;  /* 0x0000000689527211 */ /* 0x002fc400078210ff */
[-C--:B------:R-:W-:Y:S02]  /*2b260*/  LEA.HI.X.SX32 R85, R138, R5.reuse, 0x2, P0 ;  /* 0x000000058a557211 */ /* 0x080fe400000f16ff */
[-C--:B------:R-:W-:Y:S01]  /*2b270*/  LEA.HI.X.SX32 R83, R137, R5.reuse, 0x2, P1 ;  /* 0x0000000589537211 */ /* 0x080fe200008f16ff */
[----:B------:R-:W1:Y:S01]  /*2b280*/  LDC R138, c[0x0][0x240] ;  /* 0x00009000ff8a7b82 */ /* 0x000e620000000800 */
[-C--:B------:R-:W-:Y:S02]  /*2b290*/  LEA R10, P0, R101, R6.reuse, 0x2 ;  /* 0x00000006650a7211 */ /* 0x080fe400078010ff */
[-C--:B------:R-:W-:Y:S02]  /*2b2a0*/  LEA R8, P1, R91, R6.reuse, 0x2 ;  /* 0x000000065b087211 */ /* 0x080fe400078210ff */
[----:B------:R-:W-:Y:S01]  /*2b2b0*/  LEA R2, P6, R99, R6, 0x2 ;  /* 0x0000000663027211 */ /* 0x000fe200078c10ff */
[----:B------:R-:W-:Y:S01]  /*2b2c0*/  STL.64 [R1+0x4c20], R82 ;  /* 0x004c205201007387 */ /* 0x000fe20000100a00 */
[-C--:B------:R-:W-:Y:S01]  /*2b2d0*/  LEA.HI.X.SX32 R11, R101, R5.reuse, 0x2, P0 ;  /* 0x00000005650b7211 */ /* 0x080fe200000f16ff */
[----:B------:R-:W1:Y:S01]  /*2b2e0*/  LDC R137, c[0x0][0x240] ;  /* 0x00009000ff897b82 */ /* 0x000e620000000800 */
[-C--:B------:R-:W-:Y:S01]  /*2b2f0*/  LEA.HI.X.SX32 R9, R91, R5.reuse, 0x2, P1 ;  /* 0x000000055b097211 */ /* 0x080fe200008f16ff */
[----:B------:R-:W-:Y:S01]  /*2b300*/  LDGSTS.E [R87+0x20800], desc[UR60][R82.64], P2 ;  /* 0x2080000052577fae */ /* 0x000fe2000912187c */
[----:B------:R-:W-:-:S03]  /*2b310*/  LEA.HI.X.SX32 R3, R99, R5, 0x2, P6 ;  /* 0x0000000563037211 */ /* 0x000fc600030f16ff */
[----:B------:R-:W-:Y:S02]  /*2b320*/  STL.64 [R1+0x4c28], R84 ;  /* 0x004c285401007387 */ /* 0x000fe40000100a00 */
[----:B------:R-:W1:Y:S02]  /*2b330*/  LDC R91, c[0x0][0x240] ;  /* 0x00009000ff5b7b82 */ /* 0x000e640000000800 */
[----:B------:R-:W-:Y:S04]  /*2b340*/  STL.64 [R1+0x270], R10 ;  /* 0x0002700a01007387 */ /* 0x000fe80000100a00 */
[----:B------:R-:W-:Y:S02]  /*2b350*/  STL.64 [R1+0x240], R8 ;  /* 0x0002400801007387 */ /* 0x000fe40000100a00 */
[----:B------:R-:W1:Y:S02]  /*2b360*/  LDC R99, c[0x0][0x240] ;  /* 0x00009000ff637b82 */ /* 0x000e640000000800 */
[----:B------:R-:W-:Y:S04]  /*2b370*/  STL.64 [R1+0x210], R2 ;  /* 0x0002100201007387 */ /* 0x000fe80000100a00 */
[----:B------:R-:W-:Y:S02]  /*2b380*/  LDGSTS.E [R86+0x20c00], desc[UR60][R84.64], P2 ;  /* 0x20c0000054567fae */ /* 0x000fe4000912187c */
[----:B------:R-:W1:Y:S02]  /*2b390*/  LDC R101, c[0x0][0x240] ;  /* 0x00009000ff657b82 */ /* 0x000e640000000800 */
[----:B------:R1:W-:Y:S04]  /*2b3a0*/  LDGSTS.E [R88+0x21000], desc[UR60][R10.64], P2 ;  /* 0x210000000a587fae */ /* 0x0003e8000912187c */
[----:B------:R1:W-:Y:S04]  /*2b3b0*/  LDGSTS.E [R87+0x21400], desc[UR60][R8.64], P2 ;  /* 0x2140000008577fae */ /* 0x0003e8000912187c */
[----:B------:R4:W-:Y:S01]  /*2b3c0*/  LDGSTS.E [R86+0x21800], desc[UR60][R2.64], P2 ;  /* 0x2180000002567fae */ /* 0x0009e2000912187c */
[----:B-1----:R-:W1:Y:S08]  /*2b3d0*/  LDC R88, c[0x0][0x240] ;  /* 0x00009000ff587b82 */ /* 0x002e700000000800 */
[----:B------:R-:W1:Y:S01]  /*2b3e0*/  LDC R87, c[0x0][0x240] ;  /* 0x00009000ff577b82 */ /* 0x000e620000000800 */
[----:B---3--:R-:W-:-:S07]  /*2b3f0*/  IMAD R0, R163, R89, RZ ;  /* 0x00000059a3007224 */ /* 0x008fce00078e02ff */
[----:B------:R-:W3:Y:S01]  /*2b400*/  LDC R89, c[0x0][0x240] ;  /* 0x00009000ff597b82 */ /* 0x000ee20000000800 */
[----:B------:R4:W-:Y:S01]  /*2b410*/  STL [R1+0x18], R0 ;  /* 0x0000180001007387 */ /* 0x0009e20000100800 */
[----:B--2---:R-:W-:-:S06]  /*2b420*/  IMAD R72, R157, R92, RZ ;  /* 0x0000005c9d487224 */ /* 0x004fcc00078e02ff */
[----:B------:R-:W2:Y:S01]  /*2b430*/  LDC R157, c[0x0][0x240] ;  /* 0x00009000ff9d7b82 */ /* 0x000ea20000000800 */
[----:B----4-:R-:W-:Y:S01]  /*2b440*/  IMAD R0, R162, R90, RZ ;  /* 0x0000005aa2007224 */ /* 0x010fe200078e02ff */
[----:B------:R-:W-:Y:S01]  /*2b450*/  STL [R1+0x4cec], R72 ;  /* 0x004cec4801007387 */ /* 0x000fe20000100800 */
[----:B------:R-:W-:-:S05]  /*2b460*/  IMAD R45, R161, R93, RZ ;  /* 0x0000005da12d7224 */ /* 0x000fca00078e02ff */
[----:B------:R-:W4:Y:S01]  /*2b470*/  LDC R90, c[0x0][0x240] ;  /* 0x00009000ff5a7b82 */ /* 0x000f220000000800 */
[----:B------:R-:W-:Y:S04]  /*2b480*/  STL [R1+0x1f4], R0 ;  /* 0x0001f40001007387 */ /* 0x000fe80000100800 */
[----:B------:R-:W4:Y:S01]  /*2b490*/  LDL.LU R230, [R1+0x560] ;  /* 0x0005600001e67983 */ /* 0x000f220000300800 */
[----:B------:R-:W-:Y:S02]  /*2b4a0*/  IMAD R28, R158, R95, RZ ;  /* 0x0000005f9e1c7224 */ /* 0x000fe400078e02ff */
[----:B------:R-:W4:Y:S01]  /*2b4b0*/  LDC R92, c[0x0][0x240] ;  /* 0x00009000ff5c7b82 */ /* 0x000f220000000800 */
[----:B------:R-:W3:Y:S04]  /*2b4c0*/  LDL.LU R162, [R1+0x5cc] ;  /* 0x0005cc0001a27983 */ /* 0x000ee80000300800 */
[----:B------:R-:W-:Y:S01]  /*2b4d0*/  STL [R1+0x4cf0], R45 ;  /* 0x004cf02d01007387 */ /* 0x000fe20000100800 */
[----:B------:R-:W-:-:S02]  /*2b4e0*/  IMAD R86, R159, R94, RZ ;  /* 0x0000005e9f567224 */ /* 0x000fc400078e02ff */
[----:B------:R-:W4:Y:S01]  /*2b4f0*/  LDC R93, c[0x0][0x240] ;  /* 0x00009000ff5d7b82 */ /* 0x000f220000000800 */
[----:B------:R-:W2:Y:S04]  /*2b500*/  LDL.LU R161, [R1+0x5c8] ;  /* 0x0005c80001a17983 */ /* 0x000ea80000300800 */
[----:B------:R-:W4:Y:S01]  /*2b510*/  LDL.LU R173, [R1+0x5e8] ;  /* 0x0005e80001ad7983 */ /* 0x000f220000300800 */
[----:B------:R-:W-:Y:S02]  /*2b520*/  IMAD R156, R164, R156, RZ ;  /* 0x0000009ca49c7224 */ /* 0x000fe400078e02ff */
[----:B------:R-:W1:Y:S01]  /*2b530*/  LDC R94, c[0x0][0x240] ;  /* 0x00009000ff5e7b82 */ /* 0x000e620000000800 */
[----:B------:R-:W1:Y:S01]  /*2b540*/  LDL.LU R158, [R1+0x5e4] ;  /* 0x0005e400019e7983 */ /* 0x000e620000300800 */
[----:B------:R-:W-:-:S03]  /*2b550*/  LEA R2, P0, R86, R6, 0x2 ;  /* 0x0000000656027211 */ /* 0x000fc600078010ff */
[----:B------:R-:W4:Y:S03]  /*2b560*/  LDL.LU R171, [R1+0x5d4] ;  /* 0x0005d40001ab7983 */ /* 0x000f260000300800 */
[----:B------:R-:W1:Y:S01]  /*2b570*/  LDC R95, c[0x0][0x240] ;  /* 0x00009000ff5f7b82 */ /* 0x000e620000000800 */
[----:B------:R-:W4:Y:S01]  /*2b580*/  LDL.LU R169, [R1+0x5c4] ;  /* 0x0005c40001a97983 */ /* 0x000f220000300800 */
[----:B------:R-:W-:-:S03]  /*2b590*/  LEA.HI.X.SX32 R3, R86, R5, 0x2, P0 ;  /* 0x0000000556037211 */ /* 0x000fc600000f16ff */
[----:B------:R-:W4:Y:S04]  /*2b5a0*/  LDL.LU R168, [R1+0x5bc] ;  /* 0x0005bc0001a87983 */ /* 0x000f280000300800 */
[----:B------:R-:W4:Y:S04]  /*2b5b0*/  LDL.LU R167, [R1+0x5ac] ;  /* 0x0005ac0001a77983 */ /* 0x000f280000300800 */
[----:B------:R-:W4:Y:S04]  /*2b5c0*/  LDL.LU R166, [R1+0x5a8] ;  /* 0x0005a80001a67983 */ /* 0x000f280000300800 */
[----:B------:R-:W4:Y:S04]  /*2b5d0*/  LDL.LU R165, [R1+0x5a4] ;  /* 0x0005a40001a57983 */ /* 0x000f280000300800 */
[----:B------:R-:W4:Y:S04]  /*2b5e0*/  LDL.LU R164, [R1+0x5a0] ;  /* 0x0005a00001a47983 */ /* 0x000f280000300800 */
[----:B------:R-:W4:Y:S04]  /*2b5f0*/  LDL.LU R163, [R1+0x598] ;  /* 0x0005980001a37983 */ /* 0x000f280000300800 */
[----:B------:R-:W4:Y:S04]  /*2b600*/  LDL.LU R159, [R1+0x58c] ;  /* 0x00058c00019f7983 */ /* 0x000f280000300800 */
[----:B------:R-:W-:Y:S04]  /*2b610*/  STL [R1+0x4cf4], R28 ;  /* 0x004cf41c01007387 */ /* 0x000fe80000100800 */
[----:B------:R4:W-:Y:S01]  /*2b620*/  STL.64 [R1+0x1e0], R2 ;  /* 0x0001e00201007387 */ /* 0x0009e20000100a00 */
[----:B------:R-:W-:-:S05]  /*2b630*/  IADD3 R86, R244, 0x200000, RZ ;  /* 0x00200000f4567810 */ /* 0x000fca0007ffe0ff */
[----:B------:R4:W-:Y:S01]  /*2b640*/  LDGSTS.E [R86+0x21c00], desc[UR60][R2.64], P2 ;  /* 0x21c0000002567fae */ /* 0x0009e2000912187c */
[----:B---3--:R-:W-:-:S03]  /*2b650*/  IMAD R115, R162, R115, RZ ;  /* 0x00000073a2737224 */ /* 0x008fc600078e02ff */
[----:B------:R-:W3:Y:S01]  /*2b660*/  LDL.LU R162, [R1+0x584] ;  /* 0x0005840001a27983 */ /* 0x000ee20000300800 */
[----:B--2---:R-:W-:-:S03]  /*2b670*/  IMAD R157, R161, R157, RZ ;  /* 0x0000009da19d7224 */ /* 0x004fc600078e02ff */
[----:B------:R-:W2:Y:S01]  /*2b680*/  LDL.LU R161, [R1+0x578] ;  /* 0x0005780001a17983 */ /* 0x000ea20000300800 */
[----:B----4-:R-:W-:Y:S02]  /*2b690*/  IMAD R3, R173, R89, RZ ;  /* 0x00000059ad037224 */ /* 0x010fe400078e02ff */
[----:B-1----:R-:W-:-:S03]  /*2b6a0*/  IMAD R0, R158, R88, RZ ;  /* 0x000000589e007224 */ /* 0x002fc600078e02ff */
[----:B------:R1:W-:Y:S01]  /*2b6b0*/  STL [R1+0x1c], R3 ;  /* 0x00001c0301007387 */ /* 0x0003e20000100800 */
[----:B------:R-:W-:Y:S01]  /*2b6c0*/  IMAD R86, R230, R87, RZ ;  /* 0x00000057e6567224 */ /* 0x000fe200078e02ff */
[----:B------:R-:W4:Y:S02]  /*2b6d0*/  LDC R88, c[0x0][0x240] ;  /* 0x00009000ff587b82 */ /* 0x000f240000000800 */
[----:B------:R-:W4:Y:S06]  /*2b6e0*/  LDL.LU R158, [R1+0x508] ;  /* 0x00050800019e7983 */ /* 0x000f2c0000300800 */
[----:B------:R-:W3:Y:S01]  /*2b6f0*/  LDC R87, c[0x0][0x240] ;  /* 0x00009000ff577b82 */ /* 0x000ee20000000800 */
[----:B------:R-:W-:Y:S01]  /*2b700*/  LEA R2, P0, R86, R6, 0x2 ;  /* 0x0000000656027211 */ /* 0x000fe200078010ff */
[----:B------:R-:W-:-:S02]  /*2b710*/  IMAD R80, R171, R90, RZ ;  /* 0x0000005aab507224 */ /* 0x000fc400078e02ff */
[----:B------:R-:W-:Y:S01]  /*2b720*/  IMAD R55, R169, R91, RZ ;  /* 0x0000005ba9377224 */ /* 0x000fe200078e02ff */
[----:B-1----:R-:W-:Y:S01]  /*2b730*/  LEA.HI.X.SX32 R3, R86, R5, 0x2, P0 ;  /* 0x0000000556037211 */ /* 0x002fe200000f16ff */
[----:B------:R1:W-:Y:S01]  /*2b740*/  STL [R1+0x2f8], R0 ;  /* 0x0002f80001007387 */ /* 0x0003e20000100800 */
[----:B------:R-:W-:Y:S01]  /*2b750*/  IMAD R27, R168, R92, RZ ;  /* 0x0000005ca81b7224 */ /* 0x000fe200078e02ff */
[----:B------:R-:W4:Y:S02]  /*2b760*/  LDC R90, c[0x0][0x240] ;  /* 0x00009000ff5a7b82 */ /* 0x000f240000000800 */
[----:B------:R-:W-:Y:S04]  /*2b770*/  STL [R1+0x4cf8], R80 ;  /* 0x004cf85001007387 */ /* 0x000fe80000100800 */
[----:B------:R-:W-:Y:S01]  /*2b780*/  STL.64 [R1+0x1b0], R2 ;  /* 0x0001b00201007387 */ /* 0x000fe20000100a00 */
[----:B-1----:R-:W-:Y:S01]  /*2b790*/  IMAD R0, R165, R94, RZ ;  /* 0x0000005ea5007224 */ /* 0x002fe200078e02ff */
[----:B------:R-:W1:Y:S02]  /*2b7a0*/  LDC R89, c[0x0][0x240] ;  /* 0x00009000ff597b82 */ /* 0x000e640000000800 */
[----:B------:R1:W-:Y:S01]  /*2b7b0*/  STL [R1+0x4cfc], R55 ;  /* 0x004cfc3701007387 */ /* 0x0003e20000100800 */
[----:B------:R-:W-:-:S02]  /*2b7c0*/  VIADD R86, R244, 0x200000 ;  /* 0x00200000f4567836 */ /* 0x000fc40000000000 */
[----:B------:R-:W-:Y:S01]  /*2b7d0*/  IMAD R67, R163, R95, RZ ;  /* 0x0000005fa3437224 */ /* 0x000fe200078e02ff */
[----:B------:R-:W-:Y:S01]  /*2b7e0*/  STL [R1+0x4d00], R27 ;  /* 0x004d001b01007387 */ /* 0x000fe20000100800 */
[----:B------:R-:W-:-:S03]  /*2b7f0*/  IMAD R53, R159, R98, RZ ;  /* 0x000000629f357224 */ /* 0x000fc600078e02ff */
[----:B------:R2:W-:Y:S01]  /*2b800*/  LDGSTS.E [R86+0x22000], desc[UR60][R2.64], P2 ;  /* 0x2200000002567fae */ /* 0x0005e2000912187c */
[----:B------:R-:W-:Y:S01]  /*2b810*/  IMAD R114, R167, R114, RZ ;  /* 0x00000072a7727224 */ /* 0x000fe200078e02ff */
[----:B------:R-:W4:Y:S01]  /*2b820*/  LDC R91, c[0x0][0x240] ;  /* 0x00009000ff5b7b82 */ /* 0x000f220000000800 */
[----:B-1----:R-:W-:-:S05]  /*2b830*/  IMAD R55, R164, R93, RZ ;  /* 0x0000005da4377224 */ /* 0x002fca00078e02ff */
[----:B------:R-:W-:Y:S01]  /*2b840*/  STL [R1+0x4d04], R55 ;  /* 0x004d043701007387 */ /* 0x000fe20000100800 */
[----:B------:R-:W-:Y:S01]  /*2b850*/  IMAD R155, R166, R155, RZ ;  /* 0x0000009ba69b7224 */ /* 0x000fe200078e02ff */
[----:B------:R-:W1:Y:S02]  /*2b860*/  LDC R92, c[0x0][0x240] ;  /* 0x00009000ff5c7b82 */ /* 0x000e640000000800 */
[----:B------:R-:W-:Y:S04]  /*2b870*/  STL [R1+0x14], R0 ;  /* 0x0000140001007387 */ /* 0x000fe80000100800 */
[----:B------:R-:W-:Y:S02]  /*2b880*/  STL [R1+0x4d08], R67 ;  /* 0x004d084301007387 */ /* 0x000fe40000100800 */
[----:B------:R-:W1:Y:S02]  /*2b890*/  LDC R98, c[0x0][0x240] ;  /* 0x00009000ff627b82 */ /* 0x000e640000000800 */
[----:B------:R-:W-:Y:S04]  /*2b8a0*/  STL [R1+0x4d0c], R53 ;  /* 0x004d0c3501007387 */ /* 0x000fe80000100800 */
[----:B------:R-:W4:Y:S02]  /*2b8b0*/  LDL.LU R252, [R1+0x594] ;  /* 0x0005940001fc7983 */ /* 0x000f240000300800 */
[----:B------:R-:W1:Y:S08]  /*2b8c0*/  LDC R159, c[0x0][0x240] ;  /* 0x00009000ff9f7b82 */ /* 0x000e700000000800 */
[----:B------:R-:W1:Y:S08]  /*2b8d0*/  LDC R93, c[0x0][0x240] ;  /* 0x00009000ff5d7b82 */ /* 0x000e700000000800 */
[----:B------:R-:W1:Y:S08]  /*2b8e0*/  LDC R94, c[0x0][0x240] ;  /* 0x00009000ff5e7b82 */ /* 0x000e700000000800 */
[----:B------:R-:W1:Y:S01]  /*2b8f0*/  LDC R95, c[0x0][0x240] ;  /* 0x00009000ff5f7b82 */ /* 0x000e620000000800 */
[----:B---3--:R-:W-:-:S05]  /*2b900*/  IMAD R26, R162, R87, RZ ;  /* 0x00000057a21a7224 */ /* 0x008fca00078e02ff */
[----:B------:R-:W-:Y:S01]  /*2b910*/  STL [R1+0x4d10], R26 ;  /* 0x004d101a01007387 */ /* 0x000fe20000100800 */
[----:B--2---:R-:W-:-:S03]  /*2b920*/  IMAD R86, R161, R97, RZ ;  /* 0x00000061a1567224 */ /* 0x004fc600078e02ff */
[----:B------:R-:W1:Y:S01]  /*2b930*/  LDL.LU R250, [R1+0x5b8] ;  /* 0x0005b80001fa7983 */ /* 0x000e620000300800 */
[----:B------:R-:W2:Y:S03]  /*2b940*/  LDC R161, c[0x0][0x240] ;  /* 0x00009000ffa17b82 */ /* 0x000ea60000000800 */
[----:B------:R-:W3:Y:S01]  /*2b950*/  LDL.LU R248, [R1+0x5b4] ;  /* 0x0005b40001f87983 */ /* 0x000ee20000300800 */
[----:B------:R-:W-:-:S03]  /*2b960*/  LEA R2, P0, R86, R6, 0x2 ;  /* 0x0000000656027211 */ /* 0x000fc600078010ff */
[----:B------:R-:W2:Y:S01]  /*2b970*/  LDL.LU R230, [R1+0x5b0] ;  /* 0x0005b00001e67983 */ /* 0x000ea20000300800 */
[----:B------:R-:W2:Y:S03]  /*2b980*/  LDC R97, c[0x0][0x240] ;  /* 0x00009000ff617b82 */ /* 0x000ea60000000800 */
[----:B------:R-:W2:Y:S04]  /*2b990*/  LDL.LU R173, [R1+0x59c] ;  /* 0x00059c0001ad7983 */ /* 0x000ea80000300800 */
[----:B------:R-:W2:Y:S01]  /*2b9a0*/  LDL.LU R171, [R1+0x590] ;  /* 0x0005900001ab7983 */ /* 0x000ea20000300800 */
[----:B------:R-:W-:-:S03]  /*2b9b0*/  LEA.HI.X.SX32 R3, R86, R5, 0x2, P0 ;  /* 0x0000000556037211 */ /* 0x000fc600000f16ff */
[----:B------:R-:W2:Y:S01]  /*2b9c0*/  LDL.LU R169, [R1+0x588] ;  /* 0x0005880001a97983 */ /* 0x000ea20000300800 */
[----:B----4-:R-:W-:Y:S01]  /*2b9d0*/  IMAD R87, R158, R96, RZ ;  /* 0x000000609e577224 */ /* 0x010fe200078e02ff */
[----:B------:R-:W-:Y:S01]  /*2b9e0*/  IADD3 R86, R244, 0x200000, RZ ;  /* 0x00200000f4567810 */ /* 0x000fe20007ffe0ff */
[----:B------:R-:W4:Y:S01]  /*2b9f0*/  LDC R96, c[0x0][0x240] ;  /* 0x00009000ff607b82 */ /* 0x000f220000000800 */
[----:B------:R-:W4:Y:S04]  /*2ba00*/  LDL.LU R168, [R1+0x574] ;  /* 0x0005740001a87983 */ /* 0x000f280000300800 */
[----:B------:R-:W4:Y:S04]  /*2ba10*/  LDL.LU R167, [R1+0x570] ;  /* 0x0005700001a77983 */ /* 0x000f280000300800 */
[----:B------:R-:W4:Y:S04]  /*2ba20*/  LDL.LU R166, [R1+0x56c] ;  /* 0x00056c0001a67983 */ /* 0x000f280000300800 */
[----:B------:R-:W4:Y:S04]  /*2ba30*/  LDL.LU R165, [R1+0x568] ;  /* 0x0005680001a57983 */ /* 0x000f280000300800 */
[----:B------:R-:W4:Y:S04]  /*2ba40*/  LDL.LU R158, [R1+0x55c] ;  /* 0x00055c00019e7983 */ /* 0x000f280000300800 */
[----:B------:R-:W4:Y:S04]  /*2ba50*/  LDL.LU R164, [R1+0x54c] ;  /* 0x00054c0001a47983 */ /* 0x000f280000300800 */
[----:B------:R-:W4:Y:S04]  /*2ba60*/  LDL.LU R163, [R1+0x534] ;  /* 0x0005340001a37983 */ /* 0x000f280000300800 */
[----:B------:R1:W-:Y:S04]  /*2ba70*/  STL.64 [R1+0x180], R2 ;  /* 0x0001800201007387 */ /* 0x0003e80000100a00 */
[----:B------:R-:W4:Y:S04]  /*2ba80*/  LDL.LU R162, [R1+0x548] ;  /* 0x0005480001a27983 */ /* 0x000f280000300800 */
[----:B------:R1:W-:Y:S02]  /*2ba90*/  LDGSTS.E [R86+0x22400], desc[UR60][R2.64], P2 ;  /* 0x2240000002567fae */ /* 0x0003e4000912187c */
[----:B-1----:R-:W-:-:S04]  /*2baa0*/  LEA R2, P0, R87, R6, 0x2 ;  /* 0x0000000657027211 */ /* 0x002fc800078010ff */
[----:B------:R-:W-:Y:S01]  /*2bab0*/  LEA.HI.X.SX32 R3, R87, R5, 0x2, P0 ;  /* 0x0000000557037211 */ /* 0x000fe200000f16ff */
[----:B------:R-:W-:Y:S01]  /*2bac0*/  IMAD R117, R252, R117, RZ ;  /* 0x00000075fc757224 */ /* 0x000fe200078e02ff */
[----:B------:R-:W1:Y:S03]  /*2bad0*/  LDC R87, c[0x0][0x240] ;  /* 0x00009000ff577b82 */ /* 0x000e660000000800 */
[----:B------:R4:W-:Y:S01]  /*2bae0*/  LDGSTS.E [R86+0x22800], desc[UR60][R2.64], P2 ;  /* 0x2280000002567fae */ /* 0x0009e2000912187c */
[----:B---3--:R-:W-:Y:S02]  /*2baf0*/  IMAD R0, R248, R88, RZ ;  /* 0x00000058f8007224 */ /* 0x008fe400078e02ff */
[----:B------:R-:W-:Y:S02]  /*2bb00*/  IMAD R159, R250, R159, RZ ;  /* 0x0000009ffa9f7224 */ /* 0x000fe400078e02ff */
[----:B------:R-:W3:Y:S01]  /*2bb10*/  LDC R88, c[0x0][0x240] ;  /* 0x00009000ff587b82 */ /* 0x000ee20000000800 */
[----:B--2---:R-:W-:-:S02]  /*2bb20*/  IMAD R80, R230, R90, RZ ;  /* 0x0000005ae6507224 */ /* 0x004fc400078e02ff */
[----:B------:R-:W-:-:S03]  /*2bb30*/  IMAD R66, R173, R89, RZ ;  /* 0x00000059ad427224 */ /* 0x000fc600078e02ff */
[----:B------:R-:W-:Y:S02]  /*2bb40*/  STL [R1+0x4d14], R80 ;  /* 0x004d145001007387 */ /* 0x000fe40000100800 */
[----:B------:R-:W2:Y:S01]  /*2bb50*/  LDC R89, c[0x0][0x240] ;  /* 0x00009000ff597b82 */ /* 0x000ea20000000800 */
[----:B------:R-:W-:Y:S01]  /*2bb60*/  IMAD R44, R171, R91, RZ ;  /* 0x0000005bab2c7224 */ /* 0x000fe200078e02ff */
[----:B------:R-:W-:Y:S01]  /*2bb70*/  STL [R1+0x44], R0 ;  /* 0x0000440001007387 */ /* 0x000fe20000100800 */
[----:B------:R-:W-:-:S03]  /*2bb80*/  IMAD R25, R169, R92, RZ ;  /* 0x0000005ca9197224 */ /* 0x000fc600078e02ff */
[----:B------:R-:W-:Y:S02]  /*2bb90*/  STL [R1+0x4d18], R66 ;  /* 0x004d184201007387 */ /* 0x000fe40000100800 */
[----:B------:R-:W3:Y:S02]  /*2bba0*/  LDC R90, c[0x0][0x240] ;  /* 0x00009000ff5a7b82 */ /* 0x000ee40000000800 */
[----:B------:R-:W-:Y:S04]  /*2bbb0*/  STL.64 [R1+0x150], R2 ;  /* 0x0001500201007387 */ /* 0x000fe80000100a00 */
[----:B------:R-:W-:Y:S01]  /*2bbc0*/  STL [R1+0x4d1c], R44 ;  /* 0x004d1c2c01007387 */ /* 0x000fe20000100800 */
[----:B----4-:R-:W-:Y:S01]  /*2bbd0*/  IMAD R118, R168, R118, RZ ;  /* 0x00000076a8767224 */ /* 0x010fe200078e02ff */
[----:B------:R-:W4:Y:S02]  /*2bbe0*/  LDC R91, c[0x0][0x240] ;  /* 0x00009000ff5b7b82 */ /* 0x000f240000000800 */
[----:B------:R1:W-:Y:S04]  /*2bbf0*/  STL [R1+0x4d20], R25 ;  /* 0x004d201901007387 */ /* 0x0003e80000100800 */
[----:B------:R-:W2:Y:S01]  /*2bc00*/  LDL.LU R106, [R1+0x4f8] ;  /* 0x0004f800016a7983 */ /* 0x000ea20000300800 */
[----:B------:R-:W-:Y:S01]  /*2bc10*/  IMAD R161, R167, R161, RZ ;  /* 0x000000a1a7a17224 */ /* 0x000fe200078e02ff */
[----:B------:R-:W4:Y:S02]  /*2bc20*/  LDC R92, c[0x0][0x240] ;  /* 0x00009000ff5c7b82 */ /* 0x000f240000000800 */
[----:B------:R-:W3:Y:S01]  /*2bc30*/  LDL.LU R107, [R1+0x558] ;  /* 0x00055800016b7983 */ /* 0x000ee20000300800 */
[----:B------:R-:W-:-:S03]  /*2bc40*/  IMAD R24, R162, R98, RZ ;  /* 0x00000062a2187224 */ /* 0x000fc600078e02ff */
[----:B------:R-:W4:Y:S01]  /*2bc50*/  LDL.LU R162, [R1+0x554] ;  /* 0x0005540001a27983 */ /* 0x000f220000300800 */
[----:B------:R-:W-:Y:S01]  /*2bc60*/  IMAD R54, R164, R96, RZ ;  /* 0x00000060a4367224 */ /* 0x000fe200078e02ff */
[----:B------:R-:W3:Y:S02]  /*2bc70*/  LDC R98, c[0x0][0x240] ;  /* 0x00009000ff627b82 */ /* 0x000ee40000000800 */
[----:B------:R-:W3:Y:S04]  /*2bc80*/  LDL.LU R108, [R1+0x580] ;  /* 0x00058000016c7983 */ /* 0x000ee80000300800 */
[----:B------:R-:W3:Y:S01]  /*2bc90*/  LDL.LU R252, [R1+0x57c] ;  /* 0x00057c0001fc7983 */ /* 0x000ee20000300800 */
[----:B-1----:R-:W-:Y:S01]  /*2bca0*/  IMAD R25, R166, R93, RZ ;  /* 0x0000005da6197224 */ /* 0x002fe200078e02ff */
[----:B------:R-:W1:Y:S02]  /*2bcb0*/  LDC R96, c[0x0][0x240] ;  /* 0x00009000ff607b82 */ /* 0x000e640000000800 */
[----:B------:R-:W3:Y:S04]  /*2bcc0*/  LDL.LU R250, [R1+0x564] ;  /* 0x0005640001fa7983 */ /* 0x000ee80000300800 */
[----:B------:R-:W3:Y:S01]  /*2bcd0*/  LDL.LU R248, [R1+0x550] ;  /* 0x0005500001f87983 */ /* 0x000ee20000300800 */
[----:B------:R-:W-:Y:S01]  /*2bce0*/  IMAD R28, R165, R94, RZ ;  /* 0x0000005ea51c7224 */ /* 0x000fe200078e02ff */
[----:B------:R-:W1:Y:S02]  /*2bcf0*/  LDC R93, c[0x0][0x240] ;  /* 0x00009000ff5d7b82 */ /* 0x000e640000000800 */
[----:B------:R-:W3:Y:S04]  /*2bd00*/  LDL.LU R230, [R1+0x544] ;  /* 0x0005440001e67983 */ /* 0x000ee80000300800 */
[----:B------:R-:W3:Y:S01]  /*2bd10*/  LDL.LU R173, [R1+0x530] ;  /* 0x0005300001ad7983 */ /* 0x000ee20000300800 */
[----:B------:R-:W-:Y:S01]  /*2bd20*/  IMAD R75, R158, R95, RZ ;  /* 0x0000005f9e4b7224 */ /* 0x000fe200078e02ff */
[----:B------:R-:W1:Y:S02]  /*2bd30*/  LDC R94, c[0x0][0x240] ;  /* 0x00009000ff5e7b82 */ /* 0x000e640000000800 */
[----:B------:R-:W3:Y:S04]  /*2bd40*/  LDL.LU R171, [R1+0x52c] ;  /* 0x00052c0001ab7983 */ /* 0x000ee80000300800 */
[----:B------:R-:W1:Y:S02]  /*2bd50*/  LDL.LU R169, [R1+0x528] ;  /* 0x0005280001a97983 */ /* 0x000e640000300800 */
[----:B------:R-:W4:Y:S02]  /*2bd60*/  LDC R158, c[0x0][0x240] ;  /* 0x00009000ff9e7b82 */ /* 0x000f240000000800 */
[----:B------:R-:W3:Y:S04]  /*2bd70*/  LDL.LU R168, [R1+0x524] ;  /* 0x0005240001a87983 */ /* 0x000ee80000300800 */
[----:B------:R-:W3:Y:S01]  /*2bd80*/  LDL.LU R167, [R1+0x51c] ;  /* 0x00051c0001a77983 */ /* 0x000ee20000300800 */
[----:B------:R-:W-:Y:S01]  /*2bd90*/  IMAD R86, R163, R97, RZ ;  /* 0x00000061a3567224 */ /* 0x000fe200078e02ff */
[----:B------:R-:W1:Y:S02]  /*2bda0*/  LDC R95, c[0x0][0x240] ;  /* 0x00009000ff5f7b82 */ /* 0x000e640000000800 */
[----:B------:R-:W3:Y:S04]  /*2bdb0*/  LDL.LU R164, [R1+0x510] ;  /* 0x0005100001a47983 */ /* 0x000ee80000300800 */
[----:B------:R-:W3:Y:S02]  /*2bdc0*/  LDL.LU R166, [R1+0x504] ;  /* 0x0005040001a67983 */ /* 0x000ee40000300800 */
[----:B------:R-:W3:Y:S02]  /*2bdd0*/  LDC R163, c[0x0][0x240] ;  /* 0x00009000ffa37b82 */ /* 0x000ee40000000800 */
[----:B------:R-:W3:Y:S01]  /*2bde0*/  LDL.LU R165, [R1+0x4f4] ;  /* 0x0004f40001a57983 */ /* 0x000ee20000300800 */
[----:B------:R-:W-:-:S04]  /*2bdf0*/  LEA R2, P0, R86, R6, 0x2 ;  /* 0x0000000656027211 */ /* 0x000fc800078010ff */
[----:B------:R-:W-:Y:S01]  /*2be00*/  LEA.HI.X.SX32 R3, R86, R5, 0x2, P0 ;  /* 0x0000000556037211 */ /* 0x000fe200000f16ff */
[----:B------:R-:W-:Y:S01]  /*2be10*/  VIADD R86, R244, 0x200000 ;  /* 0x00200000f4567836 */ /* 0x000fe20000000000 */
[----:B------:R-:W1:Y:S04]  /*2be20*/  LDC R97, c[0x0][0x240] ;  /* 0x00009000ff617b82 */ /* 0x000e680000000800 */
[----:B------:R2:W-:Y:S04]  /*2be30*/  LDGSTS.E [R86+0x22c00], desc[UR60][R2.64], P2 ;  /* 0x22c0000002567fae */ /* 0x0005e8000912187c */
[----:B------:R2:W-:Y:S02]  /*2be40*/  STL.64 [R1+0x120], R2 ;  /* 0x0001200201007387 */ /* 0x0005e40000100a00 */
[----:B--2---:R-:W-:-:S02]  /*2be50*/  IMAD R86, R106, R87, RZ ;  /* 0x000000576a567224 */ /* 0x004fc400078e02ff */
[----:B------:R-:W2:Y:S03]  /*2be60*/  LDC R87, c[0x0][0x240] ;  /* 0x00009000ff577b82 */ /* 0x000ea60000000800 */
[----:B------:R-:W-:-:S04]  /*2be70*/  LEA R2, P0, R86, R6, 0x2 ;  /* 0x0000000656027211 */ /* 0x000fc800078010ff */
[----:B------:R-:W-:Y:S01]  /*2be80*/  LEA.HI.X.SX32 R3, R86, R5, 0x2, P0 ;  /* 0x0000000556037211 */ /* 0x000fe200000f16ff */
[----:B----4-:R-:W-:Y:S02]  /*2be90*/  IMAD R158, R162, R158, RZ ;  /* 0x0000009ea29e7224 */ /* 0x010fe400078e02ff */
[----:B------:R-:W4:Y:S01]  /*2bea0*/  LDL.LU R162, [R1+0x4bc] ;  /* 0x0004bc0001a27983 */ /* 0x000f220000300800 */
[----:B---3--:R-:W-:-:S03]  /*2beb0*/  IMAD R116, R107, R116, RZ ;  /* 0x000000746b747224 */ /* 0x008fc600078e02ff */
[----:B------:R3:W-:Y:S01]  /*2bec0*/  STL.64 [R1+0xf0], R2 ;  /* 0x0000f00201007387 */ /* 0x0007e20000100a00 */
[----:B------:R-:W-:Y:S02]  /*2bed0*/  IMAD R44, R108, R89, RZ ;  /* 0x000000596c2c7224 */ /* 0x000fe400078e02ff */
[----:B------:R-:W-:Y:S01]  /*2bee0*/  IMAD R45, R252, R88, RZ ;  /* 0x00000058fc2d7224 */ /* 0x000fe200078e02ff */
[----:B------:R-:W4:Y:S01]  /*2bef0*/  LDL.LU R105, [R1+0x518] ;  /* 0x0005180001697983 */ /* 0x000f220000300800 */
[----:B------:R-:W-:Y:S02]  /*2bf00*/  IMAD R65, R250, R90, RZ ;  /* 0x0000005afa417224 */ /* 0x000fe400078e02ff */
[----:B------:R-:W-:Y:S01]  /*2bf10*/  IMAD R46, R248, R91, RZ ;  /* 0x0000005bf82e7224 */ /* 0x000fe200078e02ff */
[----:B------:R-:W4:Y:S01]  /*2bf20*/  LDL.LU R106, [R1+0x540] ;  /* 0x00054000016a7983 */ /* 0x000f220000300800 */
[----:B------:R-:W-:-:S03]  /*2bf30*/  IMAD R23, R230, R92, RZ ;  /* 0x0000005ce6177224 */ /* 0x000fc600078e02ff */
[----:B------:R-:W4:Y:S01]  /*2bf40*/  LDL.LU R107, [R1+0x53c] ;  /* 0x00053c00016b7983 */ /* 0x000f220000300800 */
[----:B------:R-:W-:-:S03]  /*2bf50*/  IMAD R120, R173, R120, RZ ;  /* 0x00000078ad787224 */ /* 0x000fc600078e02ff */
[----:B------:R-:W4:Y:S01]  /*2bf60*/  LDL.LU R108, [R1+0x538] ;  /* 0x00053800016c7983 */ /* 0x000f220000300800 */
[----:B------:R-:W-:-:S03]  /*2bf70*/  IMAD R163, R171, R163, RZ ;  /* 0x000000a3aba37224 */ /* 0x000fc600078e02ff */
[----:B------:R-:W4:Y:S01]  /*2bf80*/  LDL.LU R252, [R1+0x520] ;  /* 0x0005200001fc7983 */ /* 0x000f220000300800 */
[----:B-1----:R-:W-:-:S03]  /*2bf90*/  IMAD R66, R169, R94, RZ ;  /* 0x0000005ea9427224 */ /* 0x002fc600078e02ff */
[----:B------:R-:W4:Y:S01]  /*2bfa0*/  LDL.LU R250, [R1+0x514] ;  /* 0x0005140001fa7983 */ /* 0x000f220000300800 */
[----:B------:R-:W-:-:S03]  /*2bfb0*/  IMAD R72, R168, R93, RZ ;  /* 0x0000005da8487224 */ /* 0x000fc600078e02ff */
[----:B------:R-:W4:Y:S01]  /*2bfc0*/  LDL.LU R248, [R1+0x50c] ;  /* 0x00050c0001f87983 */ /* 0x000f220000300800 */
[----:B--2---:R-:W-:-:S03]  /*2bfd0*/  IMAD R22, R166, R87, RZ ;  /* 0x00000057a6167224 */ /* 0x004fc600078e02ff */
[----:B------:R-:W2:Y:S01]  /*2bfe0*/  LDL.LU R230, [R1+0x4f0] ;  /* 0x0004f00001e67983 */ /* 0x000ea20000300800 */
[----:B------:R-:W-:Y:S01]  /*2bff0*/  IADD3 R86, R244, 0x200000, RZ ;  /* 0x00200000f4567810 */ /* 0x000fe20007ffe0ff */
[----:B------:R-:W-:Y:S01]  /*2c000*/  IMAD R64, R167, R95, RZ ;  /* 0x0000005fa7407224 */ /* 0x000fe200078e02ff */
[----:B------:R-:W1:Y:S01]  /*2c010*/  LDC R88, c[0x0][0x240] ;  /* 0x00009000ff587b82 */ /* 0x000e620000000800 */
[----:B------:R-:W2:Y:S04]  /*2c020*/  LDL.LU R173, [R1+0x4ec] ;  /* 0x0004ec0001ad7983 */ /* 0x000ea80000300800 */
[----:B------:R-:W2:Y:S01]  /*2c030*/  LDL.LU R171, [R1+0x4e8] ;  /* 0x0004e80001ab7983 */ /* 0x000ea20000300800 */
[----:B------:R-:W-:Y:S02]  /*2c040*/  IMAD R35, R164, R98, RZ ;  /* 0x00000062a4237224 */ /* 0x000fe400078e02ff */
[----:B------:R-:W1:Y:S01]  /*2c050*/  LDC R164, c[0x0][0x240] ;  /* 0x00009000ffa47b82 */ /* 0x000e620000000800 */
[----:B------:R-:W2:Y:S04]  /*2c060*/  LDL.LU R169, [R1+0x4e4] ;  /* 0x0004e40001a97983 */ /* 0x000ea80000300800 */
[----:B------:R-:W2:Y:S03]  /*2c070*/  LDL.LU R166, [R1+0x4dc] ;  /* 0x0004dc0001a67983 */ /* 0x000ea60000300800 */
[----:B------:R-:W1:Y:S01]  /*2c080*/  LDC R90, c[0x0][0x240] ;  /* 0x00009000ff5a7b82 */ /* 0x000e620000000800 */
[----:B------:R-:W2:Y:S04]  /*2c090*/  LDL.LU R168, [R1+0x4cc] ;  /* 0x0004cc0001a87983 */ /* 0x000ea80000300800 */
[----:B------:R3:W-:Y:S03]  /*2c0a0*/  LDGSTS.E [R86+0x23000], desc[UR60][R2.64], P2 ;  /* 0x2300000002567fae */ /* 0x0007e6000912187c */
[----:B------:R-:W1:Y:S01]  /*2c0b0*/  LDC R89, c[0x0][0x240] ;  /* 0x00009000ff597b82 */ /* 0x000e620000000800 */
[----:B------:R-:W2:Y:S07]  /*2c0c0*/  LDL.LU R167, [R1+0x4c0] ;  /* 0x0004c00001a77983 */ /* 0x000eae0000300800 */
[----:B------:R-:W1:Y:S01]  /*2c0d0*/  LDC R91, c[0x0][0x240] ;  /* 0x00009000ff5b7b82 */ /* 0x000e620000000800 */
[----:B---3--:R-:W-:-:S02]  /*2c0e0*/  IMAD R86, R165, R97, RZ ;  /* 0x00000061a5567224 */ /* 0x008fc400078e02ff */
[----:B------:R-:W3:Y:S03]  /*2c0f0*/  LDL.LU R165, [R1+0x4c8] ;  /* 0x0004c80001a57983 */ /* 0x000ee60000300800 */
[C---:B------:R-:W-:Y:S02]  /*2c100*/  LEA R2, P0, R86.reuse, R6, 0x2 ;  /* 0x0000000656027211 */ /* 0x040fe400078010ff */
[----:B------:R-:W1:Y:S02]  /*2c110*/  LDC R92, c[0x0][0x240] ;  /* 0x00009000ff5c7b82 */ /* 0x000e640000000800 */
[----:B------:R-:W-:Y:S01]  /*2c120*/  LEA.HI.X.SX32 R3, R86, R5, 0x2, P0 ;  /* 0x0000000556037211 */ /* 0x000fe200000f16ff */
[----:B------:R-:W-:-:S04]  /*2c130*/  VIADD R86, R244, 0x200000 ;  /* 0x00200000f4567836 */ /* 0x000fc80000000000 */
[----:B------:R4:W-:Y:S01]  /*2c140*/  STL.64 [R1+0xc0], R2 ;  /* 0x0000c00201007387 */ /* 0x0009e20000100a00 */
[----:B------:R-:W3:Y:S03]  /*2c150*/  LDC R98, c[0x0][0x240] ;  /* 0x00009000ff627b82 */ /* 0x000ee60000000800 */
[----:B------:R4:W-:Y:S05]  /*2c160*/  LDGSTS.E [R86+0x23400], desc[UR60][R2.64], P2 ;  /* 0x2340000002567fae */ /* 0x0009ea000912187c */
[----:B------:R-:W2:Y:S08]  /*2c170*/  LDC R93, c[0x0][0x240] ;  /* 0x00009000ff5d7b82 */ /* 0x000eb00000000800 */
[----:B------:R-:W3:Y:S08]  /*2c180*/  LDC R97, c[0x0][0x240] ;  /* 0x00009000ff617b82 */ /* 0x000ef00000000800 */
[----:B------:R-:W3:Y:S08]  /*2c190*/  LDC R95, c[0x0][0x240] ;  /* 0x00009000ff5f7b82 */ /* 0x000ef00000000800 */
[----:B------:R-:W3:Y:S01]  /*2c1a0*/  LDC R94, c[0x0][0x240] ;  /* 0x00009000ff5e7b82 */ /* 0x000ee20000000800 */
[----:B----4-:R-:W-:-:S07]  /*2c1b0*/  IMAD R87, R162, R96, RZ ;  /* 0x00000060a2577224 */ /* 0x010fce00078e02ff */
[----:B------:R-:W4:Y:S01]  /*2c1c0*/  LDC R96, c[0x0][0x240] ;  /* 0x00009000ff607b82 */ /* 0x000f220000000800 */
[----:B------:R-:W-:-:S04]  /*2c1d0*/  LEA R2, P0, R87, R6, 0x2 ;  /* 0x0000000657027211 */ /* 0x000fc800078010ff */
[----:B------:R-:W-:-:S03]  /*2c1e0*/  LEA.HI.X.SX32 R3, R87, R5, 0x2, P0 ;  /* 0x0000000557037211 */ /* 0x000fc600000f16ff */
[----:B------:R-:W4:Y:S02]  /*2c1f0*/  LDC R162, c[0x0][0x240] ;  /* 0x00009000ffa27b82 */ /* 0x000f240000000800 */
[----:B------:R3:W-:Y:S04]  /*2c200*/  STL.64 [R1+0x90], R2 ;  /* 0x0000900201007387 */ /* 0x0007e80000100a00 */
[----:B------:R-:W3:Y:S01]  /*2c210*/  LDL.LU R100, [R1+0x470] ;  /* 0x0004700001647983 */ /* 0x000ee20000300800 */
[----:B------:R-:W-:Y:S01]  /*2c220*/  IMAD R121, R105, R121, RZ ;  /* 0x0000007969797224 */ /* 0x000fe200078e02ff */
[----:B------:R-:W3:Y:S02]  /*2c230*/  LDC R87, c[0x0][0x240] ;  /* 0x00009000ff577b82 */ /* 0x000ee40000000800 */
[----:B------:R-:W3:Y:S04]  /*2c240*/  LDL.LU R103, [R1+0x4d8] ;  /* 0x0004d80001677983 */ /* 0x000ee80000300800 */
[----:B------:R-:W3:Y:S01]  /*2c250*/  LDL.LU R104, [R1+0x4d4] ;  /* 0x0004d40001687983 */ /* 0x000ee20000300800 */
[----:B-1----:R-:W-:-:S02]  /*2c260*/  IMAD R164, R106, R164, RZ ;  /* 0x000000a46aa47224 */ /* 0x002fc400078e02ff */
[----:B------:R-:W-:Y:S01]  /*2c270*/  IMAD R80, R107, R88, RZ ;  /* 0x000000586b507224 */ /* 0x000fe200078e02ff */
[----:B------:R1:W-:Y:S01]  /*2c280*/  LDGSTS.E [R86+0x23800], desc[UR60][R2.64], P2 ;  /* 0x2380000002567fae */ /* 0x0003e2000912187c */
[----:B------:R-:W-:Y:S01]  /*2c290*/  IMAD R243, R108, R90, RZ ;  /* 0x0000005a6cf37224 */ /* 0x000fe200078e02ff */
[----:B------:R-:W1:Y:S01]  /*2c2a0*/  LDC R88, c[0x0][0x240] ;  /* 0x00009000ff587b82 */ /* 0x000e620000000800 */
[----:B------:R-:W-:Y:S02]  /*2c2b0*/  IMAD R74, R252, R89, RZ ;  /* 0x00000059fc4a7224 */ /* 0x000fe400078e02ff */
[----:B------:R-:W-:Y:S02]  /*2c2c0*/  IMAD R49, R250, R91, RZ ;  /* 0x0000005bfa317224 */ /* 0x000fe400078e02ff */
[----:B------:R-:W-:-:S03]  /*2c2d0*/  IMAD R21, R248, R92, RZ ;  /* 0x0000005cf8157224 */ /* 0x000fc600078e02ff */
[----:B------:R-:W1:Y:S01]  /*2c2e0*/  LDC R89, c[0x0][0x240] ;  /* 0x00009000ff597b82 */ /* 0x000e620000000800 */
[----:B--2---:R-:W-:-:S07]  /*2c2f0*/  IMAD R119, R230, R119, RZ ;  /* 0x00000077e6777224 */ /* 0x004fce00078e02ff */
[----:B------:R-:W2:Y:S01]  /*2c300*/  LDC R90, c[0x0][0x240] ;  /* 0x00009000ff5a7b82 */ /* 0x000ea20000000800 */
[----:B----4-:R-:W-:-:S07]  /*2c310*/  IMAD R47, R168, R96, RZ ;  /* 0x00000060a82f7224 */ /* 0x010fce00078e02ff */
[----:B------:R-:W4:Y:S01]  /*2c320*/  LDC R91, c[0x0][0x240] ;  /* 0x00009000ff5b7b82 */ /* 0x000f220000000800 */
[----:B------:R-:W2:Y:S04]  /*2c330*/  LDL.LU R168, [R1+0x500] ;  /* 0x0005000001a87983 */ /* 0x000ea80000300800 */
[----:B------:R-:W4:Y:S01]  /*2c340*/  LDL.LU R105, [R1+0x4fc] ;  /* 0x0004fc0001697983 */ /* 0x000f220000300800 */
[----:B------:R-:W-:Y:S02]  /*2c350*/  IMAD R162, R173, R162, RZ ;  /* 0x000000a2ada27224 */ /* 0x000fe400078e02ff */
[----:B------:R-:W-:Y:S01]  /*2c360*/  IMAD R26, R171, R93, RZ ;  /* 0x0000005dab1a7224 */ /* 0x000fe200078e02ff */
[----:B------:R-:W4:Y:S01]  /*2c370*/  LDL.LU R106, [R1+0x4e0] ;  /* 0x0004e000016a7983 */ /* 0x000f220000300800 */
[----:B---3--:R-:W-:-:S03]  /*2c380*/  IMAD R20, R165, R98, RZ ;  /* 0x00000062a5147224 */ /* 0x008fc600078e02ff */
[----:B------:R-:W3:Y:S01]  /*2c390*/  LDL.LU R107, [R1+0x4d0] ;  /* 0x0004d000016b7983 */ /* 0x000ee20000300800 */
[----:B-1----:R-:W-:Y:S01]  /*2c3a0*/  IMAD R86, R167, R97, RZ ;  /* 0x00000061a7567224 */ /* 0x002fe200078e02ff */
[----:B------:R-:W1:Y:S02]  /*2c3b0*/  LDC R92, c[0x0][0x240] ;  /* 0x00009000ff5c7b82 */ /* 0x000e640000000800 */
[----:B------:R-:W1:Y:S04]  /*2c3c0*/  LDL.LU R108, [R1+0x4c4] ;  /* 0x0004c400016c7983 */ /* 0x000e680000300800 */
[----:B------:R-:W3:Y:S01]  /*2c3d0*/  LDL.LU R252, [R1+0x4b8] ;  /* 0x0004b80001fc7983 */ /* 0x000ee20000300800 */
[----:B------:R-:W-:Y:S01]  /*2c3e0*/  IMAD R71, R166, R95, RZ ;  /* 0x0000005fa6477224 */ /* 0x000fe200078e02ff */
[C---:B------:R-:W-:Y:S01]  /*2c3f0*/  LEA R2, P0, R86.reuse, R6, 0x2 ;  /* 0x0000000656027211 */ /* 0x040fe200078010ff */
[----:B------:R-:W-:Y:S01]  /*2c400*/  IMAD R241, R169, R94, RZ ;  /* 0x0000005ea9f17224 */ /* 0x000fe200078e02ff */
[----:B------:R-:W3:Y:S01]  /*2c410*/  LDL.LU R250, [R1+0x4b4] ;  /* 0x0004b40001fa7983 */ /* 0x000ee20000300800 */
[----:B------:R-:W2:Y:S03]  /*2c420*/  LDC R166, c[0x0][0x240] ;  /* 0x00009000ffa67b82 */ /* 0x000ea60000000800 */
[----:B------:R-:W3:Y:S04]  /*2c430*/  LDL.LU R248, [R1+0x4b0] ;  /* 0x0004b00001f87983 */ /* 0x000ee80000300800 */
[----:B------:R-:W3:Y:S01]  /*2c440*/  LDL.LU R230, [R1+0x4a0] ;  /* 0x0004a00001e67983 */ /* 0x000ee20000300800 */
[----:B------:R-:W-:Y:S01]  /*2c450*/  LEA.HI.X.SX32 R3, R86, R5, 0x2, P0 ;  /* 0x0000000556037211 */ /* 0x000fe200000f16ff */
[----:B------:R-:W1:Y:S02]  /*2c460*/  LDC R167, c[0x0][0x240] ;  /* 0x00009000ffa77b82 */ /* 0x000e640000000800 */
[----:B------:R-:W3:Y:S04]  /*2c470*/  LDL.LU R173, [R1+0x49c] ;  /* 0x00049c0001ad7983 */ /* 0x000ee80000300800 */
[----:B------:R-:W3:Y:S02]  /*2c480*/  LDL.LU R165, [R1+0x47c] ;  /* 0x00047c0001a57983 */ /* 0x000ee40000300800 */
[----:B------:R-:W1:Y:S02]  /*2c490*/  LDC R94, c[0x0][0x240] ;  /* 0x00009000ff5e7b82 */ /* 0x000e640000000800 */
[----:B------:R-:W3:Y:S01]  /*2c4a0*/  LDL.LU R171, [R1+0x45c] ;  /* 0x00045c0001ab7983 */ /* 0x000ee20000300800 */
[----:B------:R-:W-:-:S03]  /*2c4b0*/  IADD3 R86, R244, 0x200000, RZ ;  /* 0x00200000f4567810 */ /* 0x000fc60007ffe0ff */
[----:B------:R-:W3:Y:S02]  /*2c4c0*/  LDL.LU R169, [R1+0x434] ;  /* 0x0004340001a97983 */ /* 0x000ee40000300800 */
[----:B------:R-:W1:Y:S02]  /*2c4d0*/  LDC R93, c[0x0][0x240] ;  /* 0x00009000ff5d7b82 */ /* 0x000e640000000800 */
[----:B------:R2:W-:Y:S04]  /*2c4e0*/  LDGSTS.E [R86+0x23c00], desc[UR60][R2.64], P2 ;  /* 0x23c0000002567fae */ /* 0x0005e8000912187c */
[----:B------:R2:W-:Y:S02]  /*2c4f0*/  STL.64 [R1+0x60], R2 ;  /* 0x0000600201007387 */ /* 0x0005e40000100a00 */
[----:B------:R-:W1:Y:S08]  /*2c500*/  LDC R97, c[0x0][0x240] ;  /* 0x00009000ff617b82 */ /* 0x000e700000000800 */
[----:B------:R-:W1:Y:S08]  /*2c510*/  LDC R96, c[0x0][0x240] ;  /* 0x00009000ff607b82 */ /* 0x000e700000000800 */
[----:B------:R-:W1:Y:S08]  /*2c520*/  LDC R95, c[0x0][0x240] ;  /* 0x00009000ff5f7b82 */ /* 0x000e700000000800 */
[----:B------:R-:W1:Y:S01]  /*2c530*/  LDC R98, c[0x0][0x240] ;  /* 0x00009000ff627b82 */ /* 0x000e620000000800 */
[----:B--2---:R-:W-:-:S07]  /*2c540*/  IMAD R86, R100, R87, RZ ;  /* 0x0000005764567224 */ /* 0x004fce00078e02ff */
[----:B------:R-:W2:Y:S01]  /*2c550*/  LDC R87, c[0x0][0x240] ;  /* 0x00009000ff577b82 */ /* 0x000ea20000000800 */
[----:B------:R-:W-:-:S04]  /*2c560*/  LEA R2, P0, R86, R6, 0x2 ;  /* 0x0000000656027211 */ /* 0x000fc800078010ff */
[----:B------:R-:W-:Y:S01]  /*2c570*/  LEA.HI.X.SX32 R3, R86, R5, 0x2, P0 ;  /* 0x0000000556037211 */ /* 0x000fe200000f16ff */
[----:B------:R-:W-:Y:S02]  /*2c580*/  IMAD R123, R103, R123, RZ ;  /* 0x0000007b677b7224 */ /* 0x000fe400078e02ff */
[----:B------:R-:W-:Y:S02]  /*2c590*/  IMAD R166, R104, R166, RZ ;  /* 0x000000a668a67224 */ /* 0x000fe400078e02ff */
[----:B------:R-:W-:Y:S02]  /*2c5a0*/  IMAD R53, R168, R89, RZ ;  /* 0x00000059a8357224 */ /* 0x000fe400078e02ff */
[----:B------:R-:W2:Y:S01]  /*2c5b0*/  LDL.LU R168, [R1+0x3ac] ;  /* 0x0003ac0001a87983 */ /* 0x000ea20000300800 */
[----:B----4-:R-:W-:Y:S01]  /*2c5c0*/  IMAD R240, R105, R88, RZ ;  /* 0x0000005869f07224 */ /* 0x010fe200078e02ff */
[----:B------:R-:W4:Y:S02]  /*2c5d0*/  LDC R89, c[0x0][0x240] ;  /* 0x00009000ff597b82 */ /* 0x000f240000000800 */
[----:B------:R4:W-:Y:S04]  /*2c5e0*/  STL.64 [R1+0x30], R2 ;  /* 0x0000300201007387 */ /* 0x0009e80000100a00 */
[----:B------:R-:W4:Y:S01]  /*2c5f0*/  LDL.LU R249, [R1+0x498] ;  /* 0x0004980001f97983 */ /* 0x000f220000300800 */
[----:B------:R-:W-:-:S02]  /*2c600*/  IMAD R70, R106, R90, RZ ;  /* 0x0000005a6a467224 */ /* 0x000fc400078e02ff */
[----:B---3--:R-:W-:Y:S01]  /*2c610*/  IMAD R34, R107, R91, RZ ;  /* 0x0000005b6b227224 */ /* 0x008fe200078e02ff */
[----:B------:R-:W3:Y:S01]  /*2c620*/  LDL.LU R100, [R1+0x4ac] ;  /* 0x0004ac0001647983 */ /* 0x000ee20000300800 */
[----:B-1----:R-:W-:-:S03]  /*2c630*/  IMAD R19, R108, R92, RZ ;  /* 0x0000005c6c137224 */ /* 0x002fc600078e02ff */
[----:B------:R-:W3:Y:S01]  /*2c640*/  LDL.LU R103, [R1+0x4a8] ;  /* 0x0004a80001677983 */ /* 0x000ee20000300800 */
[----:B------:R-:W-:-:S03]  /*2c650*/  IMAD R124, R252, R124, RZ ;  /* 0x0000007cfc7c7224 */ /* 0x000fc600078e02ff */
[----:B------:R-:W3:Y:S01]  /*2c660*/  LDL.LU R104, [R1+0x4a4] ;  /* 0x0004a40001687983 */ /* 0x000ee20000300800 */
[----:B------:R-:W-:-:S03]  /*2c670*/  IMAD R167, R250, R167, RZ ;  /* 0x000000a7faa77224 */ /* 0x000fc600078e02ff */
[----:B------:R-:W3:Y:S01]  /*2c680*/  LDL.LU R105, [R1+0x494] ;  /* 0x0004940001697983 */ /* 0x000ee20000300800 */
[----:B------:R-:W-:-:S03]  /*2c690*/  IMAD R67, R248, R94, RZ ;  /* 0x0000005ef8437224 */ /* 0x000fc600078e02ff */
[----:B------:R-:W3:Y:S01]  /*2c6a0*/  LDL.LU R106, [R1+0x478] ;  /* 0x00047800016a7983 */ /* 0x000ee20000300800 */
[----:B------:R-:W-:-:S03]  /*2c6b0*/  IMAD R239, R230, R93, RZ ;  /* 0x0000005de6ef7224 */ /* 0x000fc600078e02ff */
[----:B------:R-:W3:Y:S01]  /*2c6c0*/  LDL.LU R107, [R1+0x454] ;  /* 0x00045400016b7983 */ /* 0x000ee20000300800 */
[----:B--2---:R-:W-:-:S03]  /*2c6d0*/  IMAD R18, R171, R87, RZ ;  /* 0x00000057ab127224 */ /* 0x004fc600078e02ff */
[----:B------:R-:W2:Y:S01]  /*2c6e0*/  LDL.LU R108, [R1+0x430] ;  /* 0x00043000016c7983 */ /* 0x000ea20000300800 */
[----:B------:R-:W-:Y:S01]  /*2c6f0*/  VIADD R86, R244, 0x200000 ;  /* 0x00200000f4567836 */ /* 0x000fe20000000000 */
[----:B------:R-:W3:Y:S02]  /*2c700*/  LDC R90, c[0x0][0x240] ;  /* 0x00009000ff5a7b82 */ /* 0x000ee40000000800 */
[----:B------:R-:W2:Y:S04]  /*2c710*/  LDL.LU R252, [R1+0x418] ;  /* 0x0004180001fc7983 */ /* 0x000ea80000300800 */
[----:B------:R-:W2:Y:S01]  /*2c720*/  LDL.LU R250, [R1+0x414] ;  /* 0x0004140001fa7983 */ /* 0x000ea20000300800 */
[----:B------:R-:W-:Y:S01]  /*2c730*/  IMAD R69, R173, R95, RZ ;  /* 0x0000005fad457224 */ /* 0x000fe200078e02ff */
[----:B------:R-:W1:Y:S02]  /*2c740*/  LDC R91, c[0x0][0x240] ;  /* 0x00009000ff5b7b82 */ /* 0x000e640000000800 */
[----:B------:R-:W2:Y:S04]  /*2c750*/  LDL.LU R248, [R1+0x40c] ;  /* 0x00040c0001f87983 */ /* 0x000ea80000300800 */
[----:B------:R-:W2:Y:S02]  /*2c760*/  LDL.LU R171, [R1+0x400] ;  /* 0x0004000001ab7983 */ /* 0x000ea40000300800 */
[----:B------:R-:W1:Y:S02]  /*2c770*/  LDC R92, c[0x0][0x240] ;  /* 0x00009000ff5c7b82 */ /* 0x000e640000000800 */
[----:B------:R-:W2:Y:S04]  /*2c780*/  LDL.LU R230, [R1+0x3d8] ;  /* 0x0003d80001e67983 */ /* 0x000ea80000300800 */
[----:B------:R4:W-:Y:S02]  /*2c790*/  LDGSTS.E [R86+0x24000], desc[UR60][R2.64], P2 ;  /* 0x2400000002567fae */ /* 0x0009e4000912187c */
[----:B------:R-:W2:Y:S02]  /*2c7a0*/  LDC R93, c[0x0][0x240] ;  /* 0x00009000ff5d7b82 */ /* 0x000ea40000000800 */
[----:B------:R-:W2:Y:S01]  /*2c7b0*/  LDL.LU R173, [R1+0x3b0] ;  /* 0x0003b00001ad7983 */ /* 0x000ea20000300800 */
[----:B------:R-:W-:-:S05]  /*2c7c0*/  IMAD R48, R165, R98, RZ ;  /* 0x00000062a5307224 */ /* 0x000fca00078e02ff */
[----:B------:R-:W2:Y:S01]  /*2c7d0*/  LDC R88, c[0x0][0x240] ;  /* 0x00009000ff587b82 */ /* 0x000ea20000000800 */
[----:B----4-:R-:W-:-:S05]  /*2c7e0*/  IMAD R86, R169, R97, RZ ;  /* 0x00000061a9567224 */ /* 0x010fca00078e02ff */
[C---:B------:R-:W-:Y:S02]  /*2c7f0*/  LEA R2, P0, R86.reuse, R6, 0x2 ;  /* 0x0000000656027211 */ /* 0x040fe400078010ff */
[----:B------:R-:W4:Y:S02]  /*2c800*/  LDC R98, c[0x0][0x240] ;  /* 0x00009000ff627b82 */ /* 0x000f240000000800 */
[----:B------:R-:W-:Y:S02]  /*2c810*/  LEA.HI.X.SX32 R3, R86, R5, 0x2, P0 ;  /* 0x0000000556037211 */ /* 0x000fe400000f16ff */
[----:B------:R-:W-:-:S04]  /*2c820*/  IADD3 R86, R244, 0x200000, RZ ;  /* 0x00200000f4567810 */ /* 0x000fc80007ffe0ff */
[----:B------:R-:W2:Y:S01]  /*2c830*/  LDC R97, c[0x0][0x240] ;  /* 0x00009000ff617b82 */ /* 0x000ea20000000800 */
[----:B------:R1:W-:Y:S07]  /*2c840*/  LDGSTS.E [R86+0x24400], desc[UR60][R2.64], P2 ;  /* 0x2440000002567fae */ /* 0x0003ee000912187c */
[----:B------:R-:W2:Y:S08]  /*2c850*/  LDC R95, c[0x0][0x240] ;  /* 0x00009000ff5f7b82 */ /* 0x000eb00000000800 */
[----:B------:R-:W2:Y:S08]  /*2c860*/  LDC R169, c[0x0][0x240] ;  /* 0x00009000ffa97b82 */ /* 0x000eb00000000800 */
[----:B------:R-:W2:Y:S08]  /*2c870*/  LDC R94, c[0x0][0x240] ;  /* 0x00009000ff5e7b82 */ /* 0x000eb00000000800 */
[----:B------:R-:W2:Y:S01]  /*2c880*/  LDC R165, c[0x0][0x240] ;  /* 0x00009000ffa57b82 */ /* 0x000ea20000000800 */
[----:B------:R-:W-:-:S07]  /*2c890*/  IMAD R87, R168, R96, RZ ;  /* 0x00000060a8577224 */ /* 0x000fce00078e02ff */
[----:B------:R-:W2:Y:S01]  /*2c8a0*/  LDC R96, c[0x0][0x240] ;  /* 0x00009000ff607b82 */ /* 0x000ea20000000800 */
[----:B------:R-:W4:Y:S01]  /*2c8b0*/  LDL.LU R168, [R1+0x3cc] ;  /* 0x0003cc0001a87983 */ /* 0x000f220000300800 */
[----:B-1----:R-:W-:-:S04]  /*2c8c0*/  LEA R86, P0, R87, R6, 0x2 ;  /* 0x0000000657567211 */ /* 0x002fc800078010ff */
[----:B------:R-:W-:Y:S01]  /*2c8d0*/  LEA.HI.X.SX32 R87, R87, R5, 0x2, P0 ;  /* 0x0000000557577211 */ /* 0x000fe200000f16ff */
[----:B------:R-:W-:Y:S04]  /*2c8e0*/  STL.64 [R1], R2 ;  /* 0x0000000201007387 */ /* 0x000fe80000100a00 */
[----:B------:R1:W-:Y:S04]  /*2c8f0*/  STL.64 [R1+0x4c30], R86 ;  /* 0x004c305601007387 */ /* 0x0003e80000100a00 */
[----:B------:R-:W4:Y:S04]  /*2c900*/  LDL.LU R14, [R1+0x304] ;  /* 0x00030400010e7983 */ /* 0x000f280000300800 */
[----:B------:R-:W4:Y:S01]  /*2c910*/  LDL.LU R15, [R1+0x3fc] ;  /* 0x0003fc00010f7983 */ /* 0x000f220000300800 */
[----:B------:R-:W-:-:S03]  /*2c920*/  IMAD R122, R249, R122, RZ ;  /* 0x0000007af97a7224 */ /* 0x000fc600078e02ff */
[----:B------:R-:W4:Y:S01]  /*2c930*/  LDL.LU R0, [R1+0x3e4] ;  /* 0x0003e40001007983 */ /* 0x000f220000300800 */
[----:B---3--:R-:W-:Y:S02]  /*2c940*/  IMAD R237, R104, R90, RZ ;  /* 0x0000005a68ed7224 */ /* 0x008fe400078e02ff */
[----:B------:R-:W-:Y:S02]  /*2c950*/  IMAD R63, R105, R89, RZ ;  /* 0x00000059693f7224 */ /* 0x000fe400078e02ff */
[----:B------:R-:W-:Y:S02]  /*2c960*/  IMAD R38, R106, R91, RZ ;  /* 0x0000005b6a267224 */ /* 0x000fe400078e02ff */
[----:B------:R-:W3:Y:S01]  /*2c970*/  LDC R91, c[0x0][0x240] ;  /* 0x00009000ff5b7b82 */ /* 0x000ee20000000800 */
[----:B------:R-:W-:Y:S02]  /*2c980*/  IMAD R17, R107, R92, RZ ;  /* 0x0000005c6b117224 */ /* 0x000fe400078e02ff */
[----:B--2---:R-:W-:-:S05]  /*2c990*/  IMAD R32, R230, R96, RZ ;  /* 0x00000060e6207224 */ /* 0x004fca00078e02ff */
[----:B------:R-:W2:Y:S01]  /*2c9a0*/  LDC R92, c[0x0][0x240] ;  /* 0x00009000ff5c7b82 */ /* 0x000ea20000000800 */
[----:B------:R-:W2:Y:S04]  /*2c9b0*/  LDL.LU R230, [R1+0x410] ;  /* 0x0004100001e67983 */ /* 0x000ea80000300800 */
[----:B------:R-:W2:Y:S01]  /*2c9c0*/  LDL.LU R4, [R1+0x408] ;  /* 0x0004080001047983 */ /* 0x000ea20000300800 */
[----:B------:R-:W-:Y:S02]  /*2c9d0*/  IMAD R27, R250, R93, RZ ;  /* 0x0000005dfa1b7224 */ /* 0x000fe400078e02ff */
[----:B------:R-:W2:Y:S01]  /*2c9e0*/  LDC R93, c[0x0][0x240] ;  /* 0x00009000ff5d7b82 */ /* 0x000ea20000000800 */
[----:B------:R-:W2:Y:S04]  /*2c9f0*/  LDL.LU R7, [R1+0x3e0] ;  /* 0x0003e00001077983 */ /* 0x000ea80000300800 */
[----:B------:R-:W2:Y:S01]  /*2ca00*/  LDL.LU R249, [R1+0x3bc] ;  /* 0x0003bc0001f97983 */ /* 0x000ea20000300800 */
[----:B------:R-:W-:-:S02]  /*2ca10*/  IMAD R55, R103, R88, RZ ;  /* 0x0000005867377224 */ /* 0x000fc400078e02ff */
[----:B------:R-:W-:Y:S01]  /*2ca20*/  IMAD R89, R173, R97, RZ ;  /* 0x00000061ad597224 */ /* 0x000fe200078e02ff */
[----:B------:R-:W2:Y:S01]  /*2ca30*/  LDL.LU R104, [R1+0x3b8] ;  /* 0x0003b80001687983 */ /* 0x000ea20000300800 */
[----:B------:R-:W-:Y:S02]  /*2ca40*/  VIADD R88, R244, 0x200000 ;  /* 0x00200000f4587836 */ /* 0x000fe40000000000 */
[----:B------:R-:W-:Y:S01]  /*2ca50*/  IMAD R126, R108, R126, RZ ;  /* 0x0000007e6c7e7224 */ /* 0x000fe200078e02ff */
[----:B------:R-:W2:Y:S01]  /*2ca60*/  LDL.LU R105, [R1+0x3a8] ;  /* 0x0003a80001697983 */ /* 0x000ea20000300800 */
[----:B------:R-:W-:Y:S02]  /*2ca70*/  IMAD R62, R171, R95, RZ ;  /* 0x0000005fab3e7224 */ /* 0x000fe400078e02ff */
[----:B------:R-:W-:Y:S01]  /*2ca80*/  IMAD R169, R252, R169, RZ ;  /* 0x000000a9fca97224 */ /* 0x000fe200078e02ff */
[----:B------:R-:W2:Y:S01]  /*2ca90*/  LDL.LU R106, [R1+0x394] ;  /* 0x00039400016a7983 */ /* 0x000ea20000300800 */
[----:B------:R-:W3:Y:S03]  /*2caa0*/  LDC R171, c[0x0][0x240] ;  /* 0x00009000ffab7b82 */ /* 0x000ee60000000800 */
[----:B------:R-:W2:Y:S04]  /*2cab0*/  LDL.LU R107, [R1+0x390] ;  /* 0x00039000016b7983 */ /* 0x000ea80000300800 */
[----:B------:R1:W-:Y:S01]  /*2cac0*/  LDGSTS.E [R88+0x24800], desc[UR60][R86.64], P2 ;  /* 0x2480000056587fae */ /* 0x0003e2000912187c */
[----:B------:R-:W2:Y:S03]  /*2cad0*/  LDC R95, c[0x0][0x240] ;  /* 0x00009000ff5f7b82 */ /* 0x000ea60000000800 */
[----:B------:R-:W2:Y:S01]  /*2cae0*/  LDL.LU R108, [R1+0x36c] ;  /* 0x00036c00016c7983 */ /* 0x000ea20000300800 */
[----:B------:R-:W-:-:S03]  /*2caf0*/  IADD3 R90, R244, 0x200000, RZ ;  /* 0x00200000f45a7810 */ /* 0x000fc60007ffe0ff */
[----:B------:R-:W2:Y:S01]  /*2cb00*/  LDL.LU R252, [R1+0x354] ;  /* 0x0003540001fc7983 */ /* 0x000ea20000300800 */
[----:B------:R-:W2:Y:S01]  /*2cb10*/  LDC R97, c[0x0][0x240] ;  /* 0x00009000ff617b82 */ /* 0x000ea20000000800 */
[C---:B-1----:R-:W-:Y:S01]  /*2cb20*/  LEA R88, P0, R89.reuse, R6, 0x2 ;  /* 0x0000000659587211 */ /* 0x042fe200078010ff */
[----:B------:R-:W-:Y:S01]  /*2cb30*/  IMAD R86, R248, R94, RZ ;  /* 0x0000005ef8567224 */ /* 0x000fe200078e02ff */
[----:B------:R-:W2:Y:S05]  /*2cb40*/  LDL.LU R173, [R1+0x320] ;  /* 0x0003200001ad7983 */ /* 0x000eaa0000300800 */
[----:B------:R-:W1:Y:S01]  /*2cb50*/  LDC R94, c[0x0][0x240] ;  /* 0x00009000ff5e7b82 */ /* 0x000e620000000800 */
[----:B------:R-:W2:Y:S01]  /*2cb60*/  LDL.LU R250, [R1+0x300] ;  /* 0x0003000001fa7983 */ /* 0x000ea20000300800 */
[----:B------:R-:W-:-:S03]  /*2cb70*/  LEA.HI.X.SX32 R89, R89, R5, 0x2, P0 ;  /* 0x0000000559597211 */ /* 0x000fc600000f16ff */
[----:B------:R-:W2:Y:S03]  /*2cb80*/  LDL.LU R248, [R1+0x2e4] ;  /* 0x0002e40001f87983 */ /* 0x000ea60000300800 */
[----:B------:R-:W1:Y:S01]  /*2cb90*/  LDC R103, c[0x0][0x240] ;  /* 0x00009000ff677b82 */ /* 0x000e620000000800 */
[----:B------:R3:W-:Y:S04]  /*2cba0*/  LDGSTS.E [R90+0x24c00], desc[UR60][R88.64], P2 ;  /* 0x24c00000585a7fae */ /* 0x0007e8000912187c */
[----:B------:R2:W-:Y:S01]  /*2cbb0*/  STL.64 [R1+0x4c38], R88 ;  /* 0x004c385801007387 */ /* 0x0005e20000100a00 */
[----:B------:R-:W-:Y:S02]  /*2cbc0*/  IMAD R165, R100, R165, RZ ;  /* 0x000000a564a57224 */ /* 0x000fe400078e02ff */
[----:B------:R-:W1:Y:S08]  /*2cbd0*/  LDC R96, c[0x0][0x240] ;  /* 0x00009000ff607b82 */ /* 0x000e700000000800 */
[----:B------:R-:W1:Y:S01]  /*2cbe0*/  LDC R100, c[0x0][0x240] ;  /* 0x00009000ff647b82 */ /* 0x000e620000000800 */
[----:B----4-:R-:W-:-:S07]  /*2cbf0*/  IMAD R9, R168, R98, RZ ;  /* 0x00000062a8097224 */ /* 0x010fce00078e02ff */
[----:B------:R-:W4:Y:S08]  /*2cc00*/  LDC R168, c[0x0][0x240] ;  /* 0x00009000ffa87b82 */ /* 0x000f300000000800 */
[----:B------:R-:W4:Y:S01]  /*2cc10*/  LDC R98, c[0x0][0x240] ;  /* 0x00009000ff627b82 */ /* 0x000f220000000800 */
[----:B---3--:R-:W-:-:S05]  /*2cc20*/  IMAD R91, R14, R91, RZ ;  /* 0x0000005b0e5b7224 */ /* 0x008fca00078e02ff */
[----:B------:R-:W-:-:S04]  /*2cc30*/  LEA R90, P0, R91, R6, 0x2 ;  /* 0x000000065b5a7211 */ /* 0x000fc800078010ff */
[----:B------:R-:W-:Y:S01]  /*2cc40*/  LEA.HI.X.SX32 R91, R91, R5, 0x2, P0 ;  /* 0x000000055b5b7211 */ /* 0x000fe200000f16ff */
[----:B------:R-:W-:Y:S02]  /*2cc50*/  IMAD R127, R15, R127, RZ ;  /* 0x0000007f0f7f7224 */ /* 0x000fe400078e02ff */
[----:B------:R-:W-:Y:S02]  /*2cc60*/  IMAD R171, R0, R171, RZ ;  /* 0x000000ab00ab7224 */ /* 0x000fe400078e02ff */
[----:B--2---:R-:W-:Y:S02]  /*2cc70*/  IMAD R89, R230, R93, RZ ;  /* 0x0000005de6597224 */ /* 0x004fe400078e02ff */
[----:B------:R-:W2:Y:S04]  /*2cc80*/  LDL.LU R230, [R1+0x25c] ;  /* 0x00025c0001e67983 */ /* 0x000ea80000300800 */
[----:B------:R3:W-:Y:S01]  /*2cc90*/  STL.64 [R1+0x4c40], R90 ;  /* 0x004c405a01007387 */ /* 0x0007e20000100a00 */
[----:B------:R-:W-:-:S02]  /*2cca0*/  IMAD R85, R4, R92, RZ ;  /* 0x0000005c04557224 */ /* 0x000fc400078e02ff */
[----:B-1----:R-:W-:Y:S02]  /*2ccb0*/  IMAD R68, R7, R94, RZ ;  /* 0x0000005e07447224 */ /* 0x002fe400078e02ff */
[----:B------:R-:W-:Y:S02]  /*2ccc0*/  IMAD R43, R249, R95, RZ ;  /* 0x0000005ff92b7224 */ /* 0x000fe400078e02ff */
[----:B----4-:R-:W-:Y:S02]  /*2ccd0*/  IMAD R168, R106, R168, RZ ;  /* 0x000000a86aa87224 */ /* 0x010fe400078e02ff */
[----:B------:R-:W4:Y:S04]  /*2cce0*/  LDL.LU R106, [R1+0x328] ;  /* 0x00032800016a7983 */ /* 0x000f280000300800 */
[----:B------:R-:W4:Y:S04]  /*2ccf0*/  LDL.LU R12, [R1+0x38c] ;  /* 0x00038c00010c7983 */ /* 0x000f280000300800 */
[----:B------:R-:W4:Y:S04]  /*2cd00*/  LDL.LU R13, [R1+0x370] ;  /* 0x00037000010d7983 */ /* 0x000f280000300800 */
[----:B------:R-:W4:Y:S04]  /*2cd10*/  LDL.LU R14, [R1+0x358] ;  /* 0x00035800010e7983 */ /* 0x000f280000300800 */
[----:B------:R-:W4:Y:S01]  /*2cd20*/  LDL.LU R15, [R1+0x324] ;  /* 0x00032400010f7983 */ /* 0x000f220000300800 */
[----:B------:R-:W-:-:S02]  /*2cd30*/  IMAD R88, R107, R98, RZ ;  /* 0x000000626b587224 */ /* 0x000fc400078e02ff */
[----:B------:R-:W-:Y:S01]  /*2cd40*/  VIADD R92, R244, 0x200000 ;  /* 0x00200000f45c7836 */ /* 0x000fe20000000000 */
[----:B------:R-:W4:Y:S01]  /*2cd50*/  LDL.LU R0, [R1+0x308] ;  /* 0x0003080001007983 */ /* 0x000f220000300800 */
[----:B------:R-:W-:Y:S01]  /*2cd60*/  IMAD R84, R108, R97, RZ ;  /* 0x000000616c547224 */ /* 0x000fe200078e02ff */
[----:B------:R-:W1:Y:S02]  /*2cd70*/  LDC R98, c[0x0][0x240] ;  /* 0x00009000ff627b82 */ /* 0x000e640000000800 */
[----:B------:R-:W4:Y:S04]  /*2cd80*/  LDL.LU R4, [R1+0x2fc] ;  /* 0x0002fc0001047983 */ /* 0x000f280000300800 */
[----:B------:R-:W4:Y:S01]  /*2cd90*/  LDL.LU R7, [R1+0x2e0] ;  /* 0x0002e00001077983 */ /* 0x000f220000300800 */
[----:B------:R-:W-:Y:S01]  /*2cda0*/  IMAD R93, R248, R102, RZ ;  /* 0x00000066f85d7224 */ /* 0x000fe200078e02ff */
[----:B------:R-:W1:Y:S02]  /*2cdb0*/  LDC R97, c[0x0][0x240] ;  /* 0x00009000ff617b82 */ /* 0x000e640000000800 */
[----:B------:R-:W4:Y:S04]  /*2cdc0*/  LDL.LU R249, [R1+0x2d8] ;  /* 0x0002d80001f97983 */ /* 0x000f280000300800 */
[----:B------:R-:W4:Y:S02]  /*2cdd0*/  LDL.LU R107, [R1+0x2c0] ;  /* 0x0002c000016b7983 */ /* 0x000f240000300800 */
[----:B------:R-:W1:Y:S01]  /*2cde0*/  LDC R102, c[0x0][0x240] ;  /* 0x00009000ff667b82 */ /* 0x000e620000000800 */
[----:B------:R-:W-:Y:S01]  /*2cdf0*/  IMAD R16, R250, R99, RZ ;  /* 0x00000063fa107224 */ /* 0x000fe200078e02ff */
[----:B------:R-:W4:Y:S01]  /*2ce00*/  LDL.LU R108, [R1+0x2b4] ;  /* 0x0002b400016c7983 */ /* 0x000f220000300800 */
[----:B------:R-:W-:-:S03]  /*2ce10*/  IMAD R39, R173, R103, RZ ;  /* 0x00000067ad277224 */ /* 0x000fc600078e02ff */
[----:B------:R-:W4:Y:S01]  /*2ce20*/  LDL.LU R250, [R1+0x294] ;  /* 0x0002940001fa7983 */ /* 0x000f220000300800 */
[----:B------:R-:W-:Y:S01]  /*2ce30*/  IMAD R8, R104, R96, RZ ;  /* 0x0000006068087224 */ /* 0x000fe200078e02ff */
[----:B------:R-:W4:Y:S02]  /*2ce40*/  LDC R173, c[0x0][0x240] ;  /* 0x00009000ffad7b82 */ /* 0x000f240000000800 */
[----:B------:R3:W-:Y:S04]  /*2ce50*/  LDGSTS.E [R92+0x25000], desc[UR60][R90.64], P2 ;  /* 0x250000005a5c7fae */ /* 0x0007e8000912187c */
[----:B------:R-:W4:Y:S02]  /*2ce60*/  LDL.LU R248, [R1+0x27c] ;  /* 0x00027c0001f87983 */ /* 0x000f240000300800 */
[----:B------:R-:W1:Y:S01]  /*2ce70*/  LDC R96, c[0x0][0x240] ;  /* 0x00009000ff607b82 */ /* 0x000e620000000800 */
[----:B------:R-:W-:Y:S01]  /*2ce80*/  IMAD R59, R252, R100, RZ ;  /* 0x00000064fc3b7224 */ /* 0x000fe200078e02ff */
[----:B------:R-:W-:-:S02]  /*2ce90*/  IADD3 R94, R244, 0x200000, RZ ;  /* 0x00200000f45e7810 */ /* 0x000fc40007ffe0ff */
[----:B---3--:R-:W-:-:S04]  /*2cea0*/  LEA R92, P0, R93, R6, 0x2 ;  /* 0x000000065d5c7211 */ /* 0x008fc800078010ff */
[----:B------:R-:W3:Y:S01]  /*2ceb0*/  LDC R99, c[0x0][0x240] ;  /* 0x00009000ff637b82 */ /* 0x000ee20000000800 */
[----:B------:R-:W-:-:S05]  /*2cec0*/  LEA.HI.X.SX32 R93, R93, R5, 0x2, P0 ;  /* 0x000000055d5d7211 */ /* 0x000fca00000f16ff */
[----:B------:R2:W-:Y:S02]  /*2ced0*/  LDGSTS.E [R94+0x25400], desc[UR60][R92.64], P2 ;  /* 0x254000005c5e7fae */ /* 0x0005e4000912187c */
[----:B------:R-:W3:Y:S01]  /*2cee0*/  LDC R100, c[0x0][0x240] ;  /* 0x00009000ff647b82 */ /* 0x000ee20000000800 */
[----:B------:R-:W-:-:S07]  /*2cef0*/  IMAD R125, R105, R125, RZ ;  /* 0x0000007d697d7224 */ /* 0x000fce00078e02ff */
[----:B------:R-:W3:Y:S08]  /*2cf00*/  LDC R105, c[0x0][0x240] ;  /* 0x00009000ff697b82 */ /* 0x000ef00000000800 */
[----:B------:R-:W3:Y:S08]  /*2cf10*/  LDC R103, c[0x0][0x240] ;  /* 0x00009000ff677b82 */ /* 0x000ef00000000800 */
[----:B------:R-:W3:Y:S08]  /*2cf20*/  LDC R104, c[0x0][0x240] ;  /* 0x00009000ff687b82 */ /* 0x000ef00000000800 */
[----:B------:R-:W3:Y:S01]  /*2cf30*/  LDC R252, c[0x0][0x240] ;  /* 0x00009000fffc7b82 */ /* 0x000ee20000000800 */
[----:B------:R-:W-:-:S07]  /*2cf40*/  IMAD R178, R178, R50, RZ ;  /* 0x00000032b2b27224 */ /* 0x000fce00078e02ff */
[----:B------:R-:W3:Y:S08]  /*2cf50*/  LDC R91, c[0x0][0x240] ;  /* 0x00009000ff5b7b82 */ /* 0x000ef00000000800 */
[----:B------:R-:W3:Y:S01]  /*2cf60*/  LDC R90, c[0x0][0x240] ;  /* 0x00009000ff5a7b82 */ /* 0x000ee20000000800 */
[----:B--2---:R-:W-:Y:S02]  /*2cf70*/  IMAD R95, R230, R101, RZ ;  /* 0x00000065e65f7224 */ /* 0x004fe400078e02ff */
[----:B------:R-:W2:Y:S05]  /*2cf80*/  LDL.LU R230, [R1+0x290] ;  /* 0x0002900001e67983 */ /* 0x000eaa0000300800 */
[----:B------:R-:W3:Y:S01]  /*2cf90*/  LDC R101, c[0x0][0x240] ;  /* 0x00009000ff657b82 */ /* 0x000ee20000000800 */
[----:B------:R-:W-:-:S04]  /*2cfa0*/  LEA R94, P0, R95, R6, 0x2 ;  /* 0x000000065f5e7211 */ /* 0x000fc800078010ff */
[----:B------:R-:W-:Y:S01]  /*2cfb0*/  LEA.HI.X.SX32 R95, R95, R5, 0x2, P0 ;  /* 0x000000055f5f7211 */ /* 0x000fe200000f16ff */
[----:B------:R2:W-:Y:S04]  /*2cfc0*/  STL.64 [R1+0x4c48], R92 ;  /* 0x004c485c01007387 */ /* 0x0005e80000100a00 */
[----:B------:R2:W-:Y:S01]  /*2cfd0*/  STL.64 [R1+0x4c50], R94 ;  /* 0x004c505e01007387 */ /* 0x0005e20000100a00 */
[----:B----4-:R-:W-:Y:S02]  /*2cfe0*/  IMAD R173, R12, R173, RZ ;  /* 0x000000ad0cad7224 */ /* 0x010fe400078e02ff */
[----:B-1----:R-:W-:Y:S02]  /*2cff0*/  IMAD R87, R13, R96, RZ ;  /* 0x000000600d577224 */ /* 0x002fe400078e02ff */
[----:B------:R-:W-:-:S02]  /*2d000*/  IMAD R83, R14, R98, RZ ;  /* 0x000000620e537224 */ /* 0x000fc400078e02ff */
[----:B------:R-:W-:Y:S02]  /*2d010*/  IMAD R58, R15, R97, RZ ;  /* 0x000000610f3a7224 */ /* 0x000fe400078e02ff */
[----:B---3--:R-:W-:Y:S02]  /*2d020*/  IMAD R30, R0, R99, RZ ;  /* 0x00000063001e7224 */ /* 0x008fe400078e02ff */
[----:B------:R-:W-:Y:S01]  /*2d030*/  IMAD R129, R106, R129, RZ ;  /* 0x000000816a817224 */ /* 0x000fe200078e02ff */
[----:B------:R-:W1:Y:S01]  /*2d040*/  LDC R99, c[0x0][0x240] ;  /* 0x00009000ff637b82 */ /* 0x000e620000000800 */
[----:B------:R-:W-:-:S07]  /*2d050*/  IMAD R236, R4, R100, RZ ;  /* 0x0000006404ec7224 */ /* 0x000fce00078e02ff */
[----:B------:R-:W2:Y:S01]  /*2d060*/  LDC R106, c[0x0][0x240] ;  /* 0x00009000ff6a7b82 */ /* 0x000ea20000000800 */
[----:B------:R-:W-:Y:S02]  /*2d070*/  IMAD R82, R107, R102, RZ ;  /* 0x000000666b527224 */ /* 0x000fe400078e02ff */
[----:B------:R-:W3:Y:S01]  /*2d080*/  LDL.LU R107, [R1+0x2ac] ;  /* 0x0002ac00016b7983 */ /* 0x000ee20000300800 */
[----:B------:R-:W-:-:S04]  /*2d090*/  VIADD R96, R244, 0x200000 ;  /* 0x00200000f4607836 */ /* 0x000fc80000000000 */
[----:B------:R-:W4:Y:S01]  /*2d0a0*/  LDC R100, c[0x0][0x240] ;  /* 0x00009000ff647b82 */ /* 0x000f220000000800 */
[----:B------:R-:W4:Y:S04]  /*2d0b0*/  LDL.LU R2, [R1+0x29c] ;  /* 0x00029c0001027983 */ /* 0x000f280000300800 */
[----:B------:R-:W3:Y:S01]  /*2d0c0*/  LDL.LU R3, [R1+0x2d4] ;  /* 0x0002d40001037983 */ /* 0x000ee20000300800 */
[----:B------:R-:W-:-:S03]  /*2d0d0*/  IMAD R97, R248, R105, RZ ;  /* 0x00000069f8617224 */ /* 0x000fc600078e02ff */
[----:B------:R-:W3:Y:S01]  /*2d0e0*/  LDL.LU R10, [R1+0x2b8] ;  /* 0x0002b800010a7983 */ /* 0x000ee20000300800 */
[----:B------:R-:W-:Y:S02]  /*2d0f0*/  IMAD R130, R7, R130, RZ ;  /* 0x0000008207827224 */ /* 0x000fe400078e02ff */
[----:B------:R-:W-:Y:S01]  /*2d100*/  IMAD R61, R108, R103, RZ ;  /* 0x000000676c3d7224 */ /* 0x000fe200078e02ff */
[----:B------:R-:W3:Y:S01]  /*2d110*/  LDL.LU R11, [R1+0x298] ;  /* 0x00029800010b7983 */ /* 0x000ee20000300800 */
[----:B------:R-:W4:Y:S03]  /*2d120*/  LDC R108, c[0x0][0x240] ;  /* 0x00009000ff6c7b82 */ /* 0x000f260000000800 */
[----:B------:R-:W3:Y:S04]  /*2d130*/  LDL.LU R12, [R1+0x284] ;  /* 0x00028400010c7983 */ /* 0x000ee80000300800 */
[----:B------:R-:W3:Y:S01]  /*2d140*/  LDL.LU R15, [R1+0x280] ;  /* 0x00028000010f7983 */ /* 0x000ee20000300800 */
[----:B------:R-:W-:Y:S01]  /*2d150*/  IADD3 R98, R244, 0x200000, RZ ;  /* 0x00200000f4627810 */ /* 0x000fe20007ffe0ff */
[----:B-1----:R-:W-:Y:S01]  /*2d160*/  IMAD R99, R172, R99, RZ ;  /* 0x00000063ac637224 */ /* 0x002fe200078e02ff */
[----:B------:R-:W1:Y:S01]  /*2d170*/  LDC R102, c[0x0][0x240] ;  /* 0x00009000ff667b82 */ /* 0x000e620000000800 */
[----:B------:R-:W3:Y:S04]  /*2d180*/  LDL.LU R13, [R1+0x258] ;  /* 0x00025800010d7983 */ /* 0x000ee80000300800 */
[----:B------:R-:W3:Y:S01]  /*2d190*/  LDL.LU R14, [R1+0x254] ;  /* 0x00025400010e7983 */ /* 0x000ee20000300800 */
[----:B------:R-:W-:-:S02]  /*2d1a0*/  IMAD R174, R174, R101, RZ ;  /* 0x00000065aeae7224 */ /* 0x000fc400078e02ff */
[----:B------:R-:W-:Y:S01]  /*2d1b0*/  IMAD R41, R250, R104, RZ ;  /* 0x00000068fa297224 */ /* 0x000fe200078e02ff */
[----:B------:R-:W3:Y:S01]  /*2d1c0*/  LDL.LU R0, [R1+0x234] ;  /* 0x0002340001007983 */ /* 0x000ee20000300800 */
[----:B------:R-:W1:Y:S03]  /*2d1d0*/  LDC R250, c[0x0][0x240] ;  /* 0x00009000fffa7b82 */ /* 0x000e660000000800 */
[----:B------:R-:W3:Y:S04]  /*2d1e0*/  LDL.LU R4, [R1+0x224] ;  /* 0x0002240001047983 */ /* 0x000ee80000300800 */
[----:B------:R1:W-:Y:S01]  /*2d1f0*/  LDGSTS.E [R96+0x25800], desc[UR60][R94.64], P2 ;  /* 0x258000005e607fae */ /* 0x0003e2000912187c */
[----:B------:R-:W3:Y:S03]  /*2d200*/  LDC R101, c[0x0][0x240] ;  /* 0x00009000ff657b82 */ /* 0x000ee60000000800 */
[----:B------:R-:W3:Y:S04]  /*2d210*/  LDL.LU R248, [R1+0x208] ;  /* 0x0002080001f87983 */ /* 0x000ee80000300800 */
[----:B------:R-:W3:Y:S01]  /*2d220*/  LDL.LU R7, [R1+0x1e8] ;  /* 0x0001e80001077983 */ /* 0x000ee20000300800 */
[----:B------:R-:W-:Y:S01]  /*2d230*/  IMAD R252, R249, R252, RZ ;  /* 0x000000fcf9fc7224 */ /* 0x000fe200078e02ff */
[----:B------:R-:W3:Y:S01]  /*2d240*/  LDC R103, c[0x0][0x240] ;  /* 0x00009000ff677b82 */ /* 0x000ee20000000800 */
[----:B-1----:R-:W-:-:S04]  /*2d250*/  LEA R96, P0, R97, R6, 0x2 ;  /* 0x0000000661607211 */ /* 0x002fc800078010ff */
[----:B------:R-:W-:-:S03]  /*2d260*/  LEA.HI.X.SX32 R97, R97, R5, 0x2, P0 ;  /* 0x0000000561617211 */ /* 0x000fc600000f16ff */
[----:B------:R-:W1:Y:S02]  /*2d270*/  LDC R249, c[0x0][0x240] ;  /* 0x00009000fff97b82 */ /* 0x000e640000000800 */
[----:B------:R1:W-:Y:S06]  /*2d280*/  LDGSTS.E [R98+0x25c00], desc[UR60][R96.64], P2 ;  /* 0x25c0000060627fae */ /* 0x0003ec000912187c */
[----:B------:R-:W3:Y:S01]  /*2d290*/  LDC R104, c[0x0][0x240] ;  /* 0x00009000ff687b82 */ /* 0x000ee20000000800 */
[----:B-1----:R-:W-:-:S07]  /*2d2a0*/  LEA R98, P0, R99, R6, 0x2 ;  /* 0x0000000663627211 */ /* 0x002fce00078010ff */
[----:B------:R-:W1:Y:S01]  /*2d2b0*/  LDC R105, c[0x0][0x240] ;  /* 0x00009000ff697b82 */ /* 0x000e620000000800 */
[----:B------:R-:W-:Y:S01]  /*2d2c0*/  LEA.HI.X.SX32 R99, R99, R5, 0x2, P0 ;  /* 0x0000000563637211 */ /* 0x000fe200000f16ff */
[----:B--2---:R-:W-:Y:S02]  /*2d2d0*/  IMAD R238, R230, R106, RZ ;  /* 0x0000006ae6ee7224 */ /* 0x004fe400078e02ff */
[----:B------:R-:W2:Y:S04]  /*2d2e0*/  LDL.LU R230, [R1+0x1c4] ;  /* 0x0001c40001e67983 */ /* 0x000ea80000300800 */
[----:B------:R-:W1:Y:S01]  /*2d2f0*/  LDC R106, c[0x0][0x240] ;  /* 0x00009000ff6a7b82 */ /* 0x000e620000000800 */
[----:B------:R-:W-:Y:S04]  /*2d300*/  STL.64 [R1+0x4c58], R96 ;  /* 0x004c586001007387 */ /* 0x000fe80000100a00 */
[----:B------:R-:W-:Y:S04]  /*2d310*/  STL.64 [R1+0x4c60], R98 ;  /* 0x004c606201007387 */ /* 0x000fe80000100a00 */
[----:B------:R-:W2:Y:S04]  /*2d320*/  LDL.LU R36, [R1+0x218] ;  /* 0x0002180001247983 */ /* 0x000ea80000300800 */
[----:B------:R-:W2:Y:S04]  /*2d330*/  LDL.LU R37, [R1+0x250] ;  /* 0x0002500001257983 */ /* 0x000ea80000300800 */
[----:B------:R-:W2:Y:S04]  /*2d340*/  LDL.LU R33, [R1+0x23c] ;  /* 0x00023c0001217983 */ /* 0x000ea80000300800 */
[----:B------:R-:W2:Y:S01]  /*2d350*/  LDL.LU R31, [R1+0x22c] ;  /* 0x00022c00011f7983 */ /* 0x000ea20000300800 */
[----:B----4-:R-:W-:-:S03]  /*2d360*/  IMAD R172, R2, R100, RZ ;  /* 0x0000006402ac7224 */ /* 0x010fc600078e02ff */
[----:B------:R-:W4:Y:S04]  /*2d370*/  LDL.LU R2, [R1+0x20c] ;  /* 0x00020c0001027983 */ /* 0x000f280000300800 */
[----:B------:R-:W4:Y:S01]  /*2d380*/  LDL.LU R242, [R1+0x1fc] ;  /* 0x0001fc0001f27983 */ /* 0x000f220000300800 */
[----:B---3--:R-:W-:-:S03]  /*2d390*/  IMAD R132, R13, R132, RZ ;  /* 0x000000840d847224 */ /* 0x008fc600078e02ff */
[----:B------:R-:W3:Y:S01]  /*2d3a0*/  LDL.LU R13, [R1+0x1dc] ;  /* 0x0001dc00010d7983 */ /* 0x000ee20000300800 */
[----:B------:R-:W-:-:S03]  /*2d3b0*/  IMAD R57, R4, R108, RZ ;  /* 0x0000006c04397224 */ /* 0x000fc600078e02ff */
[----:B------:R-:W3:Y:S01]  /*2d3c0*/  LDL.LU R4, [R1+0x1c0] ;  /* 0x0001c00001047983 */ /* 0x000ee20000300800 */
[----:B------:R-:W-:Y:S01]  /*2d3d0*/  IMAD R128, R107, R128, RZ ;  /* 0x000000806b807224 */ /* 0x000fe200078e02ff */
[----:B------:R-:W3:Y:S08]  /*2d3e0*/  LDC R108, c[0x0][0x240] ;  /* 0x00009000ff6c7b82 */ /* 0x000ef00000000800 */
[----:B------:R-:W1:Y:S01]  /*2d3f0*/  LDC R107, c[0x0][0x240] ;  /* 0x00009000ff6b7b82 */ /* 0x000e620000000800 */
[----:B------:R-:W-:-:S02]  /*2d400*/  IMAD R250, R3, R250, RZ ;  /* 0x000000fa03fa7224 */ /* 0x000fc400078e02ff */
[----:B------:R-:W-:Y:S02]  /*2d410*/  IMAD R81, R10, R101, RZ ;  /* 0x000000650a517224 */ /* 0x000fe400078e02ff */
[----:B------:R-:W-:Y:S01]  /*2d420*/  IMAD R3, R11, R102, RZ ;  /* 0x000000660b037224 */ /* 0x000fe200078e02ff */
[----:B------:R-:W3:Y:S04]  /*2d430*/  LDL.LU R10, [R1+0x1bc] ;  /* 0x0001bc00010a7983 */ /* 0x000ee80000300800 */
[----:B------:R-:W3:Y:S01]  /*2d440*/  LDL.LU R11, [R1+0x198] ;  /* 0x00019800010b7983 */ /* 0x000ee20000300800 */
[----:B------:R-:W-:Y:S02]  /*2d450*/  VIADD R100, R244, 0x200000 ;  /* 0x00200000f4647836 */ /* 0x000fe40000000000 */
[----:B------:R-:W-:-:S02]  /*2d460*/  IMAD R249, R14, R249, RZ ;  /* 0x000000f90ef97224 */ /* 0x000fc400078e02ff */
[----:B------:R-:W-:Y:S01]  /*2d470*/  IMAD R40, R12, R103, RZ ;  /* 0x000000670c287224 */ /* 0x000fe200078e02ff */
[----:B------:R2:W-:Y:S04]  /*2d480*/  LDGSTS.E [R100+0x26000], desc[UR60][R98.64], P2 ;  /* 0x2600000062647fae */ /* 0x0005e8000912187c */
[----:B------:R-:W3:Y:S01]  /*2d490*/  LDL.LU R12, [R1+0x144] ;  /* 0x00014400010c7983 */ /* 0x000ee20000300800 */
[----:B-1----:R-:W-:Y:S02]  /*2d4a0*/  IMAD R14, R7, R107, RZ ;  /* 0x0000006b070e7224 */ /* 0x002fe400078e02ff */
[----:B------:R-:W4:Y:S01]  /*2d4b0*/  LDC R107, c[0x0][0x240] ;  /* 0x00009000ff6b7b82 */ /* 0x000f220000000800 */
[----:B------:R-:W-:Y:S01]  /*2d4c0*/  IADD3 R102, R244, 0x200000, RZ ;  /* 0x00200000f4667810 */ /* 0x000fe20007ffe0ff */
[----:B------:R-:W-:-:S02]  /*2d4d0*/  IMAD R103, R175, R109, RZ ;  /* 0x0000006daf677224 */ /* 0x000fc400078e02ff */
[----:B------:R-:W-:Y:S02]  /*2d4e0*/  IMAD R79, R0, R106, RZ ;  /* 0x0000006a004f7224 */ /* 0x000fe400078e02ff */
[----:B------:R-:W3:Y:S01]  /*2d4f0*/  LDL.LU R0, [R1+0x12c] ;  /* 0x00012c0001007983 */ /* 0x000ee20000300800 */
[----:B------:R-:W-:Y:S01]  /*2d500*/  IMAD R15, R15, R104, RZ ;  /* 0x000000680f0f7224 */ /* 0x000fe200078e02ff */
[----:B------:R-:W1:Y:S02]  /*2d510*/  LDC R106, c[0x0][0x240] ;  /* 0x00009000ff6a7b82 */ /* 0x000e640000000800 */
[----:B------:R-:W3:Y:S01]  /*2d520*/  LDL.LU R7, [R1+0xdc] ;  /* 0x0000dc0001077983 */ /* 0x000ee20000300800 */
[----:B------:R-:W-:Y:S02]  /*2d530*/  IMAD R177, R177, R105, RZ ;  /* 0x00000069b1b17224 */ /* 0x000fe400078e02ff */
[----:B------:R-:W-:-:S03]  /*2d540*/  IMAD R29, R248, R111, RZ ;  /* 0x0000006ff81d7224 */ /* 0x000fc600078e02ff */
[----:B------:R-:W1:Y:S08]  /*2d550*/  LDC R104, c[0x0][0x240] ;  /* 0x00009000ff687b82 */ /* 0x000e700000000800 */
[----:B------:R-:W1:Y:S08]  /*2d560*/  LDC R105, c[0x0][0x240] ;  /* 0x00009000ff697b82 */ /* 0x000e700000000800 */
[----:B------:R-:W1:Y:S08]  /*2d570*/  LDC R111, c[0x0][0x240] ;  /* 0x00009000ff6f7b82 */ /* 0x000e700000000800 */
[----:B------:R-:W1:Y:S08]  /*2d580*/  LDC R248, c[0x0][0x240] ;  /* 0x00009000fff87b82 */ /* 0x000e700000000800 */
[----:B------:R-:W1:Y:S01]  /*2d590*/  LDC R109, c[0x0][0x240] ;  /* 0x00009000ff6d7b82 */ /* 0x000e620000000800 */
[----:B--2---:R-:W-:-:S07]  /*2d5a0*/  IMAD R101, R230, R110, RZ ;  /* 0x0000006ee6657224 */ /* 0x004fce00078e02ff */
[----:B------:R-:W2:Y:S01]  /*2d5b0*/  LDC R110, c[0x0][0x240] ;  /* 0x00009000ff6e7b82 */ /* 0x000ea20000000800 */
[----:B------:R-:W-:-:S04]  /*2d5c0*/  LEA R100, P0, R101, R6, 0x2 ;  /* 0x0000000665647211 */ /* 0x000fc800078010ff */
[----:B------:R-:W-:-:S03]  /*2d5d0*/  LEA.HI.X.SX32 R101, R101, R5, 0x2, P0 ;  /* 0x0000000565657211 */ /* 0x000fc600000f16ff */
[----:B------:R-:W1:Y:S02]  /*2d5e0*/  LDC R230, c[0x0][0x240] ;  /* 0x00009000ffe67b82 */ /* 0x000e640000000800 */
[----:B------:R2:W-:Y:S01]  /*2d5f0*/  LDGSTS.E [R102+0x26400], desc[UR60][R100.64], P2 ;  /* 0x2640000064667fae */ /* 0x0005e2000912187c */
[----:B------:R-:W-:-:S03]  /*2d600*/  IMAD R131, R36, R131, RZ ;  /* 0x0000008324837224 */ /* 0x000fc600078e02ff */
[----:B------:R-:W-:Y:S01]  /*2d610*/  STL.64 [R1+0x4c68], R100 ;  /* 0x004c686401007387 */ /* 0x000fe20000100a00 */
[----:B--2---:R-:W-:-:S04]  /*2d620*/  LEA R102, P0, R103, R6, 0x2 ;  /* 0x0000000667667211 */ /* 0x004fc800078010ff */
[----:B------:R-:W-:-:S05]  /*2d630*/  LEA.HI.X.SX32 R103, R103, R5, 0x2, P0 ;  /* 0x0000000567677211 */ /* 0x000fca00000f16ff */
[----:B------:R-:W-:Y:S01]  /*2d640*/  STL.64 [R1+0x4c70], R102 ;  /* 0x004c706601007387 */ /* 0x000fe20000100a00 */
[----:B----4-:R-:W-:Y:S02]  /*2d650*/  IMAD R42, R242, R107, RZ ;  /* 0x0000006bf22a7224 */ /* 0x010fe400078e02ff */
[----:B------:R-:W2:Y:S01]  /*2d660*/  LDC R107, c[0x0][0x240] ;  /* 0x00009000ff6b7b82 */ /* 0x000ea20000000800 */
[----:B---3--:R-:W-:Y:S02]  /*2d670*/  IMAD R135, R4, R135, RZ ;  /* 0x0000008704877224 */ /* 0x008fe400078e02ff */
[----:B------:R-:W3:Y:S04]  /*2d680*/  LDL.LU R4, [R1+0x138] ;  /* 0x0001380001047983 */ /* 0x000ee80000300800 */
[----:B------:R-:W4:Y:S04]  /*2d690*/  LDL.LU R51, [R1+0x1b8] ;  /* 0x0001b80001337983 */ /* 0x000f280000300800 */
[----:B------:R-:W4:Y:S04]  /*2d6a0*/  LDL.LU R36, [R1+0x19c] ;  /* 0x00019c0001247983 */ /* 0x000f280000300800 */
[----:B------:R-:W3:Y:S01]  /*2d6b0*/  LDL.LU R242, [R1+0x194] ;  /* 0x0001940001f27983 */ /* 0x000ee20000300800 */
[----:B------:R-:W-:-:S03]  /*2d6c0*/  IMAD R77, R11, R110, RZ ;  /* 0x0000006e0b4d7224 */ /* 0x000fc600078e02ff */
[----:B------:R-:W4:Y:S01]  /*2d6d0*/  LDL.LU R11, [R1+0x130] ;  /* 0x00013000010b7983 */ /* 0x000f220000300800 */
[----:B-1----:R-:W-:Y:S01]  /*2d6e0*/  IMAD R175, R37, R104, RZ ;  /* 0x0000006825af7224 */ /* 0x002fe200078e02ff */
[----:B------:R-:W1:Y:S01]  /*2d6f0*/  LDC R110, c[0x0][0x240] ;  /* 0x00009000ff6e7b82 */ /* 0x000e620000000800 */
[----:B------:R-:W-:Y:S02]  /*2d700*/  VIADD R104, R244, 0x200000 ;  /* 0x00200000f4687836 */ /* 0x000fe40000000000 */
[----:B------:R-:W-:Y:S02]  /*2d710*/  IMAD R2, R2, R105, RZ ;  /* 0x0000006902027224 */ /* 0x000fe400078e02ff */
[----:B------:R-:W-:Y:S01]  /*2d720*/  IMAD R105, R180, R137, RZ ;  /* 0x00000089b4697224 */ /* 0x000fe200078e02ff */
[----:B------:R2:W-:Y:S01]  /*2d730*/  LDGSTS.E [R104+0x26800], desc[UR60][R102.64], P2 ;  /* 0x2680000066687fae */ /* 0x0005e2000912187c */
[----:B------:R-:W-:Y:S01]  /*2d740*/  IMAD R56, R12, R111, RZ ;  /* 0x0000006f0c387224 */ /* 0x000fe200078e02ff */
[----:B------:R-:W1:Y:S08]  /*2d750*/  LDC R137, c[0x0][0x240] ;  /* 0x00009000ff897b82 */ /* 0x000e700000000800 */
[----:B------:R-:W3:Y:S01]  /*2d760*/  LDC R111, c[0x0][0x240] ;  /* 0x00009000ff6f7b82 */ /* 0x000ee20000000800 */
[----:B--2---:R-:W-:Y:S01]  /*2d770*/  LEA R104, P0, R105, R6, 0x2 ;  /* 0x0000000669687211 */ /* 0x004fe200078010ff */
[----:B------:R-:W-:Y:S01]  /*2d780*/  IMAD R78, R31, R106, RZ ;  /* 0x0000006a1f4e7224 */ /* 0x000fe200078e02ff */
[----:B------:R-:W-:Y:S01]  /*2d790*/  IADD3 R106, R244, 0x200000, RZ ;  /* 0x00200000f46a7810 */ /* 0x000fe20007ffe0ff */
[----:B------:R-:W-:Y:S01]  /*2d7a0*/  IMAD R107, R220, R107, RZ ;  /* 0x0000006bdc6b7224 */ /* 0x000fe200078e02ff */
[----:B------:R-:W-:Y:S01]  /*2d7b0*/  LEA.HI.X.SX32 R105, R105, R5, 0x2, P0 ;  /* 0x0000000569697211 */ /* 0x000fe200000f16ff */
[----:B------:R-:W-:-:S02]  /*2d7c0*/  IMAD R248, R33, R248, RZ ;  /* 0x000000f821f87224 */ /* 0x000fc400078e02ff */
[----:B------:R-:W2:Y:S02]  /*2d7d0*/  LDC R31, c[0x0][0x240] ;  /* 0x00009000ff1f7b82 */ /* 0x000ea40000000800 */
[----:B------:R1:W-:Y:S04]  /*2d7e0*/  LDGSTS.E [R106+0x26c00], desc[UR60][R104.64], P2 ;  /* 0x26c00000686a7fae */ /* 0x0003e8000912187c */
[----:B------:R-:W-:Y:S01]  /*2d7f0*/  STL.64 [R1+0x4c78], R104 ;  /* 0x004c786801007387 */ /* 0x000fe20000100a00 */
[----:B------:R-:W-:Y:S01]  /*2d800*/  IMAD R179, R179, R109, RZ ;  /* 0x0000006db3b37224 */ /* 0x000fe200078e02ff */
[----:B------:R-:W2:Y:S01]  /*2d810*/  LDC R37, c[0x0][0x240] ;  /* 0x00009000ff257b82 */ /* 0x000ea20000000800 */
[----:B-1----:R-:W-:Y:S01]  /*2d820*/  LEA R106, P0, R107, R6, 0x2 ;  /* 0x000000066b6a7211 */ /* 0x002fe200078010ff */
[----:B------:R-:W-:-:S06]  /*2d830*/  IMAD R33, R0, R112, RZ ;  /* 0x0000007000217224 */ /* 0x000fcc00078e02ff */
[----:B------:R-:W4:Y:S01]  /*2d840*/  LDC R109, c[0x0][0x240] ;  /* 0x00009000ff6d7b82 */ /* 0x000f220000000800 */
[----:B------:R-:W-:-:S05]  /*2d850*/  LEA.HI.X.SX32 R107, R107, R5, 0x2, P0 ;  /* 0x000000056b6b7211 */ /* 0x000fca00000f16ff */
[----:B------:R-:W-:Y:S01]  /*2d860*/  STL.64 [R1+0x4c80], R106 ;  /* 0x004c806a01007387 */ /* 0x000fe20000100a00 */
[----:B------:R-:W-:Y:S01]  /*2d870*/  IMAD R12, R7, R113, RZ ;  /* 0x00000071070c7224 */ /* 0x000fe200078e02ff */
[----:B------:R-:W1:Y:S01]  /*2d880*/  LDC R112, c[0x0][0x240] ;  /* 0x00009000ff707b82 */ /* 0x000e620000000800 */
[----:B------:R-:W-:-:S07]  /*2d890*/  IMAD R13, R13, R108, RZ ;  /* 0x0000006c0d0d7224 */ /* 0x000fce00078e02ff */
[----:B------:R-:W2:Y:S01]  /*2d8a0*/  LDC R113, c[0x0][0x240] ;  /* 0x00009000ff717b82 */ /* 0x000ea20000000800 */
[----:B------:R-:W-:-:S07]  /*2d8b0*/  IMAD R230, R10, R230, RZ ;  /* 0x000000e60ae67224 */ /* 0x000fce00078e02ff */
[----:B------:R-:W2:Y:S08]  /*2d8c0*/  LDC R108, c[0x0][0x240] ;  /* 0x00009000ff6c7b82 */ /* 0x000eb00000000800 */
[----:B------:R-:W2:Y:S08]  /*2d8d0*/  LDC R0, c[0x0][0x240] ;  /* 0x00009000ff007b82 */ /* 0x000eb00000000800 */
[----:B------:R-:W2:Y:S01]  /*2d8e0*/  LDC R10, c[0x0][0x240] ;  /* 0x00009000ff0a7b82 */ /* 0x000ea20000000800 */
[----:B------:R-:W-:-:S07]  /*2d8f0*/  IMAD R137, R221, R137, RZ ;  /* 0x00000089dd897224 */ /* 0x000fce00078e02ff */
[----:B------:R-:W2:Y:S01]  /*2d900*/  LDC R221, c[0x0][0x240] ;  /* 0x00009000ffdd7b82 */ /* 0x000ea20000000800 */
[----:B------:R-:W-:-:S07]  /*2d910*/  IMAD R60, R212, R60, RZ ;  /* 0x0000003cd43c7224 */ /* 0x000fce00078e02ff */
[----:B------:R-:W2:Y:S01]  /*2d920*/  LDC R7, c[0x0][0x240] ;  /* 0x00009000ff077b82 */ /* 0x000ea20000000800 */
[----:B---3--:R-:W-:Y:S02]  /*2d930*/  IMAD R76, R242, R111, RZ ;  /* 0x0000006ff24c7224 */ /* 0x008fe400078e02ff */
[----:B------:R-:W3:Y:S01]  /*2d940*/  LDL R242, [R1+0x3d4c] ;  /* 0x003d4c0001f27983 */ /* 0x000ee20000100800 */
[----:B------:R-:W-:-:S04]  /*2d950*/  IMAD R138, R4, R138, RZ ;  /* 0x0000008a048a7224 */ /* 0x000fc800078e02ff */
[----:B------:R-:W2:Y:S08]  /*2d960*/  LDC R111, c[0x0][0x240] ;  /* 0x00009000ff6f7b82 */ /* 0x000eb00000000800 */
[----:B------:R-:W2:Y:S01]  /*2d970*/  LDC R4, c[0x0][0x240] ;  /* 0x00009000ff047b82 */ /* 0x000ea20000000800 */
[----:B----4-:R-:W-:Y:S02]  /*2d980*/  IMAD R220, R36, R109, RZ ;  /* 0x0000006d24dc7224 */ /* 0x010fe400078e02ff */
[----:B------:R-:W-:-:S02]  /*2d990*/  IMAD R52, R11, R110, RZ ;  /* 0x0000006e0b347224 */ /* 0x000fc400078e02ff */
[----:B-1----:R-:W-:Y:S02]  /*2d9a0*/  IMAD R36, R218, R112, RZ ;  /* 0x00000070da247224 */ /* 0x002fe400078e02ff */
[----:B--2---:R-:W-:Y:S01]  /*2d9b0*/  IMAD R11, R219, R113, RZ ;  /* 0x00000071db0b7224 */ /* 0x004fe200078e02ff */
[----:B------:R-:W1:Y:S01]  /*2d9c0*/  LDC R112, c[0x0][0x240] ;  /* 0x00009000ff707b82 */ /* 0x000e620000000800 */
[----:B------:R-:W-:Y:S02]  /*2d9d0*/  IMAD R180, R51, R108, RZ ;  /* 0x0000006c33b47224 */ /* 0x000fe400078e02ff */
[----:B------:R-:W-:-:S05]  /*2d9e0*/  VIADD R108, R244, 0x200000 ;  /* 0x00200000f46c7836 */ /* 0x000fca0000000000 */
[----:B------:R-:W2:Y:S01]  /*2d9f0*/  LDC R113, c[0x0][0x240] ;  /* 0x00009000ff717b82 */ /* 0x000ea20000000800 */
[----:B------:R-:W-:Y:S01]  /*2da00*/  IMAD R109, R228, R0, RZ ;  /* 0x00000000e46d7224 */ /* 0x000fe200078e02ff */
[----:B------:R4:W-:Y:S01]  /*2da10*/  LDGSTS.E [R108+0x27000], desc[UR60][R106.64], P2 ;  /* 0x270000006a6c7fae */ /* 0x0009e2000912187c */
[----:B------:R-:W-:Y:S02]  /*2da20*/  IMAD R50, R225, R10, RZ ;  /* 0x0000000ae1327224 */ /* 0x000fe400078e02ff */
[----:B------:R-:W-:-:S03]  /*2da30*/  IMAD R10, R227, R4, RZ ;  /* 0x00000004e30a7224 */ /* 0x000fc600078e02ff */
[----:B------:R-:W2:Y:S01]  /*2da40*/  LDC R0, c[0x0][0x240] ;  /* 0x00009000ff007b82 */ /* 0x000ea20000000800 */
[----:B------:R-:W-:Y:S02]  /*2da50*/  IADD3 R110, R244, 0x200000, RZ ;  /* 0x00200000f46e7810 */ /* 0x000fe40007ffe0ff */
[----:B----4-:R-:W-:-:S05]  /*2da60*/  LEA R108, P0, R109, R6, 0x2 ;  /* 0x000000066d6c7211 */ /* 0x010fca00078010ff */
[----:B------:R-:W4:Y:S01]  /*2da70*/  LDC R4, c[0x0][0x240] ;  /* 0x00009000ff047b82 */ /* 0x000f220000000800 */
[----:B------:R-:W-:Y:S01]  /*2da80*/  LEA.HI.X.SX32 R109, R109, R5, 0x2, P0 ;  /* 0x000000056d6d7211 */ /* 0x000fe200000f16ff */
[----:B------:R-:W-:-:S04]  /*2da90*/  IMAD R111, R139, R111, RZ ;  /* 0x0000006f8b6f7224 */ /* 0x000fc800078e02ff */
[----:B------:R2:W-:Y:S01]  /*2daa0*/  LDGSTS.E [R110+0x27400], desc[UR60][R108.64], P2 ;  /* 0x274000006c6e7fae */ /* 0x0005e2000912187c */
[----:B-1----:R-:W-:Y:S01]  /*2dab0*/  IMAD R139, R229, R112, RZ ;  /* 0x00000070e58b7224 */ /* 0x002fe200078e02ff */
[----:B------:R-:W-:Y:S01]  /*2dac0*/  LOP3.LUT R212, R251, 0x10, RZ, 0x3c, !PT ;  /* 0x00000010fbd47812 */ /* 0x000fe200078e3cff */
[----:B--2---:R-:W-:Y:S01]  /*2dad0*/  IMAD R182, R182, R113, RZ ;  /* 0x00000071b6b67224 */ /* 0x004fe200078e02ff */
[----:B------:R-:W1:Y:S01]  /*2dae0*/  LDC R227, c[0x0][0x240] ;  /* 0x00009000ffe37b82 */ /* 0x000e620000000800 */
[----:B------:R-:W-:Y:S02]  /*2daf0*/  VIADD R112, R244, 0x200000 ;  /* 0x00200000f4707836 */ /* 0x000fe40000000000 */
[----:B------:R-:W-:Y:S01]  /*2db00*/  IMAD R113, R246, R91, RZ ;  /* 0x0000005bf6717224 */ /* 0x000fe200078e02ff */
[----:B------:R-:W-:Y:S01]  /*2db10*/  LEA R110, P0, R111, R6, 0x2 ;  /* 0x000000066f6e7211 */ /* 0x000fe200078010ff */
[----:B------:R-:W-:-:S03]  /*2db20*/  IMAD R73, R224, R31, RZ ;  /* 0x0000001fe0497224 */ /* 0x000fc600078e02ff */
[----:B------:R-:W2:Y:S01]  /*2db30*/  LDC R218, c[0x0][0x240] ;  /* 0x00009000ffda7b82 */ /* 0x000ea20000000800 */
[----:B------:R-:W-:-:S05]  /*2db40*/  LEA.HI.X.SX32 R111, R111, R5, 0x2, P0 ;  /* 0x000000056f6f7211 */ /* 0x000fca00000f16ff */
[----:B------:R4:W-:Y:S02]  /*2db50*/  LDGSTS.E [R112+0x27800], desc[UR60][R110.64], P2 ;  /* 0x278000006e707fae */ /* 0x0009e4000912187c */
[----:B----4-:R-:W-:Y:S01]  /*2db60*/  IMAD R4, R210, R4, RZ ;  /* 0x00000004d2047224 */ /* 0x010fe200078e02ff */
[----:B------:R-:W-:Y:S01]  /*2db70*/  LEA R92, P0, R217, R6, 0x2 ;  /* 0x00000006d95c7211 */ /* 0x000fe200078010ff */
[----:B------:R-:W-:Y:S01]  /*2db80*/  IMAD R229, R232, R221, RZ ;  /* 0x000000dde8e57224 */ /* 0x000fe200078e02ff */
[----:B------:R-:W4:Y:S01]  /*2db90*/  LDC R228, c[0x0][0x240] ;  /* 0x00009000ffe47b82 */ /* 0x000f220000000800 */
[----:B------:R-:W-:Y:S02]  /*2dba0*/  IMAD R0, R245, R0, RZ ;  /* 0x00000000f5007224 */ /* 0x000fe400078e02ff */
[----:B------:R-:W-:Y:S01]  /*2dbb0*/  VIADD R210, R244, 0x200000 ;  /* 0x00200000f4d27836 */ /* 0x000fe20000000000 */
[----:B------:R-:W-:Y:S01]  /*2dbc0*/  LEA R112, P1, R113, R6, 0x2 ;  /* 0x0000000671707211 */ /* 0x000fe200078210ff */
[----:B------:R-:W-:Y:S01]  /*2dbd0*/  IMAD R232, R213, R90, RZ ;  /* 0x0000005ad5e87224 */ /* 0x000fe200078e02ff */
[----:B------:R-:W-:Y:S01]  /*2dbe0*/  STL.64 [R1+0x4c88], R108 ;  /* 0x004c886c01007387 */ /* 0x000fe20000100a00 */
[----:B------:R-:W-:Y:S01]  /*2dbf0*/  LOP3.LUT R246, R251, 0x20, RZ, 0x3c, !PT ;  /* 0x00000020fbf67812 */ /* 0x000fe200078e3cff */
[----:B-1----:R-:W-:Y:S01]  /*2dc00*/  IMAD R181, R181, R227, RZ ;  /* 0x000000e3b5b57224 */ /* 0x002fe200078e02ff */
[----:B------:R-:W-:Y:S01]  /*2dc10*/  LEA.HI.X.SX32 R113, R113, R5, 0x2, P1 ;  /* 0x0000000571717211 */ /* 0x000fe200008f16ff */
[----:B------:R-:W-:Y:S01]  /*2dc20*/  IMAD R223, R223, R37, RZ ;  /* 0x00000025dfdf7224 */ /* 0x000fe200078e02ff */
[----:B------:R-:W-:Y:S01]  /*2dc30*/  LEA R90, P1, R211, R6, 0x2 ;  /* 0x00000006d35a7211 */ /* 0x000fe200078210ff */
[----:B------:R-:W1:Y:S01]  /*2dc40*/  LDC R219, c[0x0][0x240] ;  /* 0x00009000ffdb7b82 */ /* 0x000e620000000800 */
[-C--:B------:R-:W-:Y:S01]  /*2dc50*/  LEA.HI.X.SX32 R93, R217, R5.reuse, 0x2, P0 ;  /* 0x00000005d95d7211 */ /* 0x080fe200000f16ff */
[----:B------:R2:W-:Y:S01]  /*2dc60*/  LDGSTS.E [R210+0x27c00], desc[UR60][R112.64], P2 ;  /* 0x27c0000070d27fae */ /* 0x0005e2000912187c */
[----:B------:R-:W-:-:S02]  /*2dc70*/  LEA.HI.X.SX32 R91, R211, R5, 0x2, P1 ;  /* 0x00000005d35b7211 */ /* 0x000fc400008f16ff */
[C---:B------:R-:W-:Y:S01]  /*2dc80*/  LEA R94, P0, R209.reuse, R6, 0x2 ;  /* 0x00000006d15e7211 */ /* 0x040fe200078010ff */
[----:B------:R-:W-:Y:S02]  /*2dc90*/  STL.64 [R1+0x4c90], R110 ;  /* 0x004c906e01007387 */ /* 0x000fe40000100a00 */
[----:B------:R-:W1:Y:S02]  /*2dca0*/  LDC R224, c[0x0][0x240] ;  /* 0x00009000ffe07b82 */ /* 0x000e640000000800 */
[----:B------:R-:W-:Y:S01]  /*2dcb0*/  STL.64 [R1+0x4c98], R112 ;  /* 0x004c987001007387 */ /* 0x000fe20000100a00 */
[----:B------:R-:W-:-:S03]  /*2dcc0*/  LEA.HI.X.SX32 R95, R209, R5, 0x2, P0 ;  /* 0x00000005d15f7211 */ /* 0x000fc600000f16ff */
[----:B------:R4:W-:Y:S02]  /*2dcd0*/  STL.64 [R1+0x818], R92 ;  /* 0x0008185c01007387 */ /* 0x0009e40000100a00 */
[----:B------:R-:W1:Y:S02]  /*2dce0*/  LDC R225, c[0x0][0x240] ;  /* 0x00009000ffe17b82 */ /* 0x000e640000000800 */
[----:B------:R4:W-:Y:S04]  /*2dcf0*/  STL.64 [R1+0x7f0], R90 ;  /* 0x0007f05a01007387 */ /* 0x0009e80000100a00 */
[----:B------:R4:W-:Y:S01]  /*2dd00*/  STL.64 [R1+0x7c8], R94 ;  /* 0x0007c85e01007387 */ /* 0x0009e20000100a00 */
[----:B---3--:R-:W-:-:S04]  /*2dd10*/  IADD3 R245, R242, R212, RZ ;  /* 0x000000d4f2f57210 */ /* 0x008fc80007ffe0ff */
[C---:B------:R-:W-:Y:S01]  /*2dd20*/  IADD3 R212, R245.reuse, 0x200000, RZ ;  /* 0x00200000f5d47810 */ /* 0x040fe20007ffe0ff */
[C---:B--2---:R-:W-:Y:S01]  /*2dd30*/  VIADD R210, R245.reuse, 0x200000 ;  /* 0x00200000f5d27836 */ /* 0x044fe20000000000 */
[----:B------:R-:W-:-:S03]  /*2dd40*/  IADD3 R209, R245, 0x200000, RZ ;  /* 0x00200000f5d17810 */ /* 0x000fc60007ffe0ff */
[----:B------:R4:W-:Y:S04]  /*2dd50*/  LDGSTS.E [R212+0x80], desc[UR60][R92.64], P2 ;  /* 0x000800005cd47fae */ /* 0x0009e8000912187c */
[----:B------:R2:W-:Y:S04]  /*2dd60*/  LDGSTS.E [R210+0x480], desc[UR60][R90.64], P2 ;  /* 0x004800005ad27fae */ /* 0x0005e8000912187c */
[----:B------:R3:W-:Y:S01]  /*2dd70*/  LDGSTS.E [R209+0x880], desc[UR60][R94.64], P2 ;  /* 0x008800005ed17fae */ /* 0x0007e2000912187c */
[-C--:B----4-:R-:W-:Y:S02]  /*2dd80*/  LEA R92, P1, R207, R6.reuse, 0x2 ;  /* 0x00000006cf5c7211 */ /* 0x090fe400078210ff */
[----:B--2---:R-:W-:-:S02]  /*2dd90*/  LEA R90, P0, R204, R6, 0x2 ;  /* 0x00000006cc5a7211 */ /* 0x004fc400078010ff */
[-C--:B------:R-:W-:Y:S02]  /*2dda0*/  LEA.HI.X.SX32 R93, R207, R5.reuse, 0x2, P1 ;  /* 0x00000005cf5d7211 */ /* 0x080fe400008f16ff */
[-C--:B------:R-:W-:Y:S01]  /*2ddb0*/  LEA.HI.X.SX32 R91, R204, R5.reuse, 0x2, P0 ;  /* 0x00000005cc5b7211 */ /* 0x080fe200000f16ff */
[----:B------:R-:W-:Y:S01]  /*2ddc0*/  VIADD R204, R245, 0x200000 ;  /* 0x00200000f5cc7836 */ /* 0x000fe20000000000 */
[C---:B---3--:R-:W-:Y:S01]  /*2ddd0*/  LEA R94, P0, R203.reuse, R6, 0x2 ;  /* 0x00000006cb5e7211 */ /* 0x048fe200078010ff */
[----:B------:R2:W-:Y:S03]  /*2dde0*/  STL.64 [R1+0x7a0], R92 ;  /* 0x0007a05c01007387 */ /* 0x0005e60000100a00 */
[----:B------:R-:W-:Y:S01]  /*2ddf0*/  LEA.HI.X.SX32 R95, R203, R5, 0x2, P0 ;  /* 0x00000005cb5f7211 */ /* 0x000fe200000f16ff */
[----:B------:R2:W-:Y:S01]  /*2de00*/  LDGSTS.E [R210+0xc80], desc[UR60][R92.64], P2 ;  /* 0x00c800005cd27fae */ /* 0x0005e2000912187c */
[----:B------:R-:W-:-:S03]  /*2de10*/  IADD3 R203, R245, 0x200000, RZ ;  /* 0x00200000f5cb7810 */ /* 0x000fc60007ffe0ff */
[----:B------:R3:W-:Y:S04]  /*2de20*/  STL.64 [R1+0x778], R90 ;  /* 0x0007785a01007387 */ /* 0x0007e80000100a00 */
[----:B------:R3:W-:Y:S01]  /*2de30*/  LDGSTS.E [R204+0x1080], desc[UR60][R90.64], P2 ;  /* 0x010800005acc7fae */ /* 0x0007e2000912187c */
[----:B--2---:R-:W-:-:S03]  /*2de40*/  LEA R92, P1, R201, R6, 0x2 ;  /* 0x00000006c95c7211 */ /* 0x004fc600078210ff */
[----:B------:R2:W-:Y:S01]  /*2de50*/  STL.64 [R1+0x750], R94 ;  /* 0x0007505e01007387 */ /* 0x0005e20000100a00 */
[----:B------:R-:W-:-:S03]  /*2de60*/  LEA.HI.X.SX32 R93, R201, R5, 0x2, P1 ;  /* 0x00000005c95d7211 */ /* 0x000fc600008f16ff */
[----:B------:R2:W-:Y:S01]  /*2de70*/  LDGSTS.E [R203+0x1480], desc[UR60][R94.64], P2 ;  /* 0x014800005ecb7fae */ /* 0x0005e2000912187c */
[----:B---3--:R-:W-:-:S03]  /*2de80*/  LEA R90, P0, R198, R6, 0x2 ;  /* 0x00000006c65a7211 */ /* 0x008fc600078010ff */
[----:B------:R3:W-:Y:S01]  /*2de90*/  STL.64 [R1+0x728], R92 ;  /* 0x0007285c01007387 */ /* 0x0007e20000100a00 */
[----:B------:R-:W-:Y:S01]  /*2dea0*/  LEA.HI.X.SX32 R91, R198, R5, 0x2, P0 ;  /* 0x00000005c65b7211 */ /* 0x000fe200000f16ff */
[----:B------:R-:W-:Y:S02]  /*2deb0*/  VIADD R198, R245, 0x200000 ;  /* 0x00200000f5c67836 */ /* 0x000fe40000000000 */
[----:B------:R3:W-:Y:S01]  /*2dec0*/  LDGSTS.E [R204+0x1880], desc[UR60][R92.64], P2 ;  /* 0x018800005ccc7fae */ /* 0x0007e2000912187c */
[----:B--2---:R-:W-:-:S03]  /*2ded0*/  LEA R94, P0, R197, R6, 0x2 ;  /* 0x00000006c55e7211 */ /* 0x004fc600078010ff */
[----:B------:R2:W-:Y:S01]  /*2dee0*/  STL.64 [R1+0x700], R90 ;  /* 0x0007005a01007387 */ /* 0x0005e20000100a00 */
[----:B------:R-:W-:Y:S01]  /*2def0*/  IMAD R31, R226, R7, RZ ;  /* 0x00000007e21f7224 */ /* 0x000fe200078e02ff */
[----:B------:R-:W4:Y:S01]  /*2df00*/  LDC R203, c[0x0][0x240] ;  /* 0x00009000ffcb7b82 */ /* 0x000f220000000800 */
[-C--:B------:R-:W-:Y:S01]  /*2df10*/  LEA.HI.X.SX32 R95, R197, R5.reuse, 0x2, P0 ;  /* 0x00000005c55f7211 */ /* 0x080fe200000f16ff */
[----:B------:R2:W-:Y:S01]  /*2df20*/  LDGSTS.E [R198+0x1c80], desc[UR60][R90.64], P2 ;  /* 0x01c800005ac67fae */ /* 0x0005e2000912187c */
[----:B------:R-:W-:Y:S02]  /*2df30*/  IADD3 R197, R245, 0x200000, RZ ;  /* 0x00200000f5c57810 */ /* 0x000fe40007ffe0ff */
[CC--:B---3--:R-:W-:Y:S01]  /*2df40*/  LEA R92, P1, R195.reuse, R6.reuse, 0x2 ;  /* 0x00000006c35c7211 */ /* 0x0c8fe200078210ff */
[----:B------:R3:W-:Y:S02]  /*2df50*/  STL.64 [R1+0x6d8], R94 ;  /* 0x0006d85e01007387 */ /* 0x0007e40000100a00 */
[----:B------:R-:W1:Y:S01]  /*2df60*/  LDC R226, c[0x0][0x240] ;  /* 0x00009000ffe27b82 */ /* 0x000e620000000800 */
[----:B------:R-:W-:Y:S01]  /*2df70*/  LEA.HI.X.SX32 R93, R195, R5, 0x2, P1 ;  /* 0x00000005c35d7211 */ /* 0x000fe200008f16ff */
[----:B------:R3:W-:Y:S01]  /*2df80*/  LDGSTS.E [R197+0x2080], desc[UR60][R94.64], P2 ;  /* 0x020800005ec57fae */ /* 0x0007e2000912187c */
[----:B--2---:R-:W-:-:S03]  /*2df90*/  LEA R90, P0, R193, R6, 0x2 ;  /* 0x00000006c15a7211 */ /* 0x004fc600078010ff */
[----:B------:R2:W-:Y:S01]  /*2dfa0*/  STL.64 [R1+0x6b0], R92 ;  /* 0x0006b05c01007387 */ /* 0x0005e20000100a00 */
[----:B------:R-:W-:Y:S01]  /*2dfb0*/  LEA.HI.X.SX32 R91, R193, R5, 0x2, P0 ;  /* 0x00000005c15b7211 */ /* 0x000fe200000f16ff */
[----:B------:R-:W-:Y:S02]  /*2dfc0*/  VIADD R193, R245, 0x200000 ;  /* 0x00200000f5c17836 */ /* 0x000fe40000000000 */
[----:B------:R2:W-:Y:S01]  /*2dfd0*/  LDGSTS.E [R198+0x2480], desc[UR60][R92.64], P2 ;  /* 0x024800005cc67fae */ /* 0x0005e2000912187c */
[----:B---3--:R-:W-:-:S03]  /*2dfe0*/  LEA R94, P0, R191, R6, 0x2 ;  /* 0x00000006bf5e7211 */ /* 0x008fc600078010ff */
[----:B------:R3:W-:Y:S01]  /*2dff0*/  STL.64 [R1+0x688], R90 ;  /* 0x0006885a01007387 */ /* 0x0007e20000100a00 */
[----:B------:R-:W-:-:S03]  /*2e000*/  LEA.HI.X.SX32 R95, R191, R5, 0x2, P0 ;  /* 0x00000005bf5f7211 */ /* 0x000fc600000f16ff */
[----:B------:R3:W-:Y:S01]  /*2e010*/  LDGSTS.E [R193+0x2880], desc[UR60][R90.64], P2 ;  /* 0x028800005ac17fae */ /* 0x0007e2000912187c */
[----:B------:R-:W-:Y:S02]  /*2e020*/  IADD3 R191, R245, 0x200000, RZ ;  /* 0x00200000f5bf7810 */ /* 0x000fe40007ffe0ff */
[CC--:B--2---:R-:W-:Y:S01]  /*2e030*/  LEA R92, P1, R190.reuse, R6.reuse, 0x2 ;  /* 0x00000006be5c7211 */ /* 0x0c4fe200078210ff */
[----:B------:R2:W-:Y:S03]  /*2e040*/  STL.64 [R1+0x660], R94 ;  /* 0x0006605e01007387 */ /* 0x0005e60000100a00 */
[----:B------:R-:W-:Y:S01]  /*2e050*/  LEA.HI.X.SX32 R93, R190, R5, 0x2, P1 ;  /* 0x00000005be5d7211 */ /* 0x000fe200008f16ff */
        /* <DEDUP_REMOVED lines=8> */
[----:B------:R-:W-:-:S03]  /*2e0e0*/  LEA.HI.X.SX32 R95, R187, R5, 0x2, P0 ;  /* 0x00000005bb5f7211 */ /* 0x000fc600000f16ff */
[----:B------:R2:W-:Y:S01]  /*2e0f0*/  LDGSTS.E [R188+0x3480], desc[UR60][R90.64], P2 ;  /* 0x034800005abc7fae */ /* 0x0005e2000912187c */
[----:B------:R-:W-:Y:S02]  /*2e100*/  IADD3 R187, R245, 0x200000, RZ ;  /* 0x00200000f5bb7810 */ /* 0x000fe40007ffe0ff */
[CC--:B---3--:R-:W-:Y:S01]  /*2e110*/  LEA R92, P1, R186.reuse, R6.reuse, 0x2 ;  /* 0x00000006ba5c7211 */ /* 0x0c8fe200078210ff */
[----:B------:R3:W-:Y:S03]  /*2e120*/  STL.64 [R1+0x5e8], R94 ;  /* 0x0005e85e01007387 */ /* 0x0007e60000100a00 */
        /* <DEDUP_REMOVED lines=86> */
[----:B------:R-:W4:Y:S01]  /*2e690*/  LDC R143, c[0x0][0x240] ;  /* 0x00009000ff8f7b82 */ /* 0x000f220000000800 */
[----:B--2---:R-:W-:-:S02]  /*2e6a0*/  LEA R90, P0, R142, R6, 0x2 ;  /* 0x000000068e5a7211 */ /* 0x004fc400078010ff */
[----:B------:R2:W-:Y:S02]  /*2e6b0*/  STL.64 [R1+0x2e8], R92 ;  /* 0x0002e85c01007387 */ /* 0x0005e40000100a00 */
[----:B------:R-:W-:Y:S01]  /*2e6c0*/  LEA.HI.X.SX32 R91, R142, R5, 0x2, P0 ;  /* 0x000000058e5b7211 */ /* 0x000fe200000f16ff */
[----:B------:R-:W-:Y:S01]  /*2e6d0*/  VIADD R142, R245, 0x200000 ;  /* 0x00200000f58e7836 */ /* 0x000fe20000000000 */
        /* <DEDUP_REMOVED lines=33> */
[----:B--2---:R-:W-:-:S03]  /*2e8f0*/  LEA R92, P1, R118, R6, 0x2 ;  /* 0x00000006765c7211 */ /* 0x004fc600078210ff */
[----:B------:R2:W-:Y:S01]  /*2e900*/  STL.64 [R1+0x178], R94 ;  /* 0x0001785e01007387 */ /* 0x0005e20000100a00 */
[----:B------:R-:W-:Y:S02]  /*2e910*/  IADD3 R115, R245, 0x200000, RZ ;  /* 0x00200000f5737810 */ /* 0x000fe40007ffe0ff */
[----:B------:R-:W-:Y:S01]  /*2e920*/  LEA.HI.X.SX32 R93, R118, R5, 0x2, P1 ;  /* 0x00000005765d7211 */ /* 0x000fe200008f16ff */
[----:B------:R2:W-:Y:S01]  /*2e930*/  LDGSTS.E [R114+0x22480], desc[UR60][R94.64], P2 ;  /* 0x224800005e727fae */ /* 0x0005e2000912187c */
[----:B---3--:R-:W-:-:S03]  /*2e940*/  LEA R90, P0, R116, R6, 0x2 ;  /* 0x00000006745a7211 */ /* 0x008fc600078010ff */
[----:B------:R3:W-:Y:S01]  /*2e950*/  STL.64 [R1+0x148], R92 ;  /* 0x0001485c01007387 */ /* 0x0007e20000100a00 */
[----:B------:R-:W-:-:S03]  /*2e960*/  LEA.HI.X.SX32 R91, R116, R5, 0x2, P0 ;  /* 0x00000005745b7211 */ /* 0x000fc600000f16ff */
[----:B------:R3:W-:Y:S01]  /*2e970*/  LDGSTS.E [R115+0x22880], desc[UR60][R92.64], P2 ;  /* 0x228800005c737fae */ /* 0x0007e2000912187c */
[----:B--2---:R-:W-:-:S03]  /*2e980*/  LEA R94, P0, R120, R6, 0x2 ;  /* 0x00000006785e7211 */ /* 0x004fc600078010ff */
[----:B------:R2:W-:Y:S01]  /*2e990*/  STL.64 [R1+0x118], R90 ;  /* 0x0001185a01007387 */ /* 0x0005e20000100a00 */
[----:B------:R-:W-:-:S03]  /*2e9a0*/  LEA.HI.X.SX32 R95, R120, R5, 0x2, P0 ;  /* 0x00000005785f7211 */ /* 0x000fc600000f16ff */
[----:B------:R2:W-:Y:S01]  /*2e9b0*/  LDGSTS.E [R114+0x22c80], desc[UR60][R90.64], P2 ;  /* 0x22c800005a727fae */ /* 0x0005e2000912187c */
[----:B---3--:R-:W-:-:S03]  /*2e9c0*/  LEA R92, P1, R121, R6, 0x2 ;  /* 0x00000006795c7211 */ /* 0x008fc600078210ff */
[----:B------:R-:W-:Y:S01]  /*2e9d0*/  STL.64 [R1+0xe8], R94 ;  /* 0x0000e85e01007387 */ /* 0x000fe20000100a00 */
[----:B------:R-:W-:-:S03]  /*2e9e0*/  LEA.HI.X.SX32 R93, R121, R5, 0x2, P1 ;  /* 0x00000005795d7211 */ /* 0x000fc600008f16ff */
[----:B------:R-:W-:Y:S01]  /*2e9f0*/  LDGSTS.E [R114+0x23080], desc[UR60][R94.64], P2 ;  /* 0x230800005e727fae */ /* 0x000fe2000912187c */
[----:B--2---:R-:W-:-:S03]  /*2ea00*/  LEA R90, P0, R119, R6, 0x2 ;  /* 0x00000006775a7211 */ /* 0x004fc600078010ff */
[----:B------:R2:W-:Y:S01]  /*2ea10*/  STL.64 [R1+0xb8], R92 ;  /* 0x0000b85c01007387 */ /* 0x0005e20000100a00 */
[----:B------:R-:W-:-:S03]  /*2ea20*/  LEA.HI.X.SX32 R91, R119, R5, 0x2, P0 ;  /* 0x00000005775b7211 */ /* 0x000fc600000f16ff */
[----:B------:R2:W-:Y:S04]  /*2ea30*/  LDGSTS.E [R115+0x23480], desc[UR60][R92.64], P2 ;  /* 0x234800005c737fae */ /* 0x0005e8000912187c */
[----:B------:R3:W-:Y:S04]  /*2ea40*/  STL.64 [R1+0x88], R90 ;  /* 0x0000885a01007387 */ /* 0x0007e80000100a00 */
[----:B------:R3:W-:Y:S01]  /*2ea50*/  LDGSTS.E [R114+0x23880], desc[UR60][R90.64], P2 ;  /* 0x238800005a727fae */ /* 0x0007e2000912187c */
[----:B--2---:R-:W-:Y:S01]  /*2ea60*/  LEA R92, P0, R123, R6, 0x2 ;  /* 0x000000067b5c7211 */ /* 0x004fe200078010ff */
[----:B------:R-:W-:-:S03]  /*2ea70*/  VIADD R116, R245, 0x200000 ;  /* 0x00200000f5747836 */ /* 0x000fc60000000000 */
[----:B------:R-:W-:Y:S02]  /*2ea80*/  LEA.HI.X.SX32 R93, R123, R5, 0x2, P0 ;  /* 0x000000057b5d7211 */ /* 0x000fe400000f16ff */
[----:B---3--:R-:W-:-:S03]  /*2ea90*/  LEA R90, P1, R124, R6, 0x2 ;  /* 0x000000067c5a7211 */ /* 0x008fc600078210ff */
[----:B------:R2:W-:Y:S01]  /*2eaa0*/  LDGSTS.E [R115+0x23c80], desc[UR60][R92.64], P2 ;  /* 0x23c800005c737fae */ /* 0x0005e2000912187c */
[----:B------:R-:W-:-:S03]  /*2eab0*/  LEA.HI.X.SX32 R91, R124, R5, 0x2, P1 ;  /* 0x000000057c5b7211 */ /* 0x000fc600008f16ff */
[----:B------:R-:W-:Y:S04]  /*2eac0*/  STL.64 [R1+0x58], R92 ;  /* 0x0000585c01007387 */ /* 0x000fe80000100a00 */
[----:B------:R3:W-:Y:S04]  /*2ead0*/  STL.64 [R1+0x28], R90 ;  /* 0x0000285a01007387 */ /* 0x0007e80000100a00 */
[----:B------:R1:W-:Y:S04]  /*2eae0*/  LDGSTS.E [R116+0x24080], desc[UR60][R90.64], P2 ;  /* 0x240800005a747fae */ /* 0x0003e8000912187c */
[----:B---3--:R-:W4:Y:S01]  /*2eaf0*/  LDL.LU R91, [R1+0x5f0] ;  /* 0x0005f000015b7983 */ /* 0x008f220000300800 */
[----:B------:R-:W-:-:S02]  /*2eb00*/  LEA R114, P0, R122, R6, 0x2 ;  /* 0x000000067a727211 */ /* 0x000fc400078010ff */
[C---:B------:R-:W-:Y:S01]  /*2eb10*/  IADD3 R117, R245.reuse, 0x200000, RZ ;  /* 0x00200000f5757810 */ /* 0x040fe20007ffe0ff */
[----:B------:R-:W-:Y:S01]  /*2eb20*/  VIADD R121, R245, 0x200000 ;  /* 0x00200000f5797836 */ /* 0x000fe20000000000 */
[-C--:B--2---:R-:W-:Y:S01]  /*2eb30*/  LEA.HI.X.SX32 R115, R122, R5.reuse, 0x2, P0 ;  /* 0x000000057a737211 */ /* 0x084fe200000f16ff */
[----:B------:R-:W2:Y:S01]  /*2eb40*/  LDL.LU R101, [R1+0x464] ;  /* 0x0004640001657983 */ /* 0x000ea20000300800 */
[CC--:B-1----:R-:W-:Y:S02]  /*2eb50*/  LEA R116, P0, R126.reuse, R6.reuse, 0x2 ;  /* 0x000000067e747211 */ /* 0x0c2fe400078010ff */
[----:B------:R-:W-:Y:S01]  /*2eb60*/  LEA R118, P1, R127, R6, 0x2 ;  /* 0x000000067f767211 */ /* 0x000fe200078210ff */
[----:B------:R1:W-:Y:S01]  /*2eb70*/  LDGSTS.E [R117+0x24480], desc[UR60][R114.64], P2 ;  /* 0x2448000072757fae */ /* 0x0003e2000912187c */
[----:B------:R-:W-:Y:S02]  /*2eb80*/  IADD3 R122, R245, 0x200000, RZ ;  /* 0x00200000f57a7810 */ /* 0x000fe40007ffe0ff */
[-C--:B------:R-:W-:Y:S01]  /*2eb90*/  LEA.HI.X.SX32 R119, R127, R5.reuse, 0x2, P1 ;  /* 0x000000057f777211 */ /* 0x080fe200008f16ff */
[----:B------:R-:W3:Y:S01]  /*2eba0*/  LDL.LU R94, [R1+0x43c] ;  /* 0x00043c00015e7983 */ /* 0x000ee20000300800 */
[----:B------:R-:W-:Y:S01]  /*2ebb0*/  VIADD R123, R245, 0x200000 ;  /* 0x00200000f57b7836 */ /* 0x000fe20000000000 */
[----:B-1----:R-:W-:-:S02]  /*2ebc0*/  LEA.HI.X.SX32 R117, R126, R5, 0x2, P0 ;  /* 0x000000057e757211 */ /* 0x002fc400000f16ff */
[----:B------:R-:W3:Y:S01]  /*2ebd0*/  LDL.LU R95, [R1+0x3f8] ;  /* 0x0003f800015f7983 */ /* 0x000ee20000300800 */
[----:B------:R-:W-:-:S03]  /*2ebe0*/  LEA R120, P0, R125, R6, 0x2 ;  /* 0x000000067d787211 */ /* 0x000fc600078010ff */
[----:B------:R1:W-:Y:S04]  /*2ebf0*/  LDGSTS.E [R121+0x24880], desc[UR60][R116.64], P2 ;  /* 0x2488000074797fae */ /* 0x0003e8000912187c */
[----:B------:R1:W-:Y:S01]  /*2ec00*/  LDGSTS.E [R122+0x24c80], desc[UR60][R118.64], P2 ;  /* 0x24c80000767a7fae */ /* 0x0003e2000912187c */
[----:B------:R-:W-:Y:S02]  /*2ec10*/  IADD3 R127, R245, 0x200000, RZ ;  /* 0x00200000f57f7810 */ /* 0x000fe40007ffe0ff */
[----:B------:R-:W-:Y:S01]  /*2ec20*/  LEA R124, P1, R130, R6, 0x2 ;  /* 0x00000006827c7211 */ /* 0x000fe200078210ff */
[----:B------:R-:W3:Y:S01]  /*2ec30*/  LDL.LU R98, [R1+0x3c8] ;  /* 0x0003c80001627983 */ /* 0x000ee20000300800 */
[----:B-1----:R-:W-:-:S03]  /*2ec40*/  LEA.HI.X.SX32 R121, R125, R5, 0x2, P0 ;  /* 0x000000057d797211 */ /* 0x002fc600000f16ff */
[----:B------:R-:W3:Y:S01]  /*2ec50*/  LDL.LU R99, [R1+0x388] ;  /* 0x0003880001637983 */ /* 0x000ee20000300800 */
[----:B------:R-:W-:-:S03]  /*2ec60*/  LEA R122, P0, R129, R6, 0x2 ;  /* 0x00000006817a7211 */ /* 0x000fc600078010ff */
[----:B------:R1:W-:Y:S01]  /*2ec70*/  LDGSTS.E [R123+0x25080], desc[UR60][R120.64], P2 ;  /* 0x25080000787b7fae */ /* 0x0003e2000912187c */
[-C--:B------:R-:W-:Y:S02]  /*2ec80*/  LEA.HI.X.SX32 R125, R130, R5.reuse, 0x2, P1 ;  /* 0x00000005827d7211 */ /* 0x080fe400008f16ff */
[-C--:B-1----:R-:W-:Y:S02]  /*2ec90*/  LEA.HI.X.SX32 R123, R129, R5.reuse, 0x2, P0 ;  /* 0x00000005817b7211 */ /* 0x082fe400000f16ff */
[C---:B------:R-:W-:Y:S01]  /*2eca0*/  LEA R126, P0, R128.reuse, R6, 0x2 ;  /* 0x00000006807e7211 */ /* 0x040fe200078010ff */
[----:B------:R-:W-:Y:S02]  /*2ecb0*/  VIADD R129, R245, 0x200000 ;  /* 0x00200000f5817836 */ /* 0x000fe40000000000 */
[----:B------:R1:W-:Y:S04]  /*2ecc0*/  LDGSTS.E [R127+0x25480], desc[UR60][R122.64], P2 ;  /* 0x254800007a7f7fae */ /* 0x0003e8000912187c */
[----:B------:R-:W-:Y:S04]  /*2ecd0*/  STL.64 [R1+0x4ca0], R114 ;  /* 0x004ca07201007387 */ /* 0x000fe80000100a00 */
[----:B------:R-:W-:Y:S01]  /*2ece0*/  LDGSTS.E [R133+0x25880], desc[UR60][R124.64], P2 ;  /* 0x258800007c857fae */ /* 0x000fe2000912187c */
[----:B-1----:R-:W-:-:S02]  /*2ecf0*/  LEA.HI.X.SX32 R127, R128, R5, 0x2, P0 ;  /* 0x00000005807f7211 */ /* 0x002fc400000f16ff */
[C---:B------:R-:W-:Y:S01]  /*2ed00*/  LEA R128, P0, R132.reuse, R6, 0x2 ;  /* 0x0000000684807211 */ /* 0x040fe200078010ff */
[----:B------:R-:W-:Y:S04]  /*2ed10*/  STL.64 [R1+0x4ca8], R116 ;  /* 0x004ca87401007387 */ /* 0x000fe80000100a00 */
[----:B------:R1:W-:Y:S04]  /*2ed20*/  LDGSTS.E [R129+0x25c80], desc[UR60][R126.64], P2 ;  /* 0x25c800007e817fae */ /* 0x0003e8000912187c */
[----:B------:R-:W-:Y:S04]  /*2ed30*/  STL.64 [R1+0x4cb0], R118 ;  /* 0x004cb07601007387 */ /* 0x000fe80000100a00 */
[----:B------:R-:W-:Y:S01]  /*2ed40*/  STL.64 [R1+0x4cb8], R120 ;  /* 0x004cb87801007387 */ /* 0x000fe20000100a00 */
[----:B-1----:R-:W-:-:S03]  /*2ed50*/  LEA.HI.X.SX32 R129, R132, R5, 0x2, P0 ;  /* 0x0000000584817211 */ /* 0x002fc600000f16ff */
[----:B------:R-:W-:Y:S04]  /*2ed60*/  STL.64 [R1+0x4cc0], R122 ;  /* 0x004cc07a01007387 */ /* 0x000fe80000100a00 */
[----:B------:R-:W-:Y:S04]  /*2ed70*/  STL.64 [R1+0x4cc8], R124 ;  /* 0x004cc87c01007387 */ /* 0x000fe80000100a00 */
[----:B------:R-:W-:Y:S04]  /*2ed80*/  STL.64 [R1+0x4cd0], R126 ;  /* 0x004cd07e01007387 */ /* 0x000fe80000100a00 */
[----:B------:R-:W-:Y:S04]  /*2ed90*/  STL.64 [R1+0x4cd8], R128 ;  /* 0x004cd88001007387 */ /* 0x000fe80000100a00 */
[----:B------:R-:W3:Y:S04]  /*2eda0*/  LDL.LU R90, [R1+0x360] ;  /* 0x00036000015a7983 */ /* 0x000ee80000300800 */
[----:B------:R-:W3:Y:S01]  /*2edb0*/  LDL.LU R102, [R1+0x338] ;  /* 0x0003380001667983 */ /* 0x000ee20000300800 */
[----:B----4-:R-:W-:-:S03]  /*2edc0*/  IMAD R143, R91, R143, RZ ;  /* 0x0000008f5b8f7224 */ /* 0x010fc600078e02ff */
[----:B------:R-:W4:Y:S01]  /*2edd0*/  LDL.LU R91, [R1+0x30c] ;  /* 0x00030c00015b7983 */ /* 0x000f220000300800 */
[----:B------:R-:W-:Y:S02]  /*2ede0*/  LEA R130, P1, R131, R6, 0x2 ;  /* 0x0000000683827211 */ /* 0x000fe400078210ff */
[----:B------:R-:W-:Y:S02]  /*2edf0*/  IADD3 R132, R245, 0x200000, RZ ;  /* 0x00200000f5847810 */ /* 0x000fe40007ffe0ff */
[----:B------:R-:W-:-:S03]  /*2ee00*/  LEA.HI.X.SX32 R131, R131, R5, 0x2, P1 ;  /* 0x0000000583837211 */ /* 0x000fc600008f16ff */
[----:B------:R1:W-:Y:S01]  /*2ee10*/  LDGSTS.E [R132+0x26080], desc[UR60][R128.64], P2 ;  /* 0x2608000080847fae */ /* 0x0003e2000912187c */
[----:B------:R-:W-:-:S03]  /*2ee20*/  LEA R134, P1, R138, R6, 0x2 ;  /* 0x000000068a867211 */ /* 0x000fc600078210ff */
[----:B------:R2:W-:Y:S01]  /*2ee30*/  LDGSTS.E [R133+0x26480], desc[UR60][R130.64], P2 ;  /* 0x2648000082857fae */ /* 0x0005e2000912187c */
[----:B-1----:R-:W-:-:S04]  /*2ee40*/  LEA R132, P0, R135, R6, 0x2 ;  /* 0x0000000687847211 */ /* 0x002fc800078010ff */
[-C--:B--2---:R-:W-:Y:S02]  /*2ee50*/  LEA.HI.X.SX32 R133, R135, R5.reuse, 0x2, P0 ;  /* 0x0000000587857211 */ /* 0x084fe400000f16ff */
[----:B------:R-:W-:Y:S02]  /*2ee60*/  LEA R136, P0, R137, R6, 0x2 ;  /* 0x0000000689887211 */ /* 0x000fe400078010ff */
[-C--:B------:R-:W-:Y:S01]  /*2ee70*/  LEA.HI.X.SX32 R135, R138, R5.reuse, 0x2, P1 ;  /* 0x000000058a877211 */ /* 0x080fe200008f16ff */
[----:B------:R-:W-:Y:S01]  /*2ee80*/  IMAD R141, R141, R226, RZ ;  /* 0x000000e28d8d7224 */ /* 0x000fe200078e02ff */
[----:B------:R-:W-:Y:S01]  /*2ee90*/  LEA.HI.X.SX32 R137, R137, R5, 0x2, P0 ;  /* 0x0000000589897211 */ /* 0x000fe200000f16ff */
[----:B------:R-:W-:Y:S01]  /*2eea0*/  LDGSTS.E [R140+0x26880], desc[UR60][R132.64], P2 ;  /* 0x26880000848c7fae */ /* 0x000fe2000912187c */
[----:B------:R-:W-:-:S03]  /*2eeb0*/  LEA R138, P0, R139, R6, 0x2 ;  /* 0x000000068b8a7211 */ /* 0x000fc600078010ff */
[----:B------:R-:W-:Y:S01]  /*2eec0*/  LDGSTS.E [R142+0x26c80], desc[UR60][R134.64], P2 ;  /* 0x26c80000868e7fae */ /* 0x000fe2000912187c */
[----:B------:R-:W-:-:S03]  /*2eed0*/  LEA.HI.X.SX32 R139, R139, R5, 0x2, P0 ;  /* 0x000000058b8b7211 */ /* 0x000fc600000f16ff */
[----:B------:R1:W-:Y:S04]  /*2eee0*/  LDGSTS.E [R140+0x27080], desc[UR60][R136.64], P2 ;  /* 0x27080000888c7fae */ /* 0x0003e8000912187c */
[----:B------:R2:W-:Y:S01]  /*2eef0*/  LDGSTS.E [R142+0x27480], desc[UR60][R138.64], P2 ;  /* 0x274800008a8e7fae */ /* 0x0005e2000912187c */
[----:B-1----:R-:W-:-:S04]  /*2ef00*/  LEA R140, P1, R141, R6, 0x2 ;  /* 0x000000068d8c7211 */ /* 0x002fc800078210ff */
[-C--:B------:R-:W-:Y:S02]  /*2ef10*/  LEA.HI.X.SX32 R141, R141, R5.reuse, 0x2, P1 ;  /* 0x000000058d8d7211 */ /* 0x080fe400008f16ff */
[-C--:B--2---:R-:W-:Y:S01]  /*2ef20*/  LEA R142, P1, R143, R6.reuse, 0x2 ;  /* 0x000000068f8e7211 */ /* 0x084fe200078210ff */
[----:B------:R-:W-:Y:S01]  /*2ef30*/  IMAD.IADD R246, R242, 0x1, R246 ;  /* 0x00000001f2f67824 */ /* 0x000fe200078e02f6 */
[-C--:B------:R-:W-:Y:S01]  /*2ef40*/  LEA R96, P0, R101, R6.reuse, 0x2 ;  /* 0x0000000665607211 */ /* 0x080fe200078010ff */
[----:B------:R-:W-:Y:S01]  /*2ef50*/  LDGSTS.E [R144+0x27880], desc[UR60][R140.64], P2 ;  /* 0x278800008c907fae */ /* 0x000fe2000912187c */
[-C--:B------:R-:W-:Y:S02]  /*2ef60*/  LEA.HI.X.SX32 R143, R143, R5.reuse, 0x2, P1 ;  /* 0x000000058f8f7211 */ /* 0x080fe400008f16ff */
[----:B---3--:R-:W-:Y:S02]  /*2ef70*/  LEA R92, P1, R94, R6, 0x2 ;  /* 0x000000065e5c7211 */ /* 0x008fe400078210ff */
[----:B------:R-:W-:Y:S01]  /*2ef80*/  IADD3 R145, R246, 0x200000, RZ ;  /* 0x00200000f6917810 */ /* 0x000fe20007ffe0ff */
[----:B------:R1:W-:Y:S01]  /*2ef90*/  LDGSTS.E [R144+0x27c80], desc[UR60][R142.64], P2 ;  /* 0x27c800008e907fae */ /* 0x0003e2000912187c */
[----:B------:R-:W-:-:S02]  /*2efa0*/  LEA.HI.X.SX32 R97, R101, R5, 0x2, P0 ;  /* 0x0000000565617211 */ /* 0x000fc400000f16ff */
[-C--:B------:R-:W-:Y:S02]  /*2efb0*/  LEA.HI.X.SX32 R93, R94, R5.reuse, 0x2, P1 ;  /* 0x000000055e5d7211 */ /* 0x080fe400008f16ff */
[----:B------:R-:W2:Y:S01]  /*2efc0*/  LDL.LU R94, [R1+0x2cc] ;  /* 0x0002cc00015e7983 */ /* 0x000ea20000300800 */
[C---:B------:R-:W-:Y:S01]  /*2efd0*/  LEA R100, P0, R95.reuse, R6, 0x2 ;  /* 0x000000065f647211 */ /* 0x040fe200078010ff */
[----:B-1----:R-:W-:Y:S02]  /*2efe0*/  VIADD R144, R246, 0x200000 ;  /* 0x00200000f6907836 */ /* 0x002fe40000000000 */
[----:B------:R1:W-:Y:S04]  /*2eff0*/  STL.64 [R1+0x810], R96 ;  /* 0x0008106001007387 */ /* 0x0003e80000100a00 */
[----:B------:R1:W-:Y:S04]  /*2f000*/  LDGSTS.E [R145+0x100], desc[UR60][R96.64], P2 ;  /* 0x0010000060917fae */ /* 0x0003e8000912187c */
[----:B------:R3:W-:Y:S04]  /*2f010*/  STL.64 [R1+0x7e8], R92 ;  /* 0x0007e85c01007387 */ /* 0x0007e80000100a00 */
[----:B------:R3:W-:Y:S01]  /*2f020*/  LDGSTS.E [R144+0x500], desc[UR60][R92.64], P2 ;  /* 0x005000005c907fae */ /* 0x0007e2000912187c */
[----:B------:R-:W-:-:S03]  /*2f030*/  LEA.HI.X.SX32 R101, R95, R5, 0x2, P0 ;  /* 0x000000055f657211 */ /* 0x000fc600000f16ff */
[----:B------:R-:W2:Y:S01]  /*2f040*/  LDL.LU R103, [R1+0x28c] ;  /* 0x00028c0001677983 */ /* 0x000ea20000300800 */
[----:B-1----:R-:W-:-:S03]  /*2f050*/  LEA R96, P0, R99, R6, 0x2 ;  /* 0x0000000663607211 */ /* 0x002fc600078010ff */
[----:B------:R-:W2:Y:S01]  /*2f060*/  LDL.LU R95, [R1+0x204] ;  /* 0x00020400015f7983 */ /* 0x000ea20000300800 */
[----:B---3--:R-:W-:-:S03]  /*2f070*/  LEA R92, P1, R98, R6, 0x2 ;  /* 0x00000006625c7211 */ /* 0x008fc600078210ff */
[----:B------:R1:W-:Y:S01]  /*2f080*/  LDGSTS.E [R144+0x900], desc[UR60][R100.64], P2 ;  /* 0x0090000064907fae */ /* 0x0003e2000912187c */
[----:B------:R-:W-:-:S03]  /*2f090*/  LEA.HI.X.SX32 R93, R98, R5, 0x2, P1 ;  /* 0x00000005625d7211 */ /* 0x000fc600008f16ff */
[----:B------:R1:W-:Y:S01]  /*2f0a0*/  STL.64 [R1+0x7c0], R100 ;  /* 0x0007c06401007387 */ /* 0x0003e20000100a00 */
[----:B------:R-:W-:-:S03]  /*2f0b0*/  LEA.HI.X.SX32 R97, R99, R5, 0x2, P0 ;  /* 0x0000000563617211 */ /* 0x000fc600000f16ff */
[----:B------:R3:W-:Y:S04]  /*2f0c0*/  STL.64 [R1+0x798], R92 ;  /* 0x0007985c01007387 */ /* 0x0007e80000100a00 */
[----:B------:R-:W-:Y:S01]  /*2f0d0*/  LDGSTS.E [R145+0xd00], desc[UR60][R92.64], P2 ;  /* 0x00d000005c917fae */ /* 0x000fe2000912187c */
[----:B-1----:R-:W-:-:S03]  /*2f0e0*/  LEA R100, P0, R90, R6, 0x2 ;  /* 0x000000065a647211 */ /* 0x002fc600078010ff */
[----:B------:R4:W-:Y:S04]  /*2f0f0*/  LDGSTS.E [R144+0x1100], desc[UR60][R96.64], P2 ;  /* 0x0110000060907fae */ /* 0x0009e8000912187c */
[----:B---3--:R-:W3:Y:S04]  /*2f100*/  LDL.LU R92, [R1+0x200] ;  /* 0x00020000015c7983 */ /* 0x008ee80000300800 */
[----:B------:R4:W-:Y:S01]  /*2f110*/  STL.64 [R1+0x770], R96 ;  /* 0x0007706001007387 */ /* 0x0009e20000100a00 */
[----:B------:R-:W-:-:S03]  /*2f120*/  LEA.HI.X.SX32 R101, R90, R5, 0x2, P0 ;  /* 0x000000055a657211 */ /* 0x000fc600000f16ff */
[----:B------:R-:W3:Y:S01]  /*2f130*/  LDL.LU R93, [R1+0x1d4] ;  /* 0x0001d400015d7983 */ /* 0x000ee20000300800 */
[----:B------:R-:W-:-:S03]  /*2f140*/  LEA R98, P1, R102, R6, 0x2 ;  /* 0x0000000666627211 */ /* 0x000fc600078210ff */
[----:B------:R-:W3:Y:S01]  /*2f150*/  LDL.LU R90, [R1+0x1a4] ;  /* 0x0001a400015a7983 */ /* 0x000ee20000300800 */
[----:B------:R-:W-:-:S03]  /*2f160*/  LEA.HI.X.SX32 R99, R102, R5, 0x2, P1 ;  /* 0x0000000566637211 */ /* 0x000fc600008f16ff */
[----:B------:R2:W-:Y:S04]  /*2f170*/  STL.64 [R1+0x748], R100 ;  /* 0x0007486401007387 */ /* 0x0005e80000100a00 */
[----:B------:R1:W-:Y:S04]  /*2f180*/  STL.64 [R1+0x720], R98 ;  /* 0x0007206201007387 */ /* 0x0003e80000100a00 */
[----:B------:R2:W-:Y:S04]  /*2f190*/  LDGSTS.E [R144+0x1500], desc[UR60][R100.64], P2 ;  /* 0x0150000064907fae */ /* 0x0005e8000912187c */
[----:B------:R1:W-:Y:S01]  /*2f1a0*/  LDGSTS.E [R145+0x1900], desc[UR60][R98.64], P2 ;  /* 0x0190000062917fae */ /* 0x0003e2000912187c */
[----:B----4-:R-:W-:-:S04]  /*2f1b0*/  LEA R96, P0, R91, R6, 0x2 ;  /* 0x000000065b607211 */ /* 0x010fc800078010ff */
[----:B------:R-:W-:-:S05]  /*2f1c0*/  LEA.HI.X.SX32 R97, R91, R5, 0x2, P0 ;  /* 0x000000055b617211 */ /* 0x000fca00000f16ff */
[----:B------:R4:W-:Y:S04]  /*2f1d0*/  STL.64 [R1+0x6f8], R96 ;  /* 0x0006f86001007387 */ /* 0x0009e80000100a00 */
[----:B------:R-:W3:Y:S04]  /*2f1e0*/  LDL.LU R91, [R1+0x190] ;  /* 0x00019000015b7983 */ /* 0x000ee80000300800 */
[----:B------:R-:W3:Y:S04]  /*2f1f0*/  LDL.LU R105, [R1+0x170] ;  /* 0x0001700001697983 */ /* 0x000ee80000300800 */
[----:B------:R4:W-:Y:S01]  /*2f200*/  LDGSTS.E [R144+0x1d00], desc[UR60][R96.64], P2 ;  /* 0x01d0000060907fae */ /* 0x0009e2000912187c */
[----:B--2---:R-:W-:-:S04]  /*2f210*/  LEA R100, P0, R94, R6, 0x2 ;  /* 0x000000065e647211 */ /* 0x004fc800078010ff */
[----:B------:R-:W-:Y:S02]  /*2f220*/  LEA.HI.X.SX32 R101, R94, R5, 0x2, P0 ;  /* 0x000000055e657211 */ /* 0x000fe400000f16ff */
[----:B------:R-:W2:Y:S04]  /*2f230*/  LDL.LU R94, [R1+0x160] ;  /* 0x00016000015e7983 */ /* 0x000ea80000300800 */
[----:B------:R-:W-:Y:S04]  /*2f240*/  STL.64 [R1+0x6d0], R100 ;  /* 0x0006d06401007387 */ /* 0x000fe80000100a00 */
[----:B------:R3:W-:Y:S01]  /*2f250*/  LDGSTS.E [R144+0x2100], desc[UR60][R100.64], P2 ;  /* 0x0210000064907fae */ /* 0x0007e2000912187c */
[----:B-1----:R-:W-:-:S02]  /*2f260*/  LEA R98, P1, R103, R6, 0x2 ;  /* 0x0000000667627211 */ /* 0x002fc400078210ff */
[----:B----4-:R-:W-:Y:S02]  /*2f270*/  LEA R96, P0, R95, R6, 0x2 ;  /* 0x000000065f607211 */ /* 0x010fe400078010ff */
[-C--:B------:R-:W-:Y:S02]  /*2f280*/  LEA.HI.X.SX32 R99, R103, R5.reuse, 0x2, P1 ;  /* 0x0000000567637211 */ /* 0x080fe400008f16ff */
[----:B------:R-:W-:-:S03]  /*2f290*/  LEA.HI.X.SX32 R97, R95, R5, 0x2, P0 ;  /* 0x000000055f617211 */ /* 0x000fc600000f16ff */
[----:B------:R1:W-:Y:S04]  /*2f2a0*/  STL.64 [R1+0x6a8], R98 ;  /* 0x0006a86201007387 */ /* 0x0003e80000100a00 */
[----:B------:R-:W4:Y:S04]  /*2f2b0*/  LDL.LU R95, [R1+0x104] ;  /* 0x00010400015f7983 */ /* 0x000f280000300800 */
[----:B------:R-:W-:Y:S04]  /*2f2c0*/  LDGSTS.E [R145+0x2500], desc[UR60][R98.64], P2 ;  /* 0x0250000062917fae */ /* 0x000fe8000912187c */
[----:B------:R3:W-:Y:S04]  /*2f2d0*/  STL.64 [R1+0x680], R96 ;  /* 0x0006806001007387 */ /* 0x0007e80000100a00 */
[----:B------:R3:W-:Y:S04]  /*2f2e0*/  LDGSTS.E [R144+0x2900], desc[UR60][R96.64], P2 ;  /* 0x0290000060907fae */ /* 0x0007e8000912187c */
[----:B-1----:R-:W4:Y:S01]  /*2f2f0*/  LDL.LU R98, [R1+0xe4] ;  /* 0x0000e40001627983 */ /* 0x002f220000300800 */
[----:B---3--:R-:W-:-:S04]  /*2f300*/  LEA R102, P0, R92, R6, 0x2 ;  /* 0x000000065c667211 */ /* 0x008fc800078010ff */
[----:B------:R-:W-:Y:S02]  /*2f310*/  LEA.HI.X.SX32 R103, R92, R5, 0x2, P0 ;  /* 0x000000055c677211 */ /* 0x000fe400000f16ff */
[----:B------:R-:W3:Y:S01]  /*2f320*/  LDL.LU R92, [R1+0xd8] ;  /* 0x0000d800015c7983 */ /* 0x000ee20000300800 */
[----:B------:R-:W-:-:S03]  /*2f330*/  LEA R100, P1, R93, R6, 0x2 ;  /* 0x000000065d647211 */ /* 0x000fc600078210ff */
[----:B------:R1:W-:Y:S01]  /*2f340*/  LDGSTS.E [R144+0x2d00], desc[UR60][R102.64], P2 ;  /* 0x02d0000066907fae */ /* 0x0003e2000912187c */
[C---:B------:R-:W-:Y:S02]  /*2f350*/  LEA R96, P0, R90.reuse, R6, 0x2 ;  /* 0x000000065a607211 */ /* 0x040fe400078010ff */
[-C--:B------:R-:W-:Y:S01]  /*2f360*/  LEA.HI.X.SX32 R101, R93, R5.reuse, 0x2, P1 ;  /* 0x000000055d657211 */ /* 0x080fe200008f16ff */
[----:B------:R1:W-:Y:S01]  /*2f370*/  STL.64 [R1+0x658], R102 ;  /* 0x0006586601007387 */ /* 0x0003e20000100a00 */
[----:B------:R-:W-:-:S03]  /*2f380*/  LEA.HI.X.SX32 R97, R90, R5, 0x2, P0 ;  /* 0x000000055a617211 */ /* 0x000fc600000f16ff */
[----:B------:R-:W3:Y:S04]  /*2f390*/  LDL.LU R93, [R1+0xa0] ;  /* 0x0000a000015d7983 */ /* 0x000ee80000300800 */
[----:B------:R1:W-:Y:S04]  /*2f3a0*/  STL.64 [R1+0x630], R100 ;  /* 0x0006306401007387 */ /* 0x0003e80000100a00 */
[----:B------:R-:W3:Y:S04]  /*2f3b0*/  LDL.LU R99, [R1+0x80] ;  /* 0x0000800001637983 */ /* 0x000ee80000300800 */
[----:B------:R2:W-:Y:S04]  /*2f3c0*/  STL.64 [R1+0x608], R96 ;  /* 0x0006086001007387 */ /* 0x0005e80000100a00 */
[----:B------:R-:W3:Y:S04]  /*2f3d0*/  LDL.LU R90, [R1+0x78] ;  /* 0x00007800015a7983 */ /* 0x000ee80000300800 */
[----:B------:R1:W-:Y:S04]  /*2f3e0*/  LDGSTS.E [R145+0x3100], desc[UR60][R100.64], P2 ;  /* 0x0310000064917fae */ /* 0x0003e8000912187c */
[----:B------:R2:W-:Y:S01]  /*2f3f0*/  LDGSTS.E [R144+0x3500], desc[UR60][R96.64], P2 ;  /* 0x0350000060907fae */ /* 0x0005e2000912187c */
[----:B-1----:R-:W-:-:S04]  /*2f400*/  LEA R102, P0, R91, R6, 0x2 ;  /* 0x000000065b667211 */ /* 0x002fc800078010ff */
[----:B------:R-:W-:Y:S02]  /*2f410*/  LEA.HI.X.SX32 R103, R91, R5, 0x2, P0 ;  /* 0x000000055b677211 */ /* 0x000fe400000f16ff */
[----:B------:R-:W3:Y:S01]  /*2f420*/  LDL.LU R91, [R1+0x20] ;  /* 0x00002000015b7983 */ /* 0x000ee20000300800 */
[----:B------:R-:W-:-:S03]  /*2f430*/  LEA R100, P1, R105, R6, 0x2 ;  /* 0x0000000669647211 */ /* 0x000fc600078210ff */
[----:B------:R-:W-:Y:S01]  /*2f440*/  LDGSTS.E [R144+0x3900], desc[UR60][R102.64], P2 ;  /* 0x0390000066907fae */ /* 0x000fe2000912187c */
[----:B------:R-:W-:-:S03]  /*2f450*/  LEA.HI.X.SX32 R101, R105, R5, 0x2, P1 ;  /* 0x0000000569657211 */ /* 0x000fc600008f16ff */
[----:B------:R-:W-:Y:S04]  /*2f460*/  STL.64 [R1+0x5e0], R102 ;  /* 0x0005e06601007387 */ /* 0x000fe80000100a00 */
[----:B------:R4:W-:Y:S04]  /*2f470*/  STL.64 [R1+0x5b8], R100 ;  /* 0x0005b86401007387 */ /* 0x0009e80000100a00 */
[----:B------:R4:W-:Y:S01]  /*2f480*/  LDGSTS.E [R145+0x3d00], desc[UR60][R100.64], P2 ;  /* 0x03d0000064917fae */ /* 0x0009e2000912187c */
[----:B--2---:R-:W-:-:S04]  /*2f490*/  LEA R96, P0, R94, R6, 0x2 ;  /* 0x000000065e607211 */ /* 0x004fc800078010ff */
[----:B------:R-:W-:-:S05]  /*2f4a0*/  LEA.HI.X.SX32 R97, R94, R5, 0x2, P0 ;  /* 0x000000055e617211 */ /* 0x000fca00000f16ff */
[----:B------:R1:W-:Y:S04]  /*2f4b0*/  STL.64 [R1+0x590], R96 ;  /* 0x0005906001007387 */ /* 0x0003e80000100a00 */
[----:B------:R1:W-:Y:S01]  /*2f4c0*/  LDGSTS.E [R144+0x4100], desc[UR60][R96.64], P2 ;  /* 0x0410000060907fae */ /* 0x0003e2000912187c */
[----:B----4-:R-:W-:-:S04]  /*2f4d0*/  LEA R100, P0, R95, R6, 0x2 ;  /* 0x000000065f647211 */ /* 0x010fc800078010ff */
[----:B------:R-:W-:Y:S02]  /*2f4e0*/  LEA.HI.X.SX32 R101, R95, R5, 0x2, P0 ;  /* 0x000000055f657211 */ /* 0x000fe400000f16ff */
[----:B-1----:R-:W-:-:S03]  /*2f4f0*/  LEA R96, P1, R98, R6, 0x2 ;  /* 0x0000000662607211 */ /* 0x002fc600078210ff */
[----:B------:R-:W-:Y:S01]  /*2f500*/  LDGSTS.E [R144+0x4500], desc[UR60][R100.64], P2 ;  /* 0x0450000064907fae */ /* 0x000fe2000912187c */
[-C--:B------:R-:W-:Y:S02]  /*2f510*/  LEA.HI.X.SX32 R97, R98, R5.reuse, 0x2, P1 ;  /* 0x0000000562617211 */ /* 0x080fe400008f16ff */
[CC--:B---3--:R-:W-:Y:S01]  /*2f520*/  LEA R94, P0, R92.reuse, R6.reuse, 0x2 ;  /* 0x000000065c5e7211 */ /* 0x0c8fe200078010ff */
[----:B------:R-:W-:Y:S03]  /*2f530*/  STL.64 [R1+0x568], R100 ;  /* 0x0005686401007387 */ /* 0x000fe60000100a00 */
[----:B------:R-:W-:Y:S01]  /*2f540*/  LEA.HI.X.SX32 R95, R92, R5, 0x2, P0 ;  /* 0x000000055c5f7211 */ /* 0x000fe200000f16ff */
[----:B------:R1:W-:Y:S04]  /*2f550*/  STL.64 [R1+0x540], R96 ;  /* 0x0005406001007387 */ /* 0x0003e80000100a00 */
[----:B------:R1:W-:Y:S04]  /*2f560*/  LDGSTS.E [R145+0x4900], desc[UR60][R96.64], P2 ;  /* 0x0490000060917fae */ /* 0x0003e8000912187c */
[----:B------:R2:W-:Y:S04]  /*2f570*/  STL.64 [R1+0x518], R94 ;  /* 0x0005185e01007387 */ /* 0x0005e80000100a00 */
[----:B------:R2:W-:Y:S01]  /*2f580*/  LDGSTS.E [R144+0x4d00], desc[UR60][R94.64], P2 ;  /* 0x04d000005e907fae */ /* 0x0005e2000912187c */
[----:B-1----:R-:W-:-:S04]  /*2f590*/  LEA R96, P0, R93, R6, 0x2 ;  /* 0x000000065d607211 */ /* 0x002fc800078010ff */
[----:B------:R-:W-:Y:S02]  /*2f5a0*/  LEA.HI.X.SX32 R97, R93, R5, 0x2, P0 ;  /* 0x000000055d617211 */ /* 0x000fe400000f16ff */
[----:B--2---:R-:W-:-:S03]  /*2f5b0*/  LEA R94, P1, R99, R6, 0x2 ;  /* 0x00000006635e7211 */ /* 0x004fc600078210ff */
[----:B------:R-:W-:Y:S01]  /*2f5c0*/  LDGSTS.E [R144+0x5100], desc[UR60][R96.64], P2 ;  /* 0x0510000060907fae */ /* 0x000fe2000912187c */
[C---:B------:R-:W-:Y:S02]  /*2f5d0*/  LEA R92, P0, R90.reuse, R6, 0x2 ;  /* 0x000000065a5c7211 */ /* 0x040fe400078010ff */
[-C--:B------:R-:W-:Y:S01]  /*2f5e0*/  LEA.HI.X.SX32 R95, R99, R5.reuse, 0x2, P1 ;  /* 0x00000005635f7211 */ /* 0x080fe200008f16ff */
[----:B------:R-:W-:Y:S01]  /*2f5f0*/  STL.64 [R1+0x4f0], R96 ;  /* 0x0004f06001007387 */ /* 0x000fe20000100a00 */
[----:B------:R-:W-:-:S03]  /*2f600*/  LEA.HI.X.SX32 R93, R90, R5, 0x2, P0 ;  /* 0x000000055a5d7211 */ /* 0x000fc600000f16ff */
[----:B------:R-:W-:Y:S04]  /*2f610*/  STL.64 [R1+0x4c8], R94 ;  /* 0x0004c85e01007387 */ /* 0x000fe80000100a00 */
[----:B------:R-:W-:Y:S04]  /*2f620*/  LDGSTS.E [R145+0x5500], desc[UR60][R94.64], P2 ;  /* 0x055000005e917fae */ /* 0x000fe8000912187c */
[----:B------:R1:W-:Y:S04]  /*2f630*/  STL.64 [R1+0x4a0], R92 ;  /* 0x0004a05c01007387 */ /* 0x0003e80000100a00 */
[----:B------:R1:W-:Y:S02]  /*2f640*/  LDGSTS.E [R144+0x5900], desc[UR60][R92.64], P2 ;  /* 0x059000005c907fae */ /* 0x0003e4000912187c */
[----:B-1----:R-:W-:-:S04]  /*2f650*/  LEA R92, P1, R247, R6, 0x2 ;  /* 0x00000006f75c7211 */ /* 0x002fc800078210ff */
[----:B------:R-:W-:Y:S02]  /*2f660*/  LEA.HI.X.SX32 R93, R247, R5, 0x2, P1 ;  /* 0x00000005f75d7211 */ /* 0x000fe400008f16ff */
[----:B------:R-:W-:Y:S02]  /*2f670*/  IADD3 R146, R246, 0x200000, RZ ;  /* 0x00200000f6927810 */ /* 0x000fe40007ffe0ff */
[----:B------:R-:W-:-:S04]  /*2f680*/  LEA R94, P0, R91, R6, 0x2 ;  /* 0x000000065b5e7211 */ /* 0x000fc800078010ff */
[----:B------:R-:W-:Y:S02]  /*2f690*/  LEA.HI.X.SX32 R95, R91, R5, 0x2, P0 ;  /* 0x000000055b5f7211 */ /* 0x000fe400000f16ff */
[----:B------:R-:W-:-:S03]  /*2f6a0*/  LEA R90, P0, R222, R6, 0x2 ;  /* 0x00000006de5a7211 */ /* 0x000fc600078010ff */
[----:B------:R1:W-:Y:S01]  /*2f6b0*/  STL.64 [R1+0x478], R94 ;  /* 0x0004785e01007387 */ /* 0x0003e20000100a00 */
[----:B------:R-:W-:-:S03]  /*2f6c0*/  LEA.HI.X.SX32 R91, R222, R5, 0x2, P0 ;  /* 0x00000005de5b7211 */ /* 0x000fc600000f16ff */
[----:B------:R1:W-:Y:S04]  /*2f6d0*/  LDGSTS.E [R144+0x5d00], desc[UR60][R94.64], P2 ;  /* 0x05d000005e907fae */ /* 0x0003e8000912187c */
[----:B------:R2:W-:Y:S04]  /*2f6e0*/  STL.64 [R1+0x450], R92 ;  /* 0x0004505c01007387 */ /* 0x0005e80000100a00 */
[----:B------:R2:W-:Y:S01]  /*2f6f0*/  LDGSTS.E [R145+0x6100], desc[UR60][R92.64], P2 ;  /* 0x061000005c917fae */ /* 0x0005e2000912187c */
[----:B-1----:R-:W-:-:S03]  /*2f700*/  LEA R94, P0, R216, R6, 0x2 ;  /* 0x00000006d85e7211 */ /* 0x002fc600078010ff */
[----:B------:R1:W-:Y:S01]  /*2f710*/  STL.64 [R1+0x428], R90 ;  /* 0x0004285a01007387 */ /* 0x0003e20000100a00 */
[----:B------:R-:W-:-:S03]  /*2f720*/  LEA.HI.X.SX32 R95, R216, R5, 0x2, P0 ;  /* 0x00000005d85f7211 */ /* 0x000fc600000f16ff */
[----:B------:R1:W-:Y:S01]  /*2f730*/  LDGSTS.E [R144+0x6500], desc[UR60][R90.64], P2 ;  /* 0x065000005a907fae */ /* 0x0003e2000912187c */
[----:B--2---:R-:W-:-:S03]  /*2f740*/  LEA R92, P1, R215, R6, 0x2 ;  /* 0x00000006d75c7211 */ /* 0x004fc600078210ff */
[----:B------:R2:W-:Y:S01]  /*2f750*/  STL.64 [R1+0x400], R94 ;  /* 0x0004005e01007387 */ /* 0x0005e20000100a00 */
[----:B------:R-:W-:-:S03]  /*2f760*/  LEA.HI.X.SX32 R93, R215, R5, 0x2, P1 ;  /* 0x00000005d75d7211 */ /* 0x000fc600008f16ff */
        /* <DEDUP_REMOVED lines=70> */
[----:B------:R-:W-:Y:S01]  /*2fbd0*/  STL.64 [R1+0xe0], R94 ;  /* 0x0000e05e01007387 */ /* 0x000fe20000100a00 */
[----:B------:R-:W-:-:S03]  /*2fbe0*/  LEA.HI.X.SX32 R93, R164, R5, 0x2, P1 ;  /* 0x00000005a45d7211 */ /* 0x000fc600008f16ff */
[----:B------:R-:W-:Y:S01]  /*2fbf0*/  LDGSTS.E [R144+0x23100], desc[UR60][R94.64], P2 ;  /* 0x231000005e907fae */ /* 0x000fe2000912187c */
[----:B-1----:R-:W-:-:S03]  /*2fc00*/  LEA R90, P0, R162, R6, 0x2 ;  /* 0x00000006a25a7211 */ /* 0x002fc600078010ff */
[----:B------:R1:W-:Y:S01]  /*2fc10*/  STL.64 [R1+0xb0], R92 ;  /* 0x0000b05c01007387 */ /* 0x0003e20000100a00 */
[----:B------:R-:W-:-:S03]  /*2fc20*/  LEA.HI.X.SX32 R91, R162, R5, 0x2, P0 ;  /* 0x00000005a25b7211 */ /* 0x000fc600000f16ff */
[----:B------:R1:W-:Y:S04]  /*2fc30*/  LDGSTS.E [R145+0x23500], desc[UR60][R92.64], P2 ;  /* 0x235000005c917fae */ /* 0x0003e8000912187c */
[----:B------:R2:W-:Y:S04]  /*2fc40*/  STL.64 [R1+0x80], R90 ;  /* 0x0000805a01007387 */ /* 0x0005e80000100a00 */
[----:B------:R2:W-:Y:S01]  /*2fc50*/  LDGSTS.E [R144+0x23900], desc[UR60][R90.64], P2 ;  /* 0x239000005a907fae */ /* 0x0005e2000912187c */
[----:B-1----:R-:W-:-:S04]  /*2fc60*/  LEA R92, P0, R166, R6, 0x2 ;  /* 0x00000006a65c7211 */ /* 0x002fc800078010ff */
[----:B------:R-:W-:Y:S02]  /*2fc70*/  LEA.HI.X.SX32 R93, R166, R5, 0x2, P0 ;  /* 0x00000005a65d7211 */ /* 0x000fe400000f16ff */
[----:B--2---:R-:W-:-:S03]  /*2fc80*/  LEA R90, P1, R167, R6, 0x2 ;  /* 0x00000006a75a7211 */ /* 0x004fc600078210ff */
[----:B------:R1:W-:Y:S01]  /*2fc90*/  LDGSTS.E [R145+0x23d00], desc[UR60][R92.64], P2 ;  /* 0x23d000005c917fae */ /* 0x0003e2000912187c */
[----:B------:R-:W-:-:S03]  /*2fca0*/  LEA.HI.X.SX32 R91, R167, R5, 0x2, P1 ;  /* 0x00000005a75b7211 */ /* 0x000fc600008f16ff */
[----:B------:R2:W-:Y:S04]  /*2fcb0*/  STL.64 [R1+0x50], R92 ;  /* 0x0000505c01007387 */ /* 0x0005e80000100a00 */
[----:B------:R3:W-:Y:S04]  /*2fcc0*/  STL.64 [R1+0x20], R90 ;  /* 0x0000205a01007387 */ /* 0x0007e80000100a00 */
[----:B------:R4:W-:Y:S04]  /*2fcd0*/  LDGSTS.E [R146+0x24100], desc[UR60][R90.64], P2 ;  /* 0x241000005a927fae */ /* 0x0009e8000912187c */
[----:B--2---:R-:W2:Y:S04]  /*2fce0*/  LDL.LU R93, [R1+0x5f4] ;  /* 0x0005f400015d7983 */ /* 0x004ea80000300800 */
[----:B------:R-:W2:Y:S04]  /*2fcf0*/  LDL.LU R101, [R1+0x48c] ;  /* 0x00048c0001657983 */ /* 0x000ea80000300800 */
[----:B---3--:R-:W3:Y:S04]  /*2fd00*/  LDL.LU R90, [R1+0x460] ;  /* 0x00046000015a7983 */ /* 0x008ee80000300800 */
[----:B------:R-:W3:Y:S01]  /*2fd10*/  LDL.LU R91, [R1+0x440] ;  /* 0x00044000015b7983 */ /* 0x000ee20000300800 */
[-C--:B------:R-:W-:Y:S01]  /*2fd20*/  LEA R144, P0, R165, R6.reuse, 0x2 ;  /* 0x00000006a5907211 */ /* 0x080fe200078010ff */
[----:B------:R-:W-:Y:S01]  /*2fd30*/  VIADD R147, R246, 0x200000 ;  /* 0x00200000f6937836 */ /* 0x000fe20000000000 */
[----:B------:R-:W-:-:S02]  /*2fd40*/  LEA R148, P1, R171, R6, 0x2 ;  /* 0x00000006ab947211 */ /* 0x000fc400078210ff */
[C---:B------:R-:W-:Y:S01]  /*2fd50*/  IADD3 R151, R246.reuse, 0x200000, RZ ;  /* 0x00200000f6977810 */ /* 0x040fe20007ffe0ff */
[C---:B------:R-:W-:Y:S01]  /*2fd60*/  VIADD R152, R246.reuse, 0x200000 ;  /* 0x00200000f6987836 */ /* 0x040fe20000000000 */
[-C--:B-1----:R-:W-:Y:S02]  /*2fd70*/  LEA.HI.X.SX32 R145, R165, R5.reuse, 0x2, P0 ;  /* 0x00000005a5917211 */ /* 0x082fe400000f16ff */
[C---:B------:R-:W-:Y:S01]  /*2fd80*/  IADD3 R153, R246.reuse, 0x200000, RZ ;  /* 0x00200000f6997810 */ /* 0x040fe20007ffe0ff */
[C---:B------:R-:W-:Y:S01]  /*2fd90*/  VIADD R157, R246.reuse, 0x200000 ;  /* 0x00200000f69d7836 */ /* 0x040fe20000000000 */
[----:B----4-:R-:W-:Y:S01]  /*2fda0*/  LEA R146, P0, R169, R6, 0x2 ;  /* 0x00000006a9927211 */ /* 0x010fe200078010ff */
[----:B------:R1:W-:Y:S01]  /*2fdb0*/  LDGSTS.E [R147+0x24500], desc[UR60][R144.64], P2 ;  /* 0x2450000090937fae */ /* 0x0003e2000912187c */
[-C--:B------:R-:W-:Y:S02]  /*2fdc0*/  LEA.HI.X.SX32 R149, R171, R5.reuse, 0x2, P1 ;  /* 0x00000005ab957211 */ /* 0x080fe400008f16ff */
[C---:B------:R-:W-:Y:S01]  /*2fdd0*/  IADD3 R158, R246.reuse, 0x200000, RZ ;  /* 0x00200000f69e7810 */ /* 0x040fe20007ffe0ff */
[C---:B------:R-:W-:Y:S01]  /*2fde0*/  VIADD R159, R246.reuse, 0x200000 ;  /* 0x00200000f69f7836 */ /* 0x040fe20000000000 */
[C---:B------:R-:W-:Y:S01]  /*2fdf0*/  IADD3 R162, R246.reuse, 0x200000, RZ ;  /* 0x00200000f6a27810 */ /* 0x040fe20007ffe0ff */
[C---:B------:R-:W-:Y:S01]  /*2fe00*/  VIADD R163, R246.reuse, 0x200000 ;  /* 0x00200000f6a37836 */ /* 0x040fe20000000000 */
[----:B------:R-:W-:Y:S01]  /*2fe10*/  IADD3 R167, R246, 0x200000, RZ ;  /* 0x00200000f6a77810 */ /* 0x000fe20007ffe0ff */
[----:B------:R-:W4:Y:S01]  /*2fe20*/  LDL.LU R98, [R1+0x3f0] ;  /* 0x0003f00001627983 */ /* 0x000f220000300800 */
[----:B-1----:R-:W-:-:S03]  /*2fe30*/  LEA.HI.X.SX32 R147, R169, R5, 0x2, P0 ;  /* 0x00000005a9937211 */ /* 0x002fc600000f16ff */
[----:B------:R-:W4:Y:S01]  /*2fe40*/  LDL.LU R99, [R1+0x3d0] ;  /* 0x0003d00001637983 */ /* 0x000f220000300800 */
[----:B------:R-:W-:-:S03]  /*2fe50*/  LEA R150, P0, R168, R6, 0x2 ;  /* 0x00000006a8967211 */ /* 0x000fc600078010ff */
[----:B------:R1:W-:Y:S01]  /*2fe60*/  LDGSTS.E [R151+0x24900], desc[UR60][R146.64], P2 ;  /* 0x2490000092977fae */ /* 0x0003e2000912187c */
[----:B------:R-:W-:-:S03]  /*2fe70*/  LEA R154, P1, R174, R6, 0x2 ;  /* 0x00000006ae9a7211 */ /* 0x000fc600078210ff */
[----:B------:R1:W-:Y:S01]  /*2fe80*/  LDGSTS.E [R152+0x24d00], desc[UR60][R148.64], P2 ;  /* 0x24d0000094987fae */ /* 0x0003e2000912187c */
[----:B------:R-:W-:-:S03]  /*2fe90*/  IADD3 R169, R246, 0x200000, RZ ;  /* 0x00200000f6a97810 */ /* 0x000fc60007ffe0ff */
[----:B------:R-:W4:Y:S01]  /*2fea0*/  LDL.LU R92, [R1+0x384] ;  /* 0x00038400015c7983 */ /* 0x000f220000300800 */
[----:B-1----:R-:W-:-:S03]  /*2feb0*/  LEA.HI.X.SX32 R151, R168, R5, 0x2, P0 ;  /* 0x00000005a8977211 */ /* 0x002fc600000f16ff */
[----:B------:R-:W4:Y:S01]  /*2fec0*/  LDL.LU R102, [R1+0x380] ;  /* 0x0003800001667983 */ /* 0x000f220000300800 */
[----:B------:R-:W-:-:S03]  /*2fed0*/  LEA R152, P0, R173, R6, 0x2 ;  /* 0x00000006ad987211 */ /* 0x000fc600078010ff */
[----:B------:R1:W-:Y:S01]  /*2fee0*/  LDGSTS.E [R153+0x25100], desc[UR60][R150.64], P2 ;  /* 0x2510000096997fae */ /* 0x0003e2000912187c */
[-C--:B------:R-:W-:Y:S02]  /*2fef0*/  LEA.HI.X.SX32 R155, R174, R5.reuse, 0x2, P1 ;  /* 0x00000005ae9b7211 */ /* 0x080fe400008f16ff */
[----:B-1----:R-:W-:Y:S02]  /*2ff00*/  LEA.HI.X.SX32 R153, R173, R5, 0x2, P0 ;  /* 0x00000005ad997211 */ /* 0x002fe400000f16ff */
[-C--:B------:R-:W-:Y:S01]  /*2ff10*/  LEA R156, P0, R172, R6.reuse, 0x2 ;  /* 0x00000006ac9c7211 */ /* 0x080fe200078010ff */
[----:B------:R-:W2:Y:S02]  /*2ff20*/  LDC R173, c[0x0][0x240] ;  /* 0x00009000ffad7b82 */ /* 0x000ea40000000800 */
[----:B------:R1:W-:Y:S04]  /*2ff30*/  LDGSTS.E [R157+0x25500], desc[UR60][R152.64], P2 ;  /* 0x25500000989d7fae */ /* 0x0003e8000912187c */
[----:B------:R1:W-:Y:S01]  /*2ff40*/  LDGSTS.E [R158+0x25900], desc[UR60][R154.64], P2 ;  /* 0x259000009a9e7fae */ /* 0x0003e2000912187c */
[----:B------:R-:W-:-:S02]  /*2ff50*/  LEA R160, P1, R175, R6, 0x2 ;  /* 0x00000006afa07211 */ /* 0x000fc400078210ff */
[----:B-1----:R-:W-:Y:S02]  /*2ff60*/  LEA.HI.X.SX32 R157, R172, R5, 0x2, P0 ;  /* 0x00000005ac9d7211 */ /* 0x002fe400000f16ff */
[----:B------:R-:W-:-:S03]  /*2ff70*/  LEA R158, P0, R177, R6, 0x2 ;  /* 0x00000006b19e7211 */ /* 0x000fc600078010ff */
[----:B------:R1:W-:Y:S01]  /*2ff80*/  LDGSTS.E [R159+0x25d00], desc[UR60][R156.64], P2 ;  /* 0x25d000009c9f7fae */ /* 0x0003e2000912187c */
[-C--:B------:R-:W-:Y:S02]  /*2ff90*/  LEA.HI.X.SX32 R161, R175, R5.reuse, 0x2, P1 ;  /* 0x00000005afa17211 */ /* 0x080fe400008f16ff */
[----:B------:R-:W-:Y:S02]  /*2ffa0*/  LEA R164, P1, R180, R6, 0x2 ;  /* 0x00000006b4a47211 */ /* 0x000fe400078210ff */
[----:B-1----:R-:W-:-:S05]  /*2ffb0*/  LEA.HI.X.SX32 R159, R177, R5, 0x2, P0 ;  /* 0x00000005b19f7211 */ /* 0x002fca00000f16ff */
[----:B------:R1:W-:Y:S01]  /*2ffc0*/  LDGSTS.E [R162+0x26100], desc[UR60][R158.64], P2 ;  /* 0x261000009ea27fae */ /* 0x0003e2000912187c */
[----:B------:R-:W-:-:S03]  /*2ffd0*/  VIADD R168, R246, 0x200000 ;  /* 0x00200000f6a87836 */ /* 0x000fc60000000000 */
[----:B------:R1:W-:Y:S01]  /*2ffe0*/  LDGSTS.E [R163+0x26500], desc[UR60][R160.64], P2 ;  /* 0x26500000a0a37fae */ /* 0x0003e2000912187c */
[----:B------:R-:W-:Y:S02]  /*2fff0*/  LEA.HI.X.SX32 R165, R180, R5, 0x2, P1 ;  /* 0x00000005b4a57211 */ /* 0x000fe400008f16ff */
[----:B-1----:R-:W-:-:S04]  /*30000*/  LEA R162, P0, R179, R6, 0x2 ;  /* 0x00000006b3a27211 */ /* 0x002fc800078010ff */
[----:B------:R-:W-:Y:S02]  /*30010*/  LEA.HI.X.SX32 R163, R179, R5, 0x2, P0 ;  /* 0x00000005b3a37211 */ /* 0x000fe400000f16ff */
[----:B------:R-:W-:-:S03]  /*30020*/  LEA R166, P0, R178, R6, 0x2 ;  /* 0x00000006b2a67211 */ /* 0x000fc600078010ff */
[----:B------:R1:W-:Y:S04]  /*30030*/  LDGSTS.E [R167+0x26900], desc[UR60][R162.64], P2 ;  /* 0x26900000a2a77fae */ /* 0x0003e8000912187c */
[----:B------:R1:W-:Y:S01]  /*30040*/  LDGSTS.E [R168+0x26d00], desc[UR60][R164.64], P2 ;  /* 0x26d00000a4a87fae */ /* 0x0003e2000912187c */
[----:B------:R-:W-:Y:S01]  /*30050*/  VIADD R172, R246, 0x200000 ;  /* 0x00200000f6ac7836 */ /* 0x000fe20000000000 */
[----:B-1----:R-:W-:Y:S02]  /*30060*/  LEA.HI.X.SX32 R167, R178, R5, 0x2, P0 ;  /* 0x00000005b2a77211 */ /* 0x002fe400000f16ff */
[----:B------:R-:W-:-:S03]  /*30070*/  LEA R168, P0, R182, R6, 0x2 ;  /* 0x00000006b6a87211 */ /* 0x000fc600078010ff */
[----:B------:R1:W-:Y:S01]  /*30080*/  LDGSTS.E [R169+0x27100], desc[UR60][R166.64], P2 ;  /* 0x27100000a6a97fae */ /* 0x0003e2000912187c */
[----:B------:R-:W-:-:S04]  /*30090*/  LEA R170, P1, R181, R6, 0x2 ;  /* 0x00000006b5aa7211 */ /* 0x000fc800078210ff */
[-C--:B------:R-:W-:Y:S02]  /*300a0*/  LEA.HI.X.SX32 R171, R181, R5.reuse, 0x2, P1 ;  /* 0x00000005b5ab7211 */ /* 0x080fe400008f16ff */
[----:B-1----:R-:W-:-:S05]  /*300b0*/  LEA.HI.X.SX32 R169, R182, R5, 0x2, P0 ;  /* 0x00000005b6a97211 */ /* 0x002fca00000f16ff */
[----:B------:R1:W-:Y:S01]  /*300c0*/  LDGSTS.E [R172+0x27500], desc[UR60][R168.64], P2 ;  /* 0x27500000a8ac7fae */ /* 0x0003e2000912187c */
[----:B--2---:R-:W-:-:S03]  /*300d0*/  IMAD R173, R93, R173, RZ ;  /* 0x000000ad5dad7224 */ /* 0x004fc600078e02ff */
[----:B------:R-:W2:Y:S02]  /*300e0*/  LDL.LU R93, [R1+0x37c] ;  /* 0x00037c00015d7983 */ /* 0x000ea40000300800 */
[-C--:B-1----:R-:W-:Y:S02]  /*300f0*/  LEA R172, P1, R173, R6.reuse, 0x2 ;  /* 0x00000006adac7211 */ /* 0x082fe400078210ff */
[-C--:B------:R-:W-:Y:S02]  /*30100*/  LEA R96, P0, R101, R6.reuse, 0x2 ;  /* 0x0000000665607211 */ /* 0x080fe400078010ff */
[-C--:B------:R-:W-:Y:S02]  /*30110*/  LEA.HI.X.SX32 R173, R173, R5.reuse, 0x2, P1 ;  /* 0x00000005adad7211 */ /* 0x080fe400008f16ff */
[----:B---3--:R-:W-:Y:S02]  /*30120*/  LEA R94, P1, R90, R6, 0x2 ;  /* 0x000000065a5e7211 */ /* 0x008fe400078210ff */
[----:B------:R-:W-:-:S02]  /*30130*/  LEA.HI.X.SX32 R97, R101, R5, 0x2, P0 ;  /* 0x0000000565617211 */ /* 0x000fc400000f16ff */
[----:B------:R-:W-:-:S03]  /*30140*/  LEA.HI.X.SX32 R95, R90, R5, 0x2, P1 ;  /* 0x000000055a5f7211 */ /* 0x000fc600008f16ff */
[----:B------:R4:W-:Y:S01]  /*30150*/  STL.64 [R1+0x808], R96 ;  /* 0x0008086001007387 */ /* 0x0009e20000100a00 */
[----:B------:R-:W-:-:S03]  /*30160*/  LEA R100, P0, R91, R6, 0x2 ;  /* 0x000000065b647211 */ /* 0x000fc600078010ff */
[----:B------:R-:W3:Y:S04]  /*30170*/  LDL.LU R90, [R1+0x378] ;  /* 0x00037800015a7983 */ /* 0x000ee80000300800 */
[----:B------:R1:W-:Y:S04]  /*30180*/  STL.64 [R1+0x7e0], R94 ;  /* 0x0007e05e01007387 */ /* 0x0003e80000100a00 */
[----:B------:R-:W3:Y:S01]  /*30190*/  LDL.LU R103, [R1+0x35c] ;  /* 0x00035c0001677983 */ /* 0x000ee20000300800 */
[----:B------:R-:W-:-:S03]  /*301a0*/  LEA.HI.X.SX32 R101, R91, R5, 0x2, P0 ;  /* 0x000000055b657211 */ /* 0x000fc600000f16ff */
[----:B------:R-:W3:Y:S01]  /*301b0*/  LDL.LU R91, [R1+0x350] ;  /* 0x00035000015b7983 */ /* 0x000ee20000300800 */
[----:B------:R-:W-:Y:S02]  /*301c0*/  LOP3.LUT R247, R251, 0x30, RZ, 0x3c, !PT ;  /* 0x00000030fbf77812 */ /* 0x000fe400078e3cff */
[----:B------:R-:W-:-:S03]  /*301d0*/  IADD3 R174, R246, 0x200000, RZ ;  /* 0x00200000f6ae7810 */ /* 0x000fc60007ffe0ff */
[----:B------:R-:W-:Y:S02]  /*301e0*/  IMAD.IADD R247, R242, 0x1, R247 ;  /* 0x00000001f2f77824 */ /* 0x000fe400078e02f7 */
[----:B------:R-:W-:Y:S03]  /*301f0*/  LDGSTS.E [R174+0x27900], desc[UR60][R170.64], P2 ;  /* 0x27900000aaae7fae */ /* 0x000fe6000912187c */
[C---:B------:R-:W-:Y:S01]  /*30200*/  IADD3 R175, R247.reuse, 0x200000, RZ ;  /* 0x00200000f7af7810 */ /* 0x040fe20007ffe0ff */
[----:B------:R1:W-:Y:S04]  /*30210*/  LDGSTS.E [R174+0x27d00], desc[UR60][R172.64], P2 ;  /* 0x27d00000acae7fae */ /* 0x0003e8000912187c */
[----:B------:R4:W-:Y:S01]  /*30220*/  LDGSTS.E [R175+0x180], desc[UR60][R96.64], P2 ;  /* 0x0018000060af7fae */ /* 0x0009e2000912187c */
[----:B-1----:R-:W-:-:S05]  /*30230*/  VIADD R174, R247, 0x200000 ;  /* 0x00200000f7ae7836 */ /* 0x002fca0000000000 */
[----:B------:R1:W-:Y:S01]  /*30240*/  LDGSTS.E [R174+0x580], desc[UR60][R94.64], P2 ;  /* 0x005800005eae7fae */ /* 0x0003e2000912187c */
[----:B----4-:R-:W-:-:S03]  /*30250*/  LEA R96, P0, R99, R6, 0x2 ;  /* 0x0000000663607211 */ /* 0x010fc600078010ff */
[----:B------:R4:W-:Y:S01]  /*30260*/  STL.64 [R1+0x7b8], R100 ;  /* 0x0007b86401007387 */ /* 0x0009e20000100a00 */
[----:B------:R-:W-:-:S03]  /*30270*/  LEA.HI.X.SX32 R97, R99, R5, 0x2, P0 ;  /* 0x0000000563617211 */ /* 0x000fc600000f16ff */
[----:B------:R4:W-:Y:S01]  /*30280*/  LDGSTS.E [R174+0x980], desc[UR60][R100.64], P2 ;  /* 0x0098000064ae7fae */ /* 0x0009e2000912187c */
[----:B-1----:R-:W-:-:S04]  /*30290*/  LEA R94, P1, R98, R6, 0x2 ;  /* 0x00000006625e7211 */ /* 0x002fc800078210ff */
[----:B------:R-:W-:Y:S02]  /*302a0*/  LEA.HI.X.SX32 R95, R98, R5, 0x2, P1 ;  /* 0x00000005625f7211 */ /* 0x000fe400008f16ff */
[----:B----4-:R-:W-:-:S03]  /*302b0*/  LEA R100, P0, R92, R6, 0x2 ;  /* 0x000000065c647211 */ /* 0x010fc600078010ff */
[----:B------:R1:W-:Y:S04]  /*302c0*/  STL.64 [R1+0x790], R94 ;  /* 0x0007905e01007387 */ /* 0x0003e80000100a00 */
[----:B------:R-:W-:Y:S01]  /*302d0*/  LDGSTS.E [R175+0xd80], desc[UR60][R94.64], P2 ;  /* 0x00d800005eaf7fae */ /* 0x000fe2000912187c */
[-C--:B------:R-:W-:Y:S02]  /*302e0*/  LEA.HI.X.SX32 R101, R92, R5.reuse, 0x2, P0 ;  /* 0x000000055c657211 */ /* 0x080fe400000f16ff */
[C---:B------:R-:W-:Y:S01]  /*302f0*/  LEA R98, P1, R102.reuse, R6, 0x2 ;  /* 0x0000000666627211 */ /* 0x040fe200078210ff */
[----:B------:R2:W-:Y:S04]  /*30300*/  LDGSTS.E [R174+0x1180], desc[UR60][R96.64], P2 ;  /* 0x0118000060ae7fae */ /* 0x0005e8000912187c */
[----:B-1----:R-:W4:Y:S04]  /*30310*/  LDL.LU R94, [R1+0x34c] ;  /* 0x00034c00015e7983 */ /* 0x002f280000300800 */
[----:B------:R2:W-:Y:S04]  /*30320*/  STL.64 [R1+0x768], R96 ;  /* 0x0007686001007387 */ /* 0x0005e80000100a00 */
[----:B------:R-:W4:Y:S04]  /*30330*/  LDL.LU R95, [R1+0x334] ;  /* 0x00033400015f7983 */ /* 0x000f280000300800 */
[----:B------:R-:W4:Y:S01]  /*30340*/  LDL.LU R92, [R1+0x330] ;  /* 0x00033000015c7983 */ /* 0x000f220000300800 */
[----:B------:R-:W-:-:S03]  /*30350*/  LEA.HI.X.SX32 R99, R102, R5, 0x2, P1 ;  /* 0x0000000566637211 */ /* 0x000fc600008f16ff */
[----:B------:R3:W-:Y:S04]  /*30360*/  STL.64 [R1+0x740], R100 ;  /* 0x0007406401007387 */ /* 0x0007e80000100a00 */
[----:B------:R1:W-:Y:S04]  /*30370*/  STL.64 [R1+0x718], R98 ;  /* 0x0007186201007387 */ /* 0x0003e80000100a00 */
[----:B------:R3:W-:Y:S04]  /*30380*/  LDGSTS.E [R174+0x1580], desc[UR60][R100.64], P2 ;  /* 0x0158000064ae7fae */ /* 0x0007e8000912187c */
[----:B------:R1:W-:Y:S01]  /*30390*/  LDGSTS.E [R175+0x1980], desc[UR60][R98.64], P2 ;  /* 0x0198000062af7fae */ /* 0x0003e2000912187c */
[----:B--2---:R-:W-:-:S04]  /*303a0*/  LEA R96, P0, R93, R6, 0x2 ;  /* 0x000000065d607211 */ /* 0x004fc800078010ff */
[----:B------:R-:W-:Y:S02]  /*303b0*/  LEA.HI.X.SX32 R97, R93, R5, 0x2, P0 ;  /* 0x000000055d617211 */ /* 0x000fe400000f16ff */
[----:B------:R-:W2:Y:S04]  /*303c0*/  LDL.LU R93, [R1+0x32c] ;  /* 0x00032c00015d7983 */ /* 0x000ea80000300800 */
[----:B------:R1:W-:Y:S04]  /*303d0*/  STL.64 [R1+0x6f0], R96 ;  /* 0x0006f06001007387 */ /* 0x0003e80000100a00 */
[----:B------:R-:W2:Y:S04]  /*303e0*/  LDL.LU R102, [R1+0x2dc] ;  /* 0x0002dc0001667983 */ /* 0x000ea80000300800 */
[----:B------:R1:W-:Y:S01]  /*303f0*/  LDGSTS.E [R174+0x1d80], desc[UR60][R96.64], P2 ;  /* 0x01d8000060ae7fae */ /* 0x0003e2000912187c */
[----:B---3--:R-:W-:-:S04]  /*30400*/  LEA R100, P0, R90, R6, 0x2 ;  /* 0x000000065a647211 */ /* 0x008fc800078010ff */
[----:B------:R-:W-:Y:S02]  /*30410*/  LEA.HI.X.SX32 R101, R90, R5, 0x2, P0 ;  /* 0x000000055a657211 */ /* 0x000fe400000f16ff */
[----:B------:R-:W3:Y:S01]  /*30420*/  LDL.LU R90, [R1+0x2d0] ;  /* 0x0002d000015a7983 */ /* 0x000ee20000300800 */
[----:B-1----:R-:W-:-:S03]  /*30430*/  LEA R98, P1, R103, R6, 0x2 ;  /* 0x0000000667627211 */ /* 0x002fc600078210ff */
[----:B------:R4:W-:Y:S01]  /*30440*/  LDGSTS.E [R174+0x2180], desc[UR60][R100.64], P2 ;  /* 0x0218000064ae7fae */ /* 0x0009e2000912187c */
[-C--:B------:R-:W-:Y:S02]  /*30450*/  LEA.HI.X.SX32 R99, R103, R5.reuse, 0x2, P1 ;  /* 0x0000000567637211 */ /* 0x080fe400008f16ff */
[CC--:B------:R-:W-:Y:S01]  /*30460*/  LEA R96, P0, R91.reuse, R6.reuse, 0x2 ;  /* 0x000000065b607211 */ /* 0x0c0fe200078010ff */
[----:B------:R4:W-:Y:S03]  /*30470*/  STL.64 [R1+0x6c8], R100 ;  /* 0x0006c86401007387 */ /* 0x0009e60000100a00 */
[----:B------:R-:W-:Y:S01]  /*30480*/  LEA.HI.X.SX32 R97, R91, R5, 0x2, P0 ;  /* 0x000000055b617211 */ /* 0x000fe200000f16ff */
[----:B------:R1:W-:Y:S04]  /*30490*/  STL.64 [R1+0x6a0], R98 ;  /* 0x0006a06201007387 */ /* 0x0003e80000100a00 */
[----:B------:R-:W3:Y:S04]  /*304a0*/  LDL.LU R91, [R1+0x2b0] ;  /* 0x0002b000015b7983 */ /* 0x000ee80000300800 */
[----:B------:R1:W-:Y:S04]  /*304b0*/  LDGSTS.E [R175+0x2580], desc[UR60][R98.64], P2 ;  /* 0x0258000062af7fae */ /* 0x0003e8000912187c */
[----:B------:R1:W-:Y:S04]  /*304c0*/  STL.64 [R1+0x678], R96 ;  /* 0x0006786001007387 */ /* 0x0003e80000100a00 */
[----:B------:R1:W-:Y:S04]  /*304d0*/  LDGSTS.E [R174+0x2980], desc[UR60][R96.64], P2 ;  /* 0x0298000060ae7fae */ /* 0x0003e8000912187c */
[----:B------:R-:W3:Y:S01]  /*304e0*/  LDL.LU R103, [R1+0x2a8] ;  /* 0x0002a80001677983 */ /* 0x000ee20000300800 */
[----:B----4-:R-:W-:-:S04]  /*304f0*/  LEA R100, P0, R94, R6, 0x2 ;  /* 0x000000065e647211 */ /* 0x010fc800078010ff */
[----:B------:R-:W-:Y:S02]  /*30500*/  LEA.HI.X.SX32 R101, R94, R5, 0x2, P0 ;  /* 0x000000055e657211 */ /* 0x000fe400000f16ff */
[----:B------:R-:W4:Y:S01]  /*30510*/  LDL.LU R94, [R1+0x288] ;  /* 0x00028800015e7983 */ /* 0x000f220000300800 */
[----:B-1----:R-:W-:-:S03]  /*30520*/  LEA R98, P1, R95, R6, 0x2 ;  /* 0x000000065f627211 */ /* 0x002fc600078210ff */
[----:B------:R2:W-:Y:S01]  /*30530*/  LDGSTS.E [R174+0x2d80], desc[UR60][R100.64], P2 ;  /* 0x02d8000064ae7fae */ /* 0x0005e2000912187c */
[CC--:B------:R-:W-:Y:S02]  /*30540*/  LEA R96, P0, R92.reuse, R6.reuse, 0x2 ;  /* 0x000000065c607211 */ /* 0x0c0fe400078010ff */
[-C--:B------:R-:W-:Y:S02]  /*30550*/  LEA.HI.X.SX32 R99, R95, R5.reuse, 0x2, P1 ;  /* 0x000000055f637211 */ /* 0x080fe400008f16ff */
[----:B------:R-:W-:Y:S01]  /*30560*/  LEA.HI.X.SX32 R97, R92, R5, 0x2, P0 ;  /* 0x000000055c617211 */ /* 0x000fe200000f16ff */
[----:B------:R-:W-:Y:S04]  /*30570*/  STL.64 [R1+0x650], R100 ;  /* 0x0006506401007387 */ /* 0x000fe80000100a00 */
[----:B------:R1:W-:Y:S04]  /*30580*/  STL.64 [R1+0x628], R98 ;  /* 0x0006286201007387 */ /* 0x0003e80000100a00 */
[----:B------:R-:W4:Y:S04]  /*30590*/  LDL.LU R95, [R1+0x228] ;  /* 0x00022800015f7983 */ /* 0x000f280000300800 */
[----:B------:R-:W-:Y:S04]  /*305a0*/  LDGSTS.E [R175+0x3180], desc[UR60][R98.64], P2 ;  /* 0x0318000062af7fae */ /* 0x000fe8000912187c */
[----:B------:R2:W-:Y:S04]  /*305b0*/  STL.64 [R1+0x600], R96 ;  /* 0x0006006001007387 */ /* 0x0005e80000100a00 */
[----:B------:R2:W-:Y:S04]  /*305c0*/  LDGSTS.E [R174+0x3580], desc[UR60][R96.64], P2 ;  /* 0x0358000060ae7fae */ /* 0x0005e8000912187c */
[----:B-1----:R-:W4:Y:S04]  /*305d0*/  LDL.LU R98, [R1+0x220] ;  /* 0x0002200001627983 */ /* 0x002f280000300800 */
[----:B------:R-:W4:Y:S01]  /*305e0*/  LDL.LU R99, [R1+0x1f8] ;  /* 0x0001f80001637983 */ /* 0x000f220000300800 */
[----:B--2---:R-:W-:-:S04]  /*305f0*/  LEA R100, P0, R93, R6, 0x2 ;  /* 0x000000065d647211 */ /* 0x004fc800078010ff */
[----:B------:R-:W-:Y:S02]  /*30600*/  LEA.HI.X.SX32 R101, R93, R5, 0x2, P0 ;  /* 0x000000055d657211 */ /* 0x000fe400000f16ff */
[----:B------:R-:W-:-:S03]  /*30610*/  LEA R96, P1, R102, R6, 0x2 ;  /* 0x0000000666607211 */ /* 0x000fc600078210ff */
[----:B------:R1:W-:Y:S01]  /*30620*/  LDGSTS.E [R174+0x3980], desc[UR60][R100.64], P2 ;  /* 0x0398000064ae7fae */ /* 0x0003e2000912187c */
[----:B------:R-:W-:-:S03]  /*30630*/  LEA.HI.X.SX32 R97, R102, R5, 0x2, P1 ;  /* 0x0000000566617211 */ /* 0x000fc600008f16ff */
[----:B------:R1:W-:Y:S01]  /*30640*/  STL.64 [R1+0x5d8], R100 ;  /* 0x0005d86401007387 */ /* 0x0003e20000100a00 */
[----:B---3--:R-:W-:-:S03]  /*30650*/  LEA R92, P0, R90, R6, 0x2 ;  /* 0x000000065a5c7211 */ /* 0x008fc600078010ff */
[----:B------:R2:W-:Y:S01]  /*30660*/  STL.64 [R1+0x5b0], R96 ;  /* 0x0005b06001007387 */ /* 0x0005e20000100a00 */
[----:B------:R-:W-:-:S03]  /*30670*/  LEA.HI.X.SX32 R93, R90, R5, 0x2, P0 ;  /* 0x000000055a5d7211 */ /* 0x000fc600000f16ff */
[----:B------:R2:W-:Y:S04]  /*30680*/  LDGSTS.E [R175+0x3d80], desc[UR60][R96.64], P2 ;  /* 0x03d8000060af7fae */ /* 0x0005e8000912187c */
[----:B------:R-:W3:Y:S04]  /*30690*/  LDL.LU R90, [R1+0x1f0] ;  /* 0x0001f000015a7983 */ /* 0x000ee80000300800 */
[----:B------:R4:W-:Y:S01]  /*306a0*/  STL.64 [R1+0x588], R92 ;  /* 0x0005885c01007387 */ /* 0x0009e20000100a00 */
[----:B-1----:R-:W-:-:S03]  /*306b0*/  LEA R100, P0, R91, R6, 0x2 ;  /* 0x000000065b647211 */ /* 0x002fc600078010ff */
[----:B------:R-:W3:Y:S01]  /*306c0*/  LDL.LU R102, [R1+0x1cc] ;  /* 0x0001cc0001667983 */ /* 0x000ee20000300800 */
[----:B------:R-:W-:-:S03]  /*306d0*/  LEA.HI.X.SX32 R101, R91, R5, 0x2, P0 ;  /* 0x000000055b657211 */ /* 0x000fc600000f16ff */
[----:B------:R4:W-:Y:S04]  /*306e0*/  LDGSTS.E [R174+0x4180], desc[UR60][R92.64], P2 ;  /* 0x041800005cae7fae */ /* 0x0009e8000912187c */
[----:B------:R-:W3:Y:S01]  /*306f0*/  LDL.LU R91, [R1+0x1c8] ;  /* 0x0001c800015b7983 */ /* 0x000ee20000300800 */
[----:B--2---:R-:W-:-:S03]  /*30700*/  LEA R96, P1, R103, R6, 0x2 ;  /* 0x0000000667607211 */ /* 0x004fc600078210ff */
[----:B------:R1:W-:Y:S01]  /*30710*/  STL.64 [R1+0x560], R100 ;  /* 0x0005606401007387 */ /* 0x0003e20000100a00 */
[----:B------:R-:W-:-:S03]  /*30720*/  LEA.HI.X.SX32 R97, R103, R5, 0x2, P1 ;  /* 0x0000000567617211 */ /* 0x000fc600008f16ff */
[----:B------:R1:W-:Y:S04]  /*30730*/  LDGSTS.E [R174+0x4580], desc[UR60][R100.64], P2 ;  /* 0x0458000064ae7fae */ /* 0x0003e8000912187c */
[----:B------:R-:W-:Y:S01]  /*30740*/  LDGSTS.E [R175+0x4980], desc[UR60][R96.64], P2 ;  /* 0x0498000060af7fae */ /* 0x000fe2000912187c */
[----:B----4-:R-:W-:-:S04]  /*30750*/  LEA R92, P0, R94, R6, 0x2 ;  /* 0x000000065e5c7211 */ /* 0x010fc800078010ff */
[----:B------:R-:W-:Y:S02]  /*30760*/  LEA.HI.X.SX32 R93, R94, R5, 0x2, P0 ;  /* 0x000000055e5d7211 */ /* 0x000fe400000f16ff */
[----:B------:R-:W2:Y:S04]  /*30770*/  LDL.LU R94, [R1+0x16c] ;  /* 0x00016c00015e7983 */ /* 0x000ea80000300800 */
[----:B------:R-:W-:Y:S04]  /*30780*/  STL.64 [R1+0x538], R96 ;  /* 0x0005386001007387 */ /* 0x000fe80000100a00 */
[----:B------:R4:W-:Y:S04]  /*30790*/  STL.64 [R1+0x510], R92 ;  /* 0x0005105c01007387 */ /* 0x0009e80000100a00 */
[----:B------:R4:W-:Y:S01]  /*307a0*/  LDGSTS.E [R174+0x4d80], desc[UR60][R92.64], P2 ;  /* 0x04d800005cae7fae */ /* 0x0009e2000912187c */
[----:B-1----:R-:W-:-:S03]  /*307b0*/  LEA R100, P0, R95, R6, 0x2 ;  /* 0x000000065f647211 */ /* 0x002fc600078010ff */
[----:B------:R-:W2:Y:S01]  /*307c0*/  LDL.LU R103, [R1+0x168] ;  /* 0x0001680001677983 */ /* 0x000ea20000300800 */
[----:B------:R-:W-:-:S03]  /*307d0*/  LEA.HI.X.SX32 R101, R95, R5, 0x2, P0 ;  /* 0x000000055f657211 */ /* 0x000fc600000f16ff */
[----:B------:R-:W2:Y:S01]  /*307e0*/  LDL.LU R95, [R1+0x164] ;  /* 0x00016400015f7983 */ /* 0x000ea20000300800 */
[----:B----4-:R-:W-:-:S03]  /*307f0*/  LEA R92, P1, R98, R6, 0x2 ;  /* 0x00000006625c7211 */ /* 0x010fc600078210ff */
[----:B------:R3:W-:Y:S01]  /*30800*/  LDGSTS.E [R174+0x5180], desc[UR60][R100.64], P2 ;  /* 0x0518000064ae7fae */ /* 0x0007e2000912187c */
[-C--:B------:R-:W-:Y:S02]  /*30810*/  LEA.HI.X.SX32 R93, R98, R5.reuse, 0x2, P1 ;  /* 0x00000005625d7211 */ /* 0x080fe400008f16ff */
[CC--:B------:R-:W-:Y:S01]  /*30820*/  LEA R96, P0, R99.reuse, R6.reuse, 0x2 ;  /* 0x0000000663607211 */ /* 0x0c0fe200078010ff */
[----:B------:R-:W-:Y:S03]  /*30830*/  STL.64 [R1+0x4e8], R100 ;  /* 0x0004e86401007387 */ /* 0x000fe60000100a00 */
[----:B------:R-:W-:Y:S01]  /*30840*/  LEA.HI.X.SX32 R97, R99, R5, 0x2, P0 ;  /* 0x0000000563617211 */ /* 0x000fe200000f16ff */
[----:B------:R1:W-:Y:S04]  /*30850*/  STL.64 [R1+0x4c0], R92 ;  /* 0x0004c05c01007387 */ /* 0x0003e80000100a00 */
[----:B------:R-:W-:Y:S04]  /*30860*/  LDGSTS.E [R175+0x5580], desc[UR60][R92.64], P2 ;  /* 0x055800005caf7fae */ /* 0x000fe8000912187c */
[----:B------:R4:W-:Y:S04]  /*30870*/  LDGSTS.E [R174+0x5980], desc[UR60][R96.64], P2 ;  /* 0x0598000060ae7fae */ /* 0x0009e8000912187c */
[----:B-1----:R-:W2:Y:S04]  /*30880*/  LDL.LU R92, [R1+0x13c] ;  /* 0x00013c00015c7983 */ /* 0x002ea80000300800 */
[----:B------:R4:W-:Y:S04]  /*30890*/  STL.64 [R1+0x498], R96 ;  /* 0x0004986001007387 */ /* 0x0009e80000100a00 */
[----:B------:R-:W2:Y:S01]  /*308a0*/  LDL.LU R93, [R1+0x10c] ;  /* 0x00010c00015d7983 */ /* 0x000ea20000300800 */
[----:B---3--:R-:W-:-:S04]  /*308b0*/  LEA R100, P0, R90, R6, 0x2 ;  /* 0x000000065a647211 */ /* 0x008fc800078010ff */
[----:B------:R-:W-:Y:S02]  /*308c0*/  LEA.HI.X.SX32 R101, R90, R5, 0x2, P0 ;  /* 0x000000055a657211 */ /* 0x000fe400000f16ff */
[----:B------:R-:W3:Y:S01]  /*308d0*/  LDL.LU R90, [R1+0x108] ;  /* 0x00010800015a7983 */ /* 0x000ee20000300800 */
[----:B------:R-:W-:-:S03]  /*308e0*/  LEA R98, P1, R102, R6, 0x2 ;  /* 0x0000000666627211 */ /* 0x000fc600078210ff */
[----:B------:R2:W-:Y:S01]  /*308f0*/  LDGSTS.E [R174+0x5d80], desc[UR60][R100.64], P2 ;  /* 0x05d8000064ae7fae */ /* 0x0005e2000912187c */
[-C--:B------:R-:W-:Y:S02]  /*30900*/  LEA.HI.X.SX32 R99, R102, R5.reuse, 0x2, P1 ;  /* 0x0000000566637211 */ /* 0x080fe400008f16ff */
[CC--:B----4-:R-:W-:Y:S01]  /*30910*/  LEA R96, P0, R91.reuse, R6.reuse, 0x2 ;  /* 0x000000065b607211 */ /* 0x0d0fe200078010ff */
[----:B------:R2:W-:Y:S03]  /*30920*/  STL.64 [R1+0x470], R100 ;  /* 0x0004706401007387 */ /* 0x0005e60000100a00 */
[----:B------:R-:W-:Y:S01]  /*30930*/  LEA.HI.X.SX32 R97, R91, R5, 0x2, P0 ;  /* 0x000000055b617211 */ /* 0x000fe200000f16ff */
[----:B------:R1:W-:Y:S04]  /*30940*/  STL.64 [R1+0x448], R98 ;  /* 0x0004486201007387 */ /* 0x0003e80000100a00 */
[----:B------:R4:W-:Y:S04]  /*30950*/  STL.64 [R1+0x420], R96 ;  /* 0x0004206001007387 */ /* 0x0009e80000100a00 */
[----:B------:R-:W3:Y:S04]  /*30960*/  LDL.LU R91, [R1+0x100] ;  /* 0x00010000015b7983 */ /* 0x000ee80000300800 */
[----:B------:R1:W-:Y:S04]  /*30970*/  LDGSTS.E [R175+0x6180], desc[UR60][R98.64], P2 ;  /* 0x0618000062af7fae */ /* 0x0003e8000912187c */
[----:B------:R-:W3:Y:S04]  /*30980*/  LDL.LU R105, [R1+0xd0] ;  /* 0x0000d00001697983 */ /* 0x000ee80000300800 */
[----:B------:R4:W-:Y:S01]  /*30990*/  LDGSTS.E [R174+0x6580], desc[UR60][R96.64], P2 ;  /* 0x0658000060ae7fae */ /* 0x0009e2000912187c */
[----:B--2---:R-:W-:-:S04]  /*309a0*/  LEA R100, P0, R94, R6, 0x2 ;  /* 0x000000065e647211 */ /* 0x004fc800078010ff */
[----:B------:R-:W-:Y:S02]  /*309b0*/  LEA.HI.X.SX32 R101, R94, R5, 0x2, P0 ;  /* 0x000000055e657211 */ /* 0x000fe400000f16ff */
[----:B------:R-:W2:Y:S01]  /*309c0*/  LDL.LU R94, [R1+0xac] ;  /* 0x0000ac00015e7983 */ /* 0x000ea20000300800 */
[----:B-1----:R-:W-:-:S03]  /*309d0*/  LEA R98, P1, R103, R6, 0x2 ;  /* 0x0000000667627211 */ /* 0x002fc600078210ff */
[----:B------:R1:W-:Y:S01]  /*309e0*/  LDGSTS.E [R174+0x6980], desc[UR60][R100.64], P2 ;  /* 0x0698000064ae7fae */ /* 0x0003e2000912187c */
[----:B----4-:R-:W-:Y:S02]  /*309f0*/  LEA R96, P0, R95, R6, 0x2 ;  /* 0x000000065f607211 */ /* 0x010fe400078010ff */
[-C--:B------:R-:W-:Y:S01]  /*30a00*/  LEA.HI.X.SX32 R99, R103, R5.reuse, 0x2, P1 ;  /* 0x0000000567637211 */ /* 0x080fe200008f16ff */
[----:B------:R-:W-:Y:S01]  /*30a10*/  STL.64 [R1+0x3f8], R100 ;  /* 0x0003f86401007387 */ /* 0x000fe20000100a00 */
[----:B------:R-:W-:-:S03]  /*30a20*/  LEA.HI.X.SX32 R97, R95, R5, 0x2, P0 ;  /* 0x000000055f617211 */ /* 0x000fc600000f16ff */
[----:B------:R4:W-:Y:S04]  /*30a30*/  STL.64 [R1+0x3d0], R98 ;  /* 0x0003d06201007387 */ /* 0x0009e80000100a00 */
[----:B------:R-:W2:Y:S04]  /*30a40*/  LDL.LU R95, [R1+0xa8] ;  /* 0x0000a800015f7983 */ /* 0x000ea80000300800 */
[----:B------:R-:W-:Y:S04]  /*30a50*/  LDGSTS.E [R175+0x6d80], desc[UR60][R98.64], P2 ;  /* 0x06d8000062af7fae */ /* 0x000fe8000912187c */
[----:B------:R3:W-:Y:S04]  /*30a60*/  STL.64 [R1+0x3a8], R96 ;  /* 0x0003a86001007387 */ /* 0x0007e80000100a00 */
[----:B------:R3:W-:Y:S04]  /*30a70*/  LDGSTS.E [R174+0x7180], desc[UR60][R96.64], P2 ;  /* 0x0718000060ae7fae */ /* 0x0007e8000912187c */
[----:B----4-:R-:W4:Y:S01]  /*30a80*/  LDL.LU R98, [R1+0xa4] ;  /* 0x0000a40001627983 */ /* 0x010f220000300800 */
[----:B------:R-:W-:-:S04]  /*30a90*/  LEA R102, P0, R92, R6, 0x2 ;  /* 0x000000065c667211 */ /* 0x000fc800078010ff */
[----:B------:R-:W-:Y:S02]  /*30aa0*/  LEA.HI.X.SX32 R103, R92, R5, 0x2, P0 ;  /* 0x000000055c677211 */ /* 0x000fe400000f16ff */
[----:B------:R-:W4:Y:S01]  /*30ab0*/  LDL.LU R92, [R1+0x7c] ;  /* 0x00007c00015c7983 */ /* 0x000f220000300800 */
[----:B-1----:R-:W-:-:S03]  /*30ac0*/  LEA R100, P1, R93, R6, 0x2 ;  /* 0x000000065d647211 */ /* 0x002fc600078210ff */
[----:B------:R1:W-:Y:S01]  /*30ad0*/  LDGSTS.E [R174+0x7580], desc[UR60][R102.64], P2 ;  /* 0x0758000066ae7fae */ /* 0x0003e2000912187c */
[----:B------:R-:W-:-:S03]  /*30ae0*/  LEA.HI.X.SX32 R101, R93, R5, 0x2, P1 ;  /* 0x000000055d657211 */ /* 0x000fc600008f16ff */
[----:B------:R1:W-:Y:S04]  /*30af0*/  STL.64 [R1+0x380], R102 ;  /* 0x0003806601007387 */ /* 0x0003e80000100a00 */
[----:B------:R-:W4:Y:S04]  /*30b00*/  LDL.LU R93, [R1+0x18] ;  /* 0x00001800015d7983 */ /* 0x000f280000300800 */
[----:B------:R1:W-:Y:S04]  /*30b10*/  STL.64 [R1+0x358], R100 ;  /* 0x0003586401007387 */ /* 0x0003e80000100a00 */
[----:B------:R-:W4:Y:S04]  /*30b20*/  LDL.LU R99, [R1+0x1c] ;  /* 0x00001c0001637983 */ /* 0x000f280000300800 */
[----:B------:R1:W-:Y:S01]  /*30b30*/  LDGSTS.E [R175+0x7980], desc[UR60][R100.64], P2 ;  /* 0x0798000064af7fae */ /* 0x0003e2000912187c */
[----:B---3--:R-:W-:-:S04]  /*30b40*/  LEA R96, P0, R90, R6, 0x2 ;  /* 0x000000065a607211 */ /* 0x008fc800078010ff */
[----:B------:R-:W-:-:S05]  /*30b50*/  LEA.HI.X.SX32 R97, R90, R5, 0x2, P0 ;  /* 0x000000055a617211 */ /* 0x000fca00000f16ff */
[----:B------:R2:W-:Y:S04]  /*30b60*/  STL.64 [R1+0x330], R96 ;  /* 0x0003306001007387 */ /* 0x0005e80000100a00 */
[----:B------:R-:W3:Y:S04]  /*30b70*/  LDL.LU R90, [R1+0x14] ;  /* 0x00001400015a7983 */ /* 0x000ee80000300800 */
        /* <DEDUP_REMOVED lines=14> */
[----:B-1----:R-:W-:-:S04]  /*30c60*/  LEA R100, P0, R95, R6, 0x2 ;  /* 0x000000065f647211 */ /* 0x002fc800078010ff */
[----:B------:R-:W-:Y:S02]  /*30c70*/  LEA.HI.X.SX32 R101, R95, R5, 0x2, P0 ;  /* 0x000000055f657211 */ /* 0x000fe400000f16ff */
[----:B----4-:R-:W-:-:S03]  /*30c80*/  LEA R96, P1, R98, R6, 0x2 ;  /* 0x0000000662607211 */ /* 0x010fc600078210ff */
[----:B------:R-:W-:Y:S01]  /*30c90*/  LDGSTS.E [R174+0x20d80], desc[UR60][R100.64], P2 ;  /* 0x20d8000064ae7fae */ /* 0x000fe2000912187c */
[----:B------:R-:W-:-:S03]  /*30ca0*/  LEA.HI.X.SX32 R97, R98, R5, 0x2, P1 ;  /* 0x0000000562617211 */ /* 0x000fc600008f16ff */
[----:B------:R-:W-:Y:S01]  /*30cb0*/  STL.64 [R1+0x288], R100 ;  /* 0x0002886401007387 */ /* 0x000fe20000100a00 */
[----:B------:R-:W-:-:S03]  /*30cc0*/  LEA R94, P0, R92, R6, 0x2 ;  /* 0x000000065c5e7211 */ /* 0x000fc600078010ff */
        /* <DEDUP_REMOVED lines=8> */
[----:B------:R-:W-:Y:S01]  /*30d50*/  LDGSTS.E [R174+0x21980], desc[UR60][R96.64], P2 ;  /* 0x2198000060ae7fae */ /* 0x000fe2000912187c */
[----:B------:R-:W-:-:S03]  /*30d60*/  LEA.HI.X.SX32 R95, R99, R5, 0x2, P1 ;  /* 0x00000005635f7211 */ /* 0x000fc600008f16ff */
[----:B------:R-:W-:Y:S04]  /*30d70*/  STL.64 [R1+0x1f8], R96 ;  /* 0x0001f86001007387 */ /* 0x000fe80000100a00 */
[----:B------:R1:W-:Y:S04]  /*30d80*/  STL.64 [R1+0x1c8], R94 ;  /* 0x0001c85e01007387 */ /* 0x0003e80000100a00 */
[----:B------:R1:W-:Y:S01]  /*30d90*/  LDGSTS.E [R175+0x21d80], desc[UR60][R94.64], P2 ;  /* 0x21d800005eaf7fae */ /* 0x0003e2000912187c */
[C---:B------:R-:W-:Y:S01]  /*30da0*/  IADD3 R176, R247.reuse, 0x200000, RZ ;  /* 0x00200000f7b07810 */ /* 0x040fe20007ffe0ff */
[C---:B------:R-:W-:Y:S01]  /*30db0*/  VIADD R177, R247.reuse, 0x200000 ;  /* 0x00200000f7b17836 */ /* 0x040fe20000000000 */
[C---:B------:R-:W-:Y:S01]  /*30dc0*/  IADD3 R181, R247.reuse, 0x200000, RZ ;  /* 0x00200000f7b57810 */ /* 0x040fe20007ffe0ff */
[C---:B------:R-:W-:Y:S01]  /*30dd0*/  VIADD R182, R247.reuse, 0x200000 ;  /* 0x00200000f7b67836 */ /* 0x040fe20000000000 */
[----:B------:R-:W-:-:S02]  /*30de0*/  IADD3 R183, R247, 0x200000, RZ ;  /* 0x00200000f7b77810 */ /* 0x000fc40007ffe0ff */
[----:B---3--:R-:W-:-:S04]  /*30df0*/  LEA R92, P0, R90, R6, 0x2 ;  /* 0x000000065a5c7211 */ /* 0x008fc800078010ff */
[----:B------:R-:W-:-:S05]  /*30e00*/  LEA.HI.X.SX32 R93, R90, R5, 0x2, P0 ;  /* 0x000000055a5d7211 */ /* 0x000fca00000f16ff */
[----:B------:R2:W-:Y:S04]  /*30e10*/  STL.64 [R1+0x198], R92 ;  /* 0x0001985c01007387 */ /* 0x0005e80000100a00 */
[----:B------:R2:W-:Y:S01]  /*30e20*/  LDGSTS.E [R174+0x22180], desc[UR60][R92.64], P2 ;  /* 0x221800005cae7fae */ /* 0x0005e2000912187c */
[----:B-1----:R-:W-:-:S04]  /*30e30*/  LEA R94, P0, R91, R6, 0x2 ;  /* 0x000000065b5e7211 */ /* 0x002fc800078010ff */
[-C--:B------:R-:W-:Y:S02]  /*30e40*/  LEA.HI.X.SX32 R95, R91, R5.reuse, 0x2, P0 ;  /* 0x000000055b5f7211 */ /* 0x080fe400000f16ff */
[CC--:B------:R-:W-:Y:S02]  /*30e50*/  LEA R90, P0, R44.reuse, R6.reuse, 0x2 ;  /* 0x000000062c5a7211 */ /* 0x0c0fe400078010ff */
[CC--:B--2---:R-:W-:Y:S01]  /*30e60*/  LEA R92, P1, R25.reuse, R6.reuse, 0x2 ;  /* 0x00000006195c7211 */ /* 0x0c4fe200078210ff */
[----:B------:R1:W-:Y:S01]  /*30e70*/  STL.64 [R1+0x168], R94 ;  /* 0x0001685e01007387 */ /* 0x0003e20000100a00 */
[-C--:B------:R-:W-:Y:S02]  /*30e80*/  LEA.HI.X.SX32 R91, R44, R5.reuse, 0x2, P0 ;  /* 0x000000052c5b7211 */ /* 0x080fe400000f16ff */
[----:B------:R-:W-:Y:S01]  /*30e90*/  LEA.HI.X.SX32 R93, R25, R5, 0x2, P1 ;  /* 0x00000005195d7211 */ /* 0x000fe200008f16ff */
[----:B------:R1:W-:Y:S04]  /*30ea0*/  LDGSTS.E [R174+0x22580], desc[UR60][R94.64], P2 ;  /* 0x225800005eae7fae */ /* 0x0003e8000912187c */
[----:B------:R-:W2:Y:S04]  /*30eb0*/  LDL.LU R25, [R1+0x4d20] ;  /* 0x004d200001197983 */ /* 0x000ea80000300800 */
[----:B------:R-:W3:Y:S01]  /*30ec0*/  LDL.LU R44, [R1+0x4d1c] ;  /* 0x004d1c00012c7983 */ /* 0x000ee20000300800 */
[----:B-1----:R-:W-:-:S03]  /*30ed0*/  LEA R94, P0, R66, R6, 0x2 ;  /* 0x00000006425e7211 */ /* 0x002fc600078010ff */
[----:B------:R1:W-:Y:S04]  /*30ee0*/  STL.64 [R1+0x138], R92 ;  /* 0x0001385c01007387 */ /* 0x0003e80000100a00 */
[----:B------:R1:W-:Y:S01]  /*30ef0*/  LDGSTS.E [R175+0x22980], desc[UR60][R92.64], P2 ;  /* 0x229800005caf7fae */ /* 0x0003e2000912187c */
[----:B------:R-:W-:-:S03]  /*30f00*/  LEA.HI.X.SX32 R95, R66, R5, 0x2, P0 ;  /* 0x00000005425f7211 */ /* 0x000fc600000f16ff */
[----:B------:R4:W-:Y:S04]  /*30f10*/  STL.64 [R1+0x108], R90 ;  /* 0x0001085a01007387 */ /* 0x0009e80000100a00 */
[----:B------:R4:W-:Y:S01]  /*30f20*/  LDGSTS.E [R174+0x22d80], desc[UR60][R90.64], P2 ;  /* 0x22d800005aae7fae */ /* 0x0009e2000912187c */
[----:B-1----:R-:W-:-:S03]  /*30f30*/  LEA R92, P1, R80, R6, 0x2 ;  /* 0x00000006505c7211 */ /* 0x002fc600078210ff */
[----:B------:R-:W2:Y:S01]  /*30f40*/  LDL.LU R66, [R1+0x4d18] ;  /* 0x004d180001427983 */ /* 0x000ea20000300800 */
[-C--:B------:R-:W-:Y:S02]  /*30f50*/  LEA.HI.X.SX32 R93, R80, R5.reuse, 0x2, P1 ;  /* 0x00000005505d7211 */ /* 0x080fe400008f16ff */
[CC--:B----4-:R-:W-:Y:S01]  /*30f60*/  LEA R90, P0, R26.reuse, R6.reuse, 0x2 ;  /* 0x000000061a5a7211 */ /* 0x0d0fe200078010ff */
[----:B------:R-:W-:Y:S03]  /*30f70*/  STL.64 [R1+0xd8], R94 ;  /* 0x0000d85e01007387 */ /* 0x000fe60000100a00 */
[----:B------:R-:W-:Y:S01]  /*30f80*/  LEA.HI.X.SX32 R91, R26, R5, 0x2, P0 ;  /* 0x000000051a5b7211 */ /* 0x000fe200000f16ff */
[----:B------:R-:W4:Y:S04]  /*30f90*/  LDL.LU R80, [R1+0x4d14] ;  /* 0x004d140001507983 */ /* 0x000f280000300800 */
[----:B------:R-:W-:Y:S04]  /*30fa0*/  LDGSTS.E [R174+0x23180], desc[UR60][R94.64], P2 ;  /* 0x231800005eae7fae */ /* 0x000fe8000912187c */
[----:B------:R-:W3:Y:S04]  /*30fb0*/  LDL.LU R26, [R1+0x4d10] ;  /* 0x004d1000011a7983 */ /* 0x000ee80000300800 */
[----:B------:R1:W-:Y:S04]  /*30fc0*/  STL.64 [R1+0xa8], R92 ;  /* 0x0000a85c01007387 */ /* 0x0003e80000100a00 */
[----:B------:R1:W-:Y:S04]  /*30fd0*/  LDGSTS.E [R175+0x23580], desc[UR60][R92.64], P2 ;  /* 0x235800005caf7fae */ /* 0x0003e8000912187c */
[----:B------:R1:W-:Y:S04]  /*30fe0*/  STL.64 [R1+0x78], R90 ;  /* 0x0000785a01007387 */ /* 0x0003e80000100a00 */
[----:B------:R1:W-:Y:S02]  /*30ff0*/  LDGSTS.E [R174+0x23980], desc[UR60][R90.64], P2 ;  /* 0x239800005aae7fae */ /* 0x0003e4000912187c */
[----:B-1----:R-:W-:-:S04]  /*31000*/  LEA R92, P0, R53, R6, 0x2 ;  /* 0x00000006355c7211 */ /* 0x002fc800078010ff */
[-C--:B------:R-:W-:Y:S02]  /*31010*/  LEA.HI.X.SX32 R93, R53, R5.reuse, 0x2, P0 ;  /* 0x00000005355d7211 */ /* 0x080fe400000f16ff */
[----:B------:R-:W3:Y:S01]  /*31020*/  LDL.LU R53, [R1+0x4d0c] ;  /* 0x004d0c0001357983 */ /* 0x000ee20000300800 */
[-C--:B------:R-:W-:Y:S02]  /*31030*/  LEA R90, P1, R67, R6.reuse, 0x2 ;  /* 0x00000006435a7211 */ /* 0x080fe400078210ff */
[-C--:B------:R-:W-:Y:S01]  /*31040*/  LEA R174, P0, R55, R6.reuse, 0x2 ;  /* 0x0000000637ae7211 */ /* 0x080fe200078010ff */
[----:B------:R1:W-:Y:S01]  /*31050*/  LDGSTS.E [R175+0x23d80], desc[UR60][R92.64], P2 ;  /* 0x23d800005caf7fae */ /* 0x0003e2000912187c */
[----:B------:R-:W-:Y:S02]  /*31060*/  LEA.HI.X.SX32 R91, R67, R5, 0x2, P1 ;  /* 0x00000005435b7211 */ /* 0x000fe400008f16ff */
[----:B------:R-:W-:-:S03]  /*31070*/  LEA R178, P1, R89, R6, 0x2 ;  /* 0x0000000659b27211 */ /* 0x000fc600078210ff */
[----:B------:R1:W-:Y:S02]  /*31080*/  LDGSTS.E [R176+0x24180], desc[UR60][R90.64], P2 ;  /* 0x241800005ab07fae */ /* 0x0003e4000912187c */
[-C--:B-1----:R-:W-:Y:S02]  /*31090*/  LEA.HI.X.SX32 R175, R55, R5.reuse, 0x2, P0 ;  /* 0x0000000537af7211 */ /* 0x082fe400000f16ff */
[----:B------:R-:W-:-:S03]  /*310a0*/  LEA.HI.X.SX32 R179, R89, R5, 0x2, P1 ;  /* 0x0000000559b37211 */ /* 0x000fc600008f16ff */
[----:B------:R1:W-:Y:S01]  /*310b0*/  LDGSTS.E [R177+0x24580], desc[UR60][R174.64], P2 ;  /* 0x24580000aeb17fae */ /* 0x0003e2000912187c */
[----:B------:R-:W-:-:S03]  /*310c0*/  LEA R176, P0, R27, R6, 0x2 ;  /* 0x000000061bb07211 */ /* 0x000fc600078010ff */
[----:B------:R1:W-:Y:S04]  /*310d0*/  STL.64 [R1+0x48], R92 ;  /* 0x0000485c01007387 */ /* 0x0003e80000100a00 */
[----:B------:R-:W2:Y:S01]  /*310e0*/  LDL.LU R67, [R1+0x4d08] ;  /* 0x004d080001437983 */ /* 0x000ea20000300800 */
[----:B-1----:R-:W-:-:S03]  /*310f0*/  LEA.HI.X.SX32 R177, R27, R5, 0x2, P0 ;  /* 0x000000051bb17211 */ /* 0x002fc600000f16ff */
[----:B------:R-:W4:Y:S01]  /*31100*/  LDL.LU R55, [R1+0x4d04] ;  /* 0x004d040001377983 */ /* 0x000f220000300800 */
[----:B------:R-:W-:-:S03]  /*31110*/  LEA R180, P0, R88, R6, 0x2 ;  /* 0x0000000658b47211 */ /* 0x000fc600078010ff */
[----:B------:R1:W-:Y:S04]  /*31120*/  LDGSTS.E [R181+0x24980], desc[UR60][R176.64], P2 ;  /* 0x24980000b0b57fae */ /* 0x0003e8000912187c */
[----:B------:R1:W-:Y:S02]  /*31130*/  LDGSTS.E [R182+0x24d80], desc[UR60][R178.64], P2 ;  /* 0x24d80000b2b67fae */ /* 0x0003e4000912187c */
[----:B-1----:R-:W-:Y:S02]  /*31140*/  LEA.HI.X.SX32 R181, R88, R5, 0x2, P0 ;  /* 0x0000000558b57211 */ /* 0x002fe400000f16ff */
[----:B------:R1:W-:Y:S01]  /*31150*/  STL.64 [R1+0x18], R90 ;  /* 0x0000185a01007387 */ /* 0x0003e20000100a00 */
[----:B------:R-:W-:-:S03]  /*31160*/  LEA R182, P0, R87, R6, 0x2 ;  /* 0x0000000657b67211 */ /* 0x000fc600078010ff */
[----:B------:R1:W-:Y:S04]  /*31170*/  LDGSTS.E [R183+0x25180], desc[UR60][R180.64], P2 ;  /* 0x25180000b4b77fae */ /* 0x0003e8000912187c */
[----:B------:R-:W3:Y:S01]  /*31180*/  LDL.LU R27, [R1+0x4d00] ;  /* 0x004d0000011b7983 */ /* 0x000ee20000300800 */
[----:B-1----:R-:W-:-:S03]  /*31190*/  LEA.HI.X.SX32 R183, R87, R5, 0x2, P0 ;  /* 0x0000000557b77211 */ /* 0x002fc600000f16ff */
[----:B------:R-:W2:Y:S04]  /*311a0*/  LDL.LU R87, [R1+0x670] ;  /* 0x0006700001577983 */ /* 0x000ea80000300800 */
[----:B------:R-:W4:Y:S04]  /*311b0*/  LDL.LU R93, [R1+0x6c0] ;  /* 0x0006c000015d7983 */ /* 0x000f280000300800 */
[----:B------:R-:W3:Y:S04]  /*311c0*/  LDL.LU R89, [R1+0x6bc] ;  /* 0x0006bc0001597983 */ /* 0x000ee80000300800 */
[----:B------:R-:W3:Y:S04]  /*311d0*/  LDL.LU R90, [R1+0x6b8] ;  /* 0x0006b800015a7983 */ /* 0x000ee80000300800 */
[----:B------:R-:W3:Y:S04]  /*311e0*/  LDL.LU R101, [R1+0x69c] ;  /* 0x00069c0001657983 */ /* 0x000ee80000300800 */
[----:B------:R-:W3:Y:S04]  /*311f0*/  LDL.LU R91, [R1+0x698] ;  /* 0x00069800015b7983 */ /* 0x000ee80000300800 */
[----:B------:R-:W3:Y:S04]  /*31200*/  LDL.LU R92, [R1+0x694] ;  /* 0x00069400015c7983 */ /* 0x000ee80000300800 */
[----:B------:R-:W3:Y:S01]  /*31210*/  LDL.LU R88, [R1+0x690] ;  /* 0x0006900001587983 */ /* 0x000ee20000300800 */
[----:B------:R-:W-:Y:S01]  /*31220*/  LEA R184, P1, R252, R6, 0x2 ;  /* 0x00000006fcb87211 */ /* 0x000fe200078210ff */
[C---:B------:R-:W-:Y:S01]  /*31230*/  VIADD R187, R247.reuse, 0x200000 ;  /* 0x00200000f7bb7836 */ /* 0x040fe20000000000 */
[----:B------:R-:W-:-:S02]  /*31240*/  IADD3 R188, R247, 0x200000, RZ ;  /* 0x00200000f7bc7810 */ /* 0x000fc40007ffe0ff */
[----:B------:R-:W-:Y:S02]  /*31250*/  LEA R186, P0, R250, R6, 0x2 ;  /* 0x00000006faba7211 */ /* 0x000fe400078010ff */
[----:B------:R-:W-:Y:S01]  /*31260*/  LEA.HI.X.SX32 R185, R252, R5, 0x2, P1 ;  /* 0x00000005fcb97211 */ /* 0x000fe200008f16ff */
[----:B------:R1:W-:Y:S01]  /*31270*/  LDGSTS.E [R187+0x25580], desc[UR60][R182.64], P2 ;  /* 0x25580000b6bb7fae */ /* 0x0003e2000912187c */
[----:B------:R-:W-:-:S03]  /*31280*/  VIADD R189, R247, 0x200000 ;  /* 0x00200000f7bd7836 */ /* 0x000fc60000000000 */
[----:B------:R1:W-:Y:S01]  /*31290*/  LDGSTS.E [R188+0x25980], desc[UR60][R184.64], P2 ;  /* 0x25980000b8bc7fae */ /* 0x0003e2000912187c */
[-C--:B------:R-:W-:Y:S02]  /*312a0*/  LEA R190, P1, R248, R6.reuse, 0x2 ;  /* 0x00000006f8be7211 */ /* 0x080fe400078210ff */
[----:B-1----:R-:W-:Y:S02]  /*312b0*/  LEA.HI.X.SX32 R187, R250, R5, 0x2, P0 ;  /* 0x00000005fabb7211 */ /* 0x002fe400000f16ff */
[----:B------:R-:W-:-:S03]  /*312c0*/  LEA R188, P0, R249, R6, 0x2 ;  /* 0x00000006f9bc7211 */ /* 0x000fc600078010ff */
[----:B------:R1:W-:Y:S01]  /*312d0*/  LDGSTS.E [R189+0x25d80], desc[UR60][R186.64], P2 ;  /* 0x25d80000babd7fae */ /* 0x0003e2000912187c */
[C---:B------:R-:W-:Y:S01]  /*312e0*/  IADD3 R192, R247.reuse, 0x200000, RZ ;  /* 0x00200000f7c07810 */ /* 0x040fe20007ffe0ff */
[----:B------:R-:W-:Y:S01]  /*312f0*/  VIADD R193, R247, 0x200000 ;  /* 0x00200000f7c17836 */ /* 0x000fe20000000000 */
[-C--:B------:R-:W-:Y:S02]  /*31300*/  LEA.HI.X.SX32 R191, R248, R5.reuse, 0x2, P1 ;  /* 0x00000005f8bf7211 */ /* 0x080fe400008f16ff */
[----:B-1----:R-:W-:Y:S01]  /*31310*/  LEA.HI.X.SX32 R189, R249, R5, 0x2, P0 ;  /* 0x00000005f9bd7211 */ /* 0x002fe200000f16ff */
[----:B--2---:R-:W-:-:S04]  /*31320*/  IMAD R203, R87, R203, RZ ;  /* 0x000000cb57cb7224 */ /* 0x004fc800078e02ff */
[----:B------:R1:W-:Y:S04]  /*31330*/  LDGSTS.E [R192+0x26180], desc[UR60][R188.64], P2 ;  /* 0x26180000bcc07fae */ /* 0x0003e8000912187c */
[----:B------:R-:W2:Y:S01]  /*31340*/  LDL.LU R87, [R1+0x674] ;  /* 0x0006740001577983 */ /* 0x000ea20000300800 */
[-C--:B------:R-:W-:Y:S02]  /*31350*/  LEA R194, P1, R220, R6.reuse, 0x2 ;  /* 0x00000006dcc27211 */ /* 0x080fe400078210ff */
[C---:B------:R-:W-:Y:S01]  /*31360*/  IADD3 R197, R247.reuse, 0x200000, RZ ;  /* 0x00200000f7c57810 */ /* 0x040fe20007ffe0ff */
[----:B------:R4:W-:Y:S01]  /*31370*/  LDGSTS.E [R193+0x26580], desc[UR60][R190.64], P2 ;  /* 0x26580000bec17fae */ /* 0x0009e2000912187c */
[----:B-1----:R-:W-:Y:S01]  /*31380*/  LEA R192, P0, R230, R6, 0x2 ;  /* 0x00000006e6c07211 */ /* 0x002fe200078010ff */
[----:B------:R-:W-:Y:S01]  /*31390*/  VIADD R198, R247, 0x200000 ;  /* 0x00200000f7c67836 */ /* 0x000fe20000000000 */
[-C--:B------:R-:W-:Y:S01]  /*313a0*/  LEA.HI.X.SX32 R195, R220, R5.reuse, 0x2, P1 ;  /* 0x00000005dcc37211 */ /* 0x080fe200008f16ff */
[----:B------:R-:W-:Y:S01]  /*313b0*/  IMAD R231, R231, R218, RZ ;  /* 0x000000dae7e77224 */ /* 0x000fe200078e02ff */
[----:B----4-:R-:W-:-:S02]  /*313c0*/  LEA.HI.X.SX32 R193, R230, R5, 0x2, P0 ;  /* 0x00000005e6c17211 */ /* 0x010fc400000f16ff */
[----:B------:R-:W-:Y:S02]  /*313d0*/  LEA R196, P0, R223, R6, 0x2 ;  /* 0x00000006dfc47211 */ /* 0x000fe400078010ff */
[----:B------:R-:W-:Y:S01]  /*313e0*/  IADD3 R199, R247, 0x200000, RZ ;  /* 0x00200000f7c77810 */ /* 0x000fe20007ffe0ff */
[----:B------:R1:W-:Y:S01]  /*313f0*/  LDGSTS.E [R197+0x26980], desc[UR60][R192.64], P2 ;  /* 0x26980000c0c57fae */ /* 0x0003e2000912187c */
[----:B------:R-:W-:-:S03]  /*31400*/  IMAD R214, R214, R228, RZ ;  /* 0x000000e4d6d67224 */ /* 0x000fc600078e02ff */
[----:B------:R4:W-:Y:S01]  /*31410*/  LDGSTS.E [R198+0x26d80], desc[UR60][R194.64], P2 ;  /* 0x26d80000c2c67fae */ /* 0x0009e2000912187c */
[----:B------:R-:W-:Y:S01]  /*31420*/  VIADD R202, R247, 0x200000 ;  /* 0x00200000f7ca7836 */ /* 0x000fe20000000000 */
[----:B-1----:R-:W-:Y:S02]  /*31430*/  LEA.HI.X.SX32 R197, R223, R5, 0x2, P0 ;  /* 0x00000005dfc57211 */ /* 0x002fe400000f16ff */
[----:B----4-:R-:W-:-:S03]  /*31440*/  LEA R198, P0, R231, R6, 0x2 ;  /* 0x00000006e7c67211 */ /* 0x010fc600078010ff */
[----:B------:R1:W-:Y:S01]  /*31450*/  LDGSTS.E [R199+0x27180], desc[UR60][R196.64], P2 ;  /* 0x27180000c4c77fae */ /* 0x0003e2000912187c */
[----:B------:R-:W-:-:S04]  /*31460*/  LEA R200, P1, R214, R6, 0x2 ;  /* 0x00000006d6c87211 */ /* 0x000fc800078210ff */
[-C--:B------:R-:W-:Y:S02]  /*31470*/  LEA.HI.X.SX32 R201, R214, R5.reuse, 0x2, P1 ;  /* 0x00000005d6c97211 */ /* 0x080fe400008f16ff */
[----:B-1----:R-:W-:Y:S02]  /*31480*/  LEA.HI.X.SX32 R199, R231, R5, 0x2, P0 ;  /* 0x00000005e7c77211 */ /* 0x002fe400000f16ff */
[----:B------:R-:W-:-:S03]  /*31490*/  LEA R96, P0, R93, R6, 0x2 ;  /* 0x000000065d607211 */ /* 0x000fc600078010ff */
[----:B------:R1:W-:Y:S01]  /*314a0*/  LDGSTS.E [R202+0x27580], desc[UR60][R198.64], P2 ;  /* 0x27580000c6ca7fae */ /* 0x0003e2000912187c */
[----:B------:R-:W-:Y:S02]  /*314b0*/  LOP3.LUT R248, R251, 0x40, RZ, 0x3c, !PT ;  /* 0x00000040fbf87812 */ /* 0x000fe400078e3cff */
[----:B------:R-:W-:Y:S02]  /*314c0*/  LEA.HI.X.SX32 R97, R93, R5, 0x2, P0 ;  /* 0x000000055d617211 */ /* 0x000fe400000f16ff */
[----:B-1----:R-:W-:-:S04]  /*314d0*/  LEA R202, P1, R203, R6, 0x2 ;  /* 0x00000006cbca7211 */ /* 0x002fc800078210ff */
[-C--:B------:R-:W-:Y:S02]  /*314e0*/  LEA.HI.X.SX32 R203, R203, R5.reuse, 0x2, P1 ;  /* 0x00000005cbcb7211 */ /* 0x080fe400008f16ff */
[-C--:B---3--:R-:W-:Y:S01]  /*314f0*/  LEA R94, P1, R89, R6.reuse, 0x2 ;  /* 0x00000006595e7211 */ /* 0x088fe200078210ff */
[----:B------:R-:W-:Y:S01]  /*31500*/  IMAD.IADD R248, R242, 0x1, R248 ;  /* 0x00000001f2f87824 */ /* 0x000fe200078e02f8 */
[----:B------:R-:W-:Y:S02]  /*31510*/  IADD3 R204, R247, 0x200000, RZ ;  /* 0x00200000f7cc7810 */ /* 0x000fe40007ffe0ff */
[-C--:B------:R-:W-:Y:S01]  /*31520*/  LEA.HI.X.SX32 R95, R89, R5.reuse, 0x2, P1 ;  /* 0x00000005595f7211 */ /* 0x080fe200008f16ff */
[----:B------:R1:W-:Y:S01]  /*31530*/  STL.64 [R1+0x800], R96 ;  /* 0x0008006001007387 */ /* 0x0003e20000100a00 */
[----:B------:R-:W-:Y:S02]  /*31540*/  LEA R98, P0, R90, R6, 0x2 ;  /* 0x000000065a627211 */ /* 0x000fe400078010ff */
[----:B------:R-:W-:Y:S01]  /*31550*/  IADD3 R205, R248, 0x200000, RZ ;  /* 0x00200000f8cd7810 */ /* 0x000fe20007ffe0ff */
[----:B------:R-:W3:Y:S01]  /*31560*/  LDL.LU R89, [R1+0x64c] ;  /* 0x00064c0001597983 */ /* 0x000ee20000300800 */
[----:B------:R-:W-:-:S03]  /*31570*/  LEA.HI.X.SX32 R99, R90, R5, 0x2, P0 ;  /* 0x000000055a637211 */ /* 0x000fc600000f16ff */
[----:B------:R-:W-:Y:S04]  /*31580*/  LDGSTS.E [R204+0x27980], desc[UR60][R200.64], P2 ;  /* 0x27980000c8cc7fae */ /* 0x000fe8000912187c */
[----:B------:R4:W-:Y:S04]  /*31590*/  LDGSTS.E [R204+0x27d80], desc[UR60][R202.64], P2 ;  /* 0x27d80000cacc7fae */ /* 0x0009e8000912187c */
[----:B------:R1:W-:Y:S04]  /*315a0*/  STL.64 [R1+0x7d8], R94 ;  /* 0x0007d85e01007387 */ /* 0x0003e80000100a00 */
[----:B------:R-:W3:Y:S01]  /*315b0*/  LDL.LU R93, [R1+0x648] ;  /* 0x00064800015d7983 */ /* 0x000ee20000300800 */
[----:B----4-:R-:W-:-:S03]  /*315c0*/  VIADD R204, R248, 0x200000 ;  /* 0x00200000f8cc7836 */ /* 0x010fc60000000000 */
[----:B------:R-:W4:Y:S04]  /*315d0*/  LDL.LU R90, [R1+0x620] ;  /* 0x00062000015a7983 */ /* 0x000f280000300800 */
[----:B------:R1:W-:Y:S04]  /*315e0*/  LDGSTS.E [R205+0x200], desc[UR60][R96.64], P2 ;  /* 0x0020000060cd7fae */ /* 0x0003e8000912187c */
[----:B------:R1:W-:Y:S04]  /*315f0*/  LDGSTS.E [R204+0x600], desc[UR60][R94.64], P2 ;  /* 0x006000005ecc7fae */ /* 0x0003e8000912187c */
[----:B------:R1:W-:Y:S02]  /*31600*/  STL.64 [R1+0x7b0], R98 ;  /* 0x0007b06201007387 */ /* 0x0003e40000100a00 */
[----:B-1----:R-:W-:-:S02]  /*31610*/  LEA R96, P1, R101, R6, 0x2 ;  /* 0x0000000665607211 */ /* 0x002fc400078210ff */
[----:B------:R1:W-:Y:S01]  /*31620*/  LDGSTS.E [R204+0xa00], desc[UR60][R98.64], P2 ;  /* 0x00a0000062cc7fae */ /* 0x0003e2000912187c */
[----:B------:R-:W-:Y:S02]  /*31630*/  LEA R94, P0, R91, R6, 0x2 ;  /* 0x000000065b5e7211 */ /* 0x000fe400078010ff */
[-C--:B------:R-:W-:Y:S02]  /*31640*/  LEA.HI.X.SX32 R97, R101, R5.reuse, 0x2, P1 ;  /* 0x0000000565617211 */ /* 0x080fe400008f16ff */
[----:B------:R-:W-:-:S03]  /*31650*/  LEA.HI.X.SX32 R95, R91, R5, 0x2, P0 ;  /* 0x000000055b5f7211 */ /* 0x000fc600000f16ff */
[----:B------:R-:W-:Y:S04]  /*31660*/  STL.64 [R1+0x788], R96 ;  /* 0x0007886001007387 */ /* 0x000fe80000100a00 */
[----:B------:R2:W-:Y:S04]  /*31670*/  LDGSTS.E [R205+0xe00], desc[UR60][R96.64], P2 ;  /* 0x00e0000060cd7fae */ /* 0x0005e8000912187c */
[----:B------:R-:W4:Y:S04]  /*31680*/  LDL.LU R91, [R1+0x5f8] ;  /* 0x0005f800015b7983 */ /* 0x000f280000300800 */
[----:B------:R1:W-:Y:S04]  /*31690*/  STL.64 [R1+0x760], R94 ;  /* 0x0007605e01007387 */ /* 0x0003e80000100a00 */
[----:B------:R-:W-:Y:S01]  /*316a0*/  LDGSTS.E [R204+0x1200], desc[UR60][R94.64], P2 ;  /* 0x012000005ecc7fae */ /* 0x000fe2000912187c */
[----:B------:R-:W-:-:S02]  /*316b0*/  LEA R100, P0, R92, R6, 0x2 ;  /* 0x000000065c647211 */ /* 0x000fc400078010ff */
[----:B-1----:R-:W-:Y:S01]  /*316c0*/  LEA R98, P1, R88, R6, 0x2 ;  /* 0x0000000658627211 */ /* 0x002fe200078210ff */
[----:B------:R-:W4:Y:S01]  /*316d0*/  LDL.LU R94, [R1+0x624] ;  /* 0x00062400015e7983 */ /* 0x000f220000300800 */
[----:B------:R-:W-:-:S03]  /*316e0*/  LEA.HI.X.SX32 R101, R92, R5, 0x2, P0 ;  /* 0x000000055c657211 */ /* 0x000fc600000f16ff */
[----:B------:R-:W4:Y:S01]  /*316f0*/  LDL.LU R95, [R1+0x5fc] ;  /* 0x0005fc00015f7983 */ /* 0x000f220000300800 */
[----:B------:R-:W-:-:S03]  /*31700*/  LEA.HI.X.SX32 R99, R88, R5, 0x2, P1 ;  /* 0x0000000558637211 */ /* 0x000fc600008f16ff */
[----:B------:R1:W-:Y:S04]  /*31710*/  STL.64 [R1+0x738], R100 ;  /* 0x0007386401007387 */ /* 0x0003e80000100a00 */
[----:B------:R3:W-:Y:S04]  /*31720*/  STL.64 [R1+0x710], R98 ;  /* 0x0007106201007387 */ /* 0x0007e80000100a00 */
[----:B------:R-:W-:Y:S04]  /*31730*/  LDGSTS.E [R204+0x1600], desc[UR60][R100.64], P2 ;  /* 0x0160000064cc7fae */ /* 0x000fe8000912187c */
[----:B------:R3:W-:Y:S01]  /*31740*/  LDGSTS.E [R205+0x1a00], desc[UR60][R98.64], P2 ;  /* 0x01a0000062cd7fae */ /* 0x0007e2000912187c */
[----:B--2---:R-:W-:-:S04]  /*31750*/  LEA R96, P0, R87, R6, 0x2 ;  /* 0x0000000657607211 */ /* 0x004fc800078010ff */
[----:B------:R-:W-:Y:S02]  /*31760*/  LEA.HI.X.SX32 R97, R87, R5, 0x2, P0 ;  /* 0x0000000557617211 */ /* 0x000fe400000f16ff */
[----:B------:R-:W2:Y:S04]  /*31770*/  LDL.LU R87, [R1+0x66c] ;  /* 0x00066c0001577983 */ /* 0x000ea80000300800 */
[----:B------:R3:W-:Y:S04]  /*31780*/  STL.64 [R1+0x6e8], R96 ;  /* 0x0006e86001007387 */ /* 0x0007e80000100a00 */
[----:B------:R3:W-:Y:S04]  /*31790*/  LDGSTS.E [R204+0x1e00], desc[UR60][R96.64], P2 ;  /* 0x01e0000060cc7fae */ /* 0x0007e8000912187c */
[----:B-1----:R-:W2:Y:S04]  /*317a0*/  LDL.LU R101, [R1+0x668] ;  /* 0x0006680001657983 */ /* 0x002ea80000300800 */
[----:B------:R-:W2:Y:S01]  /*317b0*/  LDL.LU R92, [R1+0x644] ;  /* 0x00064400015c7983 */ /* 0x000ea20000300800 */
[----:B---3--:R-:W-:-:S04]  /*317c0*/  LEA R98, P0, R89, R6, 0x2 ;  /* 0x0000000659627211 */ /* 0x008fc800078010ff */
[----:B------:R-:W-:Y:S02]  /*317d0*/  LEA.HI.X.SX32 R99, R89, R5, 0x2, P0 ;  /* 0x0000000559637211 */ /* 0x000fe400000f16ff */
[----:B------:R-:W-:-:S03]  /*317e0*/  LEA R96, P1, R93, R6, 0x2 ;  /* 0x000000065d607211 */ /* 0x000fc600078210ff */
[----:B------:R1:W-:Y:S01]  /*317f0*/  LDGSTS.E [R204+0x2200], desc[UR60][R98.64], P2 ;  /* 0x0220000062cc7fae */ /* 0x0003e2000912187c */
[CC--:B----4-:R-:W-:Y:S02]  /*31800*/  LEA R88, P0, R90.reuse, R6.reuse, 0x2 ;  /* 0x000000065a587211 */ /* 0x0d0fe400078010ff */
        /* <DEDUP_REMOVED lines=8> */
[----:B---3--:R-:W3:Y:S04]  /*31890*/  LDL.LU R96, [R1+0x61c] ;  /* 0x00061c0001607983 */ /* 0x008ee80000300800 */
[----:B------:R-:W3:Y:S01]  /*318a0*/  LDL.LU R97, [R1+0x618] ;  /* 0x0006180001617983 */ /* 0x000ee20000300800 */
[----:B-1----:R-:W-:-:S04]  /*318b0*/  LEA R98, P0, R91, R6, 0x2 ;  /* 0x000000065b627211 */ /* 0x002fc800078010ff */
[----:B------:R-:W-:-:S05]  /*318c0*/  LEA.HI.X.SX32 R99, R91, R5, 0x2, P0 ;  /* 0x000000055b637211 */ /* 0x000fca00000f16ff */
[----:B------:R-:W-:Y:S04]  /*318d0*/  STL.64 [R1+0x648], R98 ;  /* 0x0006486201007387 */ /* 0x000fe80000100a00 */
[----:B------:R2:W-:Y:S01]  /*318e0*/  LDGSTS.E [R204+0x2e00], desc[UR60][R98.64], P2 ;  /* 0x02e0000062cc7fae */ /* 0x0005e2000912187c */
[----:B------:R-:W-:-:S04]  /*318f0*/  LEA R88, P1, R94, R6, 0x2 ;  /* 0x000000065e587211 */ /* 0x000fc800078210ff */
[----:B------:R-:W-:Y:S02]  /*31900*/  LEA.HI.X.SX32 R89, R94, R5, 0x2, P1 ;  /* 0x000000055e597211 */ /* 0x000fe400008f16ff */
[----:B------:R-:W-:-:S03]  /*31910*/  LEA R90, P0, R95, R6, 0x2 ;  /* 0x000000065f5a7211 */ /* 0x000fc600078010ff */
[----:B------:R1:W-:Y:S01]  /*31920*/  STL.64 [R1+0x620], R88 ;  /* 0x0006205801007387 */ /* 0x0003e20000100a00 */
[----:B------:R-:W-:-:S03]  /*31930*/  LEA.HI.X.SX32 R91, R95, R5, 0x2, P0 ;  /* 0x000000055f5b7211 */ /* 0x000fc600000f16ff */
[----:B------:R-:W-:Y:S04]  /*31940*/  LDGSTS.E [R205+0x3200], desc[UR60][R88.64], P2 ;  /* 0x0320000058cd7fae */ /* 0x000fe8000912187c */
[----:B------:R2:W-:Y:S04]  /*31950*/  LDGSTS.E [R204+0x3600], desc[UR60][R90.64], P2 ;  /* 0x036000005acc7fae */ /* 0x0005e8000912187c */
[----:B-1----:R-:W3:Y:S04]  /*31960*/  LDL.LU R88, [R1+0x490] ;  /* 0x0004900001587983 */ /* 0x002ee80000300800 */
[----:B------:R1:W-:Y:S04]  /*31970*/  STL.64 [R1+0x5f8], R90 ;  /* 0x0005f85a01007387 */ /* 0x0003e80000100a00 */
[----:B------:R-:W3:Y:S01]  /*31980*/  LDL.LU R89, [R1+0x46c] ;  /* 0x00046c0001597983 */ /* 0x000ee20000300800 */
[----:B--2---:R-:W-:-:S04]  /*31990*/  LEA R98, P0, R87, R6, 0x2 ;  /* 0x0000000657627211 */ /* 0x004fc800078010ff */
[----:B------:R-:W-:Y:S02]  /*319a0*/  LEA.HI.X.SX32 R99, R87, R5, 0x2, P0 ;  /* 0x0000000557637211 */ /* 0x000fe400000f16ff */
[----:B------:R-:W2:Y:S01]  /*319b0*/  LDL.LU R87, [R1+0x468] ;  /* 0x0004680001577983 */ /* 0x000ea20000300800 */
[----:B------:R-:W-:-:S03]  /*319c0*/  LEA R94, P1, R101, R6, 0x2 ;  /* 0x00000006655e7211 */ /* 0x000fc600078210ff */
[----:B------:R4:W-:Y:S01]  /*319d0*/  LDGSTS.E [R204+0x3a00], desc[UR60][R98.64], P2 ;  /* 0x03a0000062cc7fae */ /* 0x0009e2000912187c */
[CC--:B-1----:R-:W-:Y:S02]  /*319e0*/  LEA R90, P0, R92.reuse, R6.reuse, 0x2 ;  /* 0x000000065c5a7211 */ /* 0x0c2fe400078010ff */
[-C--:B------:R-:W-:Y:S02]  /*319f0*/  LEA.HI.X.SX32 R95, R101, R5.reuse, 0x2, P1 ;  /* 0x00000005655f7211 */ /* 0x080fe400008f16ff */
[----:B------:R-:W-:Y:S01]  /*31a00*/  LEA.HI.X.SX32 R91, R92, R5, 0x2, P0 ;  /* 0x000000055c5b7211 */ /* 0x000fe200000f16ff */
[----:B------:R4:W-:Y:S04]  /*31a10*/  STL.64 [R1+0x5d0], R98 ;  /* 0x0005d06201007387 */ /* 0x0009e80000100a00 */
[----:B------:R-:W-:Y:S04]  /*31a20*/  STL.64 [R1+0x5a8], R94 ;  /* 0x0005a85e01007387 */ /* 0x000fe80000100a00 */
[----:B------:R-:W-:Y:S04]  /*31a30*/  LDGSTS.E [R205+0x3e00], desc[UR60][R94.64], P2 ;  /* 0x03e000005ecd7fae */ /* 0x000fe8000912187c */
[----:B------:R-:W2:Y:S04]  /*31a40*/  LDL.LU R92, [R1+0x444] ;  /* 0x00044400015c7983 */ /* 0x000ea80000300800 */
[----:B------:R3:W-:Y:S04]  /*31a50*/  STL.64 [R1+0x580], R90 ;  /* 0x0005805a01007387 */ /* 0x0007e80000100a00 */
[----:B------:R3:W-:Y:S04]  /*31a60*/  LDGSTS.E [R204+0x4200], desc[UR60][R90.64], P2 ;  /* 0x042000005acc7fae */ /* 0x0007e8000912187c */
[----:B------:R-:W2:Y:S01]  /*31a70*/  LDL.LU R101, [R1+0x41c] ;  /* 0x00041c0001657983 */ /* 0x000ea20000300800 */
[----:B----4-:R-:W-:-:S04]  /*31a80*/  LEA R98, P0, R93, R6, 0x2 ;  /* 0x000000065d627211 */ /* 0x010fc800078010ff */
[----:B------:R-:W-:Y:S02]  /*31a90*/  LEA.HI.X.SX32 R99, R93, R5, 0x2, P0 ;  /* 0x000000055d637211 */ /* 0x000fe400000f16ff */
[----:B------:R-:W4:Y:S01]  /*31aa0*/  LDL.LU R93, [R1+0x3f4] ;  /* 0x0003f400015d7983 */ /* 0x000f220000300800 */
[----:B---3--:R-:W-:-:S03]  /*31ab0*/  LEA R90, P1, R96, R6, 0x2 ;  /* 0x00000006605a7211 */ /* 0x008fc600078210ff */
        /* <DEDUP_REMOVED lines=8> */
[----:B---3--:R-:W3:Y:S04]  /*31b40*/  LDL.LU R90, [R1+0x3a0] ;  /* 0x0003a000015a7983 */ /* 0x008ee80000300800 */
[----:B------:R2:W-:Y:S04]  /*31b50*/  STL.64 [R1+0x508], R94 ;  /* 0x0005085e01007387 */ /* 0x0005e80000100a00 */
[----:B------:R-:W3:Y:S01]  /*31b60*/  LDL.LU R91, [R1+0x488] ;  /* 0x00048800015b7983 */ /* 0x000ee20000300800 */
[----:B-1----:R-:W-:-:S04]  /*31b70*/  LEA R98, P0, R88, R6, 0x2 ;  /* 0x0000000658627211 */ /* 0x002fc800078010ff */
[----:B------:R-:W-:Y:S02]  /*31b80*/  LEA.HI.X.SX32 R99, R88, R5, 0x2, P0 ;  /* 0x0000000558637211 */ /* 0x000fe400000f16ff */
[----:B------:R-:W3:Y:S01]  /*31b90*/  LDL.LU R88, [R1+0x3a4] ;  /* 0x0003a40001587983 */ /* 0x000ee20000300800 */
[----:B------:R-:W-:-:S03]  /*31ba0*/  LEA R96, P1, R89, R6, 0x2 ;  /* 0x0000000659607211 */ /* 0x000fc600078210ff */
[----:B------:R1:W-:Y:S01]  /*31bb0*/  LDGSTS.E [R204+0x5200], desc[UR60][R98.64], P2 ;  /* 0x0520000062cc7fae */ /* 0x0003e2000912187c */
[----:B------:R-:W-:-:S03]  /*31bc0*/  LEA.HI.X.SX32 R97, R89, R5, 0x2, P1 ;  /* 0x0000000559617211 */ /* 0x000fc600008f16ff */
[----:B------:R1:W-:Y:S04]  /*31bd0*/  STL.64 [R1+0x4e0], R98 ;  /* 0x0004e06201007387 */ /* 0x0003e80000100a00 */
[----:B------:R1:W-:Y:S04]  /*31be0*/  STL.64 [R1+0x4b8], R96 ;  /* 0x0004b86001007387 */ /* 0x0003e80000100a00 */
[----:B------:R-:W3:Y:S04]  /*31bf0*/  LDL.LU R89, [R1+0x438] ;  /* 0x0004380001597983 */ /* 0x000ee80000300800 */
[----:B------:R1:W-:Y:S01]  /*31c00*/  LDGSTS.E [R205+0x5600], desc[UR60][R96.64], P2 ;  /* 0x0560000060cd7fae */ /* 0x0003e2000912187c */
[----:B--2---:R-:W-:-:S04]  /*31c10*/  LEA R94, P0, R87, R6, 0x2 ;  /* 0x00000006575e7211 */ /* 0x004fc800078010ff */
[----:B------:R-:W-:-:S05]  /*31c20*/  LEA.HI.X.SX32 R95, R87, R5, 0x2, P0 ;  /* 0x00000005575f7211 */ /* 0x000fca00000f16ff */
[----:B------:R4:W-:Y:S04]  /*31c30*/  STL.64 [R1+0x490], R94 ;  /* 0x0004905e01007387 */ /* 0x0009e80000100a00 */
[----:B------:R-:W2:Y:S04]  /*31c40*/  LDL.LU R87, [R1+0x3ec] ;  /* 0x0003ec0001577983 */ /* 0x000ea80000300800 */
[----:B------:R4:W-:Y:S01]  /*31c50*/  LDGSTS.E [R204+0x5a00], desc[UR60][R94.64], P2 ;  /* 0x05a000005ecc7fae */ /* 0x0009e2000912187c */
[----:B-1----:R-:W-:-:S04]  /*31c60*/  LEA R98, P0, R92, R6, 0x2 ;  /* 0x000000065c627211 */ /* 0x002fc800078010ff */
[----:B------:R-:W-:Y:S02]  /*31c70*/  LEA.HI.X.SX32 R99, R92, R5, 0x2, P0 ;  /* 0x000000055c637211 */ /* 0x000fe400000f16ff */
[----:B------:R-:W2:Y:S01]  /*31c80*/  LDL.LU R92, [R1+0x3e8] ;  /* 0x0003e800015c7983 */ /* 0x000ea20000300800 */
[----:B------:R-:W-:-:S03]  /*31c90*/  LEA R96, P1, R101, R6, 0x2 ;  /* 0x0000000665607211 */ /* 0x000fc600078210ff */
[----:B------:R1:W-:Y:S01]  /*31ca0*/  LDGSTS.E [R204+0x5e00], desc[UR60][R98.64], P2 ;  /* 0x05e0000062cc7fae */ /* 0x0003e2000912187c */
[----:B------:R-:W-:-:S03]  /*31cb0*/  LEA.HI.X.SX32 R97, R101, R5, 0x2, P1 ;  /* 0x0000000565617211 */ /* 0x000fc600008f16ff */
[----:B------:R-:W-:Y:S04]  /*31cc0*/  STL.64 [R1+0x468], R98 ;  /* 0x0004686201007387 */ /* 0x000fe80000100a00 */
[----:B------:R1:W-:Y:S04]  /*31cd0*/  STL.64 [R1+0x440], R96 ;  /* 0x0004406001007387 */ /* 0x0003e80000100a00 */
[----:B------:R-:W-:Y:S01]  /*31ce0*/  LDGSTS.E [R205+0x6200], desc[UR60][R96.64], P2 ;  /* 0x0620000060cd7fae */ /* 0x000fe2000912187c */
[----:B----4-:R-:W-:-:S04]  /*31cf0*/  LEA R94, P0, R93, R6, 0x2 ;  /* 0x000000065d5e7211 */ /* 0x010fc800078010ff */
[----:B------:R-:W-:Y:S02]  /*31d00*/  LEA.HI.X.SX32 R95, R93, R5, 0x2, P0 ;  /* 0x000000055d5f7211 */ /* 0x000fe400000f16ff */
[----:B------:R-:W4:Y:S04]  /*31d10*/  LDL.LU R93, [R1+0x3c4] ;  /* 0x0003c400015d7983 */ /* 0x000f280000300800 */
[----:B------:R3:W-:Y:S04]  /*31d20*/  STL.64 [R1+0x418], R94 ;  /* 0x0004185e01007387 */ /* 0x0007e80000100a00 */
[----:B-1----:R-:W4:Y:S04]  /*31d30*/  LDL.LU R96, [R1+0x3c0] ;  /* 0x0003c00001607983 */ /* 0x002f280000300800 */
[----:B------:R1:W-:Y:S01]  /*31d40*/  LDGSTS.E [R204+0x6600], desc[UR60][R94.64], P2 ;  /* 0x066000005ecc7fae */ /* 0x0003e2000912187c */
[----:B---3--:R-:W-:-:S04]  /*31d50*/  LEA R100, P0, R90, R6, 0x2 ;  /* 0x000000065a647211 */ /* 0x008fc800078010ff */
[----:B------:R-:W-:Y:S02]  /*31d60*/  LEA.HI.X.SX32 R101, R90, R5, 0x2, P0 ;  /* 0x000000055a657211 */ /* 0x000fe400000f16ff */
[----:B------:R-:W3:Y:S01]  /*31d70*/  LDL.LU R90, [R1+0x39c] ;  /* 0x00039c00015a7983 */ /* 0x000ee20000300800 */
[----:B------:R-:W-:-:S03]  /*31d80*/  LEA R98, P1, R91, R6, 0x2 ;  /* 0x000000065b627211 */ /* 0x000fc600078210ff */
[----:B------:R1:W-:Y:S01]  /*31d90*/  LDGSTS.E [R204+0x6a00], desc[UR60][R100.64], P2 ;  /* 0x06a0000064cc7fae */ /* 0x0003e2000912187c */
[----:B------:R-:W-:-:S03]  /*31da0*/  LEA.HI.X.SX32 R99, R91, R5, 0x2, P1 ;  /* 0x000000055b637211 */ /* 0x000fc600008f16ff */
[----:B------:R1:W-:Y:S04]  /*31db0*/  STL.64 [R1+0x3f0], R100 ;  /* 0x0003f06401007387 */ /* 0x0003e80000100a00 */
[----:B------:R-:W3:Y:S04]  /*31dc0*/  LDL.LU R91, [R1+0x398] ;  /* 0x00039800015b7983 */ /* 0x000ee80000300800 */
[----:B------:R2:W-:Y:S04]  /*31dd0*/  STL.64 [R1+0x3c8], R98 ;  /* 0x0003c86201007387 */ /* 0x0005e80000100a00 */
[----:B------:R-:W3:Y:S01]  /*31de0*/  LDL.LU R97, [R1+0x374] ;  /* 0x0003740001617983 */ /* 0x000ee20000300800 */
[----:B-1----:R-:W-:-:S03]  /*31df0*/  LEA R94, P0, R88, R6, 0x2 ;  /* 0x00000006585e7211 */ /* 0x002fc600078010ff */
[----:B------:R2:W-:Y:S01]  /*31e00*/  LDGSTS.E [R205+0x6e00], desc[UR60][R98.64], P2 ;  /* 0x06e0000062cd7fae */ /* 0x0005e2000912187c */
[----:B------:R-:W-:-:S05]  /*31e10*/  LEA.HI.X.SX32 R95, R88, R5, 0x2, P0 ;  /* 0x00000005585f7211 */ /* 0x000fca00000f16ff */
[----:B------:R1:W-:Y:S04]  /*31e20*/  STL.64 [R1+0x3a0], R94 ;  /* 0x0003a05e01007387 */ /* 0x0003e80000100a00 */
[----:B------:R-:W3:Y:S01]  /*31e30*/  LDL.LU R88, [R1+0x348] ;  /* 0x0003480001587983 */ /* 0x000ee20000300800 */
[----:B------:R-:W-:-:S03]  /*31e40*/  LEA R100, P0, R89, R6, 0x2 ;  /* 0x0000000659647211 */ /* 0x000fc600078010ff */
[----:B------:R1:W-:Y:S01]  /*31e50*/  LDGSTS.E [R204+0x7200], desc[UR60][R94.64], P2 ;  /* 0x072000005ecc7fae */ /* 0x0003e2000912187c */
[----:B------:R-:W-:-:S03]  /*31e60*/  LEA.HI.X.SX32 R101, R89, R5, 0x2, P0 ;  /* 0x0000000559657211 */ /* 0x000fc600000f16ff */
[----:B------:R-:W3:Y:S04]  /*31e70*/  LDL.LU R89, [R1+0x1f4] ;  /* 0x0001f40001597983 */ /* 0x000ee80000300800 */
[----:B------:R-:W-:Y:S04]  /*31e80*/  STL.64 [R1+0x378], R100 ;  /* 0x0003786401007387 */ /* 0x000fe80000100a00 */
[----:B------:R-:W-:Y:S01]  /*31e90*/  LDGSTS.E [R204+0x7600], desc[UR60][R100.64], P2 ;  /* 0x0760000064cc7fae */ /* 0x000fe2000912187c */
[----:B--2---:R-:W-:-:S04]  /*31ea0*/  LEA R98, P1, R87, R6, 0x2 ;  /* 0x0000000657627211 */ /* 0x004fc800078210ff */
[----:B------:R-:W-:Y:S02]  /*31eb0*/  LEA.HI.X.SX32 R99, R87, R5, 0x2, P1 ;  /* 0x0000000557637211 */ /* 0x000fe400008f16ff */
[----:B------:R-:W2:Y:S04]  /*31ec0*/  LDL.LU R87, [R1+0x2f8] ;  /* 0x0002f80001577983 */ /* 0x000ea80000300800 */
[----:B------:R4:W-:Y:S04]  /*31ed0*/  STL.64 [R1+0x350], R98 ;  /* 0x0003506201007387 */ /* 0x0009e80000100a00 */
[----:B------:R4:W-:Y:S01]  /*31ee0*/  LDGSTS.E [R205+0x7a00], desc[UR60][R98.64], P2 ;  /* 0x07a0000062cd7fae */ /* 0x0009e2000912187c */
[----:B-1----:R-:W-:-:S04]  /*31ef0*/  LEA R94, P0, R92, R6, 0x2 ;  /* 0x000000065c5e7211 */ /* 0x002fc800078010ff */
[----:B------:R-:W-:-:S05]  /*31f00*/  LEA.HI.X.SX32 R95, R92, R5, 0x2, P0 ;  /* 0x000000055c5f7211 */ /* 0x000fca00000f16ff */
[----:B------:R1:W-:Y:S04]  /*31f10*/  STL.64 [R1+0x328], R94 ;  /* 0x0003285e01007387 */ /* 0x0003e80000100a00 */
[----:B------:R1:W-:Y:S01]  /*31f20*/  LDGSTS.E [R204+0x7e00], desc[UR60][R94.64], P2 ;  /* 0x07e000005ecc7fae */ /* 0x0003e2000912187c */
[----:B----4-:R-:W-:-:S04]  /*31f30*/  LEA R98, P0, R93, R6, 0x2 ;  /* 0x000000065d627211 */ /* 0x010fc800078010ff */
[----:B------:R-:W-:Y:S02]  /*31f40*/  LEA.HI.X.SX32 R99, R93, R5, 0x2, P0 ;  /* 0x000000055d637211 */ /* 0x000fe400000f16ff */
[----:B-1----:R-:W-:-:S03]  /*31f50*/  LEA R94, P1, R96, R6, 0x2 ;  /* 0x00000006605e7211 */ /* 0x002fc600078210ff */
[----:B------:R-:W-:Y:S01]  /*31f60*/  LDGSTS.E [R204+0x20200], desc[UR60][R98.64], P2 ;  /* 0x2020000062cc7fae */ /* 0x000fe2000912187c */
[----:B------:R-:W-:-:S03]  /*31f70*/  LEA.HI.X.SX32 R95, R96, R5, 0x2, P1 ;  /* 0x00000005605f7211 */ /* 0x000fc600008f16ff */
[----:B------:R-:W-:Y:S04]  /*31f80*/  STL.64 [R1+0x300], R98 ;  /* 0x0003006201007387 */ /* 0x000fe80000100a00 */
[----:B------:R1:W-:Y:S04]  /*31f90*/  STL.64 [R1+0x2d0], R94 ;  /* 0x0002d05e01007387 */ /* 0x0003e80000100a00 */
[----:B------:R1:W-:Y:S01]  /*31fa0*/  LDGSTS.E [R205+0x20600], desc[UR60][R94.64], P2 ;  /* 0x206000005ecd7fae */ /* 0x0003e2000912187c */
[----:B---3--:R-:W-:-:S04]  /*31fb0*/  LEA R92, P0, R90, R6, 0x2 ;  /* 0x000000065a5c7211 */ /* 0x008fc800078010ff */
[----:B------:R-:W-:-:S05]  /*31fc0*/  LEA.HI.X.SX32 R93, R90, R5, 0x2, P0 ;  /* 0x000000055a5d7211 */ /* 0x000fca00000f16ff */
[----:B------:R3:W-:Y:S01]  /*31fd0*/  STL.64 [R1+0x2a8], R92 ;  /* 0x0002a85c01007387 */ /* 0x0007e20000100a00 */
[----:B-1----:R-:W-:-:S03]  /*31fe0*/  LEA R94, P0, R91, R6, 0x2 ;  /* 0x000000065b5e7211 */ /* 0x002fc600078010ff */
[----:B------:R3:W-:Y:S01]  /*31ff0*/  LDGSTS.E [R204+0x20a00], desc[UR60][R92.64], P2 ;  /* 0x20a000005ccc7fae */ /* 0x0007e2000912187c */
[----:B------:R-:W-:Y:S02]  /*32000*/  LEA.HI.X.SX32 R95, R91, R5, 0x2, P0 ;  /* 0x000000055b5f7211 */ /* 0x000fe400000f16ff */
[----:B---3--:R-:W-:-:S03]  /*32010*/  LEA R92, P1, R97, R6, 0x2 ;  /* 0x00000006615c7211 */ /* 0x008fc600078210ff */
[----:B------:R-:W-:Y:S01]  /*32020*/  LDGSTS.E [R204+0x20e00], desc[UR60][R94.64], P2 ;  /* 0x20e000005ecc7fae */ /* 0x000fe2000912187c */
[----:B------:R-:W-:-:S03]  /*32030*/  LEA.HI.X.SX32 R93, R97, R5, 0x2, P1 ;  /* 0x00000005615d7211 */ /* 0x000fc600008f16ff */
[----:B------:R-:W-:Y:S01]  /*32040*/  STL.64 [R1+0x280], R94 ;  /* 0x0002805e01007387 */ /* 0x000fe20000100a00 */
[----:B------:R-:W-:-:S03]  /*32050*/  LEA R90, P0, R88, R6, 0x2 ;  /* 0x00000006585a7211 */ /* 0x000fc600078010ff */
[----:B------:R1:W-:Y:S01]  /*32060*/  STL.64 [R1+0x250], R92 ;  /* 0x0002505c01007387 */ /* 0x0003e20000100a00 */
[----:B------:R-:W-:-:S03]  /*32070*/  LEA.HI.X.SX32 R91, R88, R5, 0x2, P0 ;  /* 0x00000005585b7211 */ /* 0x000fc600000f16ff */
[----:B------:R1:W-:Y:S04]  /*32080*/  LDGSTS.E [R205+0x21200], desc[UR60][R92.64], P2 ;  /* 0x212000005ccd7fae */ /* 0x0003e8000912187c */
[----:B------:R-:W-:Y:S04]  /*32090*/  STL.64 [R1+0x220], R90 ;  /* 0x0002205a01007387 */ /* 0x000fe80000100a00 */
[----:B------:R-:W-:Y:S01]  /*320a0*/  LDGSTS.E [R204+0x21600], desc[UR60][R90.64], P2 ;  /* 0x216000005acc7fae */ /* 0x000fe2000912187c */
[----:B-1----:R-:W-:-:S04]  /*320b0*/  LEA R92, P0, R89, R6, 0x2 ;  /* 0x00000006595c7211 */ /* 0x002fc800078010ff */
[----:B------:R-:W-:Y:S02]  /*320c0*/  LEA.HI.X.SX32 R93, R89, R5, 0x2, P0 ;  /* 0x00000005595d7211 */ /* 0x000fe400000f16ff */
[----:B------:R-:W-:-:S03]  /*320d0*/  LEA R88, P0, R55, R6, 0x2 ;  /* 0x0000000637587211 */ /* 0x000fc600078010ff */
[----:B------:R1:W-:Y:S01]  /*320e0*/  STL.64 [R1+0x1f0], R92 ;  /* 0x0001f05c01007387 */ /* 0x0003e20000100a00 */
[----:B------:R-:W-:-:S03]  /*320f0*/  LEA.HI.X.SX32 R89, R55, R5, 0x2, P0 ;  /* 0x0000000537597211 */ /* 0x000fc600000f16ff */
[----:B------:R1:W-:Y:S04]  /*32100*/  LDGSTS.E [R204+0x21a00], desc[UR60][R92.64], P2 ;  /* 0x21a000005ccc7fae */ /* 0x0003e8000912187c */
[----:B------:R-:W3:Y:S01]  /*32110*/  LDL.LU R55, [R1+0x4cfc] ;  /* 0x004cfc0001377983 */ /* 0x000ee20000300800 */
[----:B-1----:R-:W-:-:S04]  /*32120*/  LEA R92, P0, R80, R6, 0x2 ;  /* 0x00000006505c7211 */ /* 0x002fc800078010ff */
[----:B------:R-:W-:Y:S02]  /*32130*/  LEA.HI.X.SX32 R93, R80, R5, 0x2, P0 ;  /* 0x00000005505d7211 */ /* 0x000fe400000f16ff */
[----:B--2---:R-:W-:-:S04]  /*32140*/  LEA R90, P1, R87, R6, 0x2 ;  /* 0x00000006575a7211 */ /* 0x004fc800078210ff */
[----:B------:R-:W-:-:S05]  /*32150*/  LEA.HI.X.SX32 R91, R87, R5, 0x2, P1 ;  /* 0x00000005575b7211 */ /* 0x000fca00008f16ff */
[----:B------:R1:W-:Y:S04]  /*32160*/  STL.64 [R1+0x1c0], R90 ;  /* 0x0001c05a01007387 */ /* 0x0003e80000100a00 */
[----:B------:R1:W-:Y:S04]  /*32170*/  LDGSTS.E [R205+0x21e00], desc[UR60][R90.64], P2 ;  /* 0x21e000005acd7fae */ /* 0x0003e8000912187c */
[----:B------:R2:W-:Y:S04]  /*32180*/  STL.64 [R1+0x190], R88 ;  /* 0x0001905801007387 */ /* 0x0005e80000100a00 */
[----:B------:R2:W-:Y:S01]  /*32190*/  LDGSTS.E [R204+0x22200], desc[UR60][R88.64], P2 ;  /* 0x2220000058cc7fae */ /* 0x0005e2000912187c */
[----:B-1----:R-:W-:-:S03]  /*321a0*/  LEA R90, P1, R28, R6, 0x2 ;  /* 0x000000061c5a7211 */ /* 0x002fc600078210ff */
[----:B------:R-:W4:Y:S01]  /*321b0*/  LDL.LU R80, [R1+0x4cf8] ;  /* 0x004cf80001507983 */ /* 0x000f220000300800 */
[-C--:B------:R-:W-:Y:S02]  /*321c0*/  LEA.HI.X.SX32 R91, R28, R5.reuse, 0x2, P1 ;  /* 0x000000051c5b7211 */ /* 0x080fe400008f16ff */
[CC--:B--2---:R-:W-:Y:S01]  /*321d0*/  LEA R88, P0, R45.reuse, R6.reuse, 0x2 ;  /* 0x000000062d587211 */ /* 0x0c4fe200078010ff */
[----:B------:R1:W-:Y:S03]  /*321e0*/  STL.64 [R1+0x160], R92 ;  /* 0x0001605c01007387 */ /* 0x0003e60000100a00 */
[----:B------:R-:W-:Y:S01]  /*321f0*/  LEA.HI.X.SX32 R89, R45, R5, 0x2, P0 ;  /* 0x000000052d597211 */ /* 0x000fe200000f16ff */
[----:B------:R1:W-:Y:S04]  /*32200*/  LDGSTS.E [R204+0x22600], desc[UR60][R92.64], P2 ;  /* 0x226000005ccc7fae */ /* 0x0003e8000912187c */
[----:B------:R-:W2:Y:S04]  /*32210*/  LDL.LU R28, [R1+0x4cf4] ;  /* 0x004cf400011c7983 */ /* 0x000ea80000300800 */
[----:B------:R-:W3:Y:S01]  /*32220*/  LDL.LU R45, [R1+0x4cf0] ;  /* 0x004cf000012d7983 */ /* 0x000ee20000300800 */
[----:B-1----:R-:W-:-:S03]  /*32230*/  LEA R92, P0, R72, R6, 0x2 ;  /* 0x00000006485c7211 */ /* 0x002fc600078010ff */
[----:B------:R1:W-:Y:S01]  /*32240*/  STL.64 [R1+0x130], R90 ;  /* 0x0001305a01007387 */ /* 0x0003e20000100a00 */
[----:B------:R-:W-:-:S03]  /*32250*/  LEA.HI.X.SX32 R93, R72, R5, 0x2, P0 ;  /* 0x00000005485d7211 */ /* 0x000fc600000f16ff */
[----:B------:R1:W-:Y:S04]  /*32260*/  LDGSTS.E [R205+0x22a00], desc[UR60][R90.64], P2 ;  /* 0x22a000005acd7fae */ /* 0x0003e8000912187c */
[----:B------:R1:W-:Y:S04]  /*32270*/  STL.64 [R1+0x100], R88 ;  /* 0x0001005801007387 */ /* 0x0003e80000100a00 */
[----:B------:R1:W-:Y:S02]  /*32280*/  LDGSTS.E [R204+0x22e00], desc[UR60][R88.64], P2 ;  /* 0x22e0000058cc7fae */ /* 0x0003e4000912187c */
[----:B-1----:R-:W-:-:S02]  /*32290*/  LEA R90, P1, R243, R6, 0x2 ;  /* 0x00000006f35a7211 */ /* 0x002fc400078210ff */
[----:B------:R-:W4:Y:S02]  /*322a0*/  LDL.LU R72, [R1+0x4cec] ;  /* 0x004cec0001487983 */ /* 0x000f240000300800 */
[-C--:B------:R-:W-:Y:S02]  /*322b0*/  LEA.HI.X.SX32 R91, R243, R5.reuse, 0x2, P1 ;  /* 0x00000005f35b7211 */ /* 0x080fe400008f16ff */
[CC--:B------:R-:W-:Y:S01]  /*322c0*/  LEA R88, P0, R241.reuse, R6.reuse, 0x2 ;  /* 0x00000006f1587211 */ /* 0x0c0fe200078010ff */
[----:B------:R-:W-:Y:S03]  /*322d0*/  STL.64 [R1+0xd0], R92 ;  /* 0x0000d05c01007387 */ /* 0x000fe60000100a00 */
[----:B------:R-:W-:Y:S01]  /*322e0*/  LEA.HI.X.SX32 R89, R241, R5, 0x2, P0 ;  /* 0x00000005f1597211 */ /* 0x000fe200000f16ff */
[----:B------:R-:W-:Y:S04]  /*322f0*/  LDGSTS.E [R204+0x23200], desc[UR60][R92.64], P2 ;  /* 0x232000005ccc7fae */ /* 0x000fe8000912187c */
[----:B------:R1:W-:Y:S04]  /*32300*/  STL.64 [R1+0xa0], R90 ;  /* 0x0000a05a01007387 */ /* 0x0003e80000100a00 */
[----:B------:R1:W-:Y:S04]  /*32310*/  LDGSTS.E [R205+0x23600], desc[UR60][R90.64], P2 ;  /* 0x236000005acd7fae */ /* 0x0003e8000912187c */
[----:B------:R1:W-:Y:S04]  /*32320*/  STL.64 [R1+0x70], R88 ;  /* 0x0000705801007387 */ /* 0x0003e80000100a00 */
[----:B------:R1:W-:Y:S02]  /*32330*/  LDGSTS.E [R204+0x23a00], desc[UR60][R88.64], P2 ;  /* 0x23a0000058cc7fae */ /* 0x0003e4000912187c */
[----:B-1----:R-:W-:-:S04]  /*32340*/  LEA R90, P0, R240, R6, 0x2 ;  /* 0x00000006f05a7211 */ /* 0x002fc800078010ff */
[----:B------:R-:W-:Y:S02]  /*32350*/  LEA.HI.X.SX32 R91, R240, R5, 0x2, P0 ;  /* 0x00000005f05b7211 */ /* 0x000fe400000f16ff */
[----:B------:R-:W-:-:S03]  /*32360*/  LEA R88, P1, R239, R6, 0x2 ;  /* 0x00000006ef587211 */ /* 0x000fc600078210ff */
[----:B------:R1:W-:Y:S01]  /*32370*/  LDGSTS.E [R205+0x23e00], desc[UR60][R90.64], P2 ;  /* 0x23e000005acd7fae */ /* 0x0003e2000912187c */
[----:B------:R-:W-:-:S03]  /*32380*/  LEA.HI.X.SX32 R89, R239, R5, 0x2, P1 ;  /* 0x00000005ef597211 */ /* 0x000fc600008f16ff */
[----:B------:R-:W-:Y:S04]  /*32390*/  STL.64 [R1+0x40], R90 ;  /* 0x0000405a01007387 */ /* 0x000fe80000100a00 */
[----:B------:R-:W-:Y:S04]  /*323a0*/  STL.64 [R1+0x10], R88 ;  /* 0x0000105801007387 */ /* 0x000fe80000100a00 */
[----:B------:R-:W2:Y:S01]  /*323b0*/  LDL.LU R243, [R1+0x6e0] ;  /* 0x0006e00001f37983 */ /* 0x000ea20000300800 */
[-C--:B------:R-:W-:Y:S02]  /*323c0*/  LEA R204, P0, R237, R6.reuse, 0x2 ;  /* 0x00000006edcc7211 */ /* 0x080fe400078010ff */
[----:B------:R-:W-:-:S02]  /*323d0*/  LEA R208, P1, R85, R6, 0x2 ;  /* 0x0000000655d07211 */ /* 0x000fc400078210ff */
[-C--:B-1----:R-:W-:Y:S02]  /*323e0*/  LEA.HI.X.SX32 R205, R237, R5.reuse, 0x2, P0 ;  /* 0x00000005edcd7211 */ /* 0x082fe400000f16ff */
[----:B------:R-:W-:Y:S01]  /*323f0*/  LEA.HI.X.SX32 R209, R85, R5, 0x2, P1 ;  /* 0x0000000555d17211 */ /* 0x000fe200008f16ff */
[----:B------:R-:W3:Y:S01]  /*32400*/  LDL.LU R237, [R1+0x780] ;  /* 0x0007800001ed7983 */ /* 0x000ee20000300800 */
[CC--:B------:R-:W-:Y:S01]  /*32410*/  LEA R214, P1, R82.reuse, R6.reuse, 0x2 ;  /* 0x0000000652d67211 */ /* 0x0c0fe200078210ff */
[----:B------:R-:W-:Y:S02]  /*32420*/  IMAD R51, R233, R219, RZ ;  /* 0x000000dbe9337224 */ /* 0x000fe400078e02ff */
[----:B------:R-:W4:Y:S01]  /*32430*/  LDL.LU R239, [R1+0x75c] ;  /* 0x00075c0001ef7983 */ /* 0x000f220000300800 */
[-C--:B------:R-:W-:Y:S01]  /*32440*/  LEA.HI.X.SX32 R215, R82, R5.reuse, 0x2, P1 ;  /* 0x0000000552d77211 */ /* 0x080fe200008f16ff */
[----:B------:R-:W2:Y:S01]  /*32450*/  LDC R233, c[0x0][0x240] ;  /* 0x00009000ffe97b82 */ /* 0x000ea20000000800 */
[----:B------:R-:W-:Y:S01]  /*32460*/  LEA R220, P1, R78, R6, 0x2 ;  /* 0x000000064edc7211 */ /* 0x000fe200078210ff */
[----:B------:R-:W-:Y:S01]  /*32470*/  IMAD R37, R234, R224, RZ ;  /* 0x000000e0ea257224 */ /* 0x000fe200078e02ff */
[----:B------:R-:W4:Y:S02]  /*32480*/  LDL.LU R240, [R1+0x758] ;  /* 0x0007580001f07983 */ /* 0x000f240000300800 */
[----:B------:R-:W-:-:S02]  /*32490*/  LEA.HI.X.SX32 R221, R78, R5, 0x2, P1 ;  /* 0x000000054edd7211 */ /* 0x000fc400008f16ff */
[----:B------:R-:W-:Y:S01]  /*324a0*/  LEA R224, P1, R76, R6, 0x2 ;  /* 0x000000064ce07211 */ /* 0x000fe200078210ff */
[----:B------:R-:W-:-:S03]  /*324b0*/  IMAD R7, R235, R225, RZ ;  /* 0x000000e1eb077224 */ /* 0x000fc600078e02ff */
[----:B------:R-:W-:Y:S02]  /*324c0*/  LEA.HI.X.SX32 R225, R76, R5, 0x2, P1 ;  /* 0x000000054ce17211 */ /* 0x000fe400008f16ff */
[----:B------:R-:W4:Y:S04]  /*324d0*/  LDL.LU R76, [R1+0x730] ;  /* 0x00073000014c7983 */ /* 0x000f280000300800 */
[----:B------:R-:W4:Y:S01]  /*324e0*/  LDL.LU R241, [R1+0x708] ;  /* 0x0007080001f17983 */ /* 0x000f220000300800 */
[C---:B------:R-:W-:Y:S01]  /*324f0*/  IADD3 R206, R248.reuse, 0x200000, RZ ;  /* 0x00200000f8ce7810 */ /* 0x040fe20007ffe0ff */
[----:B------:R-:W-:-:S04]  /*32500*/  VIADD R207, R248, 0x200000 ;  /* 0x00200000f8cf7836 */ /* 0x000fc80000000000 */
[----:B------:R1:W-:Y:S01]  /*32510*/  LDGSTS.E [R206+0x24200], desc[UR60][R88.64], P2 ;  /* 0x2420000058ce7fae */ /* 0x0003e2000912187c */
[----:B------:R-:W-:-:S03]  /*32520*/  IADD3 R211, R248, 0x200000, RZ ;  /* 0x00200000f8d37810 */ /* 0x000fc60007ffe0ff */
[----:B------:R1:W-:Y:S01]  /*32530*/  LDGSTS.E [R207+0x24600], desc[UR60][R204.64], P2 ;  /* 0x24600000cccf7fae */ /* 0x0003e2000912187c */
[----:B------:R-:W-:Y:S01]  /*32540*/  VIADD R212, R248, 0x200000 ;  /* 0x00200000f8d47836 */ /* 0x000fe20000000000 */
[----:B-1----:R-:W-:-:S04]  /*32550*/  LEA R206, P0, R86, R6, 0x2 ;  /* 0x0000000656ce7211 */ /* 0x002fc800078010ff */
[-C--:B------:R-:W-:Y:S02]  /*32560*/  LEA.HI.X.SX32 R207, R86, R5.reuse, 0x2, P0 ;  /* 0x0000000556cf7211 */ /* 0x080fe400000f16ff */
[----:B------:R-:W-:Y:S02]  /*32570*/  LEA R210, P0, R84, R6, 0x2 ;  /* 0x0000000654d27211 */ /* 0x000fe400078010ff */
[C---:B------:R-:W-:Y:S01]  /*32580*/  IADD3 R213, R248.reuse, 0x200000, RZ ;  /* 0x00200000f8d57810 */ /* 0x040fe20007ffe0ff */
[----:B------:R1:W-:Y:S04]  /*32590*/  LDGSTS.E [R211+0x24a00], desc[UR60][R206.64], P2 ;  /* 0x24a00000ced37fae */ /* 0x0003e8000912187c */
[----:B------:R1:W-:Y:S01]  /*325a0*/  LDGSTS.E [R212+0x24e00], desc[UR60][R208.64], P2 ;  /* 0x24e00000d0d47fae */ /* 0x0003e2000912187c */
[----:B------:R-:W-:Y:S01]  /*325b0*/  VIADD R217, R248, 0x200000 ;  /* 0x00200000f8d97836 */ /* 0x000fe20000000000 */
[----:B-1----:R-:W-:-:S02]  /*325c0*/  LEA.HI.X.SX32 R211, R84, R5, 0x2, P0 ;  /* 0x0000000554d37211 */ /* 0x002fc400000f16ff */
[----:B------:R-:W-:-:S03]  /*325d0*/  LEA R212, P0, R83, R6, 0x2 ;  /* 0x0000000653d47211 */ /* 0x000fc600078010ff */
[----:B------:R1:W-:Y:S01]  /*325e0*/  LDGSTS.E [R213+0x25200], desc[UR60][R210.64], P2 ;  /* 0x25200000d2d57fae */ /* 0x0003e2000912187c */
[----:B--2---:R-:W-:-:S03]  /*325f0*/  IMAD R233, R243, R233, RZ ;  /* 0x000000e9f3e97224 */ /* 0x004fc600078e02ff */
[----:B------:R-:W2:Y:S01]  /*32600*/  LDL.LU R243, [R1+0x734] ;  /* 0x0007340001f37983 */ /* 0x000ea20000300800 */
[----:B-1----:R-:W-:Y:S02]  /*32610*/  LEA.HI.X.SX32 R213, R83, R5, 0x2, P0 ;  /* 0x0000000553d57211 */ /* 0x002fe400000f16ff */
[C---:B------:R-:W-:Y:S02]  /*32620*/  IADD3 R218, R248.reuse, 0x200000, RZ ;  /* 0x00200000f8da7810 */ /* 0x040fe40007ffe0ff */
[----:B------:R-:W-:Y:S01]  /*32630*/  LEA R216, P0, R81, R6, 0x2 ;  /* 0x0000000651d87211 */ /* 0x000fe200078010ff */
[----:B------:R1:W-:Y:S01]  /*32640*/  LDGSTS.E [R217+0x25600], desc[UR60][R212.64], P2 ;  /* 0x25600000d4d97fae */ /* 0x0003e2000912187c */
[----:B------:R-:W-:-:S03]  /*32650*/  VIADD R219, R248, 0x200000 ;  /* 0x00200000f8db7836 */ /* 0x000fc60000000000 */
[----:B------:R3:W-:Y:S01]  /*32660*/  LDGSTS.E [R218+0x25a00], desc[UR60][R214.64], P2 ;  /* 0x25a00000d6da7fae */ /* 0x0007e2000912187c */
[----:B------:R-:W-:Y:S02]  /*32670*/  IADD3 R222, R248, 0x200000, RZ ;  /* 0x00200000f8de7810 */ /* 0x000fe40007ffe0ff */
[----:B-1----:R-:W-:Y:S02]  /*32680*/  LEA.HI.X.SX32 R217, R81, R5, 0x2, P0 ;  /* 0x0000000551d97211 */ /* 0x002fe400000f16ff */
[----:B---3--:R-:W-:-:S03]  /*32690*/  LEA R218, P0, R79, R6, 0x2 ;  /* 0x000000064fda7211 */ /* 0x008fc600078010ff */
[----:B------:R1:W-:Y:S01]  /*326a0*/  LDGSTS.E [R219+0x25e00], desc[UR60][R216.64], P2 ;  /* 0x25e00000d8db7fae */ /* 0x0003e2000912187c */
[C---:B------:R-:W-:Y:S01]  /*326b0*/  VIADD R223, R248.reuse, 0x200000 ;  /* 0x00200000f8df7836 */ /* 0x040fe20000000000 */
[----:B------:R-:W-:Y:S02]  /*326c0*/  IADD3 R227, R248, 0x200000, RZ ;  /* 0x00200000f8e37810 */ /* 0x000fe40007ffe0ff */
[----:B-1----:R-:W-:-:S05]  /*326d0*/  LEA.HI.X.SX32 R219, R79, R5, 0x2, P0 ;  /* 0x000000054fdb7211 */ /* 0x002fca00000f16ff */
[----:B------:R1:W-:Y:S04]  /*326e0*/  LDGSTS.E [R222+0x26200], desc[UR60][R218.64], P2 ;  /* 0x26200000dade7fae */ /* 0x0003e8000912187c */
[----:B------:R3:W-:Y:S01]  /*326f0*/  LDGSTS.E [R223+0x26600], desc[UR60][R220.64], P2 ;  /* 0x26600000dcdf7fae */ /* 0x0007e2000912187c */
[----:B-1----:R-:W-:-:S04]  /*32700*/  LEA R222, P0, R77, R6, 0x2 ;  /* 0x000000064dde7211 */ /* 0x002fc800078010ff */
[----:B---3--:R-:W-:Y:S02]  /*32710*/  LEA.HI.X.SX32 R223, R77, R5, 0x2, P0 ;  /* 0x000000054ddf7211 */ /* 0x008fe400000f16ff */
[----:B------:R-:W-:Y:S01]  /*32720*/  LEA R226, P0, R73, R6, 0x2 ;  /* 0x0000000649e27211 */ /* 0x000fe200078010ff */
[C---:B------:R-:W-:Y:S01]  /*32730*/  VIADD R228, R248.reuse, 0x200000 ;  /* 0x00200000f8e47836 */ /* 0x040fe20000000000 */
[C---:B------:R-:W-:Y:S01]  /*32740*/  IADD3 R230, R248.reuse, 0x200000, RZ ;  /* 0x00200000f8e67810 */ /* 0x040fe20007ffe0ff */
[----:B------:R1:W-:Y:S04]  /*32750*/  LDGSTS.E [R227+0x26a00], desc[UR60][R222.64], P2 ;  /* 0x26a00000dee37fae */ /* 0x0003e8000912187c */
[----:B------:R3:W-:Y:S01]  /*32760*/  LDGSTS.E [R228+0x26e00], desc[UR60][R224.64], P2 ;  /* 0x26e00000e0e47fae */ /* 0x0007e2000912187c */
[----:B------:R-:W-:Y:S01]  /*32770*/  LOP3.LUT R249, R251, 0x50, RZ, 0x3c, !PT ;  /* 0x00000050fbf97812 */ /* 0x000fe200078e3cff */
[----:B------:R-:W-:-:S02]  /*32780*/  VIADD R234, R248, 0x200000 ;  /* 0x00200000f8ea7836 */ /* 0x000fc40000000000 */
[----:B------:R-:W2:Y:S01]  /*32790*/  LDL.LU R77, [R1+0x70c] ;  /* 0x00070c00014d7983 */ /* 0x000ea20000300800 */
[----:B-1----:R-:W-:Y:S01]  /*327a0*/  LEA.HI.X.SX32 R227, R73, R5, 0x2, P0 ;  /* 0x0000000549e37211 */ /* 0x002fe200000f16ff */
[----:B------:R-:W-:Y:S01]  /*327b0*/  IMAD.IADD R249, R242, 0x1, R249 ;  /* 0x00000001f2f97824 */ /* 0x000fe200078e02f9 */
[----:B------:R-:W-:Y:S01]  /*327c0*/  IADD3 R235, R248, 0x200000, RZ ;  /* 0x00200000f8eb7810 */ /* 0x000fe20007ffe0ff */
[----:B------:R-:W2:Y:S04]  /*327d0*/  LDL.LU R73, [R1+0x6e4] ;  /* 0x0006e40001497983 */ /* 0x000ea80000300800 */
[----:B------:R1:W-:Y:S01]  /*327e0*/  LDGSTS.E [R230+0x27200], desc[UR60][R226.64], P2 ;  /* 0x27200000e2e67fae */ /* 0x0003e2000912187c */
[----:B---3--:R-:W-:-:S04]  /*327f0*/  LEA R228, P0, R229, R6, 0x2 ;  /* 0x00000006e5e47211 */ /* 0x008fc800078010ff */
[----:B------:R-:W-:Y:S02]  /*32800*/  LEA.HI.X.SX32 R229, R229, R5, 0x2, P0 ;  /* 0x00000005e5e57211 */ /* 0x000fe400000f16ff */
[----:B-1----:R-:W-:-:S03]  /*32810*/  LEA R230, P1, R232, R6, 0x2 ;  /* 0x00000006e8e67211 */ /* 0x002fc600078210ff */
[----:B------:R-:W-:Y:S01]  /*32820*/  LDGSTS.E [R234+0x27600], desc[UR60][R228.64], P2 ;  /* 0x27600000e4ea7fae */ /* 0x000fe2000912187c */
[-C--:B------:R-:W-:Y:S02]  /*32830*/  LEA.HI.X.SX32 R231, R232, R5.reuse, 0x2, P1 ;  /* 0x00000005e8e77211 */ /* 0x080fe400008f16ff */
[-C--:B------:R-:W-:Y:S02]  /*32840*/  LEA R232, P1, R233, R6.reuse, 0x2 ;  /* 0x00000006e9e87211 */ /* 0x080fe400078210ff */
[-C--:B------:R-:W-:Y:S01]  /*32850*/  LEA R82, P0, R237, R6.reuse, 0x2 ;  /* 0x00000006ed527211 */ /* 0x080fe200078010ff */
[----:B------:R1:W-:Y:S01]  /*32860*/  LDGSTS.E [R235+0x27a00], desc[UR60][R230.64], P2 ;  /* 0x27a00000e6eb7fae */ /* 0x0003e2000912187c */
[-C--:B------:R-:W-:Y:S02]  /*32870*/  LEA.HI.X.SX32 R233, R233, R5.reuse, 0x2, P1 ;  /* 0x00000005e9e97211 */ /* 0x080fe400008f16ff */
[----:B----4-:R-:W-:Y:S02]  /*32880*/  LEA R78, P1, R239, R6, 0x2 ;  /* 0x00000006ef4e7211 */ /* 0x010fe400078210ff */
[-C--:B------:R-:W-:Y:S01]  /*32890*/  LEA.HI.X.SX32 R83, R237, R5.reuse, 0x2, P0 ;  /* 0x00000005ed537211 */ /* 0x080fe200000f16ff */
[----:B------:R3:W-:Y:S01]  /*328a0*/  LDGSTS.E [R234+0x27e00], desc[UR60][R232.64], P2 ;  /* 0x27e00000e8ea7fae */ /* 0x0007e2000912187c */
[----:B------:R-:W-:-:S02]  /*328b0*/  LEA.HI.X.SX32 R79, R239, R5, 0x2, P1 ;  /* 0x00000005ef4f7211 */ /* 0x000fc400008f16ff */
[----:B------:R-:W-:Y:S01]  /*328c0*/  LEA R84, P0, R240, R6, 0x2 ;  /* 0x00000006f0547211 */ /* 0x000fe200078010ff */
[----:B------:R4:W-:Y:S01]  /*328d0*/  STL.64 [R1+0x7f8], R82 ;  /* 0x0007f85201007387 */ /* 0x0009e20000100a00 */
[----:B-1----:R-:W-:-:S03]  /*328e0*/  IADD3 R235, R249, 0x200000, RZ ;  /* 0x00200000f9eb7810 */ /* 0x002fc60007ffe0ff */
[----:B------:R-:W2:Y:S01]  /*328f0*/  LDL.LU R237, [R1+0x18d8] ;  /* 0x0018d80001ed7983 */ /* 0x000ea20000300800 */
[----:B------:R-:W-:-:S03]  /*32900*/  LEA.HI.X.SX32 R85, R240, R5, 0x2, P0 ;  /* 0x00000005f0557211 */ /* 0x000fc600000f16ff */
[----:B------:R1:W-:Y:S01]  /*32910*/  STL.64 [R1+0x7d0], R78 ;  /* 0x0007d04e01007387 */ /* 0x0003e20000100a00 */
[----:B---3--:R-:W-:-:S03]  /*32920*/  VIADD R234, R249, 0x200000 ;  /* 0x00200000f9ea7836 */ /* 0x008fc60000000000 */
[----:B------:R-:W3:Y:S04]  /*32930*/  LDL.LU R239, [R1+0x18cc] ;  /* 0x0018cc0001ef7983 */ /* 0x000ee80000300800 */
[----:B------:R4:W-:Y:S04]  /*32940*/  LDGSTS.E [R235+0x280], desc[UR60][R82.64], P2 ;  /* 0x0028000052eb7fae */ /* 0x0009e8000912187c */
[----:B------:R-:W3:Y:S04]  /*32950*/  LDL.LU R240, [R1+0x18c8] ;  /* 0x0018c80001f07983 */ /* 0x000ee80000300800 */
[----:B------:R1:W-:Y:S01]  /*32960*/  LDGSTS.E [R234+0x680], desc[UR60][R78.64], P2 ;  /* 0x006800004eea7fae */ /* 0x0003e2000912187c */
[----:B----4-:R-:W-:-:S03]  /*32970*/  LEA R82, P1, R76, R6, 0x2 ;  /* 0x000000064c527211 */ /* 0x010fc600078210ff */
[----:B------:R2:W-:Y:S01]  /*32980*/  STL.64 [R1+0x7a8], R84 ;  /* 0x0007a85401007387 */ /* 0x0005e20000100a00 */
[----:B------:R-:W-:-:S03]  /*32990*/  LEA.HI.X.SX32 R83, R76, R5, 0x2, P1 ;  /* 0x000000054c537211 */ /* 0x000fc600008f16ff */
[----:B------:R2:W-:Y:S01]  /*329a0*/  LDGSTS.E [R234+0xa80], desc[UR60][R84.64], P2 ;  /* 0x00a8000054ea7fae */ /* 0x0005e2000912187c */
[----:B-1----:R-:W-:-:S03]  /*329b0*/  LEA R78, P0, R241, R6, 0x2 ;  /* 0x00000006f14e7211 */ /* 0x002fc600078010ff */
[----:B------:R1:W-:Y:S01]  /*329c0*/  STL.64 [R1+0x780], R82 ;  /* 0x0007805201007387 */ /* 0x0003e20000100a00 */
[----:B------:R-:W-:-:S03]  /*329d0*/  LEA.HI.X.SX32 R79, R241, R5, 0x2, P0 ;  /* 0x00000005f14f7211 */ /* 0x000fc600000f16ff */
[----:B------:R1:W-:Y:S04]  /*329e0*/  LDGSTS.E [R235+0xe80], desc[UR60][R82.64], P2 ;  /* 0x00e8000052eb7fae */ /* 0x0003e8000912187c */
[----:B------:R-:W4:Y:S04]  /*329f0*/  LDL.LU R241, [R1+0x18b4] ;  /* 0x0018b40001f17983 */ /* 0x000f280000300800 */
[----:B------:R1:W-:Y:S04]  /*32a00*/  STL.64 [R1+0x758], R78 ;  /* 0x0007584e01007387 */ /* 0x0003e80000100a00 */
[----:B------:R-:W4:Y:S04]  /*32a10*/  LDL.LU R76, [R1+0x18b0] ;  /* 0x0018b000014c7983 */ /* 0x000f280000300800 */
[----:B------:R1:W-:Y:S01]  /*32a20*/  LDGSTS.E [R234+0x1280], desc[UR60][R78.64], P2 ;  /* 0x012800004eea7fae */ /* 0x0003e2000912187c */
[----:B--2---:R-:W-:-:S04]  /*32a30*/  LEA R84, P0, R243, R6, 0x2 ;  /* 0x00000006f3547211 */ /* 0x004fc800078010ff */
[----:B------:R-:W-:Y:S02]  /*32a40*/  LEA.HI.X.SX32 R85, R243, R5, 0x2, P0 ;  /* 0x00000005f3557211 */ /* 0x000fe400000f16ff */
[----:B------:R-:W2:Y:S04]  /*32a50*/  LDL.LU R243, [R1+0x189c] ;  /* 0x00189c0001f37983 */ /* 0x000ea80000300800 */
[----:B------:R1:W-:Y:S04]  /*32a60*/  STL.64 [R1+0x730], R84 ;  /* 0x0007305401007387 */ /* 0x0003e80000100a00 */
[----:B------:R1:W-:Y:S02]  /*32a70*/  LDGSTS.E [R234+0x1680], desc[UR60][R84.64], P2 ;  /* 0x0168000054ea7fae */ /* 0x0003e4000912187c */
[----:B-1----:R-:W-:-:S04]  /*32a80*/  LEA R82, P1, R77, R6, 0x2 ;  /* 0x000000064d527211 */ /* 0x002fc800078210ff */
[----:B------:R-:W-:Y:S02]  /*32a90*/  LEA.HI.X.SX32 R83, R77, R5, 0x2, P1 ;  /* 0x000000054d537211 */ /* 0x000fe400008f16ff */
[----:B------:R-:W-:-:S03]  /*32aa0*/  LEA R78, P0, R73, R6, 0x2 ;  /* 0x00000006494e7211 */ /* 0x000fc600078010ff */
[----:B------:R3:W-:Y:S01]  /*32ab0*/  STL.64 [R1+0x708], R82 ;  /* 0x0007085201007387 */ /* 0x0007e20000100a00 */
[----:B------:R-:W-:-:S03]  /*32ac0*/  LEA.HI.X.SX32 R79, R73, R5, 0x2, P0 ;  /* 0x00000005494f7211 */ /* 0x000fc600000f16ff */
[----:B------:R3:W-:Y:S04]  /*32ad0*/  LDGSTS.E [R235+0x1a80], desc[UR60][R82.64], P2 ;  /* 0x01a8000052eb7fae */ /* 0x0007e8000912187c */
[----:B------:R-:W2:Y:S04]  /*32ae0*/  LDL.LU R77, [R1+0x1898] ;  /* 0x00189800014d7983 */ /* 0x000ea80000300800 */
[----:B------:R1:W-:Y:S04]  /*32af0*/  STL.64 [R1+0x6e0], R78 ;  /* 0x0006e04e01007387 */ /* 0x0003e80000100a00 */
[----:B------:R1:W-:Y:S04]  /*32b00*/  LDGSTS.E [R234+0x1e80], desc[UR60][R78.64], P2 ;  /* 0x01e800004eea7fae */ /* 0x0003e8000912187c */
[----:B------:R-:W2:Y:S01]  /*32b10*/  LDL.LU R73, [R1+0x1884] ;  /* 0x0018840001497983 */ /* 0x000ea20000300800 */
[----:B------:R-:W-:-:S04]  /*32b20*/  LEA R84, P0, R237, R6, 0x2 ;  /* 0x00000006ed547211 */ /* 0x000fc800078010ff */
[----:B------:R-:W-:Y:S02]  /*32b30*/  LEA.HI.X.SX32 R85, R237, R5, 0x2, P0 ;  /* 0x00000005ed557211 */ /* 0x000fe400000f16ff */
[----:B------:R-:W2:Y:S01]  /*32b40*/  LDL.LU R237, [R1+0x1880] ;  /* 0x0018800001ed7983 */ /* 0x000ea20000300800 */
[----:B---3--:R-:W-:-:S03]  /*32b50*/  LEA R82, P1, R239, R6, 0x2 ;  /* 0x00000006ef527211 */ /* 0x008fc600078210ff */
[----:B------:R4:W-:Y:S01]  /*32b60*/  LDGSTS.E [R234+0x2280], desc[UR60][R84.64], P2 ;  /* 0x0228000054ea7fae */ /* 0x0009e2000912187c */
[-C--:B------:R-:W-:Y:S02]  /*32b70*/  LEA.HI.X.SX32 R83, R239, R5.reuse, 0x2, P1 ;  /* 0x00000005ef537211 */ /* 0x080fe400008f16ff */
[CC--:B-1----:R-:W-:Y:S01]  /*32b80*/  LEA R78, P0, R240.reuse, R6.reuse, 0x2 ;  /* 0x00000006f04e7211 */ /* 0x0c2fe200078010ff */
[----:B------:R4:W-:Y:S03]  /*32b90*/  STL.64 [R1+0x6b8], R84 ;  /* 0x0006b85401007387 */ /* 0x0009e60000100a00 */
[----:B------:R-:W-:Y:S01]  /*32ba0*/  LEA.HI.X.SX32 R79, R240, R5, 0x2, P0 ;  /* 0x00000005f04f7211 */ /* 0x000fe200000f16ff */
[----:B------:R1:W-:Y:S04]  /*32bb0*/  STL.64 [R1+0x690], R82 ;  /* 0x0006905201007387 */ /* 0x0003e80000100a00 */
[----:B------:R-:W3:Y:S04]  /*32bc0*/  LDL.LU R239, [R1+0x186c] ;  /* 0x00186c0001ef7983 */ /* 0x000ee80000300800 */
[----:B------:R2:W-:Y:S04]  /*32bd0*/  STL.64 [R1+0x668], R78 ;  /* 0x0006684e01007387 */ /* 0x0005e80000100a00 */
[----:B------:R-:W3:Y:S04]  /*32be0*/  LDL.LU R240, [R1+0x1868] ;  /* 0x0018680001f07983 */ /* 0x000ee80000300800 */
[----:B------:R1:W-:Y:S01]  /*32bf0*/  LDGSTS.E [R235+0x2680], desc[UR60][R82.64], P2 ;  /* 0x0268000052eb7fae */ /* 0x0003e2000912187c */
[----:B----4-:R-:W-:-:S03]  /*32c00*/  LEA R84, P0, R241, R6, 0x2 ;  /* 0x00000006f1547211 */ /* 0x010fc600078010ff */
[----:B------:R2:W-:Y:S01]  /*32c10*/  LDGSTS.E [R234+0x2a80], desc[UR60][R78.64], P2 ;  /* 0x02a800004eea7fae */ /* 0x0005e2000912187c */
[----:B------:R-:W-:-:S03]  /*32c20*/  LEA.HI.X.SX32 R85, R241, R5, 0x2, P0 ;  /* 0x00000005f1557211 */ /* 0x000fc600000f16ff */
[----:B------:R-:W4:Y:S01]  /*32c30*/  LDL.LU R241, [R1+0x1854] ;  /* 0x0018540001f17983 */ /* 0x000f220000300800 */
[----:B-1----:R-:W-:-:S03]  /*32c40*/  LEA R82, P1, R76, R6, 0x2 ;  /* 0x000000064c527211 */ /* 0x002fc600078210ff */
[----:B------:R-:W-:Y:S01]  /*32c50*/  LDGSTS.E [R234+0x2e80], desc[UR60][R84.64], P2 ;  /* 0x02e8000054ea7fae */ /* 0x000fe2000912187c */
[----:B------:R-:W-:-:S03]  /*32c60*/  LEA.HI.X.SX32 R83, R76, R5, 0x2, P1 ;  /* 0x000000054c537211 */ /* 0x000fc600008f16ff */
[----:B------:R1:W-:Y:S04]  /*32c70*/  STL.64 [R1+0x640], R84 ;  /* 0x0006405401007387 */ /* 0x0003e80000100a00 */
[----:B------:R1:W-:Y:S04]  /*32c80*/  STL.64 [R1+0x618], R82 ;  /* 0x0006185201007387 */ /* 0x0003e80000100a00 */
        /* <DEDUP_REMOVED lines=8> */
[----:B------:R-:W-:-:S04]  /*32d10*/  LEA R82, P0, R77, R6, 0x2 ;  /* 0x000000064d527211 */ /* 0x000fc800078010ff */
[----:B------:R-:W-:Y:S02]  /*32d20*/  LEA.HI.X.SX32 R83, R77, R5, 0x2, P0 ;  /* 0x000000054d537211 */ /* 0x000fe400000f16ff */
[----:B------:R-:W-:-:S03]  /*32d30*/  LEA R78, P1, R73, R6, 0x2 ;  /* 0x00000006494e7211 */ /* 0x000fc600078210ff */
[----:B------:R3:W-:Y:S01]  /*32d40*/  STL.64 [R1+0x5c8], R82 ;  /* 0x0005c85201007387 */ /* 0x0007e20000100a00 */
[----:B------:R-:W-:-:S03]  /*32d50*/  LEA.HI.X.SX32 R79, R73, R5, 0x2, P1 ;  /* 0x00000005494f7211 */ /* 0x000fc600008f16ff */
[----:B------:R3:W-:Y:S04]  /*32d60*/  LDGSTS.E [R234+0x3a80], desc[UR60][R82.64], P2 ;  /* 0x03a8000052ea7fae */ /* 0x0007e8000912187c */
[----:B------:R-:W2:Y:S04]  /*32d70*/  LDL.LU R73, [R1+0x1844] ;  /* 0x0018440001497983 */ /* 0x000ea80000300800 */
[----:B------:R1:W-:Y:S04]  /*32d80*/  STL.64 [R1+0x5a0], R78 ;  /* 0x0005a04e01007387 */ /* 0x0003e80000100a00 */
[----:B------:R1:W-:Y:S01]  /*32d90*/  LDGSTS.E [R235+0x3e80], desc[UR60][R78.64], P2 ;  /* 0x03e800004eeb7fae */ /* 0x0003e2000912187c */
[----:B------:R-:W-:-:S04]  /*32da0*/  LEA R76, P0, R237, R6, 0x2 ;  /* 0x00000006ed4c7211 */ /* 0x000fc800078010ff */
[----:B------:R-:W-:-:S05]  /*32db0*/  LEA.HI.X.SX32 R77, R237, R5, 0x2, P0 ;  /* 0x00000005ed4d7211 */ /* 0x000fca00000f16ff */
        /* <DEDUP_REMOVED lines=8> */
[----:B------:R-:W-:-:S03]  /*32e40*/  LEA.HI.X.SX32 R79, R240, R5, 0x2, P1 ;  /* 0x00000005f04f7211 */ /* 0x000fc600008f16ff */
[----:B------:R2:W-:Y:S04]  /*32e50*/  STL.64 [R1+0x550], R82 ;  /* 0x0005505201007387 */ /* 0x0005e80000100a00 */
[----:B------:R1:W-:Y:S01]  /*32e60*/  STL.64 [R1+0x528], R78 ;  /* 0x0005284e01007387 */ /* 0x0003e20000100a00 */
[----:B----4-:R-:W-:-:S03]  /*32e70*/  LEA R76, P0, R241, R6, 0x2 ;  /* 0x00000006f14c7211 */ /* 0x010fc600078010ff */
[----:B------:R-:W4:Y:S01]  /*32e80*/  LDL.LU R240, [R1+0x1828] ;  /* 0x0018280001f07983 */ /* 0x000f220000300800 */
[----:B------:R-:W-:-:S03]  /*32e90*/  LEA.HI.X.SX32 R77, R241, R5, 0x2, P0 ;  /* 0x00000005f14d7211 */ /* 0x000fc600000f16ff */
[----:B------:R1:W-:Y:S04]  /*32ea0*/  LDGSTS.E [R235+0x4a80], desc[UR60][R78.64], P2 ;  /* 0x04a800004eeb7fae */ /* 0x0003e8000912187c */
[----:B------:R1:W-:Y:S04]  /*32eb0*/  STL.64 [R1+0x500], R76 ;  /* 0x0005004c01007387 */ /* 0x0003e80000100a00 */
[----:B------:R-:W4:Y:S04]  /*32ec0*/  LDL.LU R241, [R1+0x1814] ;  /* 0x0018140001f17983 */ /* 0x000f280000300800 */
[----:B------:R1:W-:Y:S01]  /*32ed0*/  LDGSTS.E [R234+0x4e80], desc[UR60][R76.64], P2 ;  /* 0x04e800004cea7fae */ /* 0x0003e2000912187c */
[----:B--2---:R-:W-:-:S04]  /*32ee0*/  LEA R82, P0, R243, R6, 0x2 ;  /* 0x00000006f3527211 */ /* 0x004fc800078010ff */
[----:B------:R-:W-:Y:S02]  /*32ef0*/  LEA.HI.X.SX32 R83, R243, R5, 0x2, P0 ;  /* 0x00000005f3537211 */ /* 0x000fe400000f16ff */
[----:B------:R-:W2:Y:S01]  /*32f00*/  LDL.LU R243, [R1+0x1810] ;  /* 0x0018100001f37983 */ /* 0x000ea20000300800 */
[----:B-1----:R-:W-:-:S03]  /*32f10*/  LEA R78, P1, R85, R6, 0x2 ;  /* 0x00000006554e7211 */ /* 0x002fc600078210ff */
[----:B------:R1:W-:Y:S01]  /*32f20*/  LDGSTS.E [R234+0x5280], desc[UR60][R82.64], P2 ;  /* 0x0528000052ea7fae */ /* 0x0003e2000912187c */
[-C--:B------:R-:W-:Y:S02]  /*32f30*/  LEA R76, P0, R81, R6.reuse, 0x2 ;  /* 0x00000006514c7211 */ /* 0x080fe400078010ff */
[-C--:B------:R-:W-:Y:S02]  /*32f40*/  LEA.HI.X.SX32 R79, R85, R5.reuse, 0x2, P1 ;  /* 0x00000005554f7211 */ /* 0x080fe400008f16ff */
[----:B------:R-:W-:Y:S01]  /*32f50*/  LEA.HI.X.SX32 R77, R81, R5, 0x2, P0 ;  /* 0x00000005514d7211 */ /* 0x000fe200000f16ff */
[----:B------:R-:W-:Y:S04]  /*32f60*/  STL.64 [R1+0x4d8], R82 ;  /* 0x0004d85201007387 */ /* 0x000fe80000100a00 */
[----:B------:R-:W-:Y:S04]  /*32f70*/  STL.64 [R1+0x4b0], R78 ;  /* 0x0004b04e01007387 */ /* 0x000fe80000100a00 */
[----:B------:R3:W-:Y:S04]  /*32f80*/  LDGSTS.E [R235+0x5680], desc[UR60][R78.64], P2 ;  /* 0x056800004eeb7fae */ /* 0x0007e8000912187c */
[----:B------:R1:W-:Y:S04]  /*32f90*/  STL.64 [R1+0x488], R76 ;  /* 0x0004884c01007387 */ /* 0x0003e80000100a00 */
[----:B------:R-:W-:Y:S04]  /*32fa0*/  LDGSTS.E [R234+0x5a80], desc[UR60][R76.64], P2 ;  /* 0x05a800004cea7fae */ /* 0x000fe8000912187c */
[----:B-1----:R-:W2:Y:S04]  /*32fb0*/  LDL.LU R77, [R1+0x17fc] ;  /* 0x0017fc00014d7983 */ /* 0x002ea80000300800 */
[----:B------:R-:W2:Y:S04]  /*32fc0*/  LDL.LU R85, [R1+0x17f8] ;  /* 0x0017f80001557983 */ /* 0x000ea80000300800 */
[----:B------:R-:W2:Y:S01]  /*32fd0*/  LDL.LU R81, [R1+0x17e4] ;  /* 0x0017e40001517983 */ /* 0x000ea20000300800 */
[----:B------:R-:W-:-:S04]  /*32fe0*/  LEA R86, P0, R73, R6, 0x2 ;  /* 0x0000000649567211 */ /* 0x000fc800078010ff */
[----:B------:R-:W-:-:S05]  /*32ff0*/  LEA.HI.X.SX32 R87, R73, R5, 0x2, P0 ;  /* 0x0000000549577211 */ /* 0x000fca00000f16ff */
[----:B------:R4:W-:Y:S04]  /*33000*/  STL.64 [R1+0x460], R86 ;  /* 0x0004605601007387 */ /* 0x0009e80000100a00 */
[----:B------:R4:W-:Y:S04]  /*33010*/  LDGSTS.E [R234+0x5e80], desc[UR60][R86.64], P2 ;  /* 0x05e8000056ea7fae */ /* 0x0009e8000912187c */
[----:B------:R-:W2:Y:S01]  /*33020*/  LDL.LU R73, [R1+0x17e0] ;  /* 0x0017e00001497983 */ /* 0x000ea20000300800 */
[----:B------:R-:W-:-:S04]  /*33030*/  LEA R82, P1, R237, R6, 0x2 ;  /* 0x00000006ed527211 */ /* 0x000fc800078210ff */
[----:B------:R-:W-:Y:S02]  /*33040*/  LEA.HI.X.SX32 R83, R237, R5, 0x2, P1 ;  /* 0x00000005ed537211 */ /* 0x000fe400008f16ff */
[----:B---3--:R-:W-:-:S03]  /*33050*/  LEA R78, P0, R239, R6, 0x2 ;  /* 0x00000006ef4e7211 */ /* 0x008fc600078010ff */
[----:B------:R1:W-:Y:S01]  /*33060*/  LDGSTS.E [R235+0x6280], desc[UR60][R82.64], P2 ;  /* 0x0628000052eb7fae */ /* 0x0003e2000912187c */
[----:B------:R-:W-:-:S03]  /*33070*/  LEA.HI.X.SX32 R79, R239, R5, 0x2, P0 ;  /* 0x00000005ef4f7211 */ /* 0x000fc600000f16ff */
[----:B------:R1:W-:Y:S04]  /*33080*/  STL.64 [R1+0x438], R82 ;  /* 0x0004385201007387 */ /* 0x0003e80000100a00 */
[----:B------:R2:W-:Y:S04]  /*33090*/  STL.64 [R1+0x410], R78 ;  /* 0x0004104e01007387 */ /* 0x0005e80000100a00 */
[----:B------:R-:W3:Y:S01]  /*330a0*/  LDL.LU R237, [R1+0x17cc] ;  /* 0x0017cc0001ed7983 */ /* 0x000ee20000300800 */
[----:B----4-:R-:W-:-:S03]  /*330b0*/  LEA R86, P0, R240, R6, 0x2 ;  /* 0x00000006f0567211 */ /* 0x010fc600078010ff */
[----:B------:R-:W4:Y:S01]  /*330c0*/  LDL.LU R239, [R1+0x17c8] ;  /* 0x0017c80001ef7983 */ /* 0x000f220000300800 */
[----:B------:R-:W-:-:S03]  /*330d0*/  LEA.HI.X.SX32 R87, R240, R5, 0x2, P0 ;  /* 0x00000005f0577211 */ /* 0x000fc600000f16ff */
[----:B------:R2:W-:Y:S01]  /*330e0*/  LDGSTS.E [R234+0x6680], desc[UR60][R78.64], P2 ;  /* 0x066800004eea7fae */ /* 0x0005e2000912187c */
[----:B-1----:R-:W-:-:S03]  /*330f0*/  LEA R82, P1, R241, R6, 0x2 ;  /* 0x00000006f1527211 */ /* 0x002fc600078210ff */
[----:B------:R-:W-:Y:S01]  /*33100*/  STL.64 [R1+0x3e8], R86 ;  /* 0x0003e85601007387 */ /* 0x000fe20000100a00 */
[----:B------:R-:W-:-:S03]  /*33110*/  LEA.HI.X.SX32 R83, R241, R5, 0x2, P1 ;  /* 0x00000005f1537211 */ /* 0x000fc600008f16ff */
[----:B------:R-:W4:Y:S04]  /*33120*/  LDL.LU R240, [R1+0x17b4] ;  /* 0x0017b40001f07983 */ /* 0x000f280000300800 */
[----:B------:R-:W4:Y:S04]  /*33130*/  LDL.LU R241, [R1+0x17b0] ;  /* 0x0017b00001f17983 */ /* 0x000f280000300800 */
[----:B------:R1:W-:Y:S04]  /*33140*/  STL.64 [R1+0x3c0], R82 ;  /* 0x0003c05201007387 */ /* 0x0003e80000100a00 */
[----:B------:R-:W-:Y:S04]  /*33150*/  LDGSTS.E [R234+0x6a80], desc[UR60][R86.64], P2 ;  /* 0x06a8000056ea7fae */ /* 0x000fe8000912187c */
[----:B------:R1:W-:Y:S01]  /*33160*/  LDGSTS.E [R235+0x6e80], desc[UR60][R82.64], P2 ;  /* 0x06e8000052eb7fae */ /* 0x0003e2000912187c */
[----:B--2---:R-:W-:-:S04]  /*33170*/  LEA R78, P0, R243, R6, 0x2 ;  /* 0x00000006f34e7211 */ /* 0x004fc800078010ff */
[----:B------:R-:W-:Y:S02]  /*33180*/  LEA.HI.X.SX32 R79, R243, R5, 0x2, P0 ;  /* 0x00000005f34f7211 */ /* 0x000fe400000f16ff */
[----:B------:R-:W2:Y:S04]  /*33190*/  LDL.LU R243, [R1+0x1798] ;  /* 0x0017980001f37983 */ /* 0x000ea80000300800 */
[----:B------:R1:W-:Y:S04]  /*331a0*/  STL.64 [R1+0x398], R78 ;  /* 0x0003984e01007387 */ /* 0x0003e80000100a00 */
[----:B------:R1:W-:Y:S02]  /*331b0*/  LDGSTS.E [R234+0x7280], desc[UR60][R78.64], P2 ;  /* 0x072800004eea7fae */ /* 0x0003e4000912187c */
[----:B-1----:R-:W-:-:S02]  /*331c0*/  LEA R82, P0, R77, R6, 0x2 ;  /* 0x000000064d527211 */ /* 0x002fc400078010ff */
[-C--:B------:R-:W-:Y:S02]  /*331d0*/  LEA R78, P1, R85, R6.reuse, 0x2 ;  /* 0x00000006554e7211 */ /* 0x080fe400078210ff */
[-C--:B------:R-:W-:Y:S02]  /*331e0*/  LEA.HI.X.SX32 R83, R77, R5.reuse, 0x2, P0 ;  /* 0x000000054d537211 */ /* 0x080fe400000f16ff */
[----:B------:R-:W-:Y:S02]  /*331f0*/  LEA R76, P0, R81, R6, 0x2 ;  /* 0x00000006514c7211 */ /* 0x000fe400078010ff */
[-C--:B------:R-:W-:Y:S01]  /*33200*/  LEA.HI.X.SX32 R79, R85, R5.reuse, 0x2, P1 ;  /* 0x00000005554f7211 */ /* 0x080fe200008f16ff */
[----:B------:R1:W-:Y:S01]  /*33210*/  STL.64 [R1+0x370], R82 ;  /* 0x0003705201007387 */ /* 0x0003e20000100a00 */
[----:B------:R-:W-:-:S03]  /*33220*/  LEA.HI.X.SX32 R77, R81, R5, 0x2, P0 ;  /* 0x00000005514d7211 */ /* 0x000fc600000f16ff */
[----:B------:R1:W-:Y:S04]  /*33230*/  LDGSTS.E [R234+0x7680], desc[UR60][R82.64], P2 ;  /* 0x0768000052ea7fae */ /* 0x0003e8000912187c */
[----:B------:R3:W-:Y:S04]  /*33240*/  STL.64 [R1+0x348], R78 ;  /* 0x0003484e01007387 */ /* 0x0007e80000100a00 */
[----:B------:R3:W-:Y:S04]  /*33250*/  LDGSTS.E [R235+0x7a80], desc[UR60][R78.64], P2 ;  /* 0x07a800004eeb7fae */ /* 0x0007e8000912187c */
[----:B------:R4:W-:Y:S04]  /*33260*/  STL.64 [R1+0x320], R76 ;  /* 0x0003204c01007387 */ /* 0x0009e80000100a00 */
[----:B------:R4:W-:Y:S01]  /*33270*/  LDGSTS.E [R234+0x7e80], desc[UR60][R76.64], P2 ;  /* 0x07e800004cea7fae */ /* 0x0009e2000912187c */
[----:B-1----:R-:W-:-:S04]  /*33280*/  LEA R82, P0, R73, R6, 0x2 ;  /* 0x0000000649527211 */ /* 0x002fc800078010ff */
[----:B------:R-:W-:-:S05]  /*33290*/  LEA.HI.X.SX32 R83, R73, R5, 0x2, P0 ;  /* 0x0000000549537211 */ /* 0x000fca00000f16ff */
[----:B------:R1:W-:Y:S04]  /*332a0*/  STL.64 [R1+0x2f8], R82 ;  /* 0x0002f85201007387 */ /* 0x0003e80000100a00 */
[----:B------:R1:W-:Y:S01]  /*332b0*/  LDGSTS.E [R234+0x20280], desc[UR60][R82.64], P2 ;  /* 0x2028000052ea7fae */ /* 0x0003e2000912187c */
[----:B---3--:R-:W-:-:S04]  /*332c0*/  LEA R78, P1, R237, R6, 0x2 ;  /* 0x00000006ed4e7211 */ /* 0x008fc800078210ff */
[----:B------:R-:W-:Y:S02]  /*332d0*/  LEA.HI.X.SX32 R79, R237, R5, 0x2, P1 ;  /* 0x00000005ed4f7211 */ /* 0x000fe400008f16ff */
[----:B----4-:R-:W-:-:S03]  /*332e0*/  LEA R76, P0, R239, R6, 0x2 ;  /* 0x00000006ef4c7211 */ /* 0x010fc600078010ff */
[----:B------:R3:W-:Y:S01]  /*332f0*/  LDGSTS.E [R235+0x20680], desc[UR60][R78.64], P2 ;  /* 0x206800004eeb7fae */ /* 0x0007e2000912187c */
[----:B------:R-:W-:-:S03]  /*33300*/  LEA.HI.X.SX32 R77, R239, R5, 0x2, P0 ;  /* 0x00000005ef4d7211 */ /* 0x000fc600000f16ff */
[----:B------:R3:W-:Y:S04]  /*33310*/  STL.64 [R1+0x2c8], R78 ;  /* 0x0002c84e01007387 */ /* 0x0007e80000100a00 */
[----:B------:R2:W-:Y:S01]  /*33320*/  STL.64 [R1+0x2a0], R76 ;  /* 0x0002a04c01007387 */ /* 0x0005e20000100a00 */
[----:B-1----:R-:W-:-:S03]  /*33330*/  LEA R82, P0, R240, R6, 0x2 ;  /* 0x00000006f0527211 */ /* 0x002fc600078010ff */
[----:B------:R2:W-:Y:S01]  /*33340*/  LDGSTS.E [R234+0x20a80], desc[UR60][R76.64], P2 ;  /* 0x20a800004cea7fae */ /* 0x0005e2000912187c */
[C---:B---3--:R-:W-:Y:S02]  /*33350*/  LEA R78, P1, R241.reuse, R6, 0x2 ;  /* 0x00000006f14e7211 */ /* 0x048fe400078210ff */
[-C--:B------:R-:W-:Y:S02]  /*33360*/  LEA.HI.X.SX32 R83, R240, R5.reuse, 0x2, P0 ;  /* 0x00000005f0537211 */ /* 0x080fe400000f16ff */
[----:B------:R-:W-:-:S03]  /*33370*/  LEA.HI.X.SX32 R79, R241, R5, 0x2, P1 ;  /* 0x00000005f14f7211 */ /* 0x000fc600008f16ff */
[----:B------:R-:W-:Y:S04]  /*33380*/  STL.64 [R1+0x278], R82 ;  /* 0x0002785201007387 */ /* 0x000fe80000100a00 */
[----:B------:R-:W-:Y:S04]  /*33390*/  LDGSTS.E [R234+0x20e80], desc[UR60][R82.64], P2 ;  /* 0x20e8000052ea7fae */ /* 0x000fe8000912187c */
[----:B------:R1:W-:Y:S04]  /*333a0*/  STL.64 [R1+0x248], R78 ;  /* 0x0002484e01007387 */ /* 0x0003e80000100a00 */
[----:B------:R1:W-:Y:S01]  /*333b0*/  LDGSTS.E [R235+0x21280], desc[UR60][R78.64], P2 ;  /* 0x212800004eeb7fae */ /* 0x0003e2000912187c */
[C---:B------:R-:W-:Y:S01]  /*333c0*/  IADD3 R252, R249.reuse, 0x200000, RZ ;  /* 0x00200000f9fc7810 */ /* 0x040fe20007ffe0ff */
[----:B------:R-:W-:Y:S01]  /*333d0*/  VIADD R250, R249, 0x200000 ;  /* 0x00200000f9fa7836 */ /* 0x000fe20000000000 */
[----:B--2---:R-:W-:-:S04]  /*333e0*/  LEA R76, P0, R243, R6, 0x2 ;  /* 0x00000006f34c7211 */ /* 0x004fc800078010ff */
[----:B------:R-:W-:Y:S02]  /*333f0*/  LEA.HI.X.SX32 R77, R243, R5, 0x2, P0 ;  /* 0x00000005f34d7211 */ /* 0x000fe400000f16ff */
[----:B-1----:R-:W-:-:S03]  /*33400*/  LEA R78, P0, R72, R6, 0x2 ;  /* 0x00000006484e7211 */ /* 0x002fc600078010ff */
[----:B------:R1:W-:Y:S01]  /*33410*/  STL.64 [R1+0x218], R76 ;  /* 0x0002184c01007387 */ /* 0x0003e20000100a00 */
[----:B------:R-:W-:-:S03]  /*33420*/  LEA.HI.X.SX32 R79, R72, R5, 0x2, P0 ;  /* 0x00000005484f7211 */ /* 0x000fc600000f16ff */
[----:B------:R1:W-:Y:S01]  /*33430*/  LDGSTS.E [R234+0x21680], desc[UR60][R76.64], P2 ;  /* 0x216800004cea7fae */ /* 0x0003e2000912187c */
[----:B------:R-:W-:-:S03]  /*33440*/  LEA R72, P0, R67, R6, 0x2 ;  /* 0x0000000643487211 */ /* 0x000fc600078010ff */
[----:B------:R-:W-:Y:S01]  /*33450*/  STL.64 [R1+0x1e8], R78 ;  /* 0x0001e84e01007387 */ /* 0x000fe20000100a00 */
[----:B------:R-:W-:-:S03]  /*33460*/  LEA.HI.X.SX32 R73, R67, R5, 0x2, P0 ;  /* 0x0000000543497211 */ /* 0x000fc600000f16ff */
[----:B------:R-:W-:Y:S01]  /*33470*/  LDGSTS.E [R234+0x21a80], desc[UR60][R78.64], P2 ;  /* 0x21a800004eea7fae */ /* 0x000fe2000912187c */
[----:B-1----:R-:W-:-:S04]  /*33480*/  LEA R76, P1, R80, R6, 0x2 ;  /* 0x00000006504c7211 */ /* 0x002fc800078210ff */
[----:B------:R-:W-:-:S05]  /*33490*/  LEA.HI.X.SX32 R77, R80, R5, 0x2, P1 ;  /* 0x00000005504d7211 */ /* 0x000fca00008f16ff */
        /* <DEDUP_REMOVED lines=8> */
[----:B------:R-:W-:Y:S02]  /*33520*/  LEA R66, P0, R65, R6, 0x2 ;  /* 0x0000000641427211 */ /* 0x000fe400078010ff */
[-C--:B------:R-:W-:Y:S01]  /*33530*/  LEA.HI.X.SX32 R73, R75, R5.reuse, 0x2, P1 ;  /* 0x000000054b497211 */ /* 0x080fe200008f16ff */
[----:B------:R-:W-:Y:S01]  /*33540*/  STL.64 [R1+0x158], R76 ;  /* 0x0001584c01007387 */ /* 0x000fe20000100a00 */
[----:B------:R-:W-:-:S03]  /*33550*/  LEA.HI.X.SX32 R67, R65, R5, 0x2, P0 ;  /* 0x0000000541437211 */ /* 0x000fc600000f16ff */
[----:B------:R1:W-:Y:S04]  /*33560*/  STL.64 [R1+0x128], R72 ;  /* 0x0001284801007387 */ /* 0x0003e80000100a00 */
[----:B------:R1:W-:Y:S04]  /*33570*/  LDGSTS.E [R235+0x22a80], desc[UR60][R72.64], P2 ;  /* 0x22a8000048eb7fae */ /* 0x0003e8000912187c */
[----:B------:R2:W-:Y:S04]  /*33580*/  STL.64 [R1+0xf8], R66 ;  /* 0x0000f84201007387 */ /* 0x0005e80000100a00 */
[----:B------:R2:W-:Y:S01]  /*33590*/  LDGSTS.E [R234+0x22e80], desc[UR60][R66.64], P2 ;  /* 0x22e8000042ea7fae */ /* 0x0005e2000912187c */
[----:B-1----:R-:W-:-:S04]  /*335a0*/  LEA R72, P0, R64, R6, 0x2 ;  /* 0x0000000640487211 */ /* 0x002fc800078010ff */
[-C--:B------:R-:W-:Y:S02]  /*335b0*/  LEA.HI.X.SX32 R73, R64, R5.reuse, 0x2, P0 ;  /* 0x0000000540497211 */ /* 0x080fe400000f16ff */
[CC--:B------:R-:W-:Y:S02]  /*335c0*/  LEA R64, P0, R71.reuse, R6.reuse, 0x2 ;  /* 0x0000000647407211 */ /* 0x0c0fe400078010ff */
[CC--:B--2---:R-:W-:Y:S01]  /*335d0*/  LEA R66, P1, R74.reuse, R6.reuse, 0x2 ;  /* 0x000000064a427211 */ /* 0x0c4fe200078210ff */
[----:B------:R-:W-:Y:S01]  /*335e0*/  LDGSTS.E [R234+0x23280], desc[UR60][R72.64], P2 ;  /* 0x2328000048ea7fae */ /* 0x000fe2000912187c */
[-C--:B------:R-:W-:Y:S02]  /*335f0*/  LEA.HI.X.SX32 R65, R71, R5.reuse, 0x2, P0 ;  /* 0x0000000547417211 */ /* 0x080fe400000f16ff */
[----:B------:R-:W-:Y:S01]  /*33600*/  LEA.HI.X.SX32 R67, R74, R5, 0x2, P1 ;  /* 0x000000054a437211 */ /* 0x000fe200008f16ff */
[----:B------:R-:W-:Y:S04]  /*33610*/  STL.64 [R1+0xc8], R72 ;  /* 0x0000c84801007387 */ /* 0x000fe80000100a00 */
[----:B------:R1:W-:Y:S04]  /*33620*/  STL.64 [R1+0x98], R66 ;  /* 0x0000984201007387 */ /* 0x0003e80000100a00 */
[----:B------:R1:W-:Y:S04]  /*33630*/  LDGSTS.E [R235+0x23680], desc[UR60][R66.64], P2 ;  /* 0x2368000042eb7fae */ /* 0x0003e8000912187c */
[----:B------:R2:W-:Y:S04]  /*33640*/  STL.64 [R1+0x68], R64 ;  /* 0x0000684001007387 */ /* 0x0005e80000100a00 */
[----:B------:R2:W-:Y:S01]  /*33650*/  LDGSTS.E [R234+0x23a80], desc[UR60][R64.64], P2 ;  /* 0x23a8000040ea7fae */ /* 0x0005e2000912187c */
[----:B-1----:R-:W-:-:S04]  /*33660*/  LEA R66, P0, R70, R6, 0x2 ;  /* 0x0000000646427211 */ /* 0x002fc800078010ff */
[----:B------:R-:W-:Y:S02]  /*33670*/  LEA.HI.X.SX32 R67, R70, R5, 0x2, P0 ;  /* 0x0000000546437211 */ /* 0x000fe400000f16ff */
[----:B--2---:R-:W-:-:S03]  /*33680*/  LEA R64, P1, R69, R6, 0x2 ;  /* 0x0000000645407211 */ /* 0x004fc600078210ff */
[----:B------:R1:W-:Y:S01]  /*33690*/  LDGSTS.E [R235+0x23e80], desc[UR60][R66.64], P2 ;  /* 0x23e8000042eb7fae */ /* 0x0003e2000912187c */
[----:B------:R-:W-:Y:S02]  /*336a0*/  LEA R234, P0, R63, R6, 0x2 ;  /* 0x000000063fea7211 */ /* 0x000fe400078010ff */
[-C--:B------:R-:W-:Y:S01]  /*336b0*/  LEA.HI.X.SX32 R65, R69, R5.reuse, 0x2, P1 ;  /* 0x0000000545417211 */ /* 0x080fe200008f16ff */
[----:B------:R2:W-:Y:S04]  /*336c0*/  STL.64 [R1+0x38], R66 ;  /* 0x0000384201007387 */ /* 0x0005e80000100a00 */
[----:B------:R3:W-:Y:S01]  /*336d0*/  STL.64 [R1+0x8], R64 ;  /* 0x0000084001007387 */ /* 0x0007e20000100a00 */
[----:B-1----:R-:W-:-:S03]  /*336e0*/  LEA.HI.X.SX32 R235, R63, R5, 0x2, P0 ;  /* 0x000000053feb7211 */ /* 0x002fc600000f16ff */
[----:B------:R3:W-:Y:S01]  /*336f0*/  LDGSTS.E [R252+0x24280], desc[UR60][R64.64], P2 ;  /* 0x2428000040fc7fae */ /* 0x0007e2000912187c */
[----:B--2---:R-:W-:-:S03]  /*33700*/  LEA R66, P0, R62, R6, 0x2 ;  /* 0x000000063e427211 */ /* 0x004fc600078010ff */
[----:B------:R-:W-:Y:S01]  /*33710*/  LDGSTS.E [R250+0x24680], desc[UR60][R234.64], P2 ;  /* 0x24680000eafa7fae */ /* 0x000fe2000912187c */
[----:B------:R-:W-:Y:S02]  /*33720*/  LEA.HI.X.SX32 R67, R62, R5, 0x2, P0 ;  /* 0x000000053e437211 */ /* 0x000fe400000f16ff */
[----:B---3--:R-:W-:-:S03]  /*33730*/  LEA R64, P1, R68, R6, 0x2 ;  /* 0x0000000644407211 */ /* 0x008fc600078210ff */
[----:B------:R-:W-:Y:S01]  /*33740*/  LDGSTS.E [R250+0x24a80], desc[UR60][R66.64], P2 ;  /* 0x24a8000042fa7fae */ /* 0x000fe2000912187c */
[C---:B------:R-:W-:Y:S02]  /*33750*/  LEA R62, P0, R59.reuse, R6, 0x2 ;  /* 0x000000063b3e7211 */ /* 0x040fe400078010ff */
        /* <DEDUP_REMOVED lines=9> */
[-C--:B------:R-:W-:Y:S02]  /*337f0*/  LEA R58, P0, R3, R6.reuse, 0x2 ;  /* 0x00000006033a7211 */ /* 0x080fe400078010ff */
[-C--:B--2---:R-:W-:Y:S01]  /*33800*/  LEA R62, P1, R61, R6.reuse, 0x2 ;  /* 0x000000063d3e7211 */ /* 0x084fe200078210ff */
[----:B------:R1:W-:Y:S01]  /*33810*/  LDGSTS.E [R250+0x25680], desc[UR60][R64.64], P2 ;  /* 0x2568000040fa7fae */ /* 0x0003e2000912187c */
[-C--:B------:R-:W-:Y:S02]  /*33820*/  LEA.HI.X.SX32 R59, R3, R5.reuse, 0x2, P0 ;  /* 0x00000005033b7211 */ /* 0x080fe400000f16ff */
[----:B------:R-:W-:Y:S01]  /*33830*/  LEA.HI.X.SX32 R63, R61, R5, 0x2, P1 ;  /* 0x000000053d3f7211 */ /* 0x000fe200008f16ff */
[----:B------:R1:W-:Y:S04]  /*33840*/  STL.64 [R1+0x838], R64 ;  /* 0x0008384001007387 */ /* 0x0003e80000100a00 */
[----:B------:R-:W2:Y:S04]  /*33850*/  LDL.LU R3, [R1+0x18f8] ;  /* 0x0018f80001037983 */ /* 0x000ea80000300800 */
[----:B------:R3:W-:Y:S04]  /*33860*/  STL.64 [R1+0x840], R62 ;  /* 0x0008403e01007387 */ /* 0x0007e80000100a00 */
[----:B------:R3:W-:Y:S01]  /*33870*/  LDGSTS.E [R252+0x25a80], desc[UR60][R62.64], P2 ;  /* 0x25a800003efc7fae */ /* 0x0007e2000912187c */
[----:B-1----:R-:W-:-:S03]  /*33880*/  LEA R64, P0, R57, R6, 0x2 ;  /* 0x0000000639407211 */ /* 0x002fc600078010ff */
[----:B------:R1:W-:Y:S04]  /*33890*/  STL.64 [R1+0x848], R58 ;  /* 0x0008483a01007387 */ /* 0x0003e80000100a00 */
[----:B------:R1:W-:Y:S01]  /*338a0*/  LDGSTS.E [R250+0x25e80], desc[UR60][R58.64], P2 ;  /* 0x25e800003afa7fae */ /* 0x0003e2000912187c */
[----:B------:R-:W-:Y:S01]  /*338b0*/  LEA.HI.X.SX32 R65, R57, R5, 0x2, P0 ;  /* 0x0000000539417211 */ /* 0x000fe200000f16ff */
[----:B---3--:R-:W2:Y:S01]  /*338c0*/  LDC R62, c[0x0][0x240] ;  /* 0x00009000ff3e7b82 */ /* 0x008ea20000000800 */
[----:B-1----:R-:W-:-:S03]  /*338d0*/  LEA R58, P1, R2, R6, 0x2 ;  /* 0x00000006023a7211 */ /* 0x002fc600078210ff */
[----:B------:R1:W-:Y:S01]  /*338e0*/  LDGSTS.E [R250+0x26280], desc[UR60][R64.64], P2 ;  /* 0x2628000040fa7fae */ /* 0x0003e2000912187c */
[----:B------:R-:W-:-:S03]  /*338f0*/  LEA.HI.X.SX32 R59, R2, R5, 0x2, P1 ;  /* 0x00000005023b7211 */ /* 0x000fc600008f16ff */
[----:B------:R1:W-:Y:S04]  /*33900*/  STL.64 [R1+0x850], R64 ;  /* 0x0008504001007387 */ /* 0x0003e80000100a00 */
[----:B------:R3:W-:Y:S04]  /*33910*/  STL.64 [R1+0x858], R58 ;  /* 0x0008583a01007387 */ /* 0x0007e80000100a00 */
[----:B------:R-:W4:Y:S04]  /*33920*/  LDL.LU R2, [R1+0x1948] ;  /* 0x0019480001027983 */ /* 0x000f280000300800 */
[----:B------:R-:W4:Y:S01]  /*33930*/  LDL.LU R243, [R1+0x1940] ;  /* 0x0019400001f37983 */ /* 0x000f220000300800 */
[----:B-1----:R-:W-:-:S03]  /*33940*/  LEA R64, P0, R56, R6, 0x2 ;  /* 0x0000000638407211 */ /* 0x002fc600078010ff */
[----:B------:R3:W-:Y:S01]  /*33950*/  LDGSTS.E [R252+0x26680], desc[UR60][R58.64], P2 ;  /* 0x266800003afc7fae */ /* 0x0007e2000912187c */
[----:B------:R-:W-:Y:S02]  /*33960*/  LEA.HI.X.SX32 R65, R56, R5, 0x2, P0 ;  /* 0x0000000538417211 */ /* 0x000fe400000f16ff */
[----:B------:R-:W-:-:S03]  /*33970*/  LEA R56, P0, R50, R6, 0x2 ;  /* 0x0000000632387211 */ /* 0x000fc600078010ff */
[----:B------:R-:W-:Y:S01]  /*33980*/  LDGSTS.E [R250+0x26a80], desc[UR60][R64.64], P2 ;  /* 0x26a8000040fa7fae */ /* 0x000fe2000912187c */
[----:B------:R-:W-:Y:S02]  /*33990*/  LEA.HI.X.SX32 R57, R50, R5, 0x2, P0 ;  /* 0x0000000532397211 */ /* 0x000fe400000f16ff */
[----:B---3--:R-:W-:-:S04]  /*339a0*/  LEA R58, P1, R52, R6, 0x2 ;  /* 0x00000006343a7211 */ /* 0x008fc800078210ff */
[----:B------:R-:W-:Y:S01]  /*339b0*/  LEA.HI.X.SX32 R59, R52, R5, 0x2, P1 ;  /* 0x00000005343b7211 */ /* 0x000fe200008f16ff */
[----:B------:R-:W-:Y:S04]  /*339c0*/  STL.64 [R1+0x860], R64 ;  /* 0x0008604001007387 */ /* 0x000fe80000100a00 */
[----:B------:R1:W-:Y:S04]  /*339d0*/  STL.64 [R1+0x1750], R58 ;  /* 0x0017503a01007387 */ /* 0x0003e80000100a00 */
[----:B------:R1:W-:Y:S04]  /*339e0*/  LDGSTS.E [R252+0x26e80], desc[UR60][R58.64], P2 ;  /* 0x26e800003afc7fae */ /* 0x0003e8000912187c */
[----:B------:R3:W-:Y:S04]  /*339f0*/  STL.64 [R1+0x1768], R56 ;  /* 0x0017683801007387 */ /* 0x0007e80000100a00 */
[----:B------:R3:W-:Y:S01]  /*33a00*/  LDGSTS.E [R250+0x27280], desc[UR60][R56.64], P2 ;  /* 0x2728000038fa7fae */ /* 0x0007e2000912187c */
[----:B-1----:R-:W-:-:S03]  /*33a10*/  LEA R58, P0, R51, R6, 0x2 ;  /* 0x00000006333a7211 */ /* 0x002fc600078010ff */
[----:B------:R-:W4:Y:S04]  /*33a20*/  LDL.LU R50, [R1+0x1938] ;  /* 0x0019380001327983 */ /* 0x000f280000300800 */
[----:B------:R-:W4:Y:S01]  /*33a30*/  LDL.LU R61, [R1+0x1930] ;  /* 0x00193000013d7983 */ /* 0x000f220000300800 */
[----:B---3--:R-:W-:-:S03]  /*33a40*/  LEA R56, P1, R60, R6, 0x2 ;  /* 0x000000063c387211 */ /* 0x008fc600078210ff */
[----:B------:R-:W3:Y:S01]  /*33a50*/  LDL.LU R52, [R1+0x1928] ;  /* 0x0019280001347983 */ /* 0x000ee20000300800 */
[-C--:B------:R-:W-:Y:S02]  /*33a60*/  LEA.HI.X.SX32 R59, R51, R5.reuse, 0x2, P0 ;  /* 0x00000005333b7211 */ /* 0x080fe400000f16ff */
[----:B------:R-:W-:Y:S02]  /*33a70*/  LEA.HI.X.SX32 R57, R60, R5, 0x2, P1 ;  /* 0x000000053c397211 */ /* 0x000fe400008f16ff */
[----:B------:R-:W-:Y:S01]  /*33a80*/  IADD3 R51, R249, 0x200000, RZ ;  /* 0x00200000f9337810 */ /* 0x000fe20007ffe0ff */
[----:B------:R4:W-:Y:S04]  /*33a90*/  STL.64 [R1+0x1780], R58 ;  /* 0x0017803a01007387 */ /* 0x0009e80000100a00 */
[----:B------:R1:W-:Y:S04]  /*33aa0*/  STL.64 [R1+0x1798], R56 ;  /* 0x0017983801007387 */ /* 0x0003e80000100a00 */
[----:B------:R-:W-:Y:S04]  /*33ab0*/  LDGSTS.E [R51+0x27680], desc[UR60][R58.64], P2 ;  /* 0x276800003a337fae */ /* 0x000fe8000912187c */
[----:B------:R-:W3:Y:S04]  /*33ac0*/  LDL.LU R237, [R1+0x1920] ;  /* 0x0019200001ed7983 */ /* 0x000ee80000300800 */
[----:B------:R1:W-:Y:S04]  /*33ad0*/  LDGSTS.E [R250+0x27a80], desc[UR60][R56.64], P2 ;  /* 0x27a8000038fa7fae */ /* 0x0003e8000912187c */
[----:B------:R-:W3:Y:S04]  /*33ae0*/  LDL.LU R239, [R1+0x1918] ;  /* 0x0019180001ef7983 */ /* 0x000ee80000300800 */
[----:B------:R-:W3:Y:S01]  /*33af0*/  LDL.LU R240, [R1+0x1910] ;  /* 0x0019100001f07983 */ /* 0x000ee20000300800 */
[----:B------:R-:W-:-:S05]  /*33b00*/  LOP3.LUT R252, R251, 0x60, RZ, 0x3c, !PT ;  /* 0x00000060fbfc7812 */ /* 0x000fca00078e3cff */
[----:B-1----:R-:W-:Y:S02]  /*33b10*/  IMAD.IADD R250, R242, 0x1, R252 ;  /* 0x00000001f2fa7824 */ /* 0x002fe400078e02fc */
[----:B--2---:R-:W-:-:S05]  /*33b20*/  IMAD R3, R3, R62, RZ ;  /* 0x0000003e03037224 */ /* 0x004fca00078e02ff */
[----:B------:R-:W-:-:S04]  /*33b30*/  LEA R62, P6, R3, R6, 0x2 ;  /* 0x00000006033e7211 */ /* 0x000fc800078c10ff */
[----:B------:R-:W-:-:S05]  /*33b40*/  LEA.HI.X.SX32 R63, R3, R5, 0x2, P6 ;  /* 0x00000005033f7211 */ /* 0x000fca00030f16ff */
[----:B------:R-:W-:Y:S01]  /*33b50*/  STL.64 [R1+0x17b0], R62 ;  /* 0x0017b03e01007387 */ /* 0x000fe20000100a00 */
[CC--:B----4-:R-:W-:Y:S02]  /*33b60*/  LEA R58, P0, R2.reuse, R6.reuse, 0x2 ;  /* 0x00000006023a7211 */ /* 0x0d0fe400078010ff */
[C---:B------:R-:W-:Y:S02]  /*33b70*/  LEA R56, P1, R243.reuse, R6, 0x2 ;  /* 0x00000006f3387211 */ /* 0x040fe400078210ff */
[-C--:B------:R-:W-:Y:S02]  /*33b80*/  LEA.HI.X.SX32 R59, R2, R5.reuse, 0x2, P0 ;  /* 0x00000005023b7211 */ /* 0x080fe400000f16ff */
[----:B------:R-:W-:-:S03]  /*33b90*/  LEA.HI.X.SX32 R57, R243, R5, 0x2, P1 ;  /* 0x00000005f3397211 */ /* 0x000fc600008f16ff */
[----:B------:R1:W-:Y:S04]  /*33ba0*/  STL.64 [R1+0x17c8], R58 ;  /* 0x0017c83a01007387 */ /* 0x0003e80000100a00 */
[----:B------:R2:W-:Y:S04]  /*33bb0*/  STL.64 [R1+0x17e0], R56 ;  /* 0x0017e03801007387 */ /* 0x0005e80000100a00 */
[----:B------:R-:W4:Y:S04]  /*33bc0*/  LDL.LU R241, [R1+0x1908] ;  /* 0x0019080001f17983 */ /* 0x000f280000300800 */
[----:B------:R-:W4:Y:S04]  /*33bd0*/  LDL.LU R242, [R1+0x1900] ;  /* 0x0019000001f27983 */ /* 0x000f280000300800 */
[----:B------:R-:W4:Y:S01]  /*33be0*/  LDL.LU R243, [R1+0x18f0] ;  /* 0x0018f00001f37983 */ /* 0x000f220000300800 */
[----:B------:R-:W-:Y:S01]  /*33bf0*/  IADD3 R252, R249, 0x200000, RZ ;  /* 0x00200000f9fc7810 */ /* 0x000fe20007ffe0ff */
[C---:B------:R-:W-:Y:S01]  /*33c00*/  VIADD R3, R250.reuse, 0x200000 ;  /* 0x00200000fa037836 */ /* 0x040fe20000000000 */
[----:B------:R-:W-:-:S03]  /*33c10*/  IADD3 R2, R250, 0x200000, RZ ;  /* 0x00200000fa027810 */ /* 0x000fc60007ffe0ff */
[----:B------:R-:W-:Y:S04]  /*33c20*/  LDGSTS.E [R252+0x27e80], desc[UR60][R62.64], P2 ;  /* 0x27e800003efc7fae */ /* 0x000fe8000912187c */
[----:B------:R1:W-:Y:S04]  /*33c30*/  LDGSTS.E [R3+0x300], desc[UR60][R58.64], P2 ;  /* 0x003000003a037fae */ /* 0x0003e8000912187c */
[----:B------:R2:W-:Y:S01]  /*33c40*/  LDGSTS.E [R2+0x700], desc[UR60][R56.64], P2 ;  /* 0x0070000038027fae */ /* 0x0005e2000912187c */
[----:B------:R-:W-:Y:S01]  /*33c50*/  VIADD R51, R250, 0x200000 ;  /* 0x00200000fa337836 */ /* 0x000fe20000000000 */
[----:B-1----:R-:W-:-:S02]  /*33c60*/  LEA R58, P0, R50, R6, 0x2 ;  /* 0x00000006323a7211 */ /* 0x002fc400078010ff */
[CC--:B--2---:R-:W-:Y:S02]  /*33c70*/  LEA R56, P1, R61.reuse, R6.reuse, 0x2 ;  /* 0x000000063d387211 */ /* 0x0c4fe400078210ff */
[-C--:B---3--:R-:W-:Y:S02]  /*33c80*/  LEA R2, P6, R52, R6.reuse, 0x2 ;  /* 0x0000000634027211 */ /* 0x088fe400078c10ff */
[-C--:B------:R-:W-:Y:S01]  /*33c90*/  LEA.HI.X.SX32 R59, R50, R5.reuse, 0x2, P0 ;  /* 0x00000005323b7211 */ /* 0x080fe200000f16ff */
[C---:B------:R-:W-:Y:S01]  /*33ca0*/  VIADD R252, R250.reuse, 0x200000 ;  /* 0x00200000fafc7836 */ /* 0x040fe20000000000 */
[----:B------:R-:W-:Y:S02]  /*33cb0*/  IADD3 R50, R250, 0x200000, RZ ;  /* 0x00200000fa327810 */ /* 0x000fe40007ffe0ff */
[-C--:B------:R-:W-:Y:S02]  /*33cc0*/  LEA.HI.X.SX32 R57, R61, R5.reuse, 0x2, P1 ;  /* 0x000000053d397211 */ /* 0x080fe400008f16ff */
[----:B------:R-:W-:Y:S01]  /*33cd0*/  LEA.HI.X.SX32 R3, R52, R5, 0x2, P6 ;  /* 0x0000000534037211 */ /* 0x000fe200030f16ff */
[----:B------:R-:W-:Y:S04]  /*33ce0*/  STL.64 [R1+0x17f8], R58 ;  /* 0x0017f83a01007387 */ /* 0x000fe80000100a00 */
[----:B------:R-:W-:Y:S04]  /*33cf0*/  LDGSTS.E [R51+0xb00], desc[UR60][R58.64], P2 ;  /* 0x00b000003a337fae */ /* 0x000fe8000912187c */
[----:B------:R1:W-:Y:S01]  /*33d00*/  STL.64 [R1+0x1810], R56 ;  /* 0x0018103801007387 */ /* 0x0003e20000100a00 */
[----:B------:R-:W-:-:S03]  /*33d10*/  LEA R62, P0, R237, R6, 0x2 ;  /* 0x00000006ed3e7211 */ /* 0x000fc600078010ff */
[----:B------:R1:W-:Y:S01]  /*33d20*/  LDGSTS.E [R50+0xf00], desc[UR60][R56.64], P2 ;  /* 0x00f0000038327fae */ /* 0x0003e2000912187c */
[----:B------:R-:W-:-:S03]  /*33d30*/  LEA.HI.X.SX32 R63, R237, R5, 0x2, P0 ;  /* 0x00000005ed3f7211 */ /* 0x000fc600000f16ff */
[----:B------:R2:W-:Y:S04]  /*33d40*/  STL.64 [R1+0x1828], R2 ;  /* 0x0018280201007387 */ /* 0x0005e80000100a00 */
[----:B------:R2:W-:Y:S01]  /*33d50*/  LDGSTS.E [R252+0x1300], desc[UR60][R2.64], P2 ;  /* 0x0130000002fc7fae */ /* 0x0005e2000912187c */
[----:B-1----:R-:W-:-:S03]  /*33d60*/  LEA R56, P1, R239, R6, 0x2 ;  /* 0x00000006ef387211 */ /* 0x002fc600078210ff */
[----:B------:R-:W3:Y:S01]  /*33d70*/  LDL.LU R50, [R1+0x18e8] ;  /* 0x0018e80001327983 */ /* 0x000ee20000300800 */
[----:B------:R-:W-:-:S03]  /*33d80*/  IADD3 R58, R250, 0x200000, RZ ;  /* 0x00200000fa3a7810 */ /* 0x000fc60007ffe0ff */
[----:B------:R-:W3:Y:S01]  /*33d90*/  LDL.LU R61, [R1+0x18e0] ;  /* 0x0018e000013d7983 */ /* 0x000ee20000300800 */
[----:B--2---:R-:W-:-:S03]  /*33da0*/  LEA R2, P6, R240, R6, 0x2 ;  /* 0x00000006f0027211 */ /* 0x004fc600078c10ff */
[----:B------:R-:W2:Y:S01]  /*33db0*/  LDL.LU R52, [R1+0x18dc] ;  /* 0x0018dc0001347983 */ /* 0x000ea20000300800 */
[-C--:B------:R-:W-:Y:S02]  /*33dc0*/  LEA.HI.X.SX32 R57, R239, R5.reuse, 0x2, P1 ;  /* 0x00000005ef397211 */ /* 0x080fe400008f16ff */
[----:B------:R-:W-:Y:S01]  /*33dd0*/  LEA.HI.X.SX32 R3, R240, R5, 0x2, P6 ;  /* 0x00000005f0037211 */ /* 0x000fe200030f16ff */
[----:B------:R4:W-:Y:S04]  /*33de0*/  STL.64 [R1+0x1840], R62 ;  /* 0x0018403e01007387 */ /* 0x0009e80000100a00 */
[----:B------:R1:W-:Y:S04]  /*33df0*/  STL.64 [R1+0x1848], R56 ;  /* 0x0018483801007387 */ /* 0x0003e80000100a00 */
[----:B------:R4:W-:Y:S04]  /*33e00*/  LDGSTS.E [R58+0x1700], desc[UR60][R62.64], P2 ;  /* 0x017000003e3a7fae */ /* 0x0009e8000912187c */
[----:B------:R1:W-:Y:S04]  /*33e10*/  STL.64 [R1+0x1850], R2 ;  /* 0x0018500201007387 */ /* 0x0003e80000100a00 */
[----:B------:R1:W-:Y:S04]  /*33e20*/  LDGSTS.E [R51+0x1b00], desc[UR60][R56.64], P2 ;  /* 0x01b0000038337fae */ /* 0x0003e8000912187c */
[----:B------:R-:W2:Y:S04]  /*33e30*/  LDL.LU R237, [R1+0x18e4] ;  /* 0x0018e40001ed7983 */ /* 0x000ea80000300800 */
[----:B------:R1:W-:Y:S04]  /*33e40*/  LDGSTS.E [R252+0x1f00], desc[UR60][R2.64], P2 ;  /* 0x01f0000002fc7fae */ /* 0x0003e8000912187c */
[----:B------:R-:W2:Y:S04]  /*33e50*/  LDL.LU R239, [R1+0x18ec] ;  /* 0x0018ec0001ef7983 */ /* 0x000ea80000300800 */
[----:B------:R-:W2:Y:S01]  /*33e60*/  LDL.LU R240, [R1+0x18f4] ;  /* 0x0018f40001f07983 */ /* 0x000ea20000300800 */
[----:B----4-:R-:W-:-:S02]  /*33e70*/  LEA R62, P0, R241, R6, 0x2 ;  /* 0x00000006f13e7211 */ /* 0x010fc400078010ff */
[CC--:B-1----:R-:W-:Y:S02]  /*33e80*/  LEA R56, P1, R242.reuse, R6.reuse, 0x2 ;  /* 0x00000006f2387211 */ /* 0x0c2fe400078210ff */
[-C--:B------:R-:W-:Y:S02]  /*33e90*/  LEA.HI.X.SX32 R63, R241, R5.reuse, 0x2, P0 ;  /* 0x00000005f13f7211 */ /* 0x080fe400000f16ff */
[C---:B------:R-:W-:Y:S02]  /*33ea0*/  LEA R2, P6, R243.reuse, R6, 0x2 ;  /* 0x00000006f3027211 */ /* 0x040fe400078c10ff */
[-C--:B------:R-:W-:Y:S01]  /*33eb0*/  LEA.HI.X.SX32 R57, R242, R5.reuse, 0x2, P1 ;  /* 0x00000005f2397211 */ /* 0x080fe200008f16ff */
[----:B------:R3:W-:Y:S01]  /*33ec0*/  LDGSTS.E [R58+0x2300], desc[UR60][R62.64], P2 ;  /* 0x023000003e3a7fae */ /* 0x0007e2000912187c */
[----:B------:R-:W-:-:S03]  /*33ed0*/  LEA.HI.X.SX32 R3, R243, R5, 0x2, P6 ;  /* 0x00000005f3037211 */ /* 0x000fc600030f16ff */
[----:B------:R-:W-:Y:S04]  /*33ee0*/  STL.64 [R1+0x1868], R62 ;  /* 0x0018683e01007387 */ /* 0x000fe80000100a00 */
[----:B------:R1:W-:Y:S04]  /*33ef0*/  STL.64 [R1+0x1880], R56 ;  /* 0x0018803801007387 */ /* 0x0003e80000100a00 */
[----:B------:R2:W-:Y:S04]  /*33f00*/  STL.64 [R1+0x1898], R2 ;  /* 0x0018980201007387 */ /* 0x0005e80000100a00 */
[----:B------:R-:W4:Y:S04]  /*33f10*/  LDL.LU R241, [R1+0x18fc] ;  /* 0x0018fc0001f17983 */ /* 0x000f280000300800 */
[----:B------:R-:W4:Y:S04]  /*33f20*/  LDL.LU R242, [R1+0x1904] ;  /* 0x0019040001f27983 */ /* 0x000f280000300800 */
[----:B------:R-:W4:Y:S04]  /*33f30*/  LDL.LU R243, [R1+0x190c] ;  /* 0x00190c0001f37983 */ /* 0x000f280000300800 */
[----:B------:R1:W-:Y:S04]  /*33f40*/  LDGSTS.E [R51+0x2700], desc[UR60][R56.64], P2 ;  /* 0x0270000038337fae */ /* 0x0003e8000912187c */
[----:B------:R2:W-:Y:S01]  /*33f50*/  LDGSTS.E [R252+0x2b00], desc[UR60][R2.64], P2 ;  /* 0x02b0000002fc7fae */ /* 0x0005e2000912187c */
[----:B---3--:R-:W-:-:S02]  /*33f60*/  LEA R58, P0, R50, R6, 0x2 ;  /* 0x00000006323a7211 */ /* 0x008fc400078010ff */
[CC--:B-1----:R-:W-:Y:S02]  /*33f70*/  LEA R56, P1, R61.reuse, R6.reuse, 0x2 ;  /* 0x000000063d387211 */ /* 0x0c2fe400078210ff */
[-C--:B------:R-:W-:Y:S02]  /*33f80*/  LEA.HI.X.SX32 R59, R50, R5.reuse, 0x2, P0 ;  /* 0x00000005323b7211 */ /* 0x080fe400000f16ff */
[----:B--2---:R-:W-:Y:S01]  /*33f90*/  LEA R2, P6, R52, R6, 0x2 ;  /* 0x0000000634027211 */ /* 0x004fe200078c10ff */
[----:B------:R-:W-:Y:S01]  /*33fa0*/  VIADD R50, R250, 0x200000 ;  /* 0x00200000fa327836 */ /* 0x000fe20000000000 */
[-C--:B------:R-:W-:Y:S01]  /*33fb0*/  LEA.HI.X.SX32 R57, R61, R5.reuse, 0x2, P1 ;  /* 0x000000053d397211 */ /* 0x080fe200008f16ff */
[----:B------:R-:W-:Y:S01]  /*33fc0*/  LDGSTS.E [R51+0x2f00], desc[UR60][R58.64], P2 ;  /* 0x02f000003a337fae */ /* 0x000fe2000912187c */
[----:B------:R-:W-:-:S03]  /*33fd0*/  LEA.HI.X.SX32 R3, R52, R5, 0x2, P6 ;  /* 0x0000000534037211 */ /* 0x000fc600030f16ff */
[----:B------:R-:W-:Y:S04]  /*33fe0*/  STL.64 [R1+0x18b0], R58 ;  /* 0x0018b03a01007387 */ /* 0x000fe80000100a00 */
[----:B------:R1:W-:Y:S04]  /*33ff0*/  STL.64 [R1+0x18c8], R56 ;  /* 0x0018c83801007387 */ /* 0x0003e80000100a00 */
[----:B------:R1:W-:Y:S04]  /*34000*/  LDGSTS.E [R50+0x3300], desc[UR60][R56.64], P2 ;  /* 0x0330000038327fae */ /* 0x0003e8000912187c */
[----:B------:R2:W-:Y:S04]  /*34010*/  STL.64 [R1+0x18d8], R2 ;  /* 0x0018d80201007387 */ /* 0x0005e80000100a00 */
[----:B------:R2:W-:Y:S01]  /*34020*/  LDGSTS.E [R252+0x3700], desc[UR60][R2.64], P2 ;  /* 0x0370000002fc7fae */ /* 0x0005e2000912187c */
[----:B------:R-:W-:-:S03]  /*34030*/  LEA R62, P0, R237, R6, 0x2 ;  /* 0x00000006ed3e7211 */ /* 0x000fc600078010ff */
[----:B------:R-:W3:Y:S01]  /*34040*/  LDL.LU R50, [R1+0x1914] ;  /* 0x0019140001327983 */ /* 0x000ee20000300800 */
[----:B------:R-:W-:-:S03]  /*34050*/  LEA.HI.X.SX32 R63, R237, R5, 0x2, P0 ;  /* 0x00000005ed3f7211 */ /* 0x000fc600000f16ff */
[----:B------:R-:W3:Y:S01]  /*34060*/  LDL.LU R61, [R1+0x191c] ;  /* 0x00191c00013d7983 */ /* 0x000ee20000300800 */
[----:B-1----:R-:W-:-:S03]  /*34070*/  LEA R56, P1, R239, R6, 0x2 ;  /* 0x00000006ef387211 */ /* 0x002fc600078210ff */
[----:B------:R-:W3:Y:S01]  /*34080*/  LDL.LU R52, [R1+0x1924] ;  /* 0x0019240001347983 */ /* 0x000ee20000300800 */
[-C--:B--2---:R-:W-:Y:S02]  /*34090*/  LEA R2, P6, R240, R6.reuse, 0x2 ;  /* 0x00000006f0027211 */ /* 0x084fe400078c10ff */
[-C--:B------:R-:W-:Y:S02]  /*340a0*/  LEA.HI.X.SX32 R57, R239, R5.reuse, 0x2, P1 ;  /* 0x00000005ef397211 */ /* 0x080fe400008f16ff */
[----:B------:R-:W-:Y:S02]  /*340b0*/  IADD3 R58, R250, 0x200000, RZ ;  /* 0x00200000fa3a7810 */ /* 0x000fe40007ffe0ff */
[----:B------:R-:W-:Y:S01]  /*340c0*/  LEA.HI.X.SX32 R3, R240, R5, 0x2, P6 ;  /* 0x00000005f0037211 */ /* 0x000fe200030f16ff */
[----:B------:R4:W-:Y:S04]  /*340d0*/  STL.64 [R1+0x18e0], R62 ;  /* 0x0018e03e01007387 */ /* 0x0009e80000100a00 */
[----:B------:R1:W-:Y:S04]  /*340e0*/  STL.64 [R1+0x18e8], R56 ;  /* 0x0018e83801007387 */ /* 0x0003e80000100a00 */
[----:B------:R4:W-:Y:S04]  /*340f0*/  LDGSTS.E [R58+0x3b00], desc[UR60][R62.64], P2 ;  /* 0x03b000003e3a7fae */ /* 0x0009e8000912187c */
[----:B------:R2:W-:Y:S04]  /*34100*/  STL.64 [R1+0x18f0], R2 ;  /* 0x0018f00201007387 */ /* 0x0005e80000100a00 */
[----:B------:R1:W-:Y:S04]  /*34110*/  LDGSTS.E [R51+0x3f00], desc[UR60][R56.64], P2 ;  /* 0x03f0000038337fae */ /* 0x0003e8000912187c */
[----:B------:R-:W3:Y:S04]  /*34120*/  LDL.LU R237, [R1+0x192c] ;  /* 0x00192c0001ed7983 */ /* 0x000ee80000300800 */
[----:B------:R2:W-:Y:S04]  /*34130*/  LDGSTS.E [R252+0x4300], desc[UR60][R2.64], P2 ;  /* 0x0430000002fc7fae */ /* 0x0005e8000912187c */
[----:B------:R-:W3:Y:S04]  /*34140*/  LDL.LU R239, [R1+0x1934] ;  /* 0x0019340001ef7983 */ /* 0x000ee80000300800 */
[----:B------:R-:W3:Y:S01]  /*34150*/  LDL.LU R240, [R1+0x193c] ;  /* 0x00193c0001f07983 */ /* 0x000ee20000300800 */
[----:B----4-:R-:W-:-:S02]  /*34160*/  LEA R62, P0, R241, R6, 0x2 ;  /* 0x00000006f13e7211 */ /* 0x010fc400078010ff */
[CC--:B-1----:R-:W-:Y:S02]  /*34170*/  LEA R56, P1, R242.reuse, R6.reuse, 0x2 ;  /* 0x00000006f2387211 */ /* 0x0c2fe400078210ff */
[-C--:B------:R-:W-:Y:S02]  /*34180*/  LEA.HI.X.SX32 R63, R241, R5.reuse, 0x2, P0 ;  /* 0x00000005f13f7211 */ /* 0x080fe400000f16ff */
[C---:B--2---:R-:W-:Y:S02]  /*34190*/  LEA R2, P6, R243.reuse, R6, 0x2 ;  /* 0x00000006f3027211 */ /* 0x044fe400078c10ff */
        /* <DEDUP_REMOVED lines=17> */
[----:B------:R1:W-:Y:S01]  /*342b0*/  LDGSTS.E [R51+0x5300], desc[UR60][R58.64], P2 ;  /* 0x053000003a337fae */ /* 0x0003e2000912187c */
[----:B------:R-:W-:-:S03]  /*342c0*/  LEA.HI.X.SX32 R3, R52, R5, 0x2, P6 ;  /* 0x0000000534037211 */ /* 0x000fc600030f16ff */
[----:B------:R1:W-:Y:S04]  /*342d0*/  STL.64 [R1+0x1910], R58 ;  /* 0x0019103a01007387 */ /* 0x0003e80000100a00 */
[----:B------:R2:W-:Y:S04]  /*342e0*/  STL.64 [R1+0x1918], R56 ;  /* 0x0019183801007387 */ /* 0x0005e80000100a00 */
[----:B------:R2:W-:Y:S04]  /*342f0*/  LDGSTS.E [R50+0x5700], desc[UR60][R56.64], P2 ;  /* 0x0570000038327fae */ /* 0x0005e8000912187c */
[----:B------:R3:W-:Y:S04]  /*34300*/  STL.64 [R1+0x1920], R2 ;  /* 0x0019200201007387 */ /* 0x0007e80000100a00 */
[----:B------:R3:W-:Y:S04]  /*34310*/  LDGSTS.E [R252+0x5b00], desc[UR60][R2.64], P2 ;  /* 0x05b0000002fc7fae */ /* 0x0007e8000912187c */
[----:B------:R-:W4:Y:S01]  /*34320*/  LDL.LU R50, [R1+0x195c] ;  /* 0x00195c0001327983 */ /* 0x000f220000300800 */
[----:B------:R-:W-:-:S03]  /*34330*/  LEA R62, P0, R237, R6, 0x2 ;  /* 0x00000006ed3e7211 */ /* 0x000fc600078010ff */
[----:B------:R-:W4:Y:S01]  /*34340*/  LDL.LU R61, [R1+0x1964] ;  /* 0x00196400013d7983 */ /* 0x000f220000300800 */
[----:B------:R-:W-:Y:S02]  /*34350*/  LEA.HI.X.SX32 R63, R237, R5, 0x2, P0 ;  /* 0x00000005ed3f7211 */ /* 0x000fe400000f16ff */
[----:B-1----:R-:W-:Y:S01]  /*34360*/  IADD3 R58, R250, 0x200000, RZ ;  /* 0x00200000fa3a7810 */ /* 0x002fe20007ffe0ff */
[----:B------:R-:W4:Y:S01]  /*34370*/  LDL.LU R52, [R1+0x196c] ;  /* 0x00196c0001347983 */ /* 0x000f220000300800 */
[----:B--2---:R-:W-:-:S03]  /*34380*/  LEA R56, P1, R239, R6, 0x2 ;  /* 0x00000006ef387211 */ /* 0x004fc600078210ff */
[----:B------:R4:W-:Y:S01]  /*34390*/  LDGSTS.E [R58+0x5f00], desc[UR60][R62.64], P2 ;  /* 0x05f000003e3a7fae */ /* 0x0009e2000912187c */
[CC--:B---3--:R-:W-:Y:S02]  /*343a0*/  LEA R2, P6, R240.reuse, R6.reuse, 0x2 ;  /* 0x00000006f0027211 */ /* 0x0c8fe400078c10ff */
[-C--:B------:R-:W-:Y:S02]  /*343b0*/  LEA.HI.X.SX32 R57, R239, R5.reuse, 0x2, P1 ;  /* 0x00000005ef397211 */ /* 0x080fe400008f16ff */
[----:B------:R-:W-:Y:S01]  /*343c0*/  LEA.HI.X.SX32 R3, R240, R5, 0x2, P6 ;  /* 0x00000005f0037211 */ /* 0x000fe200030f16ff */
[----:B------:R4:W-:Y:S04]  /*343d0*/  STL.64 [R1+0x1928], R62 ;  /* 0x0019283e01007387 */ /* 0x0009e80000100a00 */
[----:B------:R1:W-:Y:S04]  /*343e0*/  STL.64 [R1+0x1930], R56 ;  /* 0x0019303801007387 */ /* 0x0003e80000100a00 */
[----:B------:R-:W2:Y:S04]  /*343f0*/  LDL.LU R237, [R1+0x1974] ;  /* 0x0019740001ed7983 */ /* 0x000ea80000300800 */
[----:B------:R1:W-:Y:S04]  /*34400*/  LDGSTS.E [R51+0x6300], desc[UR60][R56.64], P2 ;  /* 0x0630000038337fae */ /* 0x0003e8000912187c */
[----:B------:R3:W-:Y:S04]  /*34410*/  STL.64 [R1+0x1938], R2 ;  /* 0x0019380201007387 */ /* 0x0007e80000100a00 */
[----:B------:R-:W2:Y:S04]  /*34420*/  LDL.LU R239, [R1+0x197c] ;  /* 0x00197c0001ef7983 */ /* 0x000ea80000300800 */
[----:B------:R-:W2:Y:S04]  /*34430*/  LDL.LU R240, [R1+0x1984] ;  /* 0x0019840001f07983 */ /* 0x000ea80000300800 */
[----:B------:R3:W-:Y:S01]  /*34440*/  LDGSTS.E [R252+0x6700], desc[UR60][R2.64], P2 ;  /* 0x0670000002fc7fae */ /* 0x0007e2000912187c */
[----:B----4-:R-:W-:-:S02]  /*34450*/  LEA R62, P0, R241, R6, 0x2 ;  /* 0x00000006f13e7211 */ /* 0x010fc400078010ff */
[CC--:B-1----:R-:W-:Y:S02]  /*34460*/  LEA R56, P1, R242.reuse, R6.reuse, 0x2 ;  /* 0x00000006f2387211 */ /* 0x0c2fe400078210ff */
[-C--:B------:R-:W-:Y:S02]  /*34470*/  LEA.HI.X.SX32 R63, R241, R5.reuse, 0x2, P0 ;  /* 0x00000005f13f7211 */ /* 0x080fe400000f16ff */
[----:B------:R-:W-:Y:S01]  /*34480*/  LEA.HI.X.SX32 R57, R242, R5, 0x2, P1 ;  /* 0x00000005f2397211 */ /* 0x000fe200008f16ff */
[----:B------:R-:W4:Y:S01]  /*34490*/  LDL.LU R241, [R1+0x198c] ;  /* 0x00198c0001f17983 */ /* 0x000f220000300800 */
[----:B---3--:R-:W-:-:S03]  /*344a0*/  LEA R2, P6, R243, R6, 0x2 ;  /* 0x00000006f3027211 */ /* 0x008fc600078c10ff */
[----:B------:R-:W-:Y:S04]  /*344b0*/  STL.64 [R1+0x1940], R62 ;  /* 0x0019403e01007387 */ /* 0x000fe80000100a00 */
[----:B------:R1:W-:Y:S01]  /*344c0*/  STL.64 [R1+0x1948], R56 ;  /* 0x0019483801007387 */ /* 0x0003e20000100a00 */
[----:B------:R-:W-:-:S03]  /*344d0*/  LEA.HI.X.SX32 R3, R243, R5, 0x2, P6 ;  /* 0x00000005f3037211 */ /* 0x000fc600030f16ff */
[----:B------:R-:W3:Y:S04]  /*344e0*/  LDL.LU R242, [R1+0x1994] ;  /* 0x0019940001f27983 */ /* 0x000ee80000300800 */
[----:B------:R-:W3:Y:S04]  /*344f0*/  LDL.LU R243, [R1+0x199c] ;  /* 0x00199c0001f37983 */ /* 0x000ee80000300800 */
[----:B------:R1:W-:Y:S04]  /*34500*/  LDGSTS.E [R58+0x6b00], desc[UR60][R62.64], P2 ;  /* 0x06b000003e3a7fae */ /* 0x0003e8000912187c */
[----:B------:R1:W-:Y:S04]  /*34510*/  LDGSTS.E [R51+0x6f00], desc[UR60][R56.64], P2 ;  /* 0x06f0000038337fae */ /* 0x0003e8000912187c */
[----:B------:R1:W-:Y:S04]  /*34520*/  STL.64 [R1+0x1950], R2 ;  /* 0x0019500201007387 */ /* 0x0003e80000100a00 */
[----:B------:R1:W-:Y:S02]  /*34530*/  LDGSTS.E [R252+0x7300], desc[UR60][R2.64], P2 ;  /* 0x0730000002fc7fae */ /* 0x0003e4000912187c */
[----:B-1----:R-:W-:-:S02]  /*34540*/  LEA R58, P0, R50, R6, 0x2 ;  /* 0x00000006323a7211 */ /* 0x002fc400078010ff */
[CC--:B------:R-:W-:Y:S02]  /*34550*/  LEA R56, P1, R61.reuse, R6.reuse, 0x2 ;  /* 0x000000063d387211 */ /* 0x0c0fe400078210ff */
[-C--:B------:R-:W-:Y:S01]  /*34560*/  LEA.HI.X.SX32 R59, R50, R5.reuse, 0x2, P0 ;  /* 0x00000005323b7211 */ /* 0x080fe200000f16ff */
[----:B------:R-:W-:Y:S01]  /*34570*/  VIADD R50, R250, 0x200000 ;  /* 0x00200000fa327836 */ /* 0x000fe20000000000 */
[C---:B------:R-:W-:Y:S02]  /*34580*/  LEA R2, P6, R52.reuse, R6, 0x2 ;  /* 0x0000000634027211 */ /* 0x040fe400078c10ff */
[-C--:B------:R-:W-:Y:S01]  /*34590*/  LEA.HI.X.SX32 R57, R61, R5.reuse, 0x2, P1 ;  /* 0x000000053d397211 */ /* 0x080fe200008f16ff */
[----:B------:R2:W-:Y:S01]  /*345a0*/  STL.64 [R1+0x1958], R58 ;  /* 0x0019583a01007387 */ /* 0x0005e20000100a00 */
[----:B------:R-:W-:-:S03]  /*345b0*/  LEA.HI.X.SX32 R3, R52, R5, 0x2, P6 ;  /* 0x0000000534037211 */ /* 0x000fc600030f16ff */
[----:B------:R2:W-:Y:S04]  /*345c0*/  LDGSTS.E [R51+0x7700], desc[UR60][R58.64], P2 ;  /* 0x077000003a337fae */ /* 0x0005e8000912187c */
[----:B------:R1:W-:Y:S04]  /*345d0*/  STL.64 [R1+0x1960], R56 ;  /* 0x0019603801007387 */ /* 0x0003e80000100a00 */
        /* <DEDUP_REMOVED lines=12> */
[----:B------:R3:W-:Y:S04]  /*346a0*/  LDGSTS.E [R50+0x20700], desc[UR60][R56.64], P2 ;  /* 0x2070000038327fae */ /* 0x0007e8000912187c */
[----:B------:R1:W-:Y:S04]  /*346b0*/  STL.64 [R1+0x1980], R2 ;  /* 0x0019800201007387 */ /* 0x0003e80000100a00 */
[----:B------:R1:W-:Y:S01]  /*346c0*/  LDGSTS.E [R252+0x20b00], desc[UR60][R2.64], P2 ;  /* 0x20b0000002fc7fae */ /* 0x0003e2000912187c */
[----:B------:R-:W-:Y:S02]  /*346d0*/  IADD3 R52, R250, 0x200000, RZ ;  /* 0x00200000fa347810 */ /* 0x000fe40007ffe0ff */
[----:B----4-:R-:W-:-:S04]  /*346e0*/  LEA R58, P0, R241, R6, 0x2 ;  /* 0x00000006f13a7211 */ /* 0x010fc800078010ff */
[----:B------:R-:W-:Y:S02]  /*346f0*/  LEA.HI.X.SX32 R59, R241, R5, 0x2, P0 ;  /* 0x00000005f13b7211 */ /* 0x000fe400000f16ff */
[----:B---3--:R-:W-:-:S03]  /*34700*/  LEA R56, P1, R242, R6, 0x2 ;  /* 0x00000006f2387211 */ /* 0x008fc600078210ff */
[----:B------:R-:W-:Y:S01]  /*34710*/  LDGSTS.E [R51+0x20f00], desc[UR60][R58.64], P2 ;  /* 0x20f000003a337fae */ /* 0x000fe2000912187c */
[C---:B-1----:R-:W-:Y:S02]  /*34720*/  LEA R2, P6, R243.reuse, R6, 0x2 ;  /* 0x00000006f3027211 */ /* 0x042fe400078c10ff */
[-C--:B------:R-:W-:Y:S01]  /*34730*/  LEA.HI.X.SX32 R57, R242, R5.reuse, 0x2, P1 ;  /* 0x00000005f2397211 */ /* 0x080fe200008f16ff */
[----:B------:R-:W-:Y:S01]  /*34740*/  STL.64 [R1+0x1988], R58 ;  /* 0x0019883a01007387 */ /* 0x000fe20000100a00 */
[----:B------:R-:W-:-:S03]  /*34750*/  LEA.HI.X.SX32 R3, R243, R5, 0x2, P6 ;  /* 0x00000005f3037211 */ /* 0x000fc600030f16ff */
[----:B------:R1:W-:Y:S04]  /*34760*/  STL.64 [R1+0x1990], R56 ;  /* 0x0019903801007387 */ /* 0x0003e80000100a00 */
[----:B------:R1:W-:Y:S04]  /*34770*/  LDGSTS.E [R50+0x21300], desc[UR60][R56.64], P2 ;  /* 0x2130000038327fae */ /* 0x0003e8000912187c */
[----:B------:R2:W-:Y:S04]  /*34780*/  STL.64 [R1+0x1998], R2 ;  /* 0x0019980201007387 */ /* 0x0005e80000100a00 */
[----:B------:R2:W-:Y:S01]  /*34790*/  LDGSTS.E [R252+0x21700], desc[UR60][R2.64], P2 ;  /* 0x2170000002fc7fae */ /* 0x0005e2000912187c */
[----:B-1----:R-:W-:-:S02]  /*347a0*/  LEA R56, P0, R45, R6, 0x2 ;  /* 0x000000062d387211 */ /* 0x002fc400078010ff */
[-C--:B------:R-:W-:Y:S02]  /*347b0*/  LEA R50, P1, R55, R6.reuse, 0x2 ;  /* 0x0000000637327211 */ /* 0x080fe400078210ff */
[-C--:B------:R-:W-:Y:S01]  /*347c0*/  LEA.HI.X.SX32 R57, R45, R5.reuse, 0x2, P0 ;  /* 0x000000052d397211 */ /* 0x080fe200000f16ff */
[----:B------:R-:W-:Y:S01]  /*347d0*/  VIADD R45, R250, 0x200000 ;  /* 0x00200000fa2d7836 */ /* 0x000fe20000000000 */
[-C--:B------:R-:W-:Y:S02]  /*347e0*/  LEA.HI.X.SX32 R51, R55, R5.reuse, 0x2, P1 ;  /* 0x0000000537337211 */ /* 0x080fe400008f16ff */
[CC--:B--2---:R-:W-:Y:S01]  /*347f0*/  LEA R2, P6, R53.reuse, R6.reuse, 0x2 ;  /* 0x0000000635027211 */ /* 0x0c4fe200078c10ff */
[----:B------:R-:W-:Y:S03]  /*34800*/  STL.64 [R1+0x19a0], R56 ;  /* 0x0019a03801007387 */ /* 0x000fe60000100a00 */
[----:B------:R-:W-:Y:S01]  /*34810*/  LEA.HI.X.SX32 R3, R53, R5, 0x2, P6 ;  /* 0x0000000535037211 */ /* 0x000fe200030f16ff */
[----:B------:R1:W-:Y:S04]  /*34820*/  LDGSTS.E [R52+0x21b00], desc[UR60][R56.64], P2 ;  /* 0x21b0000038347fae */ /* 0x0003e8000912187c */
[----:B------:R2:W-:Y:S04]  /*34830*/  STL.64 [R1+0x19a8], R50 ;  /* 0x0019a83201007387 */ /* 0x0005e80000100a00 */
[----:B------:R2:W-:Y:S01]  /*34840*/  LDGSTS.E [R45+0x21f00], desc[UR60][R50.64], P2 ;  /* 0x21f00000322d7fae */ /* 0x0005e2000912187c */
[----:B-1----:R-:W-:-:S03]  /*34850*/  LEA R52, P0, R44, R6, 0x2 ;  /* 0x000000062c347211 */ /* 0x002fc600078010ff */
[----:B------:R1:W-:Y:S01]  /*34860*/  STL.64 [R1+0x19b0], R2 ;  /* 0x0019b00201007387 */ /* 0x0003e20000100a00 */
[----:B------:R-:W-:-:S03]  /*34870*/  LEA.HI.X.SX32 R53, R44, R5, 0x2, P0 ;  /* 0x000000052c357211 */ /* 0x000fc600000f16ff */
[----:B------:R1:W-:Y:S01]  /*34880*/  LDGSTS.E [R252+0x22300], desc[UR60][R2.64], P2 ;  /* 0x2230000002fc7fae */ /* 0x0003e2000912187c */
[----:B--2---:R-:W-:Y:S02]  /*34890*/  LEA R50, P1, R54, R6, 0x2 ;  /* 0x0000000636327211 */ /* 0x004fe400078210ff */
[----:B------:R-:W-:Y:S01]  /*348a0*/  IADD3 R44, R250, 0x200000, RZ ;  /* 0x00200000fa2c7810 */ /* 0x000fe20007ffe0ff */
[----:B------:R-:W-:Y:S01]  /*348b0*/  STL.64 [R1+0x19b8], R52 ;  /* 0x0019b83401007387 */ /* 0x000fe20000100a00 */
[----:B------:R-:W-:-:S03]  /*348c0*/  LEA.HI.X.SX32 R51, R54, R5, 0x2, P1 ;  /* 0x0000000536337211 */ /* 0x000fc600008f16ff */
[----:B------:R-:W-:Y:S01]  /*348d0*/  LDGSTS.E [R45+0x22700], desc[UR60][R52.64], P2 ;  /* 0x22700000342d7fae */ /* 0x000fe2000912187c */
[----:B-1----:R-:W-:-:S03]  /*348e0*/  LEA R2, P6, R46, R6, 0x2 ;  /* 0x000000062e027211 */ /* 0x002fc600078c10ff */
[----:B------:R1:W-:Y:S01]  /*348f0*/  STL.64 [R1+0x19c0], R50 ;  /* 0x0019c03201007387 */ /* 0x0003e20000100a00 */
[----:B------:R-:W-:-:S03]  /*34900*/  LEA.HI.X.SX32 R3, R46, R5, 0x2, P6 ;  /* 0x000000052e037211 */ /* 0x000fc600030f16ff */
[----:B------:R1:W-:Y:S01]  /*34910*/  LDGSTS.E [R44+0x22b00], desc[UR60][R50.64], P2 ;  /* 0x22b00000322c7fae */ /* 0x0003e2000912187c */
[----:B------:R-:W-:-:S03]  /*34920*/  VIADD R46, R250, 0x200000 ;  /* 0x00200000fa2e7836 */ /* 0x000fc60000000000 */
[----:B------:R2:W-:Y:S04]  /*34930*/  STL.64 [R1+0x19c8], R2 ;  /* 0x0019c80201007387 */ /* 0x0005e80000100a00 */
[----:B------:R2:W-:Y:S01]  /*34940*/  LDGSTS.E [R252+0x22f00], desc[UR60][R2.64], P2 ;  /* 0x22f0000002fc7fae */ /* 0x0005e2000912187c */
[-C--:B-1----:R-:W-:Y:S02]  /*34950*/  LEA R50, P0, R35, R6.reuse, 0x2 ;  /* 0x0000000623327211 */ /* 0x082fe400078010ff */
[----:B------:R-:W-:Y:S02]  /*34960*/  LEA R44, P1, R49, R6, 0x2 ;  /* 0x00000006312c7211 */ /* 0x000fe400078210ff */
[----:B------:R-:W-:Y:S02]  /*34970*/  LEA.HI.X.SX32 R51, R35, R5, 0x2, P0 ;  /* 0x0000000523337211 */ /* 0x000fe400000f16ff */
[----:B------:R-:W-:-:S02]  /*34980*/  IADD3 R35, R250, 0x200000, RZ ;  /* 0x00200000fa237810 */ /* 0x000fc40007ffe0ff */
[----:B--2---:R-:W-:Y:S02]  /*34990*/  LEA R2, P6, R47, R6, 0x2 ;  /* 0x000000062f027211 */ /* 0x004fe400078c10ff */
[-C--:B------:R-:W-:Y:S01]  /*349a0*/  LEA.HI.X.SX32 R45, R49, R5.reuse, 0x2, P1 ;  /* 0x00000005312d7211 */ /* 0x080fe200008f16ff */
[----:B------:R1:W-:Y:S01]  /*349b0*/  LDGSTS.E [R46+0x23300], desc[UR60][R50.64], P2 ;  /* 0x23300000322e7fae */ /* 0x0003e2000912187c */
[----:B------:R-:W-:-:S03]  /*349c0*/  LEA.HI.X.SX32 R3, R47, R5, 0x2, P6 ;  /* 0x000000052f037211 */ /* 0x000fc600030f16ff */
[----:B------:R-:W-:Y:S04]  /*349d0*/  STL.64 [R1+0x19d0], R50 ;  /* 0x0019d03201007387 */ /* 0x000fe80000100a00 */
[----:B------:R2:W-:Y:S04]  /*349e0*/  STL.64 [R1+0x19d8], R44 ;  /* 0x0019d82c01007387 */ /* 0x0005e80000100a00 */
[----:B------:R2:W-:Y:S01]  /*349f0*/  LDGSTS.E [R35+0x23700], desc[UR60][R44.64], P2 ;  /* 0x237000002c237fae */ /* 0x0005e2000912187c */
[----:B-1----:R-:W-:-:S03]  /*34a00*/  LEA R46, P0, R34, R6, 0x2 ;  /* 0x00000006222e7211 */ /* 0x002fc600078010ff */
[----:B------:R1:W-:Y:S01]  /*34a10*/  STL.64 [R1+0x19e0], R2 ;  /* 0x0019e00201007387 */ /* 0x0003e20000100a00 */
[----:B------:R-:W-:-:S03]  /*34a20*/  LEA.HI.X.SX32 R47, R34, R5, 0x2, P0 ;  /* 0x00000005222f7211 */ /* 0x000fc600000f16ff */
[----:B------:R1:W-:Y:S01]  /*34a30*/  LDGSTS.E [R252+0x23b00], desc[UR60][R2.64], P2 ;  /* 0x23b0000002fc7fae */ /* 0x0003e2000912187c */
[----:B--2---:R-:W-:Y:S01]  /*34a40*/  LEA R44, P1, R48, R6, 0x2 ;  /* 0x00000006302c7211 */ /* 0x004fe200078210ff */
[----:B------:R-:W-:Y:S02]  /*34a50*/  VIADD R34, R250, 0x200000 ;  /* 0x00200000fa227836 */ /* 0x000fe40000000000 */
[----:B------:R-:W-:Y:S01]  /*34a60*/  STL.64 [R1+0x19e8], R46 ;  /* 0x0019e82e01007387 */ /* 0x000fe20000100a00 */
[----:B------:R-:W-:-:S03]  /*34a70*/  LEA.HI.X.SX32 R45, R48, R5, 0x2, P1 ;  /* 0x00000005302d7211 */ /* 0x000fc600008f16ff */
[----:B------:R-:W-:Y:S01]  /*34a80*/  LDGSTS.E [R35+0x23f00], desc[UR60][R46.64], P2 ;  /* 0x23f000002e237fae */ /* 0x000fe2000912187c */
[----:B-1----:R-:W-:-:S03]  /*34a90*/  LEA R2, P6, R38, R6, 0x2 ;  /* 0x0000000626027211 */ /* 0x002fc600078c10ff */
[----:B------:R1:W-:Y:S01]  /*34aa0*/  STL.64 [R1+0x19f0], R44 ;  /* 0x0019f02c01007387 */ /* 0x0003e20000100a00 */
[----:B------:R-:W-:-:S03]  /*34ab0*/  LEA.HI.X.SX32 R3, R38, R5, 0x2, P6 ;  /* 0x0000000526037211 */ /* 0x000fc600030f16ff */
[----:B------:R1:W-:Y:S01]  /*34ac0*/  LDGSTS.E [R34+0x24300], desc[UR60][R44.64], P2 ;  /* 0x243000002c227fae */ /* 0x0003e2000912187c */
[----:B------:R-:W-:-:S03]  /*34ad0*/  IADD3 R38, R250, 0x200000, RZ ;  /* 0x00200000fa267810 */ /* 0x000fc60007ffe0ff */
[----:B------:R2:W-:Y:S04]  /*34ae0*/  STL.64 [R1+0x19f8], R2 ;  /* 0x0019f80201007387 */ /* 0x0005e80000100a00 */
[----:B------:R2:W-:Y:S01]  /*34af0*/  LDGSTS.E [R252+0x24700], desc[UR60][R2.64], P2 ;  /* 0x2470000002fc7fae */ /* 0x0005e2000912187c */
[CC--:B-1----:R-:W-:Y:S02]  /*34b00*/  LEA R44, P0, R32.reuse, R6.reuse, 0x2 ;  /* 0x00000006202c7211 */ /* 0x0c2fe400078010ff */
[-C--:B------:R-:W-:Y:S02]  /*34b10*/  LEA R34, P1, R43, R6.reuse, 0x2 ;  /* 0x000000062b227211 */ /* 0x080fe400078210ff */
[----:B------:R-:W-:Y:S01]  /*34b20*/  LEA.HI.X.SX32 R45, R32, R5, 0x2, P0 ;  /* 0x00000005202d7211 */ /* 0x000fe200000f16ff */
[----:B------:R-:W-:Y:S01]  /*34b30*/  VIADD R32, R250, 0x200000 ;  /* 0x00200000fa207836 */ /* 0x000fe20000000000 */
[----:B--2---:R-:W-:-:S02]  /*34b40*/  LEA R2, P6, R39, R6, 0x2 ;  /* 0x0000000627027211 */ /* 0x004fc400078c10ff */
        /* <DEDUP_REMOVED lines=10> */
[C---:B--2---:R-:W-:Y:S02]  /*34bf0*/  LEA R34, P1, R41.reuse, R6, 0x2 ;  /* 0x0000000629227211 */ /* 0x044fe400078210ff */
[----:B------:R-:W-:Y:S01]  /*34c00*/  IADD3 R30, R250, 0x200000, RZ ;  /* 0x00200000fa1e7810 */ /* 0x000fe20007ffe0ff */
[----:B------:R2:W-:Y:S01]  /*34c10*/  STL.64 [R1+0x1a18], R38 ;  /* 0x001a182601007387 */ /* 0x0005e20000100a00 */
[----:B------:R-:W-:-:S03]  /*34c20*/  LEA.HI.X.SX32 R35, R41, R5, 0x2, P1 ;  /* 0x0000000529237211 */ /* 0x000fc600008f16ff */
[----:B------:R2:W-:Y:S01]  /*34c30*/  LDGSTS.E [R32+0x25700], desc[UR60][R38.64], P2 ;  /* 0x2570000026207fae */ /* 0x0005e2000912187c */
[----:B-1----:R-:W-:-:S03]  /*34c40*/  LEA R2, P6, R40, R6, 0x2 ;  /* 0x0000000628027211 */ /* 0x002fc600078c10ff */
[----:B------:R-:W-:Y:S01]  /*34c50*/  STL.64 [R1+0x1a20], R34 ;  /* 0x001a202201007387 */ /* 0x000fe20000100a00 */
[----:B------:R-:W-:Y:S02]  /*34c60*/  LEA.HI.X.SX32 R3, R40, R5, 0x2, P6 ;  /* 0x0000000528037211 */ /* 0x000fe400030f16ff */
[-C--:B------:R-:W-:Y:S01]  /*34c70*/  LEA R40, P0, R29, R6.reuse, 0x2 ;  /* 0x000000061d287211 */ /* 0x080fe200078010ff */
[----:B------:R-:W-:Y:S04]  /*34c80*/  LDGSTS.E [R30+0x25b00], desc[UR60][R34.64], P2 ;  /* 0x25b00000221e7fae */ /* 0x000fe8000912187c */
[----:B------:R1:W-:Y:S01]  /*34c90*/  STL.64 [R1+0x1a28], R2 ;  /* 0x001a280201007387 */ /* 0x0003e20000100a00 */
[----:B--2---:R-:W-:-:S03]  /*34ca0*/  LEA R38, P1, R42, R6, 0x2 ;  /* 0x000000062a267211 */ /* 0x004fc600078210ff */
[----:B------:R2:W-:Y:S01]  /*34cb0*/  LDGSTS.E [R252+0x25f00], desc[UR60][R2.64], P2 ;  /* 0x25f0000002fc7fae */ /* 0x0005e2000912187c */
[-C--:B------:R-:W-:Y:S02]  /*34cc0*/  LEA.HI.X.SX32 R41, R29, R5.reuse, 0x2, P0 ;  /* 0x000000051d297211 */ /* 0x080fe400000f16ff */
[----:B------:R-:W-:Y:S01]  /*34cd0*/  LEA.HI.X.SX32 R39, R42, R5, 0x2, P1 ;  /* 0x000000052a277211 */ /* 0x000fe200008f16ff */
[----:B-1----:R-:W3:Y:S01]  /*34ce0*/  LDL.LU R3, [R1+0x1a70] ;  /* 0x001a700001037983 */ /* 0x002ee20000300800 */
[----:B--2---:R-:W3:Y:S03]  /*34cf0*/  LDC R2, c[0x0][0x240] ;  /* 0x00009000ff027b82 */ /* 0x004ee60000000800 */
[----:B------:R-:W2:Y:S04]  /*34d00*/  LDL.LU R240, [R1+0x1a74] ;  /* 0x001a740001f07983 */ /* 0x000ea80000300800 */
[----:B------:R-:W4:Y:S04]  /*34d10*/  LDL.LU R241, [R1+0x1a88] ;  /* 0x001a880001f17983 */ /* 0x000f280000300800 */
[----:B------:R-:W4:Y:S04]  /*34d20*/  LDL.LU R32, [R1+0x1a7c] ;  /* 0x001a7c0001207983 */ /* 0x000f280000300800 */
[----:B------:R1:W-:Y:S04]  /*34d30*/  STL.64 [R1+0x1a30], R40 ;  /* 0x001a302801007387 */ /* 0x0003e80000100a00 */
[----:B------:R-:W4:Y:S04]  /*34d40*/  LDL.LU R242, [R1+0x1a84] ;  /* 0x001a840001f27983 */ /* 0x000f280000300800 */
[----:B------:R1:W-:Y:S04]  /*34d50*/  STL.64 [R1+0x1a38], R38 ;  /* 0x001a382601007387 */ /* 0x0003e80000100a00 */
[----:B------:R-:W4:Y:S01]  /*34d60*/  LDL.LU R243, [R1+0x1a8c] ;  /* 0x001a8c0001f37983 */ /* 0x000f220000300800 */
[----:B------:R-:W-:Y:S01]  /*34d70*/  LEA R34, P6, R33, R6, 0x2 ;  /* 0x0000000621227211 */ /* 0x000fe200078c10ff */
[----:B------:R-:W-:-:S02]  /*34d80*/  VIADD R29, R250, 0x200000 ;  /* 0x00200000fa1d7836 */ /* 0x000fc40000000000 */
[----:B------:R1:W-:Y:S01]  /*34d90*/  LDGSTS.E [R30+0x26300], desc[UR60][R40.64], P2 ;  /* 0x26300000281e7fae */ /* 0x0003e2000912187c */
[----:B------:R-:W-:-:S03]  /*34da0*/  LEA.HI.X.SX32 R35, R33, R5, 0x2, P6 ;  /* 0x0000000521237211 */ /* 0x000fc600030f16ff */
[----:B------:R1:W-:Y:S04]  /*34db0*/  LDGSTS.E [R29+0x26700], desc[UR60][R38.64], P2 ;  /* 0x26700000261d7fae */ /* 0x0003e8000912187c */
[----:B------:R1:W-:Y:S02]  /*34dc0*/  STL.64 [R1+0x1a40], R34 ;  /* 0x001a402201007387 */ /* 0x0003e40000100a00 */
[-C--:B-1----:R-:W-:Y:S02]  /*34dd0*/  LEA R40, P0, R36, R6.reuse, 0x2 ;  /* 0x0000000624287211 */ /* 0x082fe400078010ff */
[----:B------:R1:W-:Y:S01]  /*34de0*/  LDGSTS.E [R252+0x26b00], desc[UR60][R34.64], P2 ;  /* 0x26b0000022fc7fae */ /* 0x0003e2000912187c */
[----:B------:R-:W-:-:S03]  /*34df0*/  LEA R38, P1, R31, R6, 0x2 ;  /* 0x000000061f267211 */ /* 0x000fc600078210ff */
[----:B------:R-:W4:Y:S01]  /*34e00*/  LDL.LU R33, [R1+0x1a94] ;  /* 0x001a940001217983 */ /* 0x000f220000300800 */
[-C--:B------:R-:W-:Y:S02]  /*34e10*/  LEA.HI.X.SX32 R41, R36, R5.reuse, 0x2, P0 ;  /* 0x0000000524297211 */ /* 0x080fe400000f16ff */
[----:B------:R-:W-:Y:S01]  /*34e20*/  IADD3 R36, R250, 0x200000, RZ ;  /* 0x00200000fa247810 */ /* 0x000fe20007ffe0ff */
[----:B------:R-:W4:Y:S01]  /*34e30*/  LDL.LU R30, [R1+0x1a9c] ;  /* 0x001a9c00011e7983 */ /* 0x000f220000300800 */
[-C--:B------:R-:W-:Y:S02]  /*34e40*/  LEA.HI.X.SX32 R39, R31, R5.reuse, 0x2, P1 ;  /* 0x000000051f277211 */ /* 0x080fe400008f16ff */
[C---:B-1----:R-:W-:Y:S01]  /*34e50*/  LEA R34, P6, R37.reuse, R6, 0x2 ;  /* 0x0000000625227211 */ /* 0x042fe200078c10ff */
[----:B------:R-:W-:Y:S03]  /*34e60*/  LDGSTS.E [R29+0x26f00], desc[UR60][R40.64], P2 ;  /* 0x26f00000281d7fae */ /* 0x000fe6000912187c */
[----:B------:R-:W-:Y:S01]  /*34e70*/  LEA.HI.X.SX32 R35, R37, R5, 0x2, P6 ;  /* 0x0000000525237211 */ /* 0x000fe200030f16ff */
[----:B------:R-:W4:Y:S04]  /*34e80*/  LDL.LU R31, [R1+0x1aa4] ;  /* 0x001aa400011f7983 */ /* 0x000f280000300800 */
[----:B------:R-:W-:Y:S04]  /*34e90*/  LDGSTS.E [R36+0x27300], desc[UR60][R38.64], P2 ;  /* 0x2730000026247fae */ /* 0x000fe8000912187c */
[----:B------:R-:W-:Y:S04]  /*34ea0*/  STL.64 [R1+0x1a48], R40 ;  /* 0x001a482801007387 */ /* 0x000fe80000100a00 */
[----:B------:R3:W-:Y:S04]  /*34eb0*/  LDGSTS.E [R252+0x27700], desc[UR60][R34.64], P2 ;  /* 0x2770000022fc7fae */ /* 0x0007e8000912187c */
[----:B------:R-:W-:Y:S04]  /*34ec0*/  STL.64 [R1+0x1a50], R38 ;  /* 0x001a502601007387 */ /* 0x000fe80000100a00 */
[----:B------:R-:W4:Y:S04]  /*34ed0*/  LDL.LU R29, [R1+0x1aac] ;  /* 0x001aac00011d7983 */ /* 0x000f280000300800 */
[----:B------:R1:W-:Y:S04]  /*34ee0*/  STL.64 [R1+0x1a68], R34 ;  /* 0x001a682201007387 */ /* 0x0003e80000100a00 */
[----:B------:R-:W4:Y:S04]  /*34ef0*/  LDL.LU R237, [R1+0x1ab4] ;  /* 0x001ab40001ed7983 */ /* 0x000f280000300800 */
[----:B------:R-:W4:Y:S01]  /*34f00*/  LDL.LU R239, [R1+0x1abc] ;  /* 0x001abc0001ef7983 */ /* 0x000f220000300800 */
[----:B---3--:R-:W-:Y:S01]  /*34f10*/  IMAD R252, R3, R2, RZ ;  /* 0x0000000203fc7224 */ /* 0x008fe200078e02ff */
[----:B--2---:R-:W-:-:S02]  /*34f20*/  LEA R2, P1, R240, R6, 0x2 ;  /* 0x00000006f0027211 */ /* 0x004fc400078210ff */
[CC--:B----4-:R-:W-:Y:S02]  /*34f30*/  LEA R124, P6, R241.reuse, R6.reuse, 0x2 ;  /* 0x00000006f17c7211 */ /* 0x0d0fe400078c10ff */
[-C--:B------:R-:W-:Y:S02]  /*34f40*/  LEA.HI.X.SX32 R3, R240, R5.reuse, 0x2, P1 ;  /* 0x00000005f0037211 */ /* 0x080fe400008f16ff */
[CC--:B------:R-:W-:Y:S01]  /*34f50*/  LEA R122, P0, R32.reuse, R6.reuse, 0x2 ;  /* 0x00000006207a7211 */ /* 0x0c0fe200078010ff */
[----:B------:R-:W2:Y:S01]  /*34f60*/  LDL.LU R240, [R1+0x1ac4] ;  /* 0x001ac40001f07983 */ /* 0x000ea20000300800 */
[-C--:B------:R-:W-:Y:S02]  /*34f70*/  LEA.HI.X.SX32 R125, R241, R5.reuse, 0x2, P6 ;  /* 0x00000005f17d7211 */ /* 0x080fe400030f16ff */
[----:B------:R-:W-:Y:S01]  /*34f80*/  LEA.HI.X.SX32 R123, R32, R5, 0x2, P0 ;  /* 0x00000005207b7211 */ /* 0x000fe200000f16ff */
[----:B------:R-:W3:Y:S01]  /*34f90*/  LDL.LU R241, [R1+0x1acc] ;  /* 0x001acc0001f17983 */ /* 0x000ee20000300800 */
[----:B------:R-:W-:-:S03]  /*34fa0*/  LEA R120, P1, R242, R6, 0x2 ;  /* 0x00000006f2787211 */ /* 0x000fc600078210ff */
[----:B------:R-:W-:Y:S04]  /*34fb0*/  STL.64 [R1+0x1c68], R2 ;  /* 0x001c680201007387 */ /* 0x000fe80000100a00 */
[----:B------:R-:W4:Y:S01]  /*34fc0*/  LDL.LU R32, [R1+0x1ad4] ;  /* 0x001ad40001207983 */ /* 0x000f220000300800 */
[-C--:B------:R-:W-:Y:S02]  /*34fd0*/  LEA.HI.X.SX32 R121, R242, R5.reuse, 0x2, P1 ;  /* 0x00000005f2797211 */ /* 0x080fe400008f16ff */
[CC--:B------:R-:W-:Y:S01]  /*34fe0*/  LEA R118, P6, R243.reuse, R6.reuse, 0x2 ;  /* 0x00000006f3767211 */ /* 0x0c0fe200078c10ff */
[----:B------:R-:W-:Y:S03]  /*34ff0*/  STL.64 [R1+0x1a70], R124 ;  /* 0x001a707c01007387 */ /* 0x000fe60000100a00 */
[----:B------:R-:W-:Y:S01]  /*35000*/  LEA.HI.X.SX32 R119, R243, R5, 0x2, P6 ;  /* 0x00000005f3777211 */ /* 0x000fe200030f16ff */
[----:B------:R-:W4:Y:S04]  /*35010*/  LDL.LU R242, [R1+0x1adc] ;  /* 0x001adc0001f27983 */ /* 0x000f280000300800 */
[----:B------:R-:W-:Y:S04]  /*35020*/  STL.64 [R1+0x1a78], R122 ;  /* 0x001a787a01007387 */ /* 0x000fe80000100a00 */
[----:B------:R-:W4:Y:S04]  /*35030*/  LDL.LU R243, [R1+0x1ae4] ;  /* 0x001ae40001f37983 */ /* 0x000f280000300800 */
[----:B------:R-:W-:Y:S01]  /*35040*/  STL.64 [R1+0x1a80], R120 ;  /* 0x001a807801007387 */ /* 0x000fe20000100a00 */
[----:B------:R-:W-:-:S02]  /*35050*/  LEA R116, P0, R33, R6, 0x2 ;  /* 0x0000000621747211 */ /* 0x000fc400078010ff */
[C---:B------:R-:W-:Y:S02]  /*35060*/  LEA R114, P1, R30.reuse, R6, 0x2 ;  /* 0x000000061e727211 */ /* 0x040fe400078210ff */
[-C--:B------:R-:W-:Y:S02]  /*35070*/  LEA.HI.X.SX32 R117, R33, R5.reuse, 0x2, P0 ;  /* 0x0000000521757211 */ /* 0x080fe400000f16ff */
[----:B------:R-:W4:Y:S01]  /*35080*/  LDL.LU R33, [R1+0x1aec] ;  /* 0x001aec0001217983 */ /* 0x000f220000300800 */
[----:B------:R-:W-:-:S03]  /*35090*/  LEA.HI.X.SX32 R115, R30, R5, 0x2, P1 ;  /* 0x000000051e737211 */ /* 0x000fc600008f16ff */
[----:B------:R-:W-:Y:S01]  /*350a0*/  STL.64 [R1+0x1a88], R118 ;  /* 0x001a887601007387 */ /* 0x000fe20000100a00 */
[----:B------:R-:W-:-:S03]  /*350b0*/  LEA R112, P6, R31, R6, 0x2 ;  /* 0x000000061f707211 */ /* 0x000fc600078c10ff */
[----:B------:R-:W4:Y:S01]  /*350c0*/  LDL.LU R30, [R1+0x1af4] ;  /* 0x001af400011e7983 */ /* 0x000f220000300800 */
[----:B------:R-:W-:-:S03]  /*350d0*/  LEA.HI.X.SX32 R113, R31, R5, 0x2, P6 ;  /* 0x000000051f717211 */ /* 0x000fc600030f16ff */
[----:B------:R-:W-:Y:S04]  /*350e0*/  STL.64 [R1+0x1a90], R116 ;  /* 0x001a907401007387 */ /* 0x000fe80000100a00 */
[----:B------:R-:W4:Y:S04]  /*350f0*/  LDL.LU R31, [R1+0x1afc] ;  /* 0x001afc00011f7983 */ /* 0x000f280000300800 */
[----:B------:R-:W-:Y:S01]  /*35100*/  STL.64 [R1+0x1a98], R114 ;  /* 0x001a987201007387 */ /* 0x000fe20000100a00 */
[----:B------:R-:W-:-:S04]  /*35110*/  LEA R110, P0, R29, R6, 0x2 ;  /* 0x000000061d6e7211 */ /* 0x000fc800078010ff */
[----:B------:R-:W-:Y:S02]  /*35120*/  LEA.HI.X.SX32 R111, R29, R5, 0x2, P0 ;  /* 0x000000051d6f7211 */ /* 0x000fe400000f16ff */
[----:B------:R-:W4:Y:S01]  /*35130*/  LDL.LU R29, [R1+0x1b04] ;  /* 0x001b0400011d7983 */ /* 0x000f220000300800 */
[----:B------:R-:W-:-:S03]  /*35140*/  LEA R108, P1, R237, R6, 0x2 ;  /* 0x00000006ed6c7211 */ /* 0x000fc600078210ff */
[----:B------:R-:W-:Y:S01]  /*35150*/  STL.64 [R1+0x1aa0], R112 ;  /* 0x001aa07001007387 */ /* 0x000fe20000100a00 */
[----:B------:R-:W-:Y:S02]  /*35160*/  LEA R106, P6, R239, R6, 0x2 ;  /* 0x00000006ef6a7211 */ /* 0x000fe400078c10ff */
[-C--:B------:R-:W-:Y:S02]  /*35170*/  LEA.HI.X.SX32 R109, R237, R5.reuse, 0x2, P1 ;  /* 0x00000005ed6d7211 */ /* 0x080fe400008f16ff */
[----:B------:R-:W4:Y:S01]  /*35180*/  LDL.LU R237, [R1+0x1b0c] ;  /* 0x001b0c0001ed7983 */ /* 0x000f220000300800 */
[----:B------:R-:W-:-:S03]  /*35190*/  LEA.HI.X.SX32 R107, R239, R5, 0x2, P6 ;  /* 0x00000005ef6b7211 */ /* 0x000fc600030f16ff */
[----:B------:R-:W-:Y:S04]  /*351a0*/  STL.64 [R1+0x1aa8], R110 ;  /* 0x001aa86e01007387 */ /* 0x000fe80000100a00 */
[----:B------:R-:W4:Y:S04]  /*351b0*/  LDL.LU R239, [R1+0x1b14] ;  /* 0x001b140001ef7983 */ /* 0x000f280000300800 */
[----:B------:R-:W-:Y:S01]  /*351c0*/  STL.64 [R1+0x1ab0], R108 ;  /* 0x001ab06c01007387 */ /* 0x000fe20000100a00 */
[-C--:B--2---:R-:W-:Y:S02]  /*351d0*/  LEA R104, P0, R240, R6.reuse, 0x2 ;  /* 0x00000006f0687211 */ /* 0x084fe400078010ff */
[----:B---3--:R-:W-:-:S02]  /*351e0*/  LEA R102, P1, R241, R6, 0x2 ;  /* 0x00000006f1667211 */ /* 0x008fc400078210ff */
[-C--:B------:R-:W-:Y:S02]  /*351f0*/  LEA.HI.X.SX32 R105, R240, R5.reuse, 0x2, P0 ;  /* 0x00000005f0697211 */ /* 0x080fe400000f16ff */
[----:B------:R-:W-:Y:S01]  /*35200*/  LEA.HI.X.SX32 R103, R241, R5, 0x2, P1 ;  /* 0x00000005f1677211 */ /* 0x000fe200008f16ff */
[----:B------:R-:W2:Y:S01]  /*35210*/  LDL.LU R240, [R1+0x1b1c] ;  /* 0x001b1c0001f07983 */ /* 0x000ea20000300800 */
[----:B----4-:R-:W-:-:S03]  /*35220*/  LEA R100, P6, R32, R6, 0x2 ;  /* 0x0000000620647211 */ /* 0x010fc600078c10ff */
[----:B------:R-:W-:Y:S01]  /*35230*/  STL.64 [R1+0x1ab8], R106 ;  /* 0x001ab86a01007387 */ /* 0x000fe20000100a00 */
[----:B------:R-:W-:-:S03]  /*35240*/  LEA.HI.X.SX32 R101, R32, R5, 0x2, P6 ;  /* 0x0000000520657211 */ /* 0x000fc600030f16ff */
[----:B------:R-:W3:Y:S01]  /*35250*/  LDL.LU R241, [R1+0x1b24] ;  /* 0x001b240001f17983 */ /* 0x000ee20000300800 */
[----:B------:R-:W-:-:S03]  /*35260*/  LEA R98, P0, R242, R6, 0x2 ;  /* 0x00000006f2627211 */ /* 0x000fc600078010ff */
[----:B------:R-:W-:Y:S01]  /*35270*/  STL.64 [R1+0x1ac0], R104 ;  /* 0x001ac06801007387 */ /* 0x000fe20000100a00 */
[----:B------:R-:W-:-:S03]  /*35280*/  LEA.HI.X.SX32 R99, R242, R5, 0x2, P0 ;  /* 0x00000005f2637211 */ /* 0x000fc600000f16ff */
[----:B------:R-:W-:Y:S01]  /*35290*/  STL.64 [R1+0x1ac8], R102 ;  /* 0x001ac86601007387 */ /* 0x000fe20000100a00 */
[----:B------:R-:W-:-:S03]  /*352a0*/  LEA R96, P1, R243, R6, 0x2 ;  /* 0x00000006f3607211 */ /* 0x000fc600078210ff */
[----:B------:R-:W4:Y:S01]  /*352b0*/  LDL.LU R242, [R1+0x1b2c] ;  /* 0x001b2c0001f27983 */ /* 0x000f220000300800 */
[----:B------:R-:W-:-:S03]  /*352c0*/  LEA.HI.X.SX32 R97, R243, R5, 0x2, P1 ;  /* 0x00000005f3617211 */ /* 0x000fc600008f16ff */
[----:B------:R-:W-:Y:S04]  /*352d0*/  STL.64 [R1+0x1ad0], R100 ;  /* 0x001ad06401007387 */ /* 0x000fe80000100a00 */
[----:B------:R-:W4:Y:S01]  /*352e0*/  LDL.LU R243, [R1+0x1b34] ;  /* 0x001b340001f37983 */ /* 0x000f220000300800 */
[----:B------:R-:W-:-:S03]  /*352f0*/  LEA R94, P6, R33, R6, 0x2 ;  /* 0x00000006215e7211 */ /* 0x000fc600078c10ff */
[----:B------:R-:W-:Y:S01]  /*35300*/  STL.64 [R1+0x1ad8], R98 ;  /* 0x001ad86201007387 */ /* 0x000fe20000100a00 */
[----:B------:R-:W-:-:S03]  /*35310*/  LEA.HI.X.SX32 R95, R33, R5, 0x2, P6 ;  /* 0x00000005215f7211 */ /* 0x000fc600030f16ff */
[----:B-1----:R-:W4:Y:S01]  /*35320*/  LDL.LU R34, [R1+0x1b3c] ;  /* 0x001b3c0001227983 */ /* 0x002f220000300800 */
[----:B------:R-:W-:-:S03]  /*35330*/  LEA R92, P0, R30, R6, 0x2 ;  /* 0x000000061e5c7211 */ /* 0x000fc600078010ff */
[----:B------:R-:W-:Y:S01]  /*35340*/  STL.64 [R1+0x1ae0], R96 ;  /* 0x001ae06001007387 */ /* 0x000fe20000100a00 */
[----:B------:R-:W-:-:S03]  /*35350*/  LEA.HI.X.SX32 R93, R30, R5, 0x2, P0 ;  /* 0x000000051e5d7211 */ /* 0x000fc600000f16ff */
[----:B------:R-:W4:Y:S01]  /*35360*/  LDL.LU R35, [R1+0x1b44] ;  /* 0x001b440001237983 */ /* 0x000f220000300800 */
[----:B------:R-:W-:-:S03]  /*35370*/  LEA R90, P1, R31, R6, 0x2 ;  /* 0x000000061f5a7211 */ /* 0x000fc600078210ff */
[----:B------:R-:W-:Y:S01]  /*35380*/  STL.64 [R1+0x1ae8], R94 ;  /* 0x001ae85e01007387 */ /* 0x000fe20000100a00 */
[----:B------:R-:W-:-:S03]  /*35390*/  LEA.HI.X.SX32 R91, R31, R5, 0x2, P1 ;  /* 0x000000051f5b7211 */ /* 0x000fc600008f16ff */
[----:B------:R-:W4:Y:S04]  /*353a0*/  LDL.LU R32, [R1+0x1b4c] ;  /* 0x001b4c0001207983 */ /* 0x000f280000300800 */
[----:B------:R-:W-:Y:S04]  /*353b0*/  STL.64 [R1+0x1af0], R92 ;  /* 0x001af05c01007387 */ /* 0x000fe80000100a00 */
[----:B------:R-:W4:Y:S01]  /*353c0*/  LDL.LU R33, [R1+0x1b54] ;  /* 0x001b540001217983 */ /* 0x000f220000300800 */
[----:B------:R-:W-:-:S03]  /*353d0*/  LEA R88, P6, R29, R6, 0x2 ;  /* 0x000000061d587211 */ /* 0x000fc600078c10ff */
[----:B------:R-:W4:Y:S01]  /*353e0*/  LDL.LU R30, [R1+0x1b5c] ;  /* 0x001b5c00011e7983 */ /* 0x000f220000300800 */
[----:B------:R-:W-:-:S03]  /*353f0*/  LEA.HI.X.SX32 R89, R29, R5, 0x2, P6 ;  /* 0x000000051d597211 */ /* 0x000fc600030f16ff */
[----:B------:R-:W-:Y:S01]  /*35400*/  STL.64 [R1+0x1af8], R90 ;  /* 0x001af85a01007387 */ /* 0x000fe20000100a00 */
[----:B------:R-:W-:-:S03]  /*35410*/  LEA R86, P0, R237, R6, 0x2 ;  /* 0x00000006ed567211 */ /* 0x000fc600078010ff */
[----:B------:R-:W4:Y:S01]  /*35420*/  LDL.LU R31, [R1+0x1b64] ;  /* 0x001b6400011f7983 */ /* 0x000f220000300800 */
[-C--:B------:R-:W-:Y:S02]  /*35430*/  LEA.HI.X.SX32 R87, R237, R5.reuse, 0x2, P0 ;  /* 0x00000005ed577211 */ /* 0x080fe400000f16ff */
[CC--:B------:R-:W-:Y:S01]  /*35440*/  LEA R84, P1, R239.reuse, R6.reuse, 0x2 ;  /* 0x00000006ef547211 */ /* 0x0c0fe200078210ff */
[----:B------:R-:W-:Y:S03]  /*35450*/  STL.64 [R1+0x1b00], R88 ;  /* 0x001b005801007387 */ /* 0x000fe60000100a00 */
[----:B------:R-:W-:Y:S01]  /*35460*/  LEA.HI.X.SX32 R85, R239, R5, 0x2, P1 ;  /* 0x00000005ef557211 */ /* 0x000fe200008f16ff */
[----:B------:R-:W4:Y:S04]  /*35470*/  LDL.LU R29, [R1+0x1b6c] ;  /* 0x001b6c00011d7983 */ /* 0x000f280000300800 */
[----:B------:R-:W4:Y:S04]  /*35480*/  LDL.LU R237, [R1+0x1b74] ;  /* 0x001b740001ed7983 */ /* 0x000f280000300800 */
[----:B------:R-:W-:Y:S04]  /*35490*/  STL.64 [R1+0x1b08], R86 ;  /* 0x001b085601007387 */ /* 0x000fe80000100a00 */
[----:B------:R-:W4:Y:S04]  /*354a0*/  LDL.LU R239, [R1+0x1b7c] ;  /* 0x001b7c0001ef7983 */ /* 0x000f280000300800 */
[----:B------:R-:W-:Y:S01]  /*354b0*/  STL.64 [R1+0x1b10], R84 ;  /* 0x001b105401007387 */ /* 0x000fe20000100a00 */
[----:B--2---:R-:W-:-:S04]  /*354c0*/  LEA R82, P6, R240, R6, 0x2 ;  /* 0x00000006f0527211 */ /* 0x004fc800078c10ff */
[----:B------:R-:W-:Y:S02]  /*354d0*/  LEA.HI.X.SX32 R83, R240, R5, 0x2, P6 ;  /* 0x00000005f0537211 */ /* 0x000fe400030f16ff */
[----:B------:R-:W2:Y:S01]  /*354e0*/  LDL.LU R240, [R1+0x1b84] ;  /* 0x001b840001f07983 */ /* 0x000ea20000300800 */
[----:B---3--:R-:W-:-:S04]  /*354f0*/  LEA R80, P0, R241, R6, 0x2 ;  /* 0x00000006f1507211 */ /* 0x008fc800078010ff */
[----:B------:R-:W-:Y:S02]  /*35500*/  LEA.HI.X.SX32 R81, R241, R5, 0x2, P0 ;  /* 0x00000005f1517211 */ /* 0x000fe400000f16ff */
[----:B------:R-:W3:Y:S01]  /*35510*/  LDL.LU R241, [R1+0x1b8c] ;  /* 0x001b8c0001f17983 */ /* 0x000ee20000300800 */
[----:B----4-:R-:W-:-:S03]  /*35520*/  LEA R78, P1, R242, R6, 0x2 ;  /* 0x00000006f24e7211 */ /* 0x010fc600078210ff */
[----:B------:R-:W-:Y:S01]  /*35530*/  STL.64 [R1+0x1b18], R82 ;  /* 0x001b185201007387 */ /* 0x000fe20000100a00 */
[----:B------:R-:W-:-:S03]  /*35540*/  LEA.HI.X.SX32 R79, R242, R5, 0x2, P1 ;  /* 0x00000005f24f7211 */ /* 0x000fc600008f16ff */
[----:B------:R-:W4:Y:S01]  /*35550*/  LDL.LU R242, [R1+0x1b94] ;  /* 0x001b940001f27983 */ /* 0x000f220000300800 */
[----:B------:R-:W-:-:S03]  /*35560*/  LEA R76, P6, R243, R6, 0x2 ;  /* 0x00000006f34c7211 */ /* 0x000fc600078c10ff */
[----:B------:R-:W-:Y:S01]  /*35570*/  STL.64 [R1+0x1b20], R80 ;  /* 0x001b205001007387 */ /* 0x000fe20000100a00 */
[----:B------:R-:W-:-:S03]  /*35580*/  LEA.HI.X.SX32 R77, R243, R5, 0x2, P6 ;  /* 0x00000005f34d7211 */ /* 0x000fc600030f16ff */
[----:B------:R-:W4:Y:S01]  /*35590*/  LDL.LU R243, [R1+0x1b9c] ;  /* 0x001b9c0001f37983 */ /* 0x000f220000300800 */
[----:B------:R-:W-:-:S04]  /*355a0*/  LEA R74, P0, R34, R6, 0x2 ;  /* 0x00000006224a7211 */ /* 0x000fc800078010ff */
[----:B------:R-:W-:Y:S02]  /*355b0*/  LEA.HI.X.SX32 R75, R34, R5, 0x2, P0 ;  /* 0x00000005224b7211 */ /* 0x000fe400000f16ff */
[----:B------:R-:W-:-:S04]  /*355c0*/  LEA R72, P1, R35, R6, 0x2 ;  /* 0x0000000623487211 */ /* 0x000fc800078210ff */
[----:B------:R-:W-:Y:S02]  /*355d0*/  LEA.HI.X.SX32 R73, R35, R5, 0x2, P1 ;  /* 0x0000000523497211 */ /* 0x000fe400008f16ff */
[----:B------:R-:W-:-:S04]  /*355e0*/  LEA R70, P6, R32, R6, 0x2 ;  /* 0x0000000620467211 */ /* 0x000fc800078c10ff */
[-C--:B------:R-:W-:Y:S02]  /*355f0*/  LEA.HI.X.SX32 R71, R32, R5.reuse, 0x2, P6 ;  /* 0x0000000520477211 */ /* 0x080fe400030f16ff */
[CC--:B------:R-:W-:Y:S02]  /*35600*/  LEA R68, P0, R33.reuse, R6.reuse, 0x2 ;  /* 0x0000000621447211 */ /* 0x0c0fe400078010ff */
[CC--:B------:R-:W-:Y:S02]  /*35610*/  LEA R66, P1, R30.reuse, R6.reuse, 0x2 ;  /* 0x000000061e427211 */ /* 0x0c0fe400078210ff */
[-C--:B------:R-:W-:Y:S02]  /*35620*/  LEA.HI.X.SX32 R69, R33, R5.reuse, 0x2, P0 ;  /* 0x0000000521457211 */ /* 0x080fe400000f16ff */
[----:B------:R-:W-:Y:S02]  /*35630*/  LEA.HI.X.SX32 R67, R30, R5, 0x2, P1 ;  /* 0x000000051e437211 */ /* 0x000fe400008f16ff */
[----:B------:R-:W-:-:S04]  /*35640*/  LEA R64, P6, R31, R6, 0x2 ;  /* 0x000000061f407211 */ /* 0x000fc800078c10ff */
[-C--:B------:R-:W-:Y:S02]  /*35650*/  LEA.HI.X.SX32 R65, R31, R5.reuse, 0x2, P6 ;  /* 0x000000051f417211 */ /* 0x080fe400030f16ff */
[-C--:B------:R-:W-:Y:S02]  /*35660*/  LEA R62, P0, R29, R6.reuse, 0x2 ;  /* 0x000000061d3e7211 */ /* 0x080fe400078010ff */
[-C--:B------:R-:W-:Y:S02]  /*35670*/  LEA R60, P1, R237, R6.reuse, 0x2 ;  /* 0x00000006ed3c7211 */ /* 0x080fe400078210ff */
[-C--:B------:R-:W-:Y:S02]  /*35680*/  LEA.HI.X.SX32 R63, R29, R5.reuse, 0x2, P0 ;  /* 0x000000051d3f7211 */ /* 0x080fe400000f16ff */
[----:B------:R-:W-:Y:S02]  /*35690*/  LEA.HI.X.SX32 R61, R237, R5, 0x2, P1 ;  /* 0x00000005ed3d7211 */ /* 0x000fe400008f16ff */
[----:B------:R-:W-:-:S04]  /*356a0*/  LEA R58, P6, R239, R6, 0x2 ;  /* 0x00000006ef3a7211 */ /* 0x000fc800078c10ff */
[----:B------:R-:W-:Y:S01]  /*356b0*/  LEA.HI.X.SX32 R59, R239, R5, 0x2, P6 ;  /* 0x00000005ef3b7211 */ /* 0x000fe200030f16ff */
[----:B------:R-:W-:Y:S04]  /*356c0*/  STL.64 [R1+0x1b28], R78 ;  /* 0x001b284e01007387 */ /* 0x000fe80000100a00 */
        /* <DEDUP_REMOVED lines=9> */
[----:B------:R-:W-:Y:S01]  /*35760*/  STL.64 [R1+0x1b78], R58 ;  /* 0x001b783a01007387 */ /* 0x000fe20000100a00 */
[----:B--2---:R-:W-:-:S04]  /*35770*/  LEA R56, P0, R240, R6, 0x2 ;  /* 0x00000006f0387211 */ /* 0x004fc800078010ff */
[----:B------:R-:W-:Y:S02]  /*35780*/  LEA.HI.X.SX32 R57, R240, R5, 0x2, P0 ;  /* 0x00000005f0397211 */ /* 0x000fe400000f16ff */
[----:B---3--:R-:W-:-:S04]  /*35790*/  LEA R54, P1, R241, R6, 0x2 ;  /* 0x00000006f1367211 */ /* 0x008fc800078210ff */
[----:B------:R-:W-:Y:S02]  /*357a0*/  LEA.HI.X.SX32 R55, R241, R5, 0x2, P1 ;  /* 0x00000005f1377211 */ /* 0x000fe400008f16ff */
[-C--:B------:R-:W-:Y:S02]  /*357b0*/  LEA R48, P1, R28, R6.reuse, 0x2 ;  /* 0x000000061c307211 */ /* 0x080fe400078210ff */
[----:B----4-:R-:W-:-:S04]  /*357c0*/  LEA R52, P6, R242, R6, 0x2 ;  /* 0x00000006f2347211 */ /* 0x010fc800078c10ff */
[-C--:B------:R-:W-:Y:S02]  /*357d0*/  LEA.HI.X.SX32 R53, R242, R5.reuse, 0x2, P6 ;  /* 0x00000005f2357211 */ /* 0x080fe400030f16ff */
[-C--:B------:R-:W-:Y:S02]  /*357e0*/  LEA R50, P0, R243, R6.reuse, 0x2 ;  /* 0x00000006f3327211 */ /* 0x080fe400078010ff */
[-C--:B------:R-:W-:Y:S02]  /*357f0*/  LEA R46, P6, R27, R6.reuse, 0x2 ;  /* 0x000000061b2e7211 */ /* 0x080fe400078c10ff */
[-C--:B------:R-:W-:Y:S02]  /*35800*/  LEA.HI.X.SX32 R51, R243, R5.reuse, 0x2, P0 ;  /* 0x00000005f3337211 */ /* 0x080fe400000f16ff */
[----:B------:R-:W-:Y:S02]  /*35810*/  LEA R44, P0, R26, R6, 0x2 ;  /* 0x000000061a2c7211 */ /* 0x000fe400078010ff */
[----:B------:R-:W-:-:S02]  /*35820*/  LEA.HI.X.SX32 R49, R28, R5, 0x2, P1 ;  /* 0x000000051c317211 */ /* 0x000fc400008f16ff */
[-C--:B------:R-:W-:Y:S02]  /*35830*/  LEA R42, P1, R25, R6.reuse, 0x2 ;  /* 0x00000006192a7211 */ /* 0x080fe400078210ff */
[-C--:B------:R-:W-:Y:S02]  /*35840*/  LEA.HI.X.SX32 R47, R27, R5.reuse, 0x2, P6 ;  /* 0x000000051b2f7211 */ /* 0x080fe400030f16ff */
        /* <DEDUP_REMOVED lines=12> */
[-C--:B------:R-:W-:Y:S01]  /*35910*/  LEA R28, P6, R18, R6.reuse, 0x2 ;  /* 0x00000006121c7211 */ /* 0x080fe200078c10ff */
[----:B------:R-:W-:Y:S01]  /*35920*/  STL.64 [R1+0x1b80], R56 ;  /* 0x001b803801007387 */ /* 0x000fe20000100a00 */
[-C--:B------:R-:W-:Y:S02]  /*35930*/  LEA.HI.X.SX32 R33, R20, R5.reuse, 0x2, P0 ;  /* 0x0000000514217211 */ /* 0x080fe400000f16ff */
[----:B------:R-:W-:Y:S01]  /*35940*/  LEA R26, P0, R17, R6, 0x2 ;  /* 0x00000006111a7211 */ /* 0x000fe200078010ff */
[----:B------:R-:W-:Y:S01]  /*35950*/  STL.64 [R1+0x1b88], R54 ;  /* 0x001b883601007387 */ /* 0x000fe20000100a00 */
[----:B------:R-:W-:-:S02]  /*35960*/  LEA.HI.X.SX32 R31, R19, R5, 0x2, P1 ;  /* 0x00000005131f7211 */ /* 0x000fc400008f16ff */
[-C--:B------:R-:W-:Y:S01]  /*35970*/  LEA R24, P1, R9, R6.reuse, 0x2 ;  /* 0x0000000609187211 */ /* 0x080fe200078210ff */
[----:B------:R-:W-:Y:S01]  /*35980*/  STL.64 [R1+0x1b90], R52 ;  /* 0x001b903401007387 */ /* 0x000fe20000100a00 */
[-C--:B------:R-:W-:Y:S02]  /*35990*/  LEA.HI.X.SX32 R29, R18, R5.reuse, 0x2, P6 ;  /* 0x00000005121d7211 */ /* 0x080fe400030f16ff */
[-C--:B------:R-:W-:Y:S01]  /*359a0*/  LEA R22, P6, R8, R6.reuse, 0x2 ;  /* 0x0000000608167211 */ /* 0x080fe200078c10ff */
[----:B------:R-:W-:Y:S01]  /*359b0*/  STL.64 [R1+0x1b98], R50 ;  /* 0x001b983201007387 */ /* 0x000fe20000100a00 */
[-C--:B------:R-:W-:Y:S02]  /*359c0*/  LEA.HI.X.SX32 R27, R17, R5.reuse, 0x2, P0 ;  /* 0x00000005111b7211 */ /* 0x080fe400000f16ff */
[----:B------:R-:W-:Y:S01]  /*359d0*/  LEA R20, P0, R16, R6, 0x2 ;  /* 0x0000000610147211 */ /* 0x000fe200078010ff */
[----:B------:R-:W-:Y:S01]  /*359e0*/  STL.64 [R1+0x1ba0], R48 ;  /* 0x001ba03001007387 */ /* 0x000fe20000100a00 */
[----:B------:R-:W-:-:S02]  /*359f0*/  LEA.HI.X.SX32 R25, R9, R5, 0x2, P1 ;  /* 0x0000000509197211 */ /* 0x000fc400008f16ff */
[----:B------:R-:W-:Y:S01]  /*35a00*/  LEA R18, P1, R236, R6, 0x2 ;  /* 0x00000006ec127211 */ /* 0x000fe200078210ff */
[----:B------:R-:W-:Y:S01]  /*35a10*/  STL.64 [R1+0x1ba8], R46 ;  /* 0x001ba82e01007387 */ /* 0x000fe20000100a00 */
[----:B------:R-:W-:-:S03]  /*35a20*/  LEA.HI.X.SX32 R23, R8, R5, 0x2, P6 ;  /* 0x0000000508177211 */ /* 0x000fc600030f16ff */
[----:B------:R-:W-:Y:S01]  /*35a30*/  STL.64 [R1+0x1bb0], R44 ;  /* 0x001bb02c01007387 */ /* 0x000fe20000100a00 */
[----:B------:R-:W-:-:S03]  /*35a40*/  LEA R8, P6, R238, R6, 0x2 ;  /* 0x00000006ee087211 */ /* 0x000fc600078c10ff */
[----:B------:R-:W-:Y:S01]  /*35a50*/  STL.64 [R1+0x1bb8], R42 ;  /* 0x001bb82a01007387 */ /* 0x000fe20000100a00 */
[----:B------:R-:W-:-:S03]  /*35a60*/  LEA.HI.X.SX32 R21, R16, R5, 0x2, P0 ;  /* 0x0000000510157211 */ /* 0x000fc600000f16ff */
[----:B------:R-:W-:Y:S01]  /*35a70*/  STL.64 [R1+0x1bc0], R40 ;  /* 0x001bc02801007387 */ /* 0x000fe20000100a00 */
[-C--:B------:R-:W-:Y:S02]  /*35a80*/  LEA R16, P0, R15, R6.reuse, 0x2 ;  /* 0x000000060f107211 */ /* 0x080fe400078010ff */
[----:B------:R-:W-:Y:S01]  /*35a90*/  LEA.HI.X.SX32 R19, R236, R5, 0x2, P1 ;  /* 0x00000005ec137211 */ /* 0x000fe200008f16ff */
[----:B------:R-:W-:Y:S01]  /*35aa0*/  STL.64 [R1+0x1bc8], R38 ;  /* 0x001bc82601007387 */ /* 0x000fe20000100a00 */
[----:B------:R-:W-:-:S03]  /*35ab0*/  LEA R236, P1, R14, R6, 0x2 ;  /* 0x000000060eec7211 */ /* 0x000fc600078210ff */
        /* <DEDUP_REMOVED lines=18> */
[----:B------:R-:W-:Y:S02]  /*35be0*/  LEA R12, P0, R7, R6, 0x2 ;  /* 0x00000006070c7211 */ /* 0x000fe400078010ff */
[-C--:B------:R-:W-:Y:S01]  /*35bf0*/  LEA.HI.X.SX32 R243, R11, R5.reuse, 0x2, P1 ;  /* 0x000000050bf37211 */ /* 0x080fe200008f16ff */
[----:B------:R-:W-:Y:S01]  /*35c00*/  STL.64 [R1+0x1c18], R18 ;  /* 0x001c181201007387 */ /* 0x000fe20000100a00 */
[----:B------:R-:W-:-:S03]  /*35c10*/  LEA.HI.X.SX32 R15, R10, R5, 0x2, P6 ;  /* 0x000000050a0f7211 */ /* 0x000fc600030f16ff */
[----:B------:R-:W-:Y:S01]  /*35c20*/  STL.64 [R1+0x1c20], R8 ;  /* 0x001c200801007387 */ /* 0x000fe20000100a00 */
[----:B------:R-:W-:-:S03]  /*35c30*/  LEA R128, P1, R4, R6, 0x2 ;  /* 0x0000000604807211 */ /* 0x000fc600078210ff */
[----:B------:R-:W-:Y:S01]  /*35c40*/  STL.64 [R1+0x1c28], R16 ;  /* 0x001c281001007387 */ /* 0x000fe20000100a00 */
[----:B------:R-:W-:-:S03]  /*35c50*/  LEA.HI.X.SX32 R13, R7, R5, 0x2, P0 ;  /* 0x00000005070d7211 */ /* 0x000fc600000f16ff */
[----:B------:R-:W-:Y:S01]  /*35c60*/  STL.64 [R1+0x1c30], R236 ;  /* 0x001c30ec01007387 */ /* 0x000fe20000100a00 */
[----:B------:R-:W-:-:S03]  /*35c70*/  LEA R10, P6, R0, R6, 0x2 ;  /* 0x00000006000a7211 */ /* 0x000fc600078c10ff */
[----:B------:R-:W-:Y:S01]  /*35c80*/  STL.64 [R1+0x1c38], R238 ;  /* 0x001c38ee01007387 */ /* 0x000fe20000100a00 */
[----:B------:R-:W-:-:S03]  /*35c90*/  LEA R126, P0, R252, R6, 0x2 ;  /* 0x00000006fc7e7211 */ /* 0x000fc600078010ff */
[----:B------:R-:W-:Y:S01]  /*35ca0*/  STL.64 [R1+0x1c40], R240 ;  /* 0x001c40f001007387 */ /* 0x000fe20000100a00 */
[----:B------:R-:W-:-:S03]  /*35cb0*/  LEA.HI.X.SX32 R129, R4, R5, 0x2, P1 ;  /* 0x0000000504817211 */ /* 0x000fc600008f16ff */
[----:B------:R-:W-:Y:S01]  /*35cc0*/  STL.64 [R1+0x1c48], R242 ;  /* 0x001c48f201007387 */ /* 0x000fe20000100a00 */
[----:B------:R-:W-:-:S03]  /*35cd0*/  LEA.HI.X.SX32 R11, R0, R5, 0x2, P6 ;  /* 0x00000005000b7211 */ /* 0x000fc600030f16ff */
[----:B------:R-:W2:Y:S01]  /*35ce0*/  LDL.LU R7, [R1+0x4ce8] ;  /* 0x004ce80001077983 */ /* 0x000ea20000300800 */
[----:B------:R-:W-:-:S03]  /*35cf0*/  LEA.HI.X.SX32 R127, R252, R5, 0x2, P0 ;  /* 0x00000005fc7f7211 */ /* 0x000fc600000f16ff */
[----:B------:R-:W-:Y:S04]  /*35d00*/  STL.64 [R1+0x1c50], R14 ;  /* 0x001c500e01007387 */ /* 0x000fe80000100a00 */
[----:B------:R-:W3:Y:S04]  /*35d10*/  LDL.LU R4, [R1+0x4ce4] ;  /* 0x004ce40001047983 */ /* 0x000ee80000300800 */
[----:B------:R-:W-:Y:S04]  /*35d20*/  STL.64 [R1+0x1c58], R12 ;  /* 0x001c580c01007387 */ /* 0x000fe80000100a00 */
[----:B------:R-:W4:Y:S04]  /*35d30*/  LDL.LU R0, [R1+0x4ce0] ;  /* 0x004ce00001007983 */ /* 0x000f280000300800 */
[----:B------:R-:W2:Y:S01]  /*35d40*/  LDL R5, [R1+0x3d4c] ;  /* 0x003d4c0001057983 */ /* 0x000ea20000100800 */
[----:B------:R-:W-:Y:S01]  /*35d50*/  LOP3.LUT R251, R251, 0x70, RZ, 0x3c, !PT ;  /* 0x00000070fbfb7812 */ /* 0x000fe200078e3cff */
[----:B------:R-:W-:-:S02]  /*35d60*/  VIADD R6, R250, 0x200000 ;  /* 0x00200000fa067836 */ /* 0x000fc40000000000 */
[----:B------:R1:W-:Y:S04]  /*35d70*/  STL.64 [R1+0x1a60], R128 ;  /* 0x001a608001007387 */ /* 0x0003e80000100a00 */
[----:B------:R2:W-:Y:S04]  /*35d80*/  LDGSTS.E [R6+0x27b00], desc[UR60][R128.64], P2 ;  /* 0x27b0000080067fae */ /* 0x0005e8000912187c */
[----:B------:R-:W-:Y:S04]  /*35d90*/  STL.64 [R1+0x1c60], R10 ;  /* 0x001c600a01007387 */ /* 0x000fe80000100a00 */
[----:B------:R2:W-:Y:S04]  /*35da0*/  STL.64 [R1+0x1a58], R126 ;  /* 0x001a587e01007387 */ /* 0x0005e80000100a00 */
[----:B-1----:R-:W3:Y:S01]  /*35db0*/  LDL.LU.64 R128, [R1+0x4cd8] ;  /* 0x004cd80001807983 */ /* 0x002ee20000300a00 */
[----:B--2---:R-:W-:Y:S01]  /*35dc0*/  IADD3 R251, R5, R251, RZ ;  /* 0x000000fb05fb7210 */ /* 0x004fe20007ffe0ff */
[----:B------:R-:W-:-:S03]  /*35dd0*/  VIADD R5, R250, 0x200000 ;  /* 0x00200000fa057836 */ /* 0x000fc60000000000 */
[C---:B------:R-:W-:Y:S02]  /*35de0*/  IADD3 R6, R251.reuse, 0x200000, RZ ;  /* 0x00200000fb067810 */ /* 0x040fe40007ffe0ff */
[----:B------:R1:W-:Y:S04]  /*35df0*/  LDGSTS.E [R5+0x27f00], desc[UR60][R126.64], P2 ;  /* 0x27f000007e057fae */ /* 0x0003e8000912187c */
[----:B------:R-:W-:Y:S01]  /*35e00*/  LDGSTS.E [R6+0x380], desc[UR60][R124.64], P2 ;  /* 0x003800007c067fae */ /* 0x000fe2000912187c */
[----:B-1----:R-:W-:-:S03]  /*35e10*/  VIADD R5, R251, 0x200000 ;  /* 0x00200000fb057836 */ /* 0x002fc60000000000 */
[----:B------:R-:W2:Y:S04]  /*35e20*/  LDL.LU.64 R126, [R1+0x4cd0] ;  /* 0x004cd000017e7983 */ /* 0x000ea80000300a00 */
[----:B------:R-:W2:Y:S04]  /*35e30*/  LDL.LU.64 R124, [R1+0x4cc8] ;  /* 0x004cc800017c7983 */ /* 0x000ea80000300a00 */
[----:B------:R-:W-:Y:S04]  /*35e40*/  LDGSTS.E [R5+0x780], desc[UR60][R122.64], P2 ;  /* 0x007800007a057fae */ /* 0x000fe8000912187c */
[----:B------:R-:W-:Y:S04]  /*35e50*/  LDGSTS.E [R6+0xb80], desc[UR60][R120.64], P2 ;  /* 0x00b8000078067fae */ /* 0x000fe8000912187c */
[----:B------:R-:W-:Y:S04]  /*35e60*/  LDGSTS.E [R5+0xf80], desc[UR60][R118.64], P2 ;  /* 0x00f8000076057fae */ /* 0x000fe8000912187c */
[----:B------:R-:W2:Y:S04]  /*35e70*/  LDL.LU.64 R122, [R1+0x4cc0] ;  /* 0x004cc000017a7983 */ /* 0x000ea80000300a00 */
        /* <DEDUP_REMOVED lines=80> */
[----:B------:R-:W-:Y:S01]  /*36380*/  LDGSTS.E [R5+0x22f80], desc[UR60][R38.64], P2 ;  /* 0x22f8000026057fae */ /* 0x000fe2000912187c */
[----:B------:R-:W-:-:S03]  /*36390*/  IADD3 R252, R251, 0x200000, RZ ;  /* 0x00200000fbfc7810 */ /* 0x000fc60007ffe0ff */
        /* <DEDUP_REMOVED lines=26> */
[----:B------:R-:W4:Y:S04]  /*36540*/  LDL.LU.64 R16, [R1+0x4b10] ;  /* 0x004b100001107983 */ /* 0x000f280000300a00 */
[----:B------:R-:W3:Y:S04]  /*36550*/  LDL.LU.64 R236, [R1+0x4b08] ;  /* 0x004b080001ec7983 */ /* 0x000ee80000300a00 */
[----:B------:R-:W2:Y:S04]  /*36560*/  LDL.LU.64 R238, [R1+0x4b00] ;  /* 0x004b000001ee7983 */ /* 0x000ea80000300a00 */
[----:B------:R-:W-:Y:S04]  /*36570*/  LDGSTS.E [R5+0x26b80], desc[UR60][R240.64], P2 ;  /* 0x26b80000f0057fae */ /* 0x000fe8000912187c */
[----:B------:R-:W-:Y:S04]  /*36580*/  LDGSTS.E [R6+0x26f80], desc[UR60][R242.64], P2 ;  /* 0x26f80000f2067fae */ /* 0x000fe8000912187c */
[----:B------:R-:W-:Y:S04]  /*36590*/  LDGSTS.E [R5+0x27380], desc[UR60][R14.64], P2 ;  /* 0x273800000e057fae */ /* 0x000fe8000912187c */
[----:B------:R-:W4:Y:S04]  /*365a0*/  LDL.LU.64 R240, [R1+0x4af8] ;  /* 0x004af80001f07983 */ /* 0x000f280000300a00 */
[----:B------:R-:W3:Y:S04]  /*365b0*/  LDL.LU.64 R242, [R1+0x4af0] ;  /* 0x004af00001f27983 */ /* 0x000ee80000300a00 */
[----:B------:R1:W-:Y:S04]  /*365c0*/  LDGSTS.E [R252+0x27780], desc[UR60][R12.64], P2 ;  /* 0x277800000cfc7fae */ /* 0x0003e8000912187c */
[----:B------:R-:W-:Y:S04]  /*365d0*/  LDGSTS.E [R6+0x27b80], desc[UR60][R10.64], P2 ;  /* 0x27b800000a067fae */ /* 0x000fe8000912187c */
[----:B------:R1:W-:Y:S04]  /*365e0*/  LDGSTS.E [R5+0x27f80], desc[UR60][R2.64], P2 ;  /* 0x27f8000002057fae */ /* 0x0003e8000912187c */
[----:B------:R-:W4:Y:S01]  /*365f0*/  LDL.LU.64 R14, [R1+0x4ae8] ;  /* 0x004ae800010e7983 */ /* 0x000f220000300a00 */
[----:B-1----:R-:W1:Y:S03]  /*36600*/  LDC R252, c[0x0][0x230] ;  /* 0x00008c00fffc7b82 */ /* 0x002e660000000800 */
[----:B------:R-:W4:Y:S04]  /*36610*/  LDL.LU.64 R12, [R1+0x4ae0] ;  /* 0x004ae000010c7983 */ /* 0x000f280000300a00 */
[----:B------:R-:W4:Y:S01]  /*36620*/  LDL.LU.64 R10, [R1+0x4ad8] ;  /* 0x004ad800010a7983 */ /* 0x000f220000300a00 */
[----:B------:R-:W1:Y:S03]  /*36630*/  LDC R5, c[0x0][0x230] ;  /* 0x00008c00ff057b82 */ /* 0x000e660000000800 */
[----:B------:R-:W4:Y:S04]  /*36640*/  LDL.LU.64 R2, [R1+0x4ad0] ;  /* 0x004ad00001027983 */ /* 0x000f280000300a00 */
[----:B------:R-:W0:Y:S01]  /*36650*/  LDGDEPBAR ;  /* 0x00000000000079af */ /* 0x000e220000000000 */
[----:B------:R-:W4:Y:S01]  /*36660*/  LDC R6, c[0x0][0x230] ;  /* 0x00008c00ff067b82 */ /* 0x000f220000000800 */
[----:B-1----:R-:W-:-:S07]  /*36670*/  IADD3 R5, R5, -0x82, RZ ;  /* 0xffffff7e05057810 */ /* 0x002fce0007ffe0ff */
[----:B------:R-:W-:Y:S01]  /*36680*/  BAR.SYNC.DEFER_BLOCKING 0x0 ;  /* 0x0000000000007b1d */ /* 0x000fe20000010000 */
[----:B------:R-:W-:-:S07]  /*36690*/  ISETP.GE.U32.AND P6, PT, R5, 0x7ffffeff, PT ;  /* 0x7ffffeff0500780c */ /* 0x000fce0003fc6070 */
[----:B------:R-:W1:Y:S02]  /*366a0*/  LDC R5, c[0x0][0x238] ;  /* 0x00008e00ff057b82 */ /* 0x000e640000000800 */
[----:B-1----:R-:W-:-:S04]  /*366b0*/  IMAD.SHL.U32 R5, R5, 0x80, RZ ;  /* 0x0000008005057824 */ /* 0x002fc800078e00ff */
[----:B---3--:R-:W-:-:S05]  /*366c0*/  IMAD.WIDE R242, R5, 0x4, R242 ;  /* 0x0000000405f27825 */ /* 0x008fca00078e02f2 */
[----:B------:R1:W-:Y:S02]  /*366d0*/  STL.64 [R1+0x2958], R242 ;  /* 0x002958f201007387 */ /* 0x0003e40000100a00 */
[----:B-1----:R-:W-:-:S04]  /*366e0*/  IMAD.WIDE R242, R5, 0x4, R236 ;  /* 0x0000000405f27825 */ /* 0x002fc800078e02ec */
[C---:B--2---:R-:W-:Y:S01]  /*366f0*/  IMAD.WIDE R236, R5.reuse, 0x4, R238 ;  /* 0x0000000405ec7825 */ /* 0x044fe200078e02ee */
[----:B------:R-:W-:Y:S03]  /*36700*/  STL.64 [R1+0x2950], R242 ;  /* 0x002950f201007387 */ /* 0x000fe60000100a00 */
[----:B----4-:R-:W-:Y:S01]  /*36710*/  IMAD.WIDE R238, R5, 0x4, R240 ;  /* 0x0000000405ee7825 */ /* 0x010fe200078e02f0 */
[----:B------:R1:W-:Y:S04]  /*36720*/  STL.64 [R1+0x2948], R236 ;  /* 0x002948ec01007387 */ /* 0x0003e80000100a00 */
[----:B------:R-:W-:Y:S04]  /*36730*/  STL.64 [R1+0x2940], R238 ;  /* 0x002940ee01007387 */ /* 0x000fe80000100a00 */
[----:B-1----:R-:W2:Y:S04]  /*36740*/  LDL.LU.64 R236, [R1+0xa50] ;  /* 0x000a500001ec7983 */ /* 0x002ea80000300a00 */
[----:B------:R-:W3:Y:S04]  /*36750*/  LDL.LU.64 R240, [R1+0xa20] ;  /* 0x000a200001f07983 */ /* 0x000ee80000300a00 */
[----:B------:R-:W4:Y:S04]  /*36760*/  LDL.LU.64 R242, [R1+0xa58] ;  /* 0x000a580001f27983 */ /* 0x000f280000300a00 */
[----:B------:R1:W-:Y:S04]  /*36770*/  STL.64 [R1+0x4be0], R200 ;  /* 0x004be0c801007387 */ /* 0x0003e80000100a00 */
[----:B-1----:R-:W3:Y:S04]  /*36780*/  LDL.64 R200, [R1+0x2948] ;  /* 0x0029480001c87983 */ /* 0x002ee80000100a00 */
[----:B------:R1:W-:Y:S04]  /*36790*/  STL.64 [R1+0x4bd8], R202 ;  /* 0x004bd8ca01007387 */ /* 0x0003e80000100a00 */
[----:B-1----:R-:W4:Y:S04]  /*367a0*/  LDL.64 R202, [R1+0x2950] ;  /* 0x0029500001ca7983 */ /* 0x002f280000100a00 */
[----:B------:R1:W-:Y:S04]  /*367b0*/  STL.64 [R1+0x4bd0], R204 ;  /* 0x004bd0cc01007387 */ /* 0x0003e80000100a00 */
[----:B-1----:R-:W3:Y:S04]  /*367c0*/  LDL.64 R204, [R1+0x2958] ;  /* 0x0029580001cc7983 */ /* 0x002ee80000100a00 */
[----:B------:R-:W-:Y:S04]  /*367d0*/  STL.64 [R1+0x4bc8], R206 ;  /* 0x004bc8ce01007387 */ /* 0x000fe80000100a00 */
[----:B------:R1:W-:Y:S04]  /*367e0*/  STL.64 [R1+0x4bc0], R208 ;  /* 0x004bc0d001007387 */ /* 0x0003e80000100a00 */
[----:B-1----:R-:W4:Y:S04]  /*367f0*/  LDL.LU.64 R208, [R1+0xa28] ;  /* 0x000a280001d07983 */ /* 0x002f280000300a00 */
[----:B------:R1:W-:Y:S04]  /*36800*/  STL.64 [R1+0x4bb8], R210 ;  /* 0x004bb8d201007387 */ /* 0x0003e80000100a00 */
[----:B-1----:R-:W4:Y:S04]  /*36810*/  LDL.LU.64 R210, [R1+0xa30] ;  /* 0x000a300001d27983 */ /* 0x002f280000300a00 */
[----:B------:R1:W-:Y:S04]  /*36820*/  STL.64 [R1+0x4bb0], R212 ;  /* 0x004bb0d401007387 */ /* 0x0003e80000100a00 */
[----:B-1----:R-:W4:Y:S04]  /*36830*/  LDL.LU.64 R212, [R1+0xa40] ;  /* 0x000a400001d47983 */ /* 0x002f280000300a00 */
[----:B------:R1:W-:Y:S04]  /*36840*/  STL.64 [R1+0x4ba8], R214 ;  /* 0x004ba8d601007387 */ /* 0x0003e80000100a00 */
[----:B-1----:R-:W4:Y:S04]  /*36850*/  LDL.LU.64 R214, [R1+0xa48] ;  /* 0x000a480001d67983 */ /* 0x002f280000300a00 */
[----:B------:R-:W-:Y:S04]  /*36860*/  STL.64 [R1+0x4ba0], R216 ;  /* 0x004ba0d801007387 */ /* 0x000fe80000100a00 */
[----:B------:R1:W-:Y:S04]  /*36870*/  STL.64 [R1+0x4b98], R218 ;  /* 0x004b98da01007387 */ /* 0x0003e80000100a00 */
[----:B-1----:R-:W4:Y:S01]  /*36880*/  LDL.LU.64 R218, [R1+0xa38] ;  /* 0x000a380001da7983 */ /* 0x002f220000300a00 */
[----:B------:R-:W-:-:S03]  /*36890*/  VIADD R252, R252, 0xffffff7f ;  /* 0xffffff7ffcfc7836 */ /* 0x000fc60000000000 */
[----:B------:R4:W-:Y:S02]  /*368a0*/  STL.64 [R1+0x4b90], R220 ;  /* 0x004b90dc01007387 */ /* 0x0009e40000100a00 */
[----:B------:R-:W-:Y:S02]  /*368b0*/  ISETP.GE.U32.AND P2, PT, R252, 0x7fffff00, PT ;  /* 0x7fffff00fc00780c */ /* 0x000fe40003f46070 */
[----:B------:R-:W-:Y:S01]  /*368c0*/  STL.64 [R1+0x4b88], R222 ;  /* 0x004b88de01007387 */ /* 0x000fe20000100a00 */
[----:B------:R-:W1:Y:S03]  /*368d0*/  LDC R252, c[0x0][0x230] ;  /* 0x00008c00fffc7b82 */ /* 0x000e660000000800 */
[----:B------:R-:W-:Y:S04]  /*368e0*/  STL.64 [R1+0x4b80], R224 ;  /* 0x004b80e001007387 */ /* 0x000fe80000100a00 */
[----:B------:R-:W-:Y:S04]  /*368f0*/  STL.64 [R1+0x4b78], R226 ;  /* 0x004b78e201007387 */ /* 0x000fe80000100a00 */
[----:B------:R-:W-:Y:S04]  /*36900*/  STL.64 [R1+0x4b70], R228 ;  /* 0x004b70e401007387 */ /* 0x000fe80000100a00 */
[----:B------:R-:W-:Y:S04]  /*36910*/  STL.64 [R1+0x4b68], R230 ;  /* 0x004b68e601007387 */ /* 0x000fe80000100a00 */
[----:B------:R-:W-:Y:S04]  /*36920*/  STL.64 [R1+0x4b60], R232 ;  /* 0x004b60e801007387 */ /* 0x000fe80000100a00 */
[----:B------:R-:W-:Y:S04]  /*36930*/  STL.64 [R1+0x4b58], R234 ;  /* 0x004b58ea01007387 */ /* 0x000fe80000100a00 */
[----:B------:R-:W-:Y:S04]  /*36940*/  STL.64 [R1+0x4b50], R250 ;  /* 0x004b50fa01007387 */ /* 0x000fe80000100a00 */
[----:B------:R-:W-:Y:S04]  /*36950*/  STL [R1+0x4b38], R17 ;  /* 0x004b381101007387 */ /* 0x000fe80000100800 */
[----:B------:R-:W-:Y:S04]  /*36960*/  STL [R1+0x4b28], R15 ;  /* 0x004b280f01007387 */ /* 0x000fe80000100800 */
[----:B------:R-:W-:Y:S04]  /*36970*/  STL [R1+0x4af8], R13 ;  /* 0x004af80d01007387 */ /* 0x000fe80000100800 */
[----:B------:R1:W-:Y:S01]  /*36980*/  STL.64 [R1+0x4ad0], R10 ;  /* 0x004ad00a01007387 */ /* 0x0003e20000100a00 */
[----:B--2---:R-:W-:-:S03]  /*36990*/  IMAD.WIDE R216, R5, 0x4, R236 ;  /* 0x0000000405d87825 */ /* 0x004fc600078e02ec */
[----:B------:R-:W-:Y:S01]  /*369a0*/  @!PT LDS RZ, [RZ] ;  /* 0x00000000fffff984 */ /* 0x000fe20000000800 */
[----:B------:R-:W-:Y:S01]  /*369b0*/  @!PT LDS RZ, [RZ] ;  /* 0x00000000fffff984 */ /* 0x000fe20000000800 */
[----:B------:R-:W-:Y:S01]  /*369c0*/  @!PT LDS RZ, [RZ] ;  /* 0x00000000fffff984 */ /* 0x000fe20000000800 */
[----:B---3--:R-:W-:Y:S01]  /*369d0*/  LDGSTS.E [R0+0x40000], desc[UR60][R204.64], !P2 ;  /* 0x40000000cc007fae */ /* 0x008fe2000d12187c */
[----:B----4-:R-:W-:-:S03]  /*369e0*/  IMAD.WIDE R220, R5, 0x4, R210 ;  /* 0x0000000405dc7825 */ /* 0x010fc600078e02d2 */
[----:B------:R-:W2:Y:S01]  /*369f0*/  LDL.LU.64 R204, [R1+0xa18] ;  /* 0x000a180001cc7983 */ /* 0x000ea20000300a00 */
[----:B------:R-:W-:-:S03]  /*36a00*/  IMAD.WIDE R212, R5, 0x4, R212 ;  /* 0x0000000405d47825 */ /* 0x000fc600078e02d4 */
[----:B------:R-:W-:Y:S01]  /*36a10*/  LDGSTS.E [R0+0x44000], desc[UR60][R202.64], !P2 ;  /* 0x44000000ca007fae */ /* 0x000fe2000d12187c */
[----:B------:R-:W-:-:S03]  /*36a20*/  IMAD.WIDE R214, R5, 0x4, R214 ;  /* 0x0000000405d67825 */ /* 0x000fc600078e02d6 */
[----:B------:R-:W-:Y:S01]  /*36a30*/  LDGSTS.E [R0+0x48000], desc[UR60][R200.64], !P2 ;  /* 0x48000000c8007fae */ /* 0x000fe2000d12187c */
[----:B------:R-:W-:-:S03]  /*36a40*/  VIADD R6, R6, 0xffffff7d ;  /* 0xffffff7d06067836 */ /* 0x000fc60000000000 */
[----:B------:R-:W3:Y:S01]  /*36a50*/  LDL.LU.64 R202, [R1+0xa10] ;  /* 0x000a100001ca7983 */ /* 0x000ee20000300a00 */
[----:B-1----:R-:W-:Y:S01]  /*36a60*/  IADD3 R252, R252, -0x84, RZ ;  /* 0xffffff7cfcfc7810 */ /* 0x002fe20007ffe0ff */
[----:B------:R-:W1:Y:S02]  /*36a70*/  LDC R237, c[0x0][0x230] ;  /* 0x00008c00ffed7b82 */ /* 0x000e640000000800 */
[----:B------:R4:W-:Y:S04]  /*36a80*/  LDGSTS.E [R0+0x4c000], desc[UR60][R238.64], !P2 ;  /* 0x4c000000ee007fae */ /* 0x0009e8000d12187c */
[----:B------:R-:W3:Y:S02]  /*36a90*/  LDL.LU.64 R200, [R1+0xa08] ;  /* 0x000a080001c87983 */ /* 0x000ee40000300a00 */
[----:B------:R-:W1:Y:S02]  /*36aa0*/  LDC R236, c[0x0][0x230] ;  /* 0x00008c00ffec7b82 */ /* 0x000e640000000800 */
[----:B------:R4:W-:Y:S01]  /*36ab0*/  STL.64 [R1+0x2938], R216 ;  /* 0x002938d801007387 */ /* 0x0009e20000100a00 */
[----:B------:R-:W-:-:S03]  /*36ac0*/  IMAD.WIDE R10, R5, 0x4, R218 ;  /* 0x00000004050a7825 */ /* 0x000fc600078e02da */
[----:B------:R-:W3:Y:S01]  /*36ad0*/  LDL.LU.64 R206, [R1+0xa00] ;  /* 0x000a000001ce7983 */ /* 0x000ee20000300a00 */
[----:B------:R-:W-:Y:S01]  /*36ae0*/  ISETP.GE.U32.AND P0, PT, R6, 0x7ffffefe, PT ;  /* 0x7ffffefe0600780c */ /* 0x000fe20003f06070 */
[----:B----4-:R-:W4:Y:S02]  /*36af0*/  LDC R238, c[0x0][0x230] ;  /* 0x00008c00ffee7b82 */ /* 0x010f240000000800 */
[----:B------:R-:W-:Y:S04]  /*36b00*/  STL.64 [R1+0x2930], R214 ;  /* 0x002930d601007387 */ /* 0x000fe80000100a00 */
[----:B------:R1:W-:Y:S01]  /*36b10*/  LDGSTS.E [R0+0x40004], desc[UR60][R216.64], !P6 ;  /* 0x40004000d8007fae */ /* 0x0003e2000f12187c */
[C---:B------:R-:W-:Y:S01]  /*36b20*/  IMAD.WIDE R218, R5.reuse, 0x4, R208 ;  /* 0x0000000405da7825 */ /* 0x040fe200078e02d0 */
[----:B------:R-:W4:Y:S02]  /*36b30*/  LDC R6, c[0x0][0x230] ;  /* 0x00008c00ff067b82 */ /* 0x000f240000000800 */
[----:B------:R4:W-:Y:S04]  /*36b40*/  STL.64 [R1+0x2928], R212 ;  /* 0x002928d401007387 */ /* 0x0009e80000100a00 */
[----:B------:R-:W-:Y:S02]  /*36b50*/  LDGSTS.E [R0+0x44004], desc[UR60][R214.64], !P6 ;  /* 0x44004000d6007fae */ /* 0x000fe4000f12187c */
[----:B------:R-:W3:Y:S02]  /*36b60*/  LDC R13, c[0x0][0x230] ;  /* 0x00008c00ff0d7b82 */ /* 0x000ee40000000800 */
[----:B------:R4:W-:Y:S04]  /*36b70*/  STL.64 [R1+0x2920], R10 ;  /* 0x0029200a01007387 */ /* 0x0009e80000100a00 */
[----:B------:R-:W-:Y:S01]  /*36b80*/  LDGSTS.E [R0+0x48004], desc[UR60][R212.64], !P6 ;  /* 0x48004000d4007fae */ /* 0x000fe2000f12187c */
[----:B-1----:R-:W-:Y:S01]  /*36b90*/  IMAD.WIDE R216, R5, 0x4, R240 ;  /* 0x0000000405d87825 */ /* 0x002fe200078e02f0 */
[----:B------:R-:W1:Y:S02]  /*36ba0*/  LDC R15, c[0x0][0x230] ;  /* 0x00008c00ff0f7b82 */ /* 0x000e640000000800 */
[----:B------:R4:W-:Y:S01]  /*36bb0*/  LDGSTS.E [R0+0x4c004], desc[UR60][R10.64], !P6 ;  /* 0x4c0040000a007fae */ /* 0x0009e2000f12187c */
[----:B------:R-:W-:-:S03]  /*36bc0*/  ISETP.GE.U32.AND P1, PT, R252, 0x7ffffefd, PT ;  /* 0x7ffffefdfc00780c */ /* 0x000fc60003f26070 */
[----:B------:R-:W-:Y:S01]  /*36bd0*/  LDGSTS.E [R0+0x40008], desc[UR60][R220.64], !P0 ;  /* 0x40008000dc007fae */ /* 0x000fe2000c12187c */
[----:B----4-:R-:W-:Y:S01]  /*36be0*/  IADD3 R6, R6, -0xa1, RZ ;  /* 0xffffff5f06067810 */ /* 0x010fe20007ffe0ff */
[----:B------:R-:W4:Y:S02]  /*36bf0*/  LDC R252, c[0x0][0x230] ;  /* 0x00008c00fffc7b82 */ /* 0x000f240000000800 */
[----:B------:R-:W4:Y:S04]  /*36c00*/  LDL.LU.64 R212, [R1+0x9f8] ;  /* 0x0009f80001d47983 */ /* 0x000f280000300a00 */
[----:B------:R-:W4:Y:S04]  /*36c10*/  LDL.LU.64 R210, [R1+0x9f0] ;  /* 0x0009f00001d27983 */ /* 0x000f280000300a00 */
[----:B------:R-:W-:Y:S04]  /*36c20*/  STL.64 [R1+0x2918], R220 ;  /* 0x002918dc01007387 */ /* 0x000fe80000100a00 */
[----:B------:R-:W4:Y:S01]  /*36c30*/  LDL.LU.64 R208, [R1+0x9e8] ;  /* 0x0009e80001d07983 */ /* 0x000f220000300a00 */
[----:B------:R-:W-:-:S03]  /*36c40*/  IMAD.WIDE R10, R5, 0x4, R242 ;  /* 0x00000004050a7825 */ /* 0x000fc600078e02f2 */
[----:B------:R-:W-:Y:S04]  /*36c50*/  STL.64 [R1+0x2910], R218 ;  /* 0x002910da01007387 */ /* 0x000fe80000100a00 */
[----:B------:R-:W4:Y:S04]  /*36c60*/  LDL.LU.64 R214, [R1+0xa60] ;  /* 0x000a600001d67983 */ /* 0x000f280000300a00 */
[----:B------:R-:W-:Y:S04]  /*36c70*/  STL.64 [R1+0x2908], R216 ;  /* 0x002908d801007387 */ /* 0x000fe80000100a00 */
[----:B------:R1:W-:Y:S04]  /*36c80*/  STL.64 [R1+0x2900], R10 ;  /* 0x0029000a01007387 */ /* 0x0003e80000100a00 */
[----:B------:R-:W4:Y:S04]  /*36c90*/  LDL.LU.64 R240, [R1+0x9e0] ;  /* 0x0009e00001f07983 */ /* 0x000f280000300a00 */
[----:B------:R-:W-:Y:S04]  /*36ca0*/  LDGSTS.E [R0+0x44008], desc[UR60][R218.64], !P0 ;  /* 0x44008000da007fae */ /* 0x000fe8000c12187c */
[----:B------:R-:W-:Y:S04]  /*36cb0*/  LDGSTS.E [R0+0x48008], desc[UR60][R216.64], !P0 ;  /* 0x48008000d8007fae */ /* 0x000fe8000c12187c */
[----:B------:R-:W4:Y:S04]  /*36cc0*/  LDL.LU.64 R242, [R1+0x9d8] ;  /* 0x0009d80001f27983 */ /* 0x000f280000300a00 */
[----:B------:R1:W-:Y:S01]  /*36cd0*/  LDGSTS.E [R0+0x4c008], desc[UR60][R10.64], !P0 ;  /* 0x4c0080000a007fae */ /* 0x0003e2000c12187c */
[----:B------:R-:W-:Y:S01]  /*36ce0*/  ISETP.GE.U32.AND P2, PT, R6, 0x7ffffee0, PT ;  /* 0x7ffffee00600780c */ /* 0x000fe20003f46070 */
[----:B--2---:R-:W-:-:S05]  /*36cf0*/  IMAD.WIDE R204, R5, 0x4, R204 ;  /* 0x0000000405cc7825 */ /* 0x004fca00078e02cc */
[----:B------:R2:W-:Y:S04]  /*36d00*/  STL.64 [R1+0x28f8], R204 ;  /* 0x0028f8cc01007387 */ /* 0x0005e80000100a00 */
[----:B------:R-:W-:Y:S01]  /*36d10*/  LDGSTS.E [R0+0x4000c], desc[UR60][R204.64], !P1 ;  /* 0x4000c000cc007fae */ /* 0x000fe2000c92187c */
[----:B---3--:R-:W-:-:S05]  /*36d20*/  IMAD.WIDE R202, R5, 0x4, R202 ;  /* 0x0000000405ca7825 */ /* 0x008fca00078e02ca */
[----:B------:R-:W-:Y:S01]  /*36d30*/  LDGSTS.E [R0+0x4400c], desc[UR60][R202.64], !P1 ;  /* 0x4400c000ca007fae */ /* 0x000fe2000c92187c */
[----:B------:R-:W-:-:S05]  /*36d40*/  IMAD.WIDE R200, R5, 0x4, R200 ;  /* 0x0000000405c87825 */ /* 0x000fca00078e02c8 */
[----:B------:R-:W-:Y:S01]  /*36d50*/  LDGSTS.E [R0+0x4800c], desc[UR60][R200.64], !P1 ;  /* 0x4800c000c8007fae */ /* 0x000fe2000c92187c */
[----:B-1----:R-:W-:-:S03]  /*36d60*/  IMAD.WIDE R10, R5, 0x4, R206 ;  /* 0x00000004050a7825 */ /* 0x002fc600078e02ce */
[----:B------:R-:W3:Y:S04]  /*36d70*/  LDL.LU.64 R206, [R1+0x9d0] ;  /* 0x0009d00001ce7983 */ /* 0x000ee80000300a00 */
[----:B------:R1:W-:Y:S04]  /*36d80*/  STL.64 [R1+0x28f0], R202 ;  /* 0x0028f0ca01007387 */ /* 0x0003e80000100a00 */
[----:B------:R-:W3:Y:S04]  /*36d90*/  LDL.LU.64 R216, [R1+0x9c8] ;  /* 0x0009c80001d87983 */ /* 0x000ee80000300a00 */
[----:B------:R1:W-:Y:S04]  /*36da0*/  STL.64 [R1+0x28e8], R200 ;  /* 0x0028e8c801007387 */ /* 0x0003e80000100a00 */
[----:B------:R4:W-:Y:S04]  /*36db0*/  STL.64 [R1+0x28e0], R10 ;  /* 0x0028e00a01007387 */ /* 0x0009e80000100a00 */
[----:B--2---:R-:W2:Y:S04]  /*36dc0*/  LDL.LU.64 R204, [R1+0x9c0] ;  /* 0x0009c00001cc7983 */ /* 0x004ea80000300a00 */
[----:B-1----:R-:W2:Y:S04]  /*36dd0*/  LDL.LU.64 R202, [R1+0x9b8] ;  /* 0x0009b80001ca7983 */ /* 0x002ea80000300a00 */
[----:B------:R-:W2:Y:S04]  /*36de0*/  LDL.LU.64 R200, [R1+0x9b0] ;  /* 0x0009b00001c87983 */ /* 0x000ea80000300a00 */
[----:B------:R1:W-:Y:S01]  /*36df0*/  LDGSTS.E [R0+0x4c00c], desc[UR60][R10.64], !P1 ;  /* 0x4c00c0000a007fae */ /* 0x0003e2000c92187c */
[----:B----4-:R-:W-:-:S04]  /*36e00*/  IMAD.WIDE R212, R5, 0x4, R212 ;  /* 0x0000000405d47825 */ /* 0x010fc800078e02d4 */
[C---:B------:R-:W-:Y:S01]  /*36e10*/  IMAD.WIDE R210, R5.reuse, 0x4, R210 ;  /* 0x0000000405d27825 */ /* 0x040fe200078e02d2 */
[----:B------:R4:W-:Y:S03]  /*36e20*/  STL.64 [R1+0x26c0], R212 ;  /* 0x0026c0d401007387 */ /* 0x0009e60000100a00 */
[C---:B------:R-:W-:Y:S01]  /*36e30*/  IMAD.WIDE R208, R5.reuse, 0x4, R208 ;  /* 0x0000000405d07825 */ /* 0x040fe200078e02d0 */
[----:B------:R4:W-:Y:S04]  /*36e40*/  STL.64 [R1+0x26b8], R210 ;  /* 0x0026b8d201007387 */ /* 0x0009e80000100a00 */
[----:B------:R4:W-:Y:S04]  /*36e50*/  STL.64 [R1+0x26b0], R208 ;  /* 0x0026b0d001007387 */ /* 0x0009e80000100a00 */
[----:B------:R-:W2:Y:S01]  /*36e60*/  LDL.LU.64 R218, [R1+0xa68] ;  /* 0x000a680001da7983 */ /* 0x000ea20000300a00 */
[----:B-1----:R-:W-:-:S03]  /*36e70*/  IMAD.WIDE R10, R5, 0x4, R214 ;  /* 0x00000004050a7825 */ /* 0x002fc600078e02d6 */
[----:B------:R-:W-:Y:S04]  /*36e80*/  LDGSTS.E [R0+0x50000], desc[UR60][R212.64], !P2 ;  /* 0x50000000d4007fae */ /* 0x000fe8000d12187c */
[----:B------:R1:W-:Y:S01]  /*36e90*/  STL.64 [R1+0x26a8], R10 ;  /* 0x0026a80a01007387 */ /* 0x0003e20000100a00 */
[----:B------:R-:W-:-:S03]  /*36ea0*/  IMAD.WIDE R214, R5, 0x4, R240 ;  /* 0x0000000405d67825 */ /* 0x000fc600078e02f0 */
[----:B------:R-:W-:Y:S04]  /*36eb0*/  LDGSTS.E [R0+0x54000], desc[UR60][R210.64], !P2 ;  /* 0x54000000d2007fae */ /* 0x000fe8000d12187c */
[----:B----4-:R-:W4:Y:S01]  /*36ec0*/  LDL.LU.64 R212, [R1+0x9a8] ;  /* 0x0009a80001d47983 */ /* 0x010f220000300a00 */
[----:B------:R-:W-:Y:S02]  /*36ed0*/  VIADD R6, R237, 0xffffff5e ;  /* 0xffffff5eed067836 */ /* 0x000fe40000000000 */
[----:B------:R-:W4:Y:S01]  /*36ee0*/  LDC R237, c[0x0][0x230] ;  /* 0x00008c00ffed7b82 */ /* 0x000f220000000800 */
[----:B------:R1:W-:Y:S04]  /*36ef0*/  LDGSTS.E [R0+0x58000], desc[UR60][R208.64], !P2 ;  /* 0x58000000d0007fae */ /* 0x0003e8000d12187c */
[----:B------:R-:W4:Y:S04]  /*36f00*/  LDL.LU.64 R210, [R1+0x9a0] ;  /* 0x0009a00001d27983 */ /* 0x000f280000300a00 */
[----:B------:R3:W-:Y:S04]  /*36f10*/  STL.64 [R1+0x26a0], R214 ;  /* 0x0026a0d601007387 */ /* 0x0007e80000100a00 */
[----:B------:R-:W4:Y:S01]  /*36f20*/  LDL.LU.64 R240, [R1+0x998] ;  /* 0x0009980001f07983 */ /* 0x000f220000300a00 */
[----:B------:R-:W-:Y:S01]  /*36f30*/  ISETP.GE.U32.AND P6, PT, R6, 0x7ffffedf, PT ;  /* 0x7ffffedf0600780c */ /* 0x000fe20003fc6070 */
[----:B-1----:R-:W-:Y:S01]  /*36f40*/  IMAD.WIDE R208, R5, 0x4, R242 ;  /* 0x0000000405d07825 */ /* 0x002fe200078e02f2 */
[----:B------:R-:W-:Y:S01]  /*36f50*/  IADD3 R6, R252, -0xa3, RZ ;  /* 0xffffff5dfc067810 */ /* 0x000fe20007ffe0ff */
[----:B------:R1:W-:Y:S01]  /*36f60*/  LDGSTS.E [R0+0x5c000], desc[UR60][R10.64], !P2 ;  /* 0x5c0000000a007fae */ /* 0x0003e2000d12187c */
[----:B------:R-:W4:Y:S03]  /*36f70*/  LDC R252, c[0x0][0x230] ;  /* 0x00008c00fffc7b82 */ /* 0x000f260000000800 */
[----:B------:R2:W-:Y:S01]  /*36f80*/  STL.64 [R1+0x2698], R208 ;  /* 0x002698d001007387 */ /* 0x0005e20000100a00 */
[----:B------:R-:W-:-:S03]  /*36f90*/  ISETP.GE.U32.AND P0, PT, R6, 0x7ffffede, PT ;  /* 0x7ffffede0600780c */ /* 0x000fc60003f06070 */
[----:B------:R-:W4:Y:S04]  /*36fa0*/  LDL.LU.64 R242, [R1+0x990] ;  /* 0x0009900001f27983 */ /* 0x000f280000300a00 */
[----:B------:R-:W-:Y:S04]  /*36fb0*/  LDGSTS.E [R0+0x50004], desc[UR60][R214.64], !P6 ;  /* 0x50004000d6007fae */ /* 0x000fe8000f12187c */
[----:B------:R-:W-:Y:S01]  /*36fc0*/  LDGSTS.E [R0+0x54004], desc[UR60][R208.64], !P6 ;  /* 0x54004000d0007fae */ /* 0x000fe2000f12187c */
[----:B------:R-:W-:Y:S02]  /*36fd0*/  VIADD R6, R238, 0xffffff5c ;  /* 0xffffff5cee067836 */ /* 0x000fe40000000000 */
[----:B------:R-:W4:Y:S03]  /*36fe0*/  LDC R238, c[0x0][0x230] ;  /* 0x00008c00ffee7b82 */ /* 0x000f260000000800 */
[----:B------:R-:W-:Y:S01]  /*36ff0*/  ISETP.GE.U32.AND P1, PT, R6, 0x7ffffedd, PT ;  /* 0x7ffffedd0600780c */ /* 0x000fe20003f26070 */
[----:B---3--:R-:W-:-:S04]  /*37000*/  IMAD.WIDE R206, R5, 0x4, R206 ;  /* 0x0000000405ce7825 */ /* 0x008fc800078e02ce */
[C---:B-1----:R-:W-:Y:S01]  /*37010*/  IMAD.WIDE R10, R5.reuse, 0x4, R216 ;  /* 0x00000004050a7825 */ /* 0x042fe200078e02d8 */
[----:B------:R1:W-:Y:S04]  /*37020*/  STL.64 [R1+0x2690], R206 ;  /* 0x002690ce01007387 */ /* 0x0003e80000100a00 */
[----:B------:R3:W-:Y:S04]  /*37030*/  STL.64 [R1+0x2688], R10 ;  /* 0x0026880a01007387 */ /* 0x0007e80000100a00 */
[----:B------:R-:W4:Y:S01]  /*37040*/  LDL.LU.64 R214, [R1+0x988] ;  /* 0x0009880001d67983 */ /* 0x000f220000300a00 */
[----:B--2---:R-:W-:-:S03]  /*37050*/  IMAD.WIDE R204, R5, 0x4, R204 ;  /* 0x0000000405cc7825 */ /* 0x004fc600078e02cc */
[----:B------:R-:W-:Y:S01]  /*37060*/  LDGSTS.E [R0+0x58004], desc[UR60][R206.64], !P6 ;  /* 0x58004000ce007fae */ /* 0x000fe2000f12187c */
[----:B------:R-:W-:-:S03]  /*37070*/  IMAD.WIDE R202, R5, 0x4, R202 ;  /* 0x0000000405ca7825 */ /* 0x000fc600078e02ca */
[----:B------:R2:W-:Y:S01]  /*37080*/  STL.64 [R1+0x2680], R204 ;  /* 0x002680cc01007387 */ /* 0x0005e20000100a00 */
[----:B------:R-:W-:-:S03]  /*37090*/  IMAD.WIDE R200, R5, 0x4, R200 ;  /* 0x0000000405c87825 */ /* 0x000fc600078e02c8 */
[----:B------:R3:W-:Y:S04]  /*370a0*/  LDGSTS.E [R0+0x5c004], desc[UR60][R10.64], !P6 ;  /* 0x5c0040000a007fae */ /* 0x0007e8000f12187c */
[----:B------:R-:W4:Y:S04]  /*370b0*/  LDL.LU.64 R208, [R1+0x980] ;  /* 0x0009800001d07983 */ /* 0x000f280000300a00 */
[----:B------:R2:W-:Y:S04]  /*370c0*/  STL.64 [R1+0x2678], R202 ;  /* 0x002678ca01007387 */ /* 0x0005e80000100a00 */
[----:B-1----:R-:W4:Y:S04]  /*370d0*/  LDL.LU.64 R206, [R1+0x978] ;  /* 0x0009780001ce7983 */ /* 0x002f280000300a00 */
[----:B------:R1:W-:Y:S04]  /*370e0*/  STL.64 [R1+0x2670], R200 ;  /* 0x002670c801007387 */ /* 0x0003e80000100a00 */
[----:B------:R-:W4:Y:S04]  /*370f0*/  LDL.LU.64 R216, [R1+0xa70] ;  /* 0x000a700001d87983 */ /* 0x000f280000300a00 */
[----:B------:R-:W-:Y:S01]  /*37100*/  LDGSTS.E [R0+0x50008], desc[UR60][R204.64], !P0 ;  /* 0x50008000cc007fae */ /* 0x000fe2000c12187c */
[----:B---3--:R-:W-:-:S03]  /*37110*/  IMAD.WIDE R10, R5, 0x4, R218 ;  /* 0x00000004050a7825 */ /* 0x008fc600078e02da */
[----:B------:R-:W-:Y:S04]  /*37120*/  LDGSTS.E [R0+0x54008], desc[UR60][R202.64], !P0 ;  /* 0x54008000ca007fae */ /* 0x000fe8000c12187c */
[----:B------:R-:W-:Y:S04]  /*37130*/  STL.64 [R1+0x2668], R10 ;  /* 0x0026680a01007387 */ /* 0x000fe80000100a00 */
[----:B--2---:R-:W2:Y:S04]  /*37140*/  LDL.LU.64 R204, [R1+0x970] ;  /* 0x0009700001cc7983 */ /* 0x004ea80000300a00 */
[----:B------:R-:W3:Y:S01]  /*37150*/  LDL.LU.64 R202, [R1+0x968] ;  /* 0x0009680001ca7983 */ /* 0x000ee20000300a00 */
[----:B----4-:R-:W-:-:S03]  /*37160*/  IMAD.WIDE R218, R5, 0x4, R212 ;  /* 0x0000000405da7825 */ /* 0x010fc600078e02d4 */
[----:B------:R-:W-:Y:S04]  /*37170*/  LDGSTS.E [R0+0x58008], desc[UR60][R200.64], !P0 ;  /* 0x58008000c8007fae */ /* 0x000fe8000c12187c */
[----:B------:R4:W-:Y:S01]  /*37180*/  LDGSTS.E [R0+0x5c008], desc[UR60][R10.64], !P0 ;  /* 0x5c0080000a007fae */ /* 0x0009e2000c12187c */
[----:B------:R-:W-:-:S03]  /*37190*/  IMAD.WIDE R212, R5, 0x4, R210 ;  /* 0x0000000405d47825 */ /* 0x000fc600078e02d2 */
[----:B------:R-:W-:Y:S04]  /*371a0*/  LDGSTS.E [R0+0x5000c], desc[UR60][R218.64], !P1 ;  /* 0x5000c000da007fae */ /* 0x000fe8000c92187c */
[----:B-1----:R-:W3:Y:S01]  /*371b0*/  LDL.LU.64 R200, [R1+0x960] ;  /* 0x0009600001c87983 */ /* 0x002ee20000300a00 */
[----:B------:R-:W-:-:S03]  /*371c0*/  IMAD.WIDE R210, R5, 0x4, R240 ;  /* 0x0000000405d27825 */ /* 0x000fc600078e02f0 */
[----:B------:R1:W-:Y:S04]  /*371d0*/  STL.64 [R1+0x2660], R218 ;  /* 0x002660da01007387 */ /* 0x0003e80000100a00 */
[----:B------:R4:W-:Y:S04]  /*371e0*/  STL.64 [R1+0x2658], R212 ;  /* 0x002658d401007387 */ /* 0x0009e80000100a00 */
[----:B------:R4:W-:Y:S04]  /*371f0*/  STL.64 [R1+0x2650], R210 ;  /* 0x002650d201007387 */ /* 0x0009e80000100a00 */
[----:B-1----:R-:W3:Y:S01]  /*37200*/  LDL.LU.64 R218, [R1+0x958] ;  /* 0x0009580001da7983 */ /* 0x002ee20000300a00 */
[----:B------:R-:W-:Y:S01]  /*37210*/  IADD3 R6, R236, -0xc1, RZ ;  /* 0xffffff3fec067810 */ /* 0x000fe20007ffe0ff */
[----:B----4-:R-:W-:Y:S01]  /*37220*/  IMAD.WIDE R10, R5, 0x4, R242 ;  /* 0x00000004050a7825 */ /* 0x010fe200078e02f2 */
[----:B------:R-:W1:Y:S01]  /*37230*/  LDC R236, c[0x0][0x230] ;  /* 0x00008c00ffec7b82 */ /* 0x000e620000000800 */
[----:B------:R-:W-:Y:S01]  /*37240*/  LDGSTS.E [R0+0x5400c], desc[UR60][R212.64], !P1 ;  /* 0x5400c000d4007fae */ /* 0x000fe2000c92187c */
[----:B------:R-:W-:-:S03]  /*37250*/  ISETP.GE.U32.AND P2, PT, R6, 0x7ffffec0, PT ;  /* 0x7ffffec00600780c */ /* 0x000fc60003f46070 */
[----:B------:R4:W-:Y:S04]  /*37260*/  STL.64 [R1+0x2648], R10 ;  /* 0x0026480a01007387 */ /* 0x0009e80000100a00 */
[----:B------:R-:W-:Y:S04]  /*37270*/  LDGSTS.E [R0+0x5800c], desc[UR60][R210.64], !P1 ;  /* 0x5800c000d2007fae */ /* 0x000fe8000c92187c */
[----:B------:R-:W3:Y:S01]  /*37280*/  LDL.LU.64 R212, [R1+0x950] ;  /* 0x0009500001d47983 */ /* 0x000ee20000300a00 */
[----:B------:R-:W-:Y:S02]  /*37290*/  VIADD R6, R237, 0xffffff3e ;  /* 0xffffff3eed067836 */ /* 0x000fe40000000000 */
[----:B------:R-:W1:Y:S01]  /*372a0*/  LDC R237, c[0x0][0x230] ;  /* 0x00008c00ffed7b82 */ /* 0x000e620000000800 */
[----:B------:R4:W-:Y:S04]  /*372b0*/  LDGSTS.E [R0+0x5c00c], desc[UR60][R10.64], !P1 ;  /* 0x5c00c0000a007fae */ /* 0x0009e8000c92187c */
[----:B------:R-:W3:Y:S04]  /*372c0*/  LDL.LU.64 R210, [R1+0x948] ;  /* 0x0009480001d27983 */ /* 0x000ee80000300a00 */
[----:B------:R-:W3:Y:S04]  /*372d0*/  LDL.LU.64 R240, [R1+0x940] ;  /* 0x0009400001f07983 */ /* 0x000ee80000300a00 */
[----:B------:R-:W3:Y:S01]  /*372e0*/  LDL.LU.64 R242, [R1+0xa78] ;  /* 0x000a780001f27983 */ /* 0x000ee20000300a00 */
[----:B------:R-:W-:Y:S01]  /*372f0*/  ISETP.GE.U32.AND P6, PT, R6, 0x7ffffebf, PT ;  /* 0x7ffffebf0600780c */ /* 0x000fe20003fc6070 */
[----:B------:R-:W-:-:S05]  /*37300*/  IMAD.WIDE R214, R5, 0x4, R214 ;  /* 0x0000000405d67825 */ /* 0x000fca00078e02d6 */
[----:B------:R-:W-:Y:S04]  /*37310*/  STL.64 [R1+0x2440], R214 ;  /* 0x002440d601007387 */ /* 0x000fe80000100a00 */
[----:B------:R3:W-:Y:S01]  /*37320*/  LDGSTS.E [R0+0x60000], desc[UR60][R214.64], !P2 ;  /* 0x60000000d6007fae */ /* 0x0007e2000d12187c */
[----:B------:R-:W-:-:S04]  /*37330*/  IMAD.WIDE R208, R5, 0x4, R208 ;  /* 0x0000000405d07825 */ /* 0x000fc800078e02d0 */
[C---:B------:R-:W-:Y:S01]  /*37340*/  IMAD.WIDE R206, R5.reuse, 0x4, R206 ;  /* 0x0000000405ce7825 */ /* 0x040fe200078e02ce */
[----:B------:R1:W-:Y:S03]  /*37350*/  STL.64 [R1+0x2438], R208 ;  /* 0x002438d001007387 */ /* 0x0003e60000100a00 */
[C---:B----4-:R-:W-:Y:S01]  /*37360*/  IMAD.WIDE R10, R5.reuse, 0x4, R216 ;  /* 0x00000004050a7825 */ /* 0x050fe200078e02d8 */
[----:B------:R4:W-:Y:S04]  /*37370*/  STL.64 [R1+0x2430], R206 ;  /* 0x002430ce01007387 */ /* 0x0009e80000100a00 */
[----:B------:R-:W-:Y:S04]  /*37380*/  LDGSTS.E [R0+0x64000], desc[UR60][R208.64], !P2 ;  /* 0x64000000d0007fae */ /* 0x000fe8000d12187c */
[----:B------:R4:W-:Y:S04]  /*37390*/  STL.64 [R1+0x2428], R10 ;  /* 0x0024280a01007387 */ /* 0x0009e80000100a00 */
[----:B------:R-:W-:Y:S01]  /*373a0*/  LDGSTS.E [R0+0x68000], desc[UR60][R206.64], !P2 ;  /* 0x68000000ce007fae */ /* 0x000fe2000d12187c */
[----:B--2---:R-:W-:-:S03]  /*373b0*/  IMAD.WIDE R216, R5, 0x4, R204 ;  /* 0x0000000405d87825 */ /* 0x004fc600078e02cc */
[----:B-1----:R-:W2:Y:S01]  /*373c0*/  LDL.LU.64 R208, [R1+0x938] ;  /* 0x0009380001d07983 */ /* 0x002ea20000300a00 */
[----:B---3--:R-:W-:-:S03]  /*373d0*/  IMAD.WIDE R214, R5, 0x4, R202 ;  /* 0x0000000405d67825 */ /* 0x008fc600078e02ca */
[----:B------:R-:W3:Y:S04]  /*373e0*/  LDL.LU.64 R204, [R1+0x930] ;  /* 0x0009300001cc7983 */ /* 0x000ee80000300a00 */
[----:B------:R-:W-:Y:S04]  /*373f0*/  STL.64 [R1+0x2420], R216 ;  /* 0x002420d801007387 */ /* 0x000fe80000100a00 */
[----:B------:R-:W3:Y:S04]  /*37400*/  LDL.LU.64 R202, [R1+0x928] ;  /* 0x0009280001ca7983 */ /* 0x000ee80000300a00 */
[----:B------:R-:W-:Y:S04]  /*37410*/  STL.64 [R1+0x2418], R214 ;  /* 0x002418d601007387 */ /* 0x000fe80000100a00 */
[----:B----4-:R-:W4:Y:S01]  /*37420*/  LDL.LU.64 R206, [R1+0x920] ;  /* 0x0009200001ce7983 */ /* 0x010f220000300a00 */
[----:B------:R-:W-:-:S03]  /*37430*/  IMAD.WIDE R200, R5, 0x4, R200 ;  /* 0x0000000405c87825 */ /* 0x000fc600078e02c8 */
[----:B------:R1:W-:Y:S04]  /*37440*/  LDGSTS.E [R0+0x6c000], desc[UR60][R10.64], !P2 ;  /* 0x6c0000000a007fae */ /* 0x0003e8000d12187c */
[----:B------:R-:W-:Y:S04]  /*37450*/  LDGSTS.E [R0+0x60004], desc[UR60][R216.64], !P6 ;  /* 0x60004000d8007fae */ /* 0x000fe8000f12187c */
[----:B------:R1:W-:Y:S02]  /*37460*/  STL.64 [R1+0x2410], R200 ;  /* 0x002410c801007387 */ /* 0x0003e40000100a00 */
[----:B-1----:R-:W-:-:S02]  /*37470*/  IMAD.WIDE R10, R5, 0x4, R218 ;  /* 0x00000004050a7825 */ /* 0x002fc400078e02da */
[----:B------:R1:W-:Y:S04]  /*37480*/  LDGSTS.E [R0+0x64004], desc[UR60][R214.64], !P6 ;  /* 0x64004000d6007fae */ /* 0x0003e8000f12187c */
[----:B------:R1:W-:Y:S04]  /*37490*/  STL.64 [R1+0x2408], R10 ;  /* 0x0024080a01007387 */ /* 0x0003e80000100a00 */
[----:B------:R-:W-:Y:S01]  /*374a0*/  LDGSTS.E [R0+0x68004], desc[UR60][R200.64], !P6 ;  /* 0x68004000c8007fae */ /* 0x000fe2000f12187c */
[----:B------:R-:W-:Y:S02]  /*374b0*/  IADD3 R6, R238, -0xc3, RZ ;  /* 0xffffff3dee067810 */ /* 0x000fe40007ffe0ff */
[----:B------:R-:W4:Y:S01]  /*374c0*/  LDC R238, c[0x0][0x230] ;  /* 0x00008c00ffee7b82 */ /* 0x000f220000000800 */
[----:B------:R1:W-:Y:S04]  /*374d0*/  LDGSTS.E [R0+0x6c004], desc[UR60][R10.64], !P6 ;  /* 0x6c0040000a007fae */ /* 0x0003e8000f12187c */
[----:B------:R-:W4:Y:S01]  /*374e0*/  LDL.LU.64 R200, [R1+0x918] ;  /* 0x0009180001c87983 */ /* 0x000f220000300a00 */
[----:B------:R-:W-:Y:S01]  /*374f0*/  ISETP.GE.U32.AND P0, PT, R6, 0x7ffffebe, PT ;  /* 0x7ffffebe0600780c */ /* 0x000fe20003f06070 */
[----:B-1----:R-:W-:-:S04]  /*37500*/  IMAD.WIDE R214, R5, 0x4, R212 ;  /* 0x0000000405d67825 */ /* 0x002fc800078e02d4 */
[C---:B------:R-:W-:Y:S01]  /*37510*/  IMAD.WIDE R212, R5.reuse, 0x4, R210 ;  /* 0x0000000405d47825 */ /* 0x040fe200078e02d2 */
[----:B------:R1:W-:Y:S03]  /*37520*/  STL.64 [R1+0x2400], R214 ;  /* 0x002400d601007387 */ /* 0x0003e60000100a00 */
[C---:B------:R-:W-:Y:S01]  /*37530*/  IMAD.WIDE R210, R5.reuse, 0x4, R240 ;  /* 0x0000000405d27825 */ /* 0x040fe200078e02f0 */
[----:B------:R-:W4:Y:S03]  /*37540*/  LDL.LU.64 R216, [R1+0x910] ;  /* 0x0009100001d87983 */ /* 0x000f260000300a00 */
[----:B------:R-:W-:Y:S01]  /*37550*/  IMAD.WIDE R10, R5, 0x4, R242 ;  /* 0x00000004050a7825 */ /* 0x000fe200078e02f2 */
[----:B------:R-:W-:Y:S04]  /*37560*/  STL.64 [R1+0x23f8], R212 ;  /* 0x0023f8d401007387 */ /* 0x000fe80000100a00 */
[----:B------:R-:W4:Y:S01]  /*37570*/  LDL.LU.64 R240, [R1+0x908] ;  /* 0x0009080001f07983 */ /* 0x000f220000300a00 */
[----:B------:R-:W-:-:S02]  /*37580*/  VIADD R6, R236, 0xffffff3c ;  /* 0xffffff3cec067836 */ /* 0x000fc40000000000 */
[----:B------:R-:W4:Y:S01]  /*37590*/  LDC R236, c[0x0][0x230] ;  /* 0x00008c00ffec7b82 */ /* 0x000f220000000800 */
[----:B------:R1:W-:Y:S04]  /*375a0*/  STL.64 [R1+0x23f0], R210 ;  /* 0x0023f0d201007387 */ /* 0x0003e80000100a00 */
[----:B------:R-:W4:Y:S04]  /*375b0*/  LDL.LU.64 R242, [R1+0xa80] ;  /* 0x000a800001f27983 */ /* 0x000f280000300a00 */
[----:B------:R-:W-:Y:S04]  /*375c0*/  LDGSTS.E [R0+0x60008], desc[UR60][R214.64], !P0 ;  /* 0x60008000d6007fae */ /* 0x000fe8000c12187c */
[----:B------:R2:W-:Y:S01]  /*375d0*/  LDGSTS.E [R0+0x64008], desc[UR60][R212.64], !P0 ;  /* 0x64008000d4007fae */ /* 0x0005e2000c12187c */
[----:B------:R-:W-:-:S03]  /*375e0*/  ISETP.GE.U32.AND P1, PT, R6, 0x7ffffebd, PT ;  /* 0x7ffffebd0600780c */ /* 0x000fc60003f26070 */
[----:B------:R4:W-:Y:S04]  /*375f0*/  STL.64 [R1+0x23e8], R10 ;  /* 0x0023e80a01007387 */ /* 0x0009e80000100a00 */
[----:B------:R-:W-:Y:S04]  /*37600*/  LDGSTS.E [R0+0x68008], desc[UR60][R210.64], !P0 ;  /* 0x68008000d2007fae */ /* 0x000fe8000c12187c */
[----:B-1----:R-:W4:Y:S04]  /*37610*/  LDL.LU.64 R214, [R1+0x900] ;  /* 0x0009000001d67983 */ /* 0x002f280000300a00 */
[----:B------:R4:W-:Y:S04]  /*37620*/  LDGSTS.E [R0+0x6c008], desc[UR60][R10.64], !P0 ;  /* 0x6c0080000a007fae */ /* 0x0009e8000c12187c */
[----:B------:R-:W4:Y:S01]  /*37630*/  LDL.LU.64 R210, [R1+0x8f8] ;  /* 0x0008f80001d27983 */ /* 0x000f220000300a00 */
[----:B--2---:R-:W-:-:S03]  /*37640*/  IMAD.WIDE R212, R5, 0x4, R208 ;  /* 0x0000000405d47825 */ /* 0x004fc600078e02d0 */
[----:B------:R-:W2:Y:S04]  /*37650*/  LDL.LU.64 R208, [R1+0x8f0] ;  /* 0x0008f00001d07983 */ /* 0x000ea80000300a00 */
[----:B------:R1:W-:Y:S01]  /*37660*/  STL.64 [R1+0x23e0], R212 ;  /* 0x0023e0d401007387 */ /* 0x0003e20000100a00 */
[----:B---3--:R-:W-:-:S03]  /*37670*/  IMAD.WIDE R204, R5, 0x4, R204 ;  /* 0x0000000405cc7825 */ /* 0x008fc600078e02cc */
[----:B------:R-:W-:Y:S01]  /*37680*/  LDGSTS.E [R0+0x6000c], desc[UR60][R212.64], !P1 ;  /* 0x6000c000d4007fae */ /* 0x000fe2000c92187c */
[----:B------:R-:W-:-:S03]  /*37690*/  IMAD.WIDE R202, R5, 0x4, R202 ;  /* 0x0000000405ca7825 */ /* 0x000fc600078e02ca */
[----:B------:R-:W-:Y:S04]  /*376a0*/  LDGSTS.E [R0+0x6400c], desc[UR60][R204.64], !P1 ;  /* 0x6400c000cc007fae */ /* 0x000fe8000c92187c */
[----:B------:R-:W-:Y:S01]  /*376b0*/  LDGSTS.E [R0+0x6800c], desc[UR60][R202.64], !P1 ;  /* 0x6800c000ca007fae */ /* 0x000fe2000c92187c */
[----:B----4-:R-:W-:-:S03]  /*376c0*/  IMAD.WIDE R10, R5, 0x4, R206 ;  /* 0x00000004050a7825 */ /* 0x010fc600078e02ce */
[----:B------:R-:W3:Y:S04]  /*376d0*/  LDL.LU.64 R206, [R1+0x8e8] ;  /* 0x0008e80001ce7983 */ /* 0x000ee80000300a00 */
[----:B------:R4:W-:Y:S04]  /*376e0*/  STL.64 [R1+0x23d8], R204 ;  /* 0x0023d8cc01007387 */ /* 0x0009e80000100a00 */
[----:B------:R4:W-:Y:S04]  /*376f0*/  STL.64 [R1+0x23d0], R202 ;  /* 0x0023d0ca01007387 */ /* 0x0009e80000100a00 */
[----:B------:R4:W-:Y:S04]  /*37700*/  STL.64 [R1+0x23c8], R10 ;  /* 0x0023c80a01007387 */ /* 0x0009e80000100a00 */
[----:B-1----:R-:W3:Y:S04]  /*37710*/  LDL.LU.64 R212, [R1+0x8e0] ;  /* 0x0008e00001d47983 */ /* 0x002ee80000300a00 */
[----:B----4-:R-:W4:Y:S04]  /*37720*/  LDL.LU.64 R204, [R1+0x8d8] ;  /* 0x0008d80001cc7983 */ /* 0x010f280000300a00 */
[----:B------:R-:W4:Y:S01]  /*37730*/  LDL.LU.64 R202, [R1+0x8d0] ;  /* 0x0008d00001ca7983 */ /* 0x000f220000300a00 */
[----:B------:R-:W-:Y:S01]  /*37740*/  IMAD.WIDE R220, R5, 0x4, R200 ;  /* 0x0000000405dc7825 */ /* 0x000fe200078e02c8 */
[----:B------:R-:W-:-:S02]  /*37750*/  IADD3 R6, R237, -0xe1, RZ ;  /* 0xffffff1fed067810 */ /* 0x000fc40007ffe0ff */
[----:B------:R1:W-:Y:S01]  /*37760*/  LDGSTS.E [R0+0x6c00c], desc[UR60][R10.64], !P1 ;  /* 0x6c00c0000a007fae */ /* 0x0003e2000c92187c */
[----:B------:R-:W4:Y:S03]  /*37770*/  LDC R237, c[0x0][0x230] ;  /* 0x00008c00ffed7b82 */ /* 0x000f260000000800 */
[----:B------:R-:W-:Y:S04]  /*37780*/  STL.64 [R1+0x21c0], R220 ;  /* 0x0021c0dc01007387 */ /* 0x000fe80000100a00 */
[----:B------:R-:W4:Y:S01]  /*37790*/  LDL.LU.64 R200, [R1+0xa88] ;  /* 0x000a880001c87983 */ /* 0x000f220000300a00 */
[----:B------:R-:W-:Y:S01]  /*377a0*/  ISETP.GE.U32.AND P2, PT, R6, 0x7ffffea0, PT ;  /* 0x7ffffea00600780c */ /* 0x000fe20003f46070 */
[----:B------:R-:W-:-:S02]  /*377b0*/  VIADD R6, R238, 0xffffff1e ;  /* 0xffffff1eee067836 */ /* 0x000fc40000000000 */
[C---:B------:R-:W-:Y:S01]  /*377c0*/  IMAD.WIDE R218, R5.reuse, 0x4, R216 ;  /* 0x0000000405da7825 */ /* 0x040fe200078e02d8 */
[----:B------:R-:W4:Y:S02]  /*377d0*/  LDC R238, c[0x0][0x230] ;  /* 0x00008c00ffee7b82 */ /* 0x000f240000000800 */
[----:B------:R-:W-:Y:S01]  /*377e0*/  ISETP.GE.U32.AND P6, PT, R6, 0x7ffffe9f, PT ;  /* 0x7ffffe9f0600780c */ /* 0x000fe20003fc6070 */
[C---:B------:R-:W-:Y:S01]  /*377f0*/  IMAD.WIDE R216, R5.reuse, 0x4, R240 ;  /* 0x0000000405d87825 */ /* 0x040fe200078e02f0 */
[----:B------:R1:W-:Y:S05]  /*37800*/  STL.64 [R1+0x21b8], R218 ;  /* 0x0021b8da01007387 */ /* 0x0003ea0000100a00 */
[----:B------:R-:W-:Y:S01]  /*37810*/  LDGSTS.E [R0+0x70000], desc[UR60][R220.64], !P2 ;  /* 0x70000000dc007fae */ /* 0x000fe2000d12187c */
[----:B-1----:R-:W-:-:S03]  /*37820*/  IMAD.WIDE R10, R5, 0x4, R242 ;  /* 0x00000004050a7825 */ /* 0x002fc600078e02f2 */
[----:B------:R1:W-:Y:S04]  /*37830*/  LDGSTS.E [R0+0x74000], desc[UR60][R218.64], !P2 ;  /* 0x74000000da007fae */ /* 0x0003e8000d12187c */
[----:B------:R1:W-:Y:S04]  /*37840*/  STL.64 [R1+0x21b0], R216 ;  /* 0x0021b0d801007387 */ /* 0x0003e80000100a00 */
[----:B------:R1:W-:Y:S04]  /*37850*/  STL.64 [R1+0x21a8], R10 ;  /* 0x0021a80a01007387 */ /* 0x0003e80000100a00 */
[----:B------:R1:W-:Y:S04]  /*37860*/  LDGSTS.E [R0+0x78000], desc[UR60][R216.64], !P2 ;  /* 0x78000000d8007fae */ /* 0x0003e8000d12187c */
[----:B------:R-:W4:Y:S01]  /*37870*/  LDL.LU.64 R242, [R1+0x8c8] ;  /* 0x0008c80001f27983 */ /* 0x000f220000300a00 */
[----:B-1----:R-:W-:-:S03]  /*37880*/  IMAD.WIDE R218, R5, 0x4, R214 ;  /* 0x0000000405da7825 */ /* 0x002fc600078e02d6 */
[----:B------:R-:W4:Y:S04]  /*37890*/  LDL.LU.64 R240, [R1+0x8c0] ;  /* 0x0008c00001f07983 */ /* 0x000f280000300a00 */
[----:B------:R-:W4:Y:S01]  /*378a0*/  LDL.LU.64 R214, [R1+0x8b8] ;  /* 0x0008b80001d67983 */ /* 0x000f220000300a00 */
[----:B------:R-:W-:-:S03]  /*378b0*/  IMAD.WIDE R216, R5, 0x4, R210 ;  /* 0x0000000405d87825 */ /* 0x000fc600078e02d2 */
[----:B------:R-:W-:Y:S04]  /*378c0*/  STL.64 [R1+0x21a0], R218 ;  /* 0x0021a0da01007387 */ /* 0x000fe80000100a00 */
[----:B------:R1:W-:Y:S04]  /*378d0*/  LDGSTS.E [R0+0x7c000], desc[UR60][R10.64], !P2 ;  /* 0x7c0000000a007fae */ /* 0x0003e8000d12187c */
[----:B------:R-:W4:Y:S04]  /*378e0*/  LDL.LU.64 R210, [R1+0x8b0] ;  /* 0x0008b00001d27983 */ /* 0x000f280000300a00 */
[----:B------:R-:W-:Y:S04]  /*378f0*/  STL.64 [R1+0x2198], R216 ;  /* 0x002198d801007387 */ /* 0x000fe80000100a00 */
[----:B------:R-:W-:Y:S01]  /*37900*/  LDGSTS.E [R0+0x70004], desc[UR60][R218.64], !P6 ;  /* 0x70004000da007fae */ /* 0x000fe2000f12187c */
[----:B------:R-:W-:Y:S01]  /*37910*/  IADD3 R6, R236, -0xe3, RZ ;  /* 0xffffff1dec067810 */ /* 0x000fe20007ffe0ff */
[----:B-1----:R-:W1:Y:S02]  /*37920*/  LDC R10, c[0x0][0x230] ;  /* 0x00008c00ff0a7b82 */ /* 0x002e640000000800 */
[----:B------:R3:W-:Y:S01]  /*37930*/  LDGSTS.E [R0+0x74004], desc[UR60][R216.64], !P6 ;  /* 0x74004000d8007fae */ /* 0x0007e2000f12187c */
[----:B------:R-:W-:-:S05]  /*37940*/  ISETP.GE.U32.AND P0, PT, R6, 0x7ffffe9e, PT ;  /* 0x7ffffe9e0600780c */ /* 0x000fca0003f06070 */
[----:B------:R-:W1:Y:S01]  /*37950*/  LDC R236, c[0x0][0x230] ;  /* 0x00008c00ffec7b82 */ /* 0x000e620000000800 */
[----:B--2---:R-:W-:-:S05]  /*37960*/  IMAD.WIDE R208, R5, 0x4, R208 ;  /* 0x0000000405d07825 */ /* 0x004fca00078e02d0 */
[----:B------:R2:W-:Y:S04]  /*37970*/  STL.64 [R1+0x2190], R208 ;  /* 0x002190d001007387 */ /* 0x0005e80000100a00 */
[----:B------:R1:W-:Y:S01]  /*37980*/  LDGSTS.E [R0+0x78004], desc[UR60][R208.64], !P6 ;  /* 0x78004000d0007fae */ /* 0x0003e2000f12187c */
[----:B---3--:R-:W-:-:S05]  /*37990*/  IMAD.WIDE R206, R5, 0x4, R206 ;  /* 0x0000000405ce7825 */ /* 0x008fca00078e02ce */
[----:B------:R3:W-:Y:S04]  /*379a0*/  STL.64 [R1+0x2188], R206 ;  /* 0x002188ce01007387 */ /* 0x0007e80000100a00 */
[----:B--2---:R-:W2:Y:S04]  /*379b0*/  LDL.LU.64 R208, [R1+0xa90] ;  /* 0x000a900001d07983 */ /* 0x004ea80000300a00 */
[----:B------:R2:W-:Y:S01]  /*379c0*/  LDGSTS.E [R0+0x7c004], desc[UR60][R206.64], !P6 ;  /* 0x7c004000ce007fae */ /* 0x0005e2000f12187c */
[----:B------:R-:W-:-:S04]  /*379d0*/  IMAD.WIDE R216, R5, 0x4, R212 ;  /* 0x0000000405d87825 */ /* 0x000fc800078e02d4 */
[C---:B----4-:R-:W-:Y:S01]  /*379e0*/  IMAD.WIDE R212, R5.reuse, 0x4, R204 ;  /* 0x0000000405d47825 */ /* 0x050fe200078e02cc */
[----:B------:R-:W-:Y:S03]  /*379f0*/  LDGSTS.E [R0+0x70008], desc[UR60][R216.64], !P0 ;  /* 0x70008000d8007fae */ /* 0x000fe6000c12187c */
[C---:B------:R-:W-:Y:S01]  /*37a00*/  IMAD.WIDE R204, R5.reuse, 0x4, R202 ;  /* 0x0000000405cc7825 */ /* 0x040fe200078e02ca */
[----:B---3--:R-:W3:Y:S04]  /*37a10*/  LDL.LU.64 R206, [R1+0x8a8] ;  /* 0x0008a80001ce7983 */ /* 0x008ee80000300a00 */
[----:B------:R-:W-:Y:S04]  /*37a20*/  STL.64 [R1+0x2180], R216 ;  /* 0x002180d801007387 */ /* 0x000fe80000100a00 */
[----:B------:R4:W-:Y:S04]  /*37a30*/  LDGSTS.E [R0+0x74008], desc[UR60][R212.64], !P0 ;  /* 0x74008000d4007fae */ /* 0x0009e8000c12187c */
[----:B------:R4:W-:Y:S01]  /*37a40*/  LDGSTS.E [R0+0x78008], desc[UR60][R204.64], !P0 ;  /* 0x78008000cc007fae */ /* 0x0009e2000c12187c */
[----:B------:R-:W-:-:S03]  /*37a50*/  IMAD.WIDE R202, R5, 0x4, R200 ;  /* 0x0000000405ca7825 */ /* 0x000fc600078e02c8 */
[----:B------:R-:W4:Y:S04]  /*37a60*/  LDL.LU.64 R200, [R1+0x8a0] ;  /* 0x0008a00001c87983 */ /* 0x000f280000300a00 */
[----:B------:R1:W-:Y:S04]  /*37a70*/  STL.64 [R1+0x2178], R212 ;  /* 0x002178d401007387 */ /* 0x0003e80000100a00 */
[----:B------:R-:W4:Y:S04]  /*37a80*/  LDL.LU.64 R222, [R1+0xa98] ;  /* 0x000a980001de7983 */ /* 0x000f280000300a00 */
[----:B------:R1:W-:Y:S04]  /*37a90*/  STL.64 [R1+0x2170], R204 ;  /* 0x002170cc01007387 */ /* 0x0003e80000100a00 */
[----:B------:R1:W-:Y:S04]  /*37aa0*/  STL.64 [R1+0x2168], R202 ;  /* 0x002168ca01007387 */ /* 0x0003e80000100a00 */
[----:B-1----:R-:W4:Y:S04]  /*37ab0*/  LDL.LU.64 R212, [R1+0x898] ;  /* 0x0008980001d47983 */ /* 0x002f280000300a00 */
[----:B------:R1:W-:Y:S04]  /*37ac0*/  LDGSTS.E [R0+0x7c008], desc[UR60][R202.64], !P0 ;  /* 0x7c008000ca007fae */ /* 0x0003e8000c12187c */
[----:B------:R-:W4:Y:S04]  /*37ad0*/  LDL.LU.64 R204, [R1+0x890] ;  /* 0x0008900001cc7983 */ /* 0x000f280000300a00 */
[----:B------:R-:W1:Y:S04]  /*37ae0*/  LDL.LU.64 R202, [R1+0x888] ;  /* 0x0008880001ca7983 */ /* 0x000e680000300a00 */
[----:B------:R-:W4:Y:S01]  /*37af0*/  LDL.LU.64 R220, [R1+0x880] ;  /* 0x0008800001dc7983 */ /* 0x000f220000300a00 */
[----:B------:R-:W-:-:S02]  /*37b00*/  VIADD R6, R237, 0xffffff1c ;  /* 0xffffff1ced067836 */ /* 0x000fc40000000000 */
[----:B------:R-:W2:Y:S01]  /*37b10*/  LDC R237, c[0x0][0x230] ;  /* 0x00008c00ffed7b82 */ /* 0x000ea20000000800 */
[----:B------:R-:W4:Y:S02]  /*37b20*/  LDL.LU.64 R216, [R1+0x878] ;  /* 0x0008780001d87983 */ /* 0x000f240000300a00 */
[----:B------:R-:W-:Y:S02]  /*37b30*/  ISETP.GE.U32.AND P1, PT, R6, 0x7ffffe9d, PT ;  /* 0x7ffffe9d0600780c */ /* 0x000fe40003f26070 */
[----:B------:R-:W-:-:S04]  /*37b40*/  IADD3 R6, R238, -0x85, RZ ;  /* 0xffffff7bee067810 */ /* 0x000fc80007ffe0ff */
[----:B------:R-:W-:Y:S01]  /*37b50*/  ISETP.GE.U32.AND P2, PT, R6, 0x7ffffefc, PT ;  /* 0x7ffffefc0600780c */ /* 0x000fe20003f46070 */
[----:B------:R-:W-:Y:S02]  /*37b60*/  VIADD R6, R236, 0xffffff7a ;  /* 0xffffff7aec067836 */ /* 0x000fe40000000000 */
[C---:B------:R-:W-:Y:S02]  /*37b70*/  IMAD.WIDE R238, R5.reuse, 0x4, R214 ;  /* 0x0000000405ee7825 */ /* 0x040fe400078e02d6 */
[----:B------:R-:W4:Y:S01]  /*37b80*/  LDL.LU.64 R214, [R1+0x870] ;  /* 0x0008700001d67983 */ /* 0x000f220000300a00 */
[----:B------:R-:W-:Y:S01]  /*37b90*/  ISETP.GE.U32.AND P6, PT, R6, 0x7ffffefb, PT ;  /* 0x7ffffefb0600780c */ /* 0x000fe20003fc6070 */
[----:B------:R-:W-:-:S04]  /*37ba0*/  IMAD.WIDE R242, R5, 0x4, R242 ;  /* 0x0000000405f27825 */ /* 0x000fc800078e02f2 */
[----:B------:R-:W-:Y:S01]  /*37bb0*/  IMAD.WIDE R240, R5, 0x4, R240 ;  /* 0x0000000405f07825 */ /* 0x000fe200078e02f0 */
[----:B------:R-:W-:Y:S01]  /*37bc0*/  LDGSTS.E [R0+0x7000c], desc[UR60][R242.64], !P1 ;  /* 0x7000c000f2007fae */ /* 0x000fe2000c92187c */
[----:B--2---:R-:W-:Y:S02]  /*37bd0*/  IADD3 R6, R237, -0x87, RZ ;  /* 0xffffff79ed067810 */ /* 0x004fe40007ffe0ff */
[C---:B------:R-:W-:Y:S01]  /*37be0*/  IMAD.WIDE R236, R5.reuse, 0x4, R210 ;  /* 0x0000000405ec7825 */ /* 0x040fe200078e02d2 */
[----:B------:R-:W-:Y:S01]  /*37bf0*/  LDGSTS.E [R0+0x7400c], desc[UR60][R240.64], !P1 ;  /* 0x7400c000f0007fae */ /* 0x000fe2000c92187c */
[----:B------:R-:W-:Y:S02]  /*37c00*/  ISETP.GE.U32.AND P0, PT, R6, 0x7ffffefa, PT ;  /* 0x7ffffefa0600780c */ /* 0x000fe40003f06070 */
[----:B------:R-:W-:Y:S01]  /*37c10*/  VIADD R6, R10, 0xffffff78 ;  /* 0xffffff780a067836 */ /* 0x000fe20000000000 */
[----:B------:R-:W-:Y:S04]  /*37c20*/  LDGSTS.E [R0+0x7800c], desc[UR60][R238.64], !P1 ;  /* 0x7800c000ee007fae */ /* 0x000fe8000c92187c */
[----:B------:R-:W-:Y:S01]  /*37c30*/  LDGSTS.E [R0+0x7c00c], desc[UR60][R236.64], !P1 ;  /* 0x7c00c000ec007fae */ /* 0x000fe2000c92187c */
[----:B------:R-:W-:-:S05]  /*37c40*/  IMAD.WIDE R208, R5, 0x4, R208 ;  /* 0x0000000405d07825 */ /* 0x000fca00078e02d0 */
[----:B------:R2:W-:Y:S04]  /*37c50*/  STL.64 [R1+0x28d8], R208 ;  /* 0x0028d8d001007387 */ /* 0x0005e80000100a00 */
[----:B------:R-:W2:Y:S04]  /*37c60*/  LDL.LU.64 R210, [R1+0x868] ;  /* 0x0008680001d27983 */ /* 0x000ea80000300a00 */
[----:B------:R-:W-:Y:S01]  /*37c70*/  LDGSTS.E [R2+0x40000], desc[UR60][R208.64], !P2 ;  /* 0x40000000d0027fae */ /* 0x000fe2000d12187c */
[----:B---3--:R-:W-:-:S05]  /*37c80*/  IMAD.WIDE R206, R5, 0x4, R206 ;  /* 0x0000000405ce7825 */ /* 0x008fca00078e02ce */
[----:B------:R3:W-:Y:S04]  /*37c90*/  STL.64 [R1+0x28d0], R206 ;  /* 0x0028d0ce01007387 */ /* 0x0007e80000100a00 */
[----:B------:R-:W3:Y:S04]  /*37ca0*/  LDL.LU.64 R218, [R1+0xaa0] ;  /* 0x000aa00001da7983 */ /* 0x000ee80000300a00 */
[----:B------:R-:W-:Y:S01]  /*37cb0*/  LDGSTS.E [R2+0x44000], desc[UR60][R206.64], !P2 ;  /* 0x44000000ce027fae */ /* 0x000fe2000d12187c */
[----:B----4-:R-:W-:-:S04]  /*37cc0*/  IMAD.WIDE R200, R5, 0x4, R200 ;  /* 0x0000000405c87825 */ /* 0x010fc800078e02c8 */
[C---:B------:R-:W-:Y:S01]  /*37cd0*/  IMAD.WIDE R10, R5.reuse, 0x4, R222 ;  /* 0x00000004050a7825 */ /* 0x040fe200078e02de */
[----:B------:R4:W-:Y:S04]  /*37ce0*/  STL.64 [R1+0x28c8], R200 ;  /* 0x0028c8c801007387 */ /* 0x0009e80000100a00 */
[----:B------:R4:W-:Y:S04]  /*37cf0*/  STL.64 [R1+0x28c0], R10 ;  /* 0x0028c00a01007387 */ /* 0x0009e80000100a00 */
[----:B--2---:R-:W2:Y:S01]  /*37d00*/  LDL.LU.64 R208, [R1+0xaa8] ;  /* 0x000aa80001d07983 */ /* 0x004ea20000300a00 */
[----:B------:R-:W-:-:S03]  /*37d10*/  IMAD.WIDE R212, R5, 0x4, R212 ;  /* 0x0000000405d47825 */ /* 0x000fc600078e02d4 */
[----:B---3--:R-:W3:Y:S04]  /*37d20*/  LDL.LU.64 R206, [R1+0xab0] ;  /* 0x000ab00001ce7983 */ /* 0x008ee80000300a00 */
[----:B------:R-:W-:Y:S01]  /*37d30*/  LDGSTS.E [R2+0x48000], desc[UR60][R200.64], !P2 ;  /* 0x48000000c8027fae */ /* 0x000fe2000d12187c */
[----:B------:R-:W-:-:S03]  /*37d40*/  IMAD.WIDE R204, R5, 0x4, R204 ;  /* 0x0000000405cc7825 */ /* 0x000fc600078e02cc */
[----:B------:R4:W-:Y:S04]  /*37d50*/  LDGSTS.E [R2+0x4c000], desc[UR60][R10.64], !P2 ;  /* 0x4c0000000a027fae */ /* 0x0009e8000d12187c */
[----:B------:R-:W-:Y:S01]  /*37d60*/  LDGSTS.E [R2+0x40004], desc[UR60][R212.64], !P6 ;  /* 0x40004000d4027fae */ /* 0x000fe2000f12187c */
[----:B-1----:R-:W-:-:S03]  /*37d70*/  IMAD.WIDE R202, R5, 0x4, R202 ;  /* 0x0000000405ca7825 */ /* 0x002fc600078e02ca */
[----:B----4-:R-:W4:Y:S01]  /*37d80*/  LDL.LU.64 R200, [R1+0xab8] ;  /* 0x000ab80001c87983 */ /* 0x010f220000300a00 */
[----:B------:R-:W-:-:S03]  /*37d90*/  IMAD.WIDE R10, R5, 0x4, R220 ;  /* 0x00000004050a7825 */ /* 0x000fc600078e02dc */
[----:B------:R1:W-:Y:S04]  /*37da0*/  STL.64 [R1+0x28b8], R212 ;  /* 0x0028b8d401007387 */ /* 0x0003e80000100a00 */
[----:B------:R1:W-:Y:S04]  /*37db0*/  STL.64 [R1+0x28b0], R204 ;  /* 0x0028b0cc01007387 */ /* 0x0003e80000100a00 */
[----:B------:R1:W-:Y:S04]  /*37dc0*/  STL.64 [R1+0x28a8], R202 ;  /* 0x0028a8ca01007387 */ /* 0x0003e80000100a00 */
[----:B------:R-:W4:Y:S04]  /*37dd0*/  LDL.LU.64 R222, [R1+0xac0] ;  /* 0x000ac00001de7983 */ /* 0x000f280000300a00 */
[----:B------:R-:W-:Y:S04]  /*37de0*/  STL.64 [R1+0x28a0], R10 ;  /* 0x0028a00a01007387 */ /* 0x000fe80000100a00 */
[----:B-1----:R-:W4:Y:S04]  /*37df0*/  LDL.LU.64 R212, [R1+0xac8] ;  /* 0x000ac80001d47983 */ /* 0x002f280000300a00 */
[----:B------:R-:W-:Y:S04]  /*37e00*/  LDGSTS.E [R2+0x44004], desc[UR60][R204.64], !P6 ;  /* 0x44004000cc027fae */ /* 0x000fe8000f12187c */
[----:B------:R-:W-:Y:S01]  /*37e10*/  LDGSTS.E [R2+0x48004], desc[UR60][R202.64], !P6 ;  /* 0x48004000ca027fae */ /* 0x000fe2000f12187c */
[----:B------:R-:W-:-:S03]  /*37e20*/  IMAD.WIDE R216, R5, 0x4, R216 ;  /* 0x0000000405d87825 */ /* 0x000fc600078e02d8 */
[----:B------:R1:W-:Y:S04]  /*37e30*/  LDGSTS.E [R2+0x4c004], desc[UR60][R10.64], !P6 ;  /* 0x4c0040000a027fae */ /* 0x0003e8000f12187c */
[----:B------:R-:W4:Y:S04]  /*37e40*/  LDL.LU.64 R204, [R1+0xad0] ;  /* 0x000ad00001cc7983 */ /* 0x000f280000300a00 */
[----:B------:R-:W4:Y:S01]  /*37e50*/  LDL.LU.64 R202, [R1+0xad8] ;  /* 0x000ad80001ca7983 */ /* 0x000f220000300a00 */
[----:B------:R-:W-:-:S03]  /*37e60*/  IMAD.WIDE R214, R5, 0x4, R214 ;  /* 0x0000000405d67825 */ /* 0x000fc600078e02d6 */
[----:B------:R1:W-:Y:S04]  /*37e70*/  STL.64 [R1+0x2898], R216 ;  /* 0x002898d801007387 */ /* 0x0003e80000100a00 */
[----:B------:R4:W-:Y:S04]  /*37e80*/  STL.64 [R1+0x2890], R214 ;  /* 0x002890d601007387 */ /* 0x0009e80000100a00 */
[----:B------:R-:W-:Y:S01]  /*37e90*/  LDGSTS.E [R2+0x40008], desc[UR60][R216.64], !P0 ;  /* 0x40008000d8027fae */ /* 0x000fe2000c12187c */
[----:B------:R-:W-:-:S03]  /*37ea0*/  ISETP.GE.U32.AND P1, PT, R6, 0x7ffffef9, PT ;  /* 0x7ffffef90600780c */ /* 0x000fc60003f26070 */
[----:B------:R4:W-:Y:S01]  /*37eb0*/  LDGSTS.E [R2+0x44008], desc[UR60][R214.64], !P0 ;  /* 0x44008000d6027fae */ /* 0x0009e2000c12187c */
[----:B------:R-:W-:-:S05]  /*37ec0*/  IMAD.WIDE R210, R5, 0x4, R210 ;  /* 0x0000000405d27825 */ /* 0x000fca00078e02d2 */
[----:B------:R4:W-:Y:S04]  /*37ed0*/  STL.64 [R1+0x2888], R210 ;  /* 0x002888d201007387 */ /* 0x0009e80000100a00 */
[----:B-1----:R-:W4:Y:S04]  /*37ee0*/  LDL.LU.64 R216, [R1+0xae0] ;  /* 0x000ae00001d87983 */ /* 0x002f280000300a00 */
[----:B------:R-:W-:Y:S01]  /*37ef0*/  LDGSTS.E [R2+0x48008], desc[UR60][R210.64], !P0 ;  /* 0x48008000d2027fae */ /* 0x000fe2000c12187c */
[----:B------:R-:W-:-:S05]  /*37f00*/  IMAD.WIDE R10, R5, 0x4, R218 ;  /* 0x00000004050a7825 */ /* 0x000fca00078e02da */
[----:B------:R1:W-:Y:S04]  /*37f10*/  STL.64 [R1+0x2880], R10 ;  /* 0x0028800a01007387 */ /* 0x0003e80000100a00 */
[----:B------:R1:W-:Y:S01]  /*37f20*/  LDGSTS.E [R2+0x4c008], desc[UR60][R10.64], !P0 ;  /* 0x4c0080000a027fae */ /* 0x0003e2000c12187c */
[----:B--2---:R-:W-:-:S03]  /*37f30*/  IMAD.WIDE R220, R5, 0x4, R208 ;  /* 0x0000000405dc7825 */ /* 0x004fc600078e02d0 */
[----:B------:R-:W2:Y:S01]  /*37f40*/  LDL.LU.64 R208, [R1+0xae8] ;  /* 0x000ae80001d07983 */ /* 0x000ea20000300a00 */
[----:B---3--:R-:W-:-:S03]  /*37f50*/  IMAD.WIDE R218, R5, 0x4, R206 ;  /* 0x0000000405da7825 */ /* 0x008fc600078e02ce */
[----:B------:R3:W-:Y:S04]  /*37f60*/  STL.64 [R1+0x2878], R220 ;  /* 0x002878dc01007387 */ /* 0x0007e80000100a00 */
[----:B------:R-:W2:Y:S04]  /*37f70*/  LDL.LU.64 R206, [R1+0xaf0] ;  /* 0x000af00001ce7983 */ /* 0x000ea80000300a00 */
[----:B------:R-:W-:Y:S04]  /*37f80*/  STL.64 [R1+0x2870], R218 ;  /* 0x002870da01007387 */ /* 0x000fe80000100a00 */
[----:B------:R-:W-:Y:S01]  /*37f90*/  LDGSTS.E [R2+0x4000c], desc[UR60][R220.64], !P1 ;  /* 0x4000c000dc027fae */ /* 0x000fe2000c92187c */
[----:B----4-:R-:W-:-:S03]  /*37fa0*/  IMAD.WIDE R214, R5, 0x4, R200 ;  /* 0x0000000405d67825 */ /* 0x010fc600078e02c8 */
[----:B------:R-:W4:Y:S04]  /*37fb0*/  LDL.LU.64 R200, [R1+0xaf8] ;  /* 0x000af80001c87983 */ /* 0x000f280000300a00 */
[----:B------:R3:W-:Y:S04]  /*37fc0*/  STL.64 [R1+0x2868], R214 ;  /* 0x002868d601007387 */ /* 0x0007e80000100a00 */
[----:B------:R-:W4:Y:S04]  /*37fd0*/  LDL.LU.64 R210, [R1+0xb00] ;  /* 0x000b000001d27983 */ /* 0x000f280000300a00 */
[----:B------:R-:W-:Y:S01]  /*37fe0*/  LDGSTS.E [R2+0x4400c], desc[UR60][R218.64], !P1 ;  /* 0x4400c000da027fae */ /* 0x000fe2000c92187c */
[----:B-1----:R-:W-:-:S03]  /*37ff0*/  IMAD.WIDE R10, R5, 0x4, R222 ;  /* 0x00000004050a7825 */ /* 0x002fc600078e02de */
[----:B------:R1:W-:Y:S04]  /*38000*/  LDGSTS.E [R2+0x4800c], desc[UR60][R214.64], !P1 ;  /* 0x4800c000d6027fae */ /* 0x0003e8000c92187c */
[----:B------:R1:W-:Y:S04]  /*38010*/  STL.64 [R1+0x2860], R10 ;  /* 0x0028600a01007387 */ /* 0x0003e80000100a00 */
[----:B---3--:R-:W3:Y:S01]  /*38020*/  LDL.LU.64 R220, [R1+0xb08] ;  /* 0x000b080001dc7983 */ /* 0x008ee20000300a00 */
[----:B-1----:R-:W-:-:S04]  /*38030*/  IMAD.WIDE R214, R5, 0x4, R212 ;  /* 0x0000000405d67825 */ /* 0x002fc800078e02d4 */
[C---:B------:R-:W-:Y:S01]  /*38040*/  IMAD.WIDE R202, R5.reuse, 0x4, R202 ;  /* 0x0000000405ca7825 */ /* 0x040fe200078e02ca */
[----:B------:R1:W-:Y:S03]  /*38050*/  STL.64 [R1+0x2640], R214 ;  /* 0x002640d601007387 */ /* 0x0003e60000100a00 */
[----:B------:R-:W-:Y:S01]  /*38060*/  IMAD.WIDE R212, R5, 0x4, R204 ;  /* 0x0000000405d47825 */ /* 0x000fe200078e02cc */
[----:B------:R-:W3:Y:S04]  /*38070*/  LDL.LU.64 R218, [R1+0xb10] ;  /* 0x000b100001da7983 */ /* 0x000ee80000300a00 */
[----:B------:R-:W-:Y:S04]  /*38080*/  STL.64 [R1+0x2638], R212 ;  /* 0x002638d401007387 */ /* 0x000fe80000100a00 */
[----:B------:R-:W3:Y:S04]  /*38090*/  LDL.LU.64 R204, [R1+0xb18] ;  /* 0x000b180001cc7983 */ /* 0x000ee80000300a00 */
[----:B------:R1:W-:Y:S04]  /*380a0*/  STL.64 [R1+0x2630], R202 ;  /* 0x002630ca01007387 */ /* 0x0003e80000100a00 */
[----:B------:R-:W3:Y:S01]  /*380b0*/  LDL.LU.64 R222, [R1+0xb20] ;  /* 0x000b200001de7983 */ /* 0x000ee20000300a00 */
[----:B------:R-:W-:-:S02]  /*380c0*/  IADD3 R6, R252, -0xa5, RZ ;  /* 0xffffff5bfc067810 */ /* 0x000fc40007ffe0ff */
[----:B------:R-:W3:Y:S01]  /*380d0*/  LDC R252, c[0x0][0x230] ;  /* 0x00008c00fffc7b82 */ /* 0x000ee20000000800 */
[----:B------:R1:W-:Y:S01]  /*380e0*/  LDGSTS.E [R2+0x4c00c], desc[UR60][R10.64], !P1 ;  /* 0x4c00c0000a027fae */ /* 0x0003e2000c92187c */
[----:B------:R-:W-:Y:S01]  /*380f0*/  ISETP.GE.U32.AND P2, PT, R6, 0x7ffffedc, PT ;  /* 0x7ffffedc0600780c */ /* 0x000fe20003f46070 */
[----:B------:R-:W-:-:S05]  /*38100*/  VIADD R6, R13, 0xffffff5a ;  /* 0xffffff5a0d067836 */ /* 0x000fca0000000000 */
[----:B------:R-:W-:Y:S01]  /*38110*/  ISETP.GE.U32.AND P6, PT, R6, 0x7ffffedb, PT ;  /* 0x7ffffedb0600780c */ /* 0x000fe20003fc6070 */
[----:B------:R-:W3:Y:S06]  /*38120*/  LDC R13, c[0x0][0x230] ;  /* 0x00008c00ff0d7b82 */ /* 0x000eec0000000800 */
[----:B------:R-:W-:Y:S04]  /*38130*/  LDGSTS.E [R2+0x50000], desc[UR60][R214.64], !P2 ;  /* 0x50000000d6027fae */ /* 0x000fe8000d12187c */
[----:B------:R-:W-:Y:S04]  /*38140*/  LDGSTS.E [R2+0x54000], desc[UR60][R212.64], !P2 ;  /* 0x54000000d4027fae */ /* 0x000fe8000d12187c */
[----:B------:R-:W-:Y:S01]  /*38150*/  LDGSTS.E [R2+0x58000], desc[UR60][R202.64], !P2 ;  /* 0x58000000ca027fae */ /* 0x000fe2000d12187c */
[----:B------:R-:W-:-:S02]  /*38160*/  IADD3 R6, R15, -0xa7, RZ ;  /* 0xffffff590f067810 */ /* 0x000fc40007ffe0ff */
[----:B------:R-:W3:Y:S02]  /*38170*/  LDC R15, c[0x0][0x230] ;  /* 0x00008c00ff0f7b82 */ /* 0x000ee40000000800 */
[----:B------:R-:W-:Y:S01]  /*38180*/  ISETP.GE.U32.AND P0, PT, R6, 0x7ffffeda, PT ;  /* 0x7ffffeda0600780c */ /* 0x000fe20003f06070 */
[----:B-1----:R-:W-:-:S05]  /*38190*/  IMAD.WIDE R10, R5, 0x4, R216 ;  /* 0x00000004050a7825 */ /* 0x002fca00078e02d8 */
[----:B------:R1:W-:Y:S04]  /*381a0*/  STL.64 [R1+0x2628], R10 ;  /* 0x0026280a01007387 */ /* 0x0003e80000100a00 */
[----:B------:R-:W3:Y:S04]  /*381b0*/  LDL.LU.64 R216, [R1+0xb28] ;  /* 0x000b280001d87983 */ /* 0x000ee80000300a00 */
[----:B------:R-:W3:Y:S04]  /*381c0*/  LDL.LU.64 R214, [R1+0xb30] ;  /* 0x000b300001d67983 */ /* 0x000ee80000300a00 */
[----:B------:R-:W3:Y:S04]  /*381d0*/  LDL.LU.64 R202, [R1+0xb38] ;  /* 0x000b380001ca7983 */ /* 0x000ee80000300a00 */
[----:B------:R-:W3:Y:S04]  /*381e0*/  LDL.LU.64 R212, [R1+0xb40] ;  /* 0x000b400001d47983 */ /* 0x000ee80000300a00 */
[----:B------:R1:W-:Y:S01]  /*381f0*/  LDGSTS.E [R2+0x5c000], desc[UR60][R10.64], !P2 ;  /* 0x5c0000000a027fae */ /* 0x0003e2000d12187c */
[----:B--2---:R-:W-:-:S04]  /*38200*/  IMAD.WIDE R208, R5, 0x4, R208 ;  /* 0x0000000405d07825 */ /* 0x004fc800078e02d0 */
[C---:B------:R-:W-:Y:S01]  /*38210*/  IMAD.WIDE R206, R5.reuse, 0x4, R206 ;  /* 0x0000000405ce7825 */ /* 0x040fe200078e02ce */
[----:B------:R2:W-:Y:S04]  /*38220*/  STL.64 [R1+0x2620], R208 ;  /* 0x002620d001007387 */ /* 0x0005e80000100a00 */
[----:B------:R3:W-:Y:S04]  /*38230*/  STL.64 [R1+0x2618], R206 ;  /* 0x002618ce01007387 */ /* 0x0007e80000100a00 */
[----:B------:R-:W-:Y:S01]  /*38240*/  LDGSTS.E [R2+0x50004], desc[UR60][R208.64], !P6 ;  /* 0x50004000d0027fae */ /* 0x000fe2000f12187c */
[----:B----4-:R-:W-:-:S03]  /*38250*/  IMAD.WIDE R200, R5, 0x4, R200 ;  /* 0x0000000405c87825 */ /* 0x010fc600078e02c8 */
[----:B------:R-:W-:Y:S01]  /*38260*/  LDGSTS.E [R2+0x54004], desc[UR60][R206.64], !P6 ;  /* 0x54004000ce027fae */ /* 0x000fe2000f12187c */
[----:B-1----:R-:W-:-:S03]  /*38270*/  IMAD.WIDE R10, R5, 0x4, R210 ;  /* 0x00000004050a7825 */ /* 0x002fc600078e02d2 */
[----:B------:R1:W-:Y:S04]  /*38280*/  STL.64 [R1+0x2610], R200 ;  /* 0x002610c801007387 */ /* 0x0003e80000100a00 */
[----:B------:R4:W-:Y:S04]  /*38290*/  STL.64 [R1+0x2608], R10 ;  /* 0x0026080a01007387 */ /* 0x0009e80000100a00 */
[----:B------:R-:W4:Y:S04]  /*382a0*/  LDL.LU.64 R210, [R1+0xb48] ;  /* 0x000b480001d27983 */ /* 0x000f280000300a00 */
[----:B--2---:R-:W2:Y:S01]  /*382b0*/  LDL.LU.64 R208, [R1+0xb50] ;  /* 0x000b500001d07983 */ /* 0x004ea20000300a00 */
[----:B---3--:R-:W-:-:S03]  /*382c0*/  IMAD.WIDE R220, R5, 0x4, R220 ;  /* 0x0000000405dc7825 */ /* 0x008fc600078e02dc */
[----:B------:R-:W3:Y:S04]  /*382d0*/  LDL.LU.64 R206, [R1+0xb58] ;  /* 0x000b580001ce7983 */ /* 0x000ee80000300a00 */
[----:B------:R-:W-:Y:S04]  /*382e0*/  LDGSTS.E [R2+0x58004], desc[UR60][R200.64], !P6 ;  /* 0x58004000c8027fae */ /* 0x000fe8000f12187c */
[----:B------:R4:W-:Y:S04]  /*382f0*/  LDGSTS.E [R2+0x5c004], desc[UR60][R10.64], !P6 ;  /* 0x5c0040000a027fae */ /* 0x0009e8000f12187c */
[----:B------:R-:W-:Y:S04]  /*38300*/  LDGSTS.E [R2+0x50008], desc[UR60][R220.64], !P0 ;  /* 0x50008000dc027fae */ /* 0x000fe8000c12187c */
[----:B-1----:R-:W3:Y:S01]  /*38310*/  LDL.LU.64 R200, [R1+0xb60] ;  /* 0x000b600001c87983 */ /* 0x002ee20000300a00 */
[----:B------:R-:W-:-:S03]  /*38320*/  IMAD.WIDE R218, R5, 0x4, R218 ;  /* 0x0000000405da7825 */ /* 0x000fc600078e02da */
[----:B------:R-:W-:Y:S01]  /*38330*/  STL.64 [R1+0x2600], R220 ;  /* 0x002600dc01007387 */ /* 0x000fe20000100a00 */
[----:B------:R-:W-:-:S03]  /*38340*/  IMAD.WIDE R204, R5, 0x4, R204 ;  /* 0x0000000405cc7825 */ /* 0x000fc600078e02cc */
[----:B------:R-:W-:Y:S01]  /*38350*/  STL.64 [R1+0x25f8], R218 ;  /* 0x0025f8da01007387 */ /* 0x000fe20000100a00 */
[----:B----4-:R-:W-:-:S03]  /*38360*/  IMAD.WIDE R10, R5, 0x4, R222 ;  /* 0x00000004050a7825 */ /* 0x010fc600078e02de */
[----:B------:R1:W-:Y:S04]  /*38370*/  STL.64 [R1+0x25f0], R204 ;  /* 0x0025f0cc01007387 */ /* 0x0003e80000100a00 */
[----:B------:R4:W-:Y:S04]  /*38380*/  LDGSTS.E [R2+0x54008], desc[UR60][R218.64], !P0 ;  /* 0x54008000da027fae */ /* 0x0009e8000c12187c */
[----:B------:R4:W-:Y:S04]  /*38390*/  STL.64 [R1+0x25e8], R10 ;  /* 0x0025e80a01007387 */ /* 0x0009e80000100a00 */
[----:B------:R-:W-:Y:S01]  /*383a0*/  LDGSTS.E [R2+0x58008], desc[UR60][R204.64], !P0 ;  /* 0x58008000cc027fae */ /* 0x000fe2000c12187c */
[----:B------:R-:W-:-:S02]  /*383b0*/  VIADD R6, R252, 0xffffff58 ;  /* 0xffffff58fc067836 */ /* 0x000fc40000000000 */
[----:B------:R-:W3:Y:S01]  /*383c0*/  LDC R252, c[0x0][0x230] ;  /* 0x00008c00fffc7b82 */ /* 0x000ee20000000800 */
[----:B------:R4:W-:Y:S04]  /*383d0*/  LDGSTS.E [R2+0x5c008], desc[UR60][R10.64], !P0 ;  /* 0x5c0080000a027fae */ /* 0x0009e8000c12187c */
[----:B-1----:R-:W3:Y:S01]  /*383e0*/  LDL.LU.64 R204, [R1+0xb68] ;  /* 0x000b680001cc7983 */ /* 0x002ee20000300a00 */
[----:B------:R-:W-:Y:S02]  /*383f0*/  ISETP.GE.U32.AND P1, PT, R6, 0x7ffffed9, PT ;  /* 0x7ffffed90600780c */ /* 0x000fe40003f26070 */
[----:B------:R-:W-:Y:S02]  /*38400*/  IADD3 R6, R13, -0xc5, RZ ;  /* 0xffffff3b0d067810 */ /* 0x000fe40007ffe0ff */
[----:B------:R-:W1:Y:S02]  /*38410*/  LDC R13, c[0x0][0x230] ;  /* 0x00008c00ff0d7b82 */ /* 0x000e640000000800 */
[----:B------:R-:W-:Y:S01]  /*38420*/  ISETP.GE.U32.AND P2, PT, R6, 0x7ffffebc, PT ;  /* 0x7ffffebc0600780c */ /* 0x000fe20003f46070 */
[----:B----4-:R-:W-:-:S04]  /*38430*/  IMAD.WIDE R218, R5, 0x4, R216 ;  /* 0x0000000405da7825 */ /* 0x010fc800078e02d8 */
[C---:B------:R-:W-:Y:S01]  /*38440*/  IMAD.WIDE R216, R5.reuse, 0x4, R214 ;  /* 0x0000000405d87825 */ /* 0x040fe200078e02d6 */
[----:B------:R-:W-:Y:S03]  /*38450*/  STL.64 [R1+0x25e0], R218 ;  /* 0x0025e0da01007387 */ /* 0x000fe60000100a00 */
[C---:B------:R-:W-:Y:S01]  /*38460*/  IMAD.WIDE R202, R5.reuse, 0x4, R202 ;  /* 0x0000000405ca7825 */ /* 0x040fe200078e02ca */
[----:B------:R-:W4:Y:S03]  /*38470*/  LDL.LU.64 R214, [R1+0xb70] ;  /* 0x000b700001d67983 */ /* 0x000f260000300a00 */
[C---:B------:R-:W-:Y:S01]  /*38480*/  IMAD.WIDE R10, R5.reuse, 0x4, R212 ;  /* 0x00000004050a7825 */ /* 0x040fe200078e02d4 */
[----:B------:R-:W-:Y:S04]  /*38490*/  STL.64 [R1+0x25d8], R216 ;  /* 0x0025d8d801007387 */ /* 0x000fe80000100a00 */
[----:B------:R-:W4:Y:S04]  /*384a0*/  LDL.LU.64 R212, [R1+0xb78] ;  /* 0x000b780001d47983 */ /* 0x000f280000300a00 */
[----:B------:R1:W-:Y:S04]  /*384b0*/  STL.64 [R1+0x25d0], R202 ;  /* 0x0025d0ca01007387 */ /* 0x0003e80000100a00 */
[----:B------:R-:W4:Y:S04]  /*384c0*/  LDL.LU.64 R220, [R1+0xb80] ;  /* 0x000b800001dc7983 */ /* 0x000f280000300a00 */
[----:B------:R-:W-:Y:S04]  /*384d0*/  LDGSTS.E [R2+0x5000c], desc[UR60][R218.64], !P1 ;  /* 0x5000c000da027fae */ /* 0x000fe8000c92187c */
[----:B------:R1:W-:Y:S04]  /*384e0*/  LDGSTS.E [R2+0x5400c], desc[UR60][R216.64], !P1 ;  /* 0x5400c000d8027fae */ /* 0x0003e8000c92187c */
[----:B------:R3:W-:Y:S04]  /*384f0*/  STL.64 [R1+0x25c8], R10 ;  /* 0x0025c80a01007387 */ /* 0x0007e80000100a00 */
[----:B------:R-:W-:Y:S04]  /*38500*/  LDGSTS.E [R2+0x5800c], desc[UR60][R202.64], !P1 ;  /* 0x5800c000ca027fae */ /* 0x000fe8000c92187c */
[----:B------:R3:W-:Y:S04]  /*38510*/  LDGSTS.E [R2+0x5c00c], desc[UR60][R10.64], !P1 ;  /* 0x5c00c0000a027fae */ /* 0x0007e8000c92187c */
[----:B-1----:R-:W4:Y:S01]  /*38520*/  LDL.LU.64 R202, [R1+0xb88] ;  /* 0x000b880001ca7983 */ /* 0x002f220000300a00 */
[----:B------:R-:W-:-:S04]  /*38530*/  IMAD.WIDE R216, R5, 0x4, R210 ;  /* 0x0000000405d87825 */ /* 0x000fc800078e02d2 */
[C---:B--2---:R-:W-:Y:S01]  /*38540*/  IMAD.WIDE R210, R5.reuse, 0x4, R208 ;  /* 0x0000000405d27825 */ /* 0x044fe200078e02d0 */
[----:B------:R-:W-:Y:S03]  /*38550*/  STL.64 [R1+0x23c0], R216 ;  /* 0x0023c0d801007387 */ /* 0x000fe60000100a00 */
[C---:B---3--:R-:W-:Y:S01]  /*38560*/  IMAD.WIDE R208, R5.reuse, 0x4, R206 ;  /* 0x0000000405d07825 */ /* 0x048fe200078e02ce */
[----:B------:R1:W-:Y:S04]  /*38570*/  LDGSTS.E [R2+0x60000], desc[UR60][R216.64], !P2 ;  /* 0x60000000d8027fae */ /* 0x0003e8000d12187c */
[----:B------:R-:W2:Y:S04]  /*38580*/  LDL.LU.64 R206, [R1+0xb90] ;  /* 0x000b900001ce7983 */ /* 0x000ea80000300a00 */
[----:B------:R-:W-:Y:S04]  /*38590*/  STL.64 [R1+0x23b8], R210 ;  /* 0x0023b8d201007387 */ /* 0x000fe80000100a00 */
[----:B------:R-:W-:Y:S01]  /*385a0*/  LDGSTS.E [R2+0x64000], desc[UR60][R210.64], !P2 ;  /* 0x64000000d2027fae */ /* 0x000fe2000d12187c */
[----:B------:R-:W-:-:S03]  /*385b0*/  IMAD.WIDE R10, R5, 0x4, R200 ;  /* 0x00000004050a7825 */ /* 0x000fc600078e02c8 */
[----:B------:R-:W-:Y:S04]  /*385c0*/  LDGSTS.E [R2+0x68000], desc[UR60][R208.64], !P2 ;  /* 0x68000000d0027fae */ /* 0x000fe8000d12187c */
[----:B------:R-:W3:Y:S04]  /*385d0*/  LDL.LU.64 R200, [R1+0xb98] ;  /* 0x000b980001c87983 */ /* 0x000ee80000300a00 */
[----:B------:R1:W-:Y:S04]  /*385e0*/  STL.64 [R1+0x23b0], R208 ;  /* 0x0023b0d001007387 */ /* 0x0003e80000100a00 */
[----:B------:R-:W3:Y:S04]  /*385f0*/  LDL.LU.64 R222, [R1+0xba0] ;  /* 0x000ba00001de7983 */ /* 0x000ee80000300a00 */
[----:B------:R4:W-:Y:S04]  /*38600*/  STL.64 [R1+0x23a8], R10 ;  /* 0x0023a80a01007387 */ /* 0x0009e80000100a00 */
[----:B------:R-:W3:Y:S04]  /*38610*/  LDL.LU.64 R218, [R1+0xba8] ;  /* 0x000ba80001da7983 */ /* 0x000ee80000300a00 */
[----:B-1----:R-:W3:Y:S01]  /*38620*/  LDL.LU.64 R208, [R1+0xbb0] ;  /* 0x000bb00001d07983 */ /* 0x002ee20000300a00 */
[----:B------:R-:W-:-:S02]  /*38630*/  VIADD R6, R15, 0xffffff3a ;  /* 0xffffff3a0f067836 */ /* 0x000fc40000000000 */
[----:B------:R-:W1:Y:S01]  /*38640*/  LDC R15, c[0x0][0x230] ;  /* 0x00008c00ff0f7b82 */ /* 0x000e620000000800 */
[----:B------:R4:W-:Y:S01]  /*38650*/  LDGSTS.E [R2+0x6c000], desc[UR60][R10.64], !P2 ;  /* 0x6c0000000a027fae */ /* 0x0009e2000d12187c */
[----:B------:R-:W-:-:S03]  /*38660*/  IMAD.WIDE R216, R5, 0x4, R204 ;  /* 0x0000000405d87825 */ /* 0x000fc600078e02cc */
[----:B------:R-:W3:Y:S04]  /*38670*/  LDL.LU.64 R204, [R1+0xbb8] ;  /* 0x000bb80001cc7983 */ /* 0x000ee80000300a00 */
[----:B------:R1:W-:Y:S04]  /*38680*/  STL.64 [R1+0x23a0], R216 ;  /* 0x0023a0d801007387 */ /* 0x0003e80000100a00 */
[----:B------:R-:W3:Y:S01]  /*38690*/  LDL.LU.64 R210, [R1+0xbc0] ;  /* 0x000bc00001d27983 */ /* 0x000ee20000300a00 */
[----:B------:R-:W-:Y:S02]  /*386a0*/  ISETP.GE.U32.AND P6, PT, R6, 0x7ffffebb, PT ;  /* 0x7ffffebb0600780c */ /* 0x000fe40003fc6070 */
[----:B------:R-:W-:-:S02]  /*386b0*/  IADD3 R6, R252, -0xc7, RZ ;  /* 0xffffff39fc067810 */ /* 0x000fc40007ffe0ff */
[----:B------:R-:W3:Y:S02]  /*386c0*/  LDC R252, c[0x0][0x230] ;  /* 0x00008c00fffc7b82 */ /* 0x000ee40000000800 */
[----:B------:R-:W-:-:S07]  /*386d0*/  ISETP.GE.U32.AND P0, PT, R6, 0x7ffffeba, PT ;  /* 0x7ffffeba0600780c */ /* 0x000fce0003f06070 */
[----:B------:R-:W-:Y:S01]  /*386e0*/  LDGSTS.E [R2+0x60004], desc[UR60][R216.64], !P6 ;  /* 0x60004000d8027fae */ /* 0x000fe2000f12187c */
[----:B------:R-:W-:Y:S02]  /*386f0*/  VIADD R6, R13, 0xffffff38 ;  /* 0xffffff380d067836 */ /* 0x000fe40000000000 */
[----:B------:R-:W3:Y:S03]  /*38700*/  LDC R13, c[0x0][0x230] ;  /* 0x00008c00ff0d7b82 */ /* 0x000ee60000000800 */
[----:B------:R-:W-:Y:S01]  /*38710*/  ISETP.GE.U32.AND P1, PT, R6, 0x7ffffeb9, PT ;  /* 0x7ffffeb90600780c */ /* 0x000fe20003f26070 */
[----:B----4-:R-:W-:-:S04]  /*38720*/  IMAD.WIDE R214, R5, 0x4, R214 ;  /* 0x0000000405d67825 */ /* 0x010fc800078e02d6 */
[C---:B------:R-:W-:Y:S01]  /*38730*/  IMAD.WIDE R212, R5.reuse, 0x4, R212 ;  /* 0x0000000405d47825 */ /* 0x040fe200078e02d4 */
[----:B------:R4:W-:Y:S03]  /*38740*/  STL.64 [R1+0x2398], R214 ;  /* 0x002398d601007387 */ /* 0x0009e60000100a00 */
[C---:B------:R-:W-:Y:S01]  /*38750*/  IMAD.WIDE R10, R5.reuse, 0x4, R220 ;  /* 0x00000004050a7825 */ /* 0x040fe200078e02dc */
[----:B------:R4:W-:Y:S04]  /*38760*/  STL.64 [R1+0x2390], R212 ;  /* 0x002390d401007387 */ /* 0x0009e80000100a00 */
[----:B------:R3:W-:Y:S04]  /*38770*/  STL.64 [R1+0x2388], R10 ;  /* 0x0023880a01007387 */ /* 0x0007e80000100a00 */
[----:B-1----:R-:W3:Y:S04]  /*38780*/  LDL.LU.64 R216, [R1+0xbc8] ;  /* 0x000bc80001d87983 */ /* 0x002ee80000300a00 */
[----:B------:R-:W-:Y:S04]  /*38790*/  LDGSTS.E [R2+0x64004], desc[UR60][R214.64], !P6 ;  /* 0x64004000d6027fae */ /* 0x000fe8000f12187c */
[----:B------:R-:W-:Y:S04]  /*387a0*/  LDGSTS.E [R2+0x68004], desc[UR60][R212.64], !P6 ;  /* 0x68004000d4027fae */ /* 0x000fe8000f12187c */
[----:B------:R1:W-:Y:S04]  /*387b0*/  LDGSTS.E [R2+0x6c004], desc[UR60][R10.64], !P6 ;  /* 0x6c0040000a027fae */ /* 0x0003e8000f12187c */
[----:B----4-:R-:W4:Y:S01]  /*387c0*/  LDL.LU.64 R214, [R1+0xbd0] ;  /* 0x000bd00001d67983 */ /* 0x010f220000300a00 */
[----:B------:R-:W-:-:S03]  /*387d0*/  IMAD.WIDE R220, R5, 0x4, R202 ;  /* 0x0000000405dc7825 */ /* 0x000fc600078e02ca */
[----:B------:R-:W4:Y:S04]  /*387e0*/  LDL.LU.64 R212, [R1+0xbd8] ;  /* 0x000bd80001d47983 */ /* 0x000f280000300a00 */
[----:B------:R1:W-:Y:S04]  /*387f0*/  STL.64 [R1+0x2380], R220 ;  /* 0x002380dc01007387 */ /* 0x0003e80000100a00 */
[----:B------:R-:W4:Y:S04]  /*38800*/  LDL.LU.64 R202, [R1+0xd20] ;  /* 0x000d200001ca7983 */ /* 0x000f280000300a00 */
[----:B------:R1:W-:Y:S01]  /*38810*/  LDGSTS.E [R2+0x60008], desc[UR60][R220.64], !P0 ;  /* 0x60008000dc027fae */ /* 0x0003e2000c12187c */
[----:B--2---:R-:W-:-:S05]  /*38820*/  IMAD.WIDE R206, R5, 0x4, R206 ;  /* 0x0000000405ce7825 */ /* 0x004fca00078e02ce */
[----:B------:R2:W-:Y:S04]  /*38830*/  STL.64 [R1+0x2378], R206 ;  /* 0x002378ce01007387 */ /* 0x0005e80000100a00 */
[----:B------:R-:W-:Y:S01]  /*38840*/  LDGSTS.E [R2+0x64008], desc[UR60][R206.64], !P0 ;  /* 0x64008000ce027fae */ /* 0x000fe2000c12187c */
[----:B---3--:R-:W-:-:S04]  /*38850*/  IMAD.WIDE R200, R5, 0x4, R200 ;  /* 0x0000000405c87825 */ /* 0x008fc800078e02c8 */
[C---:B-1----:R-:W-:Y:S01]  /*38860*/  IMAD.WIDE R10, R5.reuse, 0x4, R222 ;  /* 0x00000004050a7825 */ /* 0x042fe200078e02de */
[----:B------:R1:W-:Y:S04]  /*38870*/  STL.64 [R1+0x2370], R200 ;  /* 0x002370c801007387 */ /* 0x0003e80000100a00 */
[----:B------:R3:W-:Y:S01]  /*38880*/  STL.64 [R1+0x2368], R10 ;  /* 0x0023680a01007387 */ /* 0x0007e20000100a00 */
[----:B------:R-:W-:-:S03]  /*38890*/  IMAD.WIDE R220, R5, 0x4, R218 ;  /* 0x0000000405dc7825 */ /* 0x000fc600078e02da */
[----:B------:R-:W-:Y:S01]  /*388a0*/  LDGSTS.E [R2+0x68008], desc[UR60][R200.64], !P0 ;  /* 0x68008000c8027fae */ /* 0x000fe2000c12187c */
[----:B------:R-:W-:-:S03]  /*388b0*/  IMAD.WIDE R208, R5, 0x4, R208 ;  /* 0x0000000405d07825 */ /* 0x000fc600078e02d0 */
[----:B--2---:R-:W2:Y:S04]  /*388c0*/  LDL.LU.64 R206, [R1+0xd28] ;  /* 0x000d280001ce7983 */ /* 0x004ea80000300a00 */
[----:B------:R3:W-:Y:S04]  /*388d0*/  LDGSTS.E [R2+0x6c008], desc[UR60][R10.64], !P0 ;  /* 0x6c0080000a027fae */ /* 0x0007e8000c12187c */
[----:B-1----:R-:W2:Y:S04]  /*388e0*/  LDL.LU.64 R200, [R1+0x1858] ;  /* 0x0018580001c87983 */ /* 0x002ea80000300a00 */
[----:B------:R-:W-:Y:S04]  /*388f0*/  STL.64 [R1+0x2360], R220 ;  /* 0x002360dc01007387 */ /* 0x000fe80000100a00 */
[----:B------:R1:W-:Y:S04]  /*38900*/  STL.64 [R1+0x2358], R208 ;  /* 0x002358d001007387 */ /* 0x0003e80000100a00 */
[----:B------:R-:W-:Y:S01]  /*38910*/  LDGSTS.E [R2+0x6000c], desc[UR60][R220.64], !P1 ;  /* 0x6000c000dc027fae */ /* 0x000fe2000c92187c */
[----:B------:R-:W-:-:S03]  /*38920*/  IMAD.WIDE R204, R5, 0x4, R204 ;  /* 0x0000000405cc7825 */ /* 0x000fc600078e02cc */
[----:B------:R-:W-:Y:S01]  /*38930*/  LDGSTS.E [R2+0x6400c], desc[UR60][R208.64], !P1 ;  /* 0x6400c000d0027fae */ /* 0x000fe2000c92187c */
[----:B------:R-:W-:Y:S02]  /*38940*/  IADD3 R6, R15, -0xe5, RZ ;  /* 0xffffff1b0f067810 */ /* 0x000fe40007ffe0ff */
[----:B------:R-:W2:Y:S01]  /*38950*/  LDC R15, c[0x0][0x230] ;  /* 0x00008c00ff0f7b82 */ /* 0x000ea20000000800 */
[----:B------:R-:W-:Y:S01]  /*38960*/  LDGSTS.E [R2+0x6800c], desc[UR60][R204.64], !P1 ;  /* 0x6800c000cc027fae */ /* 0x000fe2000c92187c */
[----:B---3--:R-:W-:-:S03]  /*38970*/  IMAD.WIDE R10, R5, 0x4, R210 ;  /* 0x00000004050a7825 */ /* 0x008fc600078e02d2 */
[----:B------:R-:W3:Y:S04]  /*38980*/  LDL.LU.64 R210, [R1+0x1860] ;  /* 0x0018600001d27983 */ /* 0x000ee80000300a00 */
[----:B------:R1:W-:Y:S04]  /*38990*/  STL.64 [R1+0x2350], R204 ;  /* 0x002350cc01007387 */ /* 0x0003e80000100a00 */
[----:B------:R-:W3:Y:S04]  /*389a0*/  LDL.LU.64 R218, [R1+0x1870] ;  /* 0x0018700001da7983 */ /* 0x000ee80000300a00 */
[----:B------:R4:W-:Y:S04]  /*389b0*/  STL.64 [R1+0x2348], R10 ;  /* 0x0023480a01007387 */ /* 0x0009e80000100a00 */
[----:B-1----:R-:W3:Y:S01]  /*389c0*/  LDL.LU.64 R208, [R1+0x1878] ;  /* 0x0018780001d07983 */ /* 0x002ee20000300a00 */
[----:B------:R-:W-:-:S03]  /*389d0*/  ISETP.GE.U32.AND P2, PT, R6, 0x7ffffe9c, PT ;  /* 0x7ffffe9c0600780c */ /* 0x000fc60003f46070 */
[----:B------:R1:W-:Y:S04]  /*389e0*/  LDGSTS.E [R2+0x6c00c], desc[UR60][R10.64], !P1 ;  /* 0x6c00c0000a027fae */ /* 0x0003e8000c92187c */
[----:B------:R-:W3:Y:S01]  /*389f0*/  LDL.LU.64 R204, [R1+0x1888] ;  /* 0x0018880001cc7983 */ /* 0x000ee20000300a00 */
[----:B------:R-:W-:Y:S02]  /*38a00*/  VIADD R6, R252, 0xffffff1a ;  /* 0xffffff1afc067836 */ /* 0x000fe40000000000 */
[----:B------:R-:W3:Y:S03]  /*38a10*/  LDC R252, c[0x0][0x230] ;  /* 0x00008c00fffc7b82 */ /* 0x000ee60000000800 */
[----:B------:R-:W-:Y:S01]  /*38a20*/  ISETP.GE.U32.AND P6, PT, R6, 0x7ffffe9b, PT ;  /* 0x7ffffe9b0600780c */ /* 0x000fe20003fc6070 */
[----:B------:R-:W-:-:S05]  /*38a30*/  IMAD.WIDE R216, R5, 0x4, R216 ;  /* 0x0000000405d87825 */ /* 0x000fca00078e02d8 */
[----:B------:R-:W-:Y:S04]  /*38a40*/  STL.64 [R1+0x2160], R216 ;  /* 0x002160d801007387 */ /* 0x000fe80000100a00 */
[----:B------:R2:W-:Y:S01]  /*38a50*/  LDGSTS.E [R2+0x70000], desc[UR60][R216.64], !P2 ;  /* 0x70000000d8027fae */ /* 0x0005e2000d12187c */
[----:B----4-:R-:W-:-:S04]  /*38a60*/  IMAD.WIDE R214, R5, 0x4, R214 ;  /* 0x0000000405d67825 */ /* 0x010fc800078e02d6 */
[C---:B------:R-:W-:Y:S01]  /*38a70*/  IMAD.WIDE R212, R5.reuse, 0x4, R212 ;  /* 0x0000000405d47825 */ /* 0x040fe200078e02d4 */
[----:B------:R4:W-:Y:S04]  /*38a80*/  LDGSTS.E [R2+0x74000], desc[UR60][R214.64], !P2 ;  /* 0x74000000d6027fae */ /* 0x0009e8000d12187c */
[----:B------:R-:W-:Y:S01]  /*38a90*/  LDGSTS.E [R2+0x78000], desc[UR60][R212.64], !P2 ;  /* 0x78000000d4027fae */ /* 0x000fe2000d12187c */
[----:B-1----:R-:W-:-:S03]  /*38aa0*/  IMAD.WIDE R10, R5, 0x4, R202 ;  /* 0x00000004050a7825 */ /* 0x002fc600078e02ca */
[----:B------:R-:W3:Y:S04]  /*38ab0*/  LDL.LU.64 R202, [R1+0x1890] ;  /* 0x0018900001ca7983 */ /* 0x000ee80000300a00 */
[----:B------:R-:W-:Y:S04]  /*38ac0*/  STL.64 [R1+0x2158], R214 ;  /* 0x002158d601007387 */ /* 0x000fe80000100a00 */
[----:B------:R-:W3:Y:S04]  /*38ad0*/  LDL.LU.64 R222, [R1+0x18a0] ;  /* 0x0018a00001de7983 */ /* 0x000ee80000300a00 */
[----:B------:R1:W-:Y:S04]  /*38ae0*/  STL.64 [R1+0x2150], R212 ;  /* 0x002150d401007387 */ /* 0x0003e80000100a00 */
[----:B------:R3:W-:Y:S04]  /*38af0*/  STL.64 [R1+0x2148], R10 ;  /* 0x0021480a01007387 */ /* 0x0007e80000100a00 */
[----:B------:R3:W-:Y:S04]  /*38b00*/  LDGSTS.E [R2+0x7c000], desc[UR60][R10.64], !P2 ;  /* 0x7c0000000a027fae */ /* 0x0007e8000d12187c */
[----:B-1----:R-:W3:Y:S01]  /*38b10*/  LDL.LU.64 R212, [R1+0x18a8] ;  /* 0x0018a80001d47983 */ /* 0x002ee20000300a00 */
[----:B--2---:R-:W-:-:S03]  /*38b20*/  IMAD.WIDE R216, R5, 0x4, R206 ;  /* 0x0000000405d87825 */ /* 0x004fc600078e02ce */
[----:B------:R-:W2:Y:S01]  /*38b30*/  LDL.LU.64 R206, [R1+0x18b8] ;  /* 0x0018b80001ce7983 */ /* 0x000ea20000300a00 */
[----:B----4-:R-:W-:-:S03]  /*38b40*/  IMAD.WIDE R214, R5, 0x4, R200 ;  /* 0x0000000405d67825 */ /* 0x010fc600078e02c8 */
[----:B------:R1:W-:Y:S04]  /*38b50*/  STL.64 [R1+0x2140], R216 ;  /* 0x002140d801007387 */ /* 0x0003e80000100a00 */
[----:B------:R-:W4:Y:S04]  /*38b60*/  LDL.LU.64 R200, [R1+0x18c0] ;  /* 0x0018c00001c87983 */ /* 0x000f280000300a00 */
[----:B------:R1:W-:Y:S04]  /*38b70*/  STL.64 [R1+0x2138], R214 ;  /* 0x002138d601007387 */ /* 0x0003e80000100a00 */
[----:B------:R-:W4:Y:S04]  /*38b80*/  LDL.LU.64 R220, [R1+0x18d0] ;  /* 0x0018d00001dc7983 */ /* 0x000f280000300a00 */
[----:B------:R-:W-:Y:S04]  /*38b90*/  LDGSTS.E [R2+0x70004], desc[UR60][R216.64], !P6 ;  /* 0x70004000d8027fae */ /* 0x000fe8000f12187c */
[----:B------:R-:W-:Y:S01]  /*38ba0*/  LDGSTS.E [R2+0x74004], desc[UR60][R214.64], !P6 ;  /* 0x74004000d6027fae */ /* 0x000fe2000f12187c */
[----:B---3--:R-:W-:-:S04]  /*38bb0*/  IMAD.WIDE R210, R5, 0x4, R210 ;  /* 0x0000000405d27825 */ /* 0x008fc800078e02d2 */
[C---:B------:R-:W-:Y:S01]  /*38bc0*/  IMAD.WIDE R10, R5.reuse, 0x4, R218 ;  /* 0x00000004050a7825 */ /* 0x040fe200078e02da */
[----:B------:R3:W-:Y:S04]  /*38bd0*/  STL.64 [R1+0x2130], R210 ;  /* 0x002130d201007387 */ /* 0x0007e80000100a00 */
[----:B------:R3:W-:Y:S01]  /*38be0*/  STL.64 [R1+0x2128], R10 ;  /* 0x0021280a01007387 */ /* 0x0007e20000100a00 */
[----:B------:R-:W-:-:S03]  /*38bf0*/  IMAD.WIDE R208, R5, 0x4, R208 ;  /* 0x0000000405d07825 */ /* 0x000fc600078e02d0 */
[----:B-1----:R-:W4:Y:S04]  /*38c00*/  LDL.LU.64 R216, [R1+0xd30] ;  /* 0x000d300001d87983 */ /* 0x002f280000300a00 */
[----:B------:R-:W4:Y:S04]  /*38c10*/  LDL.LU.64 R214, [R1+0xd38] ;  /* 0x000d380001d67983 */ /* 0x000f280000300a00 */
[----:B------:R-:W-:Y:S04]  /*38c20*/  LDGSTS.E [R2+0x78004], desc[UR60][R210.64], !P6 ;  /* 0x78004000d2027fae */ /* 0x000fe8000f12187c */
[----:B------:R1:W-:Y:S01]  /*38c30*/  STL.64 [R1+0x2120], R208 ;  /* 0x002120d001007387 */ /* 0x0003e20000100a00 */
[----:B------:R-:W-:Y:S01]  /*38c40*/  IADD3 R6, R13, -0xe7, RZ ;  /* 0xffffff190d067810 */ /* 0x000fe20007ffe0ff */
[----:B------:R-:W-:Y:S01]  /*38c50*/  IMAD.WIDE R204, R5, 0x4, R204 ;  /* 0x0000000405cc7825 */ /* 0x000fe200078e02cc */
[----:B------:R-:W4:Y:S01]  /*38c60*/  LDC R13, c[0x0][0x230] ;  /* 0x00008c00ff0d7b82 */ /* 0x000f220000000800 */
[----:B------:R1:W-:Y:S04]  /*38c70*/  LDGSTS.E [R2+0x7c004], desc[UR60][R10.64], !P6 ;  /* 0x7c0040000a027fae */ /* 0x0003e8000f12187c */
[----:B---3--:R-:W3:Y:S01]  /*38c80*/  LDL.LU.64 R210, [R1+0xd40] ;  /* 0x000d400001d27983 */ /* 0x008ee20000300a00 */
[----:B------:R-:W-:-:S03]  /*38c90*/  ISETP.GE.U32.AND P0, PT, R6, 0x7ffffe9a, PT ;  /* 0x7ffffe9a0600780c */ /* 0x000fc60003f06070 */
[----:B------:R1:W-:Y:S01]  /*38ca0*/  STL.64 [R1+0x2118], R204 ;  /* 0x002118cc01007387 */ /* 0x0003e20000100a00 */
[----:B------:R-:W-:Y:S02]  /*38cb0*/  VIADD R6, R15, 0xffffff18 ;  /* 0xffffff180f067836 */ /* 0x000fe40000000000 */
[----:B------:R-:W3:Y:S01]  /*38cc0*/  LDC R15, c[0x0][0x230] ;  /* 0x00008c00ff0f7b82 */ /* 0x000ee20000000800 */
[----:B------:R-:W3:Y:S06]  /*38cd0*/  LDL.LU.64 R218, [R1+0xd48] ;  /* 0x000d480001da7983 */ /* 0x000eec0000300a00 */
[----:B------:R-:W-:Y:S01]  /*38ce0*/  LDGSTS.E [R2+0x70008], desc[UR60][R208.64], !P0 ;  /* 0x70008000d0027fae */ /* 0x000fe2000c12187c */
[----:B------:R-:W-:-:S03]  /*38cf0*/  ISETP.GE.U32.AND P1, PT, R6, 0x7ffffe99, PT ;  /* 0x7ffffe990600780c */ /* 0x000fc60003f26070 */
[----:B------:R-:W-:Y:S01]  /*38d00*/  LDGSTS.E [R2+0x74008], desc[UR60][R204.64], !P0 ;  /* 0x74008000cc027fae */ /* 0x000fe2000c12187c */
[----:B------:R-:W-:Y:S02]  /*38d10*/  IADD3 R6, R252, -0x89, RZ ;  /* 0xffffff77fc067810 */ /* 0x000fe40007ffe0ff */
[----:B------:R-:W3:Y:S02]  /*38d20*/  LDC R252, c[0x0][0x230] ;  /* 0x00008c00fffc7b82 */ /* 0x000ee40000000800 */
[----:B------:R-:W-:Y:S01]  /*38d30*/  ISETP.GE.U32.AND P2, PT, R6, 0x7ffffef8, PT ;  /* 0x7ffffef80600780c */ /* 0x000fe20003f46070 */
[----:B------:R-:W-:-:S04]  /*38d40*/  IMAD.WIDE R202, R5, 0x4, R202 ;  /* 0x0000000405ca7825 */ /* 0x000fc800078e02ca */
[C---:B-1----:R-:W-:Y:S01]  /*38d50*/  IMAD.WIDE R10, R5.reuse, 0x4, R222 ;  /* 0x00000004050a7825 */ /* 0x042fe200078e02de */
[----:B------:R1:W-:Y:S04]  /*38d60*/  STL.64 [R1+0x2110], R202 ;  /* 0x002110ca01007387 */ /* 0x0003e80000100a00 */
[----:B------:R4:W-:Y:S04]  /*38d70*/  STL.64 [R1+0x2108], R10 ;  /* 0x0021080a01007387 */ /* 0x0009e80000100a00 */
[----:B------:R-:W3:Y:S04]  /*38d80*/  LDL.LU.64 R208, [R1+0xd50] ;  /* 0x000d500001d07983 */ /* 0x000ee80000300a00 */
[----:B------:R-:W3:Y:S04]  /*38d90*/  LDL.LU.64 R204, [R1+0xd58] ;  /* 0x000d580001cc7983 */ /* 0x000ee80000300a00 */
[----:B------:R-:W-:Y:S01]  /*38da0*/  LDGSTS.E [R2+0x78008], desc[UR60][R202.64], !P0 ;  /* 0x78008000ca027fae */ /* 0x000fe2000c12187c */
[----:B------:R-:W-:-:S03]  /*38db0*/  IMAD.WIDE R212, R5, 0x4, R212 ;  /* 0x0000000405d47825 */ /* 0x000fc600078e02d4 */
[----:B------:R4:W-:Y:S04]  /*38dc0*/  LDGSTS.E [R2+0x7c008], desc[UR60][R10.64], !P0 ;  /* 0x7c0080000a027fae */ /* 0x0009e8000c12187c */
[----:B------:R-:W-:Y:S04]  /*38dd0*/  LDGSTS.E [R2+0x7000c], desc[UR60][R212.64], !P1 ;  /* 0x7000c000d4027fae */ /* 0x000fe8000c92187c */
[----:B-1----:R-:W3:Y:S04]  /*38de0*/  LDL.LU.64 R202, [R1+0xd60] ;  /* 0x000d600001ca7983 */ /* 0x002ee80000300a00 */
[----:B------:R1:W-:Y:S01]  /*38df0*/  STL.64 [R1+0x2100], R212 ;  /* 0x002100d401007387 */ /* 0x0003e20000100a00 */
[----:B--2---:R-:W-:-:S05]  /*38e00*/  IMAD.WIDE R206, R5, 0x4, R206 ;  /* 0x0000000405ce7825 */ /* 0x004fca00078e02ce */
[----:B------:R2:W-:Y:S04]  /*38e10*/  STL.64 [R1+0x20f8], R206 ;  /* 0x0020f8ce01007387 */ /* 0x0005e80000100a00 */
[----:B------:R-:W-:Y:S01]  /*38e20*/  LDGSTS.E [R2+0x7400c], desc[UR60][R206.64], !P1 ;  /* 0x7400c000ce027fae */ /* 0x000fe2000c92187c */
[----:B----4-:R-:W-:-:S05]  /*38e30*/  IMAD.WIDE R200, R5, 0x4, R200 ;  /* 0x0000000405c87825 */ /* 0x010fca00078e02c8 */
[----:B------:R4:W-:Y:S01]  /*38e40*/  STL.64 [R1+0x20f0], R200 ;  /* 0x0020f0c801007387 */ /* 0x0009e20000100a00 */
[----:B------:R-:W-:-:S03]  /*38e50*/  IMAD.WIDE R10, R5, 0x4, R220 ;  /* 0x00000004050a7825 */ /* 0x000fc600078e02dc */
[----:B------:R-:W3:Y:S04]  /*38e60*/  LDL.LU.64 R222, [R1+0xd68] ;  /* 0x000d680001de7983 */ /* 0x000ee80000300a00 */
[----:B------:R-:W-:Y:S04]  /*38e70*/  STL.64 [R1+0x20e8], R10 ;  /* 0x0020e80a01007387 */ /* 0x000fe80000100a00 */
[----:B-1----:R-:W3:Y:S04]  /*38e80*/  LDL.LU.64 R212, [R1+0xd70] ;  /* 0x000d700001d47983 */ /* 0x002ee80000300a00 */
[----:B------:R-:W-:Y:S04]  /*38e90*/  LDGSTS.E [R2+0x7800c], desc[UR60][R200.64], !P1 ;  /* 0x7800c000c8027fae */ /* 0x000fe8000c92187c */
[----:B--2---:R-:W2:Y:S04]  /*38ea0*/  LDL.LU.64 R206, [R1+0xd78] ;  /* 0x000d780001ce7983 */ /* 0x004ea80000300a00 */
[----:B------:R1:W-:Y:S04]  /*38eb0*/  LDGSTS.E [R2+0x7c00c], desc[UR60][R10.64], !P1 ;  /* 0x7c00c0000a027fae */ /* 0x0003e8000c92187c */
[----:B----4-:R-:W4:Y:S01]  /*38ec0*/  LDL.LU.64 R200, [R1+0xd80] ;  /* 0x000d800001c87983 */ /* 0x010f220000300a00 */
[----:B------:R-:W-:-:S04]  /*38ed0*/  IMAD.WIDE R216, R5, 0x4, R216 ;  /* 0x0000000405d87825 */ /* 0x000fc800078e02d8 */
[C---:B------:R-:W-:Y:S01]  /*38ee0*/  IMAD.WIDE R214, R5.reuse, 0x4, R214 ;  /* 0x0000000405d67825 */ /* 0x040fe200078e02d6 */
[----:B------:R1:W-:Y:S04]  /*38ef0*/  STL.64 [R1+0x2858], R216 ;  /* 0x002858d801007387 */ /* 0x0003e80000100a00 */
[----:B------:R1:W-:Y:S04]  /*38f00*/  STL.64 [R1+0x2850], R214 ;  /* 0x002850d601007387 */ /* 0x0003e80000100a00 */
[----:B------:R-:W-:Y:S01]  /*38f10*/  LDGSTS.E [R3+0x40000], desc[UR60][R216.64], !P2 ;  /* 0x40000000d8037fae */ /* 0x000fe2000d12187c */
[----:B---3--:R-:W-:-:S03]  /*38f20*/  IMAD.WIDE R210, R5, 0x4, R210 ;  /* 0x0000000405d27825 */ /* 0x008fc600078e02d2 */
[----:B------:R3:W-:Y:S04]  /*38f30*/  LDGSTS.E [R3+0x44000], desc[UR60][R214.64], !P2 ;  /* 0x44000000d6037fae */ /* 0x0007e8000d12187c */
[----:B------:R3:W-:Y:S04]  /*38f40*/  STL.64 [R1+0x2848], R210 ;  /* 0x002848d201007387 */ /* 0x0007e80000100a00 */
[----:B-1----:R-:W4:Y:S01]  /*38f50*/  LDL.LU.64 R216, [R1+0xd88] ;  /* 0x000d880001d87983 */ /* 0x002f220000300a00 */
[----:B------:R-:W-:Y:S02]  /*38f60*/  VIADD R6, R13, 0xffffff76 ;  /* 0xffffff760d067836 */ /* 0x000fe40000000000 */
[----:B------:R-:W-:Y:S01]  /*38f70*/  IMAD.WIDE R10, R5, 0x4, R218 ;  /* 0x00000004050a7825 */ /* 0x000fe200078e02da */
[----:B------:R-:W-:Y:S01]  /*38f80*/  LDGSTS.E [R3+0x48000], desc[UR60][R210.64], !P2 ;  /* 0x48000000d2037fae */ /* 0x000fe2000d12187c */
[----:B------:R-:W1:Y:S01]  /*38f90*/  LDC R13, c[0x0][0x230] ;  /* 0x00008c00ff0d7b82 */ /* 0x000e620000000800 */
[----:B------:R-:W-:-:S02]  /*38fa0*/  ISETP.GE.U32.AND P6, PT, R6, 0x7ffffef7, PT ;  /* 0x7ffffef70600780c */ /* 0x000fc40003fc6070 */
[----:B------:R1:W-:Y:S01]  /*38fb0*/  STL.64 [R1+0x2840], R10 ;  /* 0x0028400a01007387 */ /* 0x0003e20000100a00 */
[----:B------:R-:W-:-:S03]  /*38fc0*/  IADD3 R6, R15, -0x8b, RZ ;  /* 0xffffff750f067810 */ /* 0x000fc60007ffe0ff */
[----:B------:R1:W-:Y:S01]  /*38fd0*/  LDGSTS.E [R3+0x4c000], desc[UR60][R10.64], !P2 ;  /* 0x4c0000000a037fae */ /* 0x0003e2000d12187c */
[----:B------:R-:W-:Y:S01]  /*38fe0*/  ISETP.GE.U32.AND P0, PT, R6, 0x7ffffef6, PT ;  /* 0x7ffffef60600780c */ /* 0x000fe20003f06070 */
[----:B------:R-:W4:Y:S01]  /*38ff0*/  LDC R15, c[0x0][0x230] ;  /* 0x00008c00ff0f7b82 */ /* 0x000f220000000800 */
[C---:B------:R-:W-:Y:S02]  /*39000*/  IMAD.WIDE R220, R5.reuse, 0x4, R208 ;  /* 0x0000000405dc7825 */ /* 0x040fe400078e02d0 */
[----:B------:R-:W4:Y:S02]  /*39010*/  LDL.LU.64 R208, [R1+0xd90] ;  /* 0x000d900001d07983 */ /* 0x000f240000300a00 */
[C---:B------:R-:W-:Y:S02]  /*39020*/  IMAD.WIDE R218, R5.reuse, 0x4, R204 ;  /* 0x0000000405da7825 */ /* 0x040fe400078e02cc */
[----:B------:R-:W-:Y:S04]  /*39030*/  STL.64 [R1+0x2838], R220 ;  /* 0x002838dc01007387 */ /* 0x000fe80000100a00 */
[----:B------:R-:W4:Y:S04]  /*39040*/  LDL.LU.64 R204, [R1+0xd98] ;  /* 0x000d980001cc7983 */ /* 0x000f280000300a00 */
[----:B------:R-:W-:Y:S04]  /*39050*/  STL.64 [R1+0x2830], R218 ;  /* 0x002830da01007387 */ /* 0x000fe80000100a00 */
[----:B------:R-:W-:Y:S01]  /*39060*/  LDGSTS.E [R3+0x40004], desc[UR60][R220.64], !P6 ;  /* 0x40004000dc037fae */ /* 0x000fe2000f12187c */
[----:B---3--:R-:W-:-:S03]  /*39070*/  IMAD.WIDE R214, R5, 0x4, R202 ;  /* 0x0000000405d67825 */ /* 0x008fc600078e02ca */
[----:B------:R-:W3:Y:S04]  /*39080*/  LDL.LU.64 R202, [R1+0xda0] ;  /* 0x000da00001ca7983 */ /* 0x000ee80000300a00 */
[----:B------:R1:W-:Y:S04]  /*39090*/  STL.64 [R1+0x2828], R214 ;  /* 0x002828d601007387 */ /* 0x0003e80000100a00 */
[----:B------:R-:W3:Y:S04]  /*390a0*/  LDL.LU.64 R210, [R1+0xda8] ;  /* 0x000da80001d27983 */ /* 0x000ee80000300a00 */
[----:B------:R-:W-:Y:S04]  /*390b0*/  LDGSTS.E [R3+0x44004], desc[UR60][R218.64], !P6 ;  /* 0x44004000da037fae */ /* 0x000fe8000f12187c */
[----:B------:R1:W-:Y:S02]  /*390c0*/  LDGSTS.E [R3+0x48004], desc[UR60][R214.64], !P6 ;  /* 0x48004000d6037fae */ /* 0x0003e4000f12187c */
[----:B-1----:R-:W-:-:S05]  /*390d0*/  IMAD.WIDE R10, R5, 0x4, R222 ;  /* 0x00000004050a7825 */ /* 0x002fca00078e02de */
[----:B------:R1:W-:Y:S01]  /*390e0*/  STL.64 [R1+0x2820], R10 ;  /* 0x0028200a01007387 */ /* 0x0003e20000100a00 */
[----:B------:R-:W-:-:S03]  /*390f0*/  IMAD.WIDE R214, R5, 0x4, R212 ;  /* 0x0000000405d67825 */ /* 0x000fc600078e02d4 */
[----:B------:R-:W3:Y:S04]  /*39100*/  LDL.LU.64 R220, [R1+0xdb0] ;  /* 0x000db00001dc7983 */ /* 0x000ee80000300a00 */
[----:B------:R1:W-:Y:S01]  /*39110*/  STL.64 [R1+0x2818], R214 ;  /* 0x002818d601007387 */ /* 0x0003e20000100a00 */
[----:B--2---:R-:W-:-:S03]  /*39120*/  IMAD.WIDE R212, R5, 0x4, R206 ;  /* 0x0000000405d47825 */ /* 0x004fc600078e02ce */
[----:B------:R1:W-:Y:S04]  /*39130*/  LDGSTS.E [R3+0x4c004], desc[UR60][R10.64], !P6 ;  /* 0x4c0040000a037fae */ /* 0x0003e8000f12187c */
[----:B------:R-:W2:Y:S01]  /*39140*/  LDL.LU.64 R218, [R1+0xdb8] ;  /* 0x000db80001da7983 */ /* 0x000ea20000300a00 */
[----:B----4-:R-:W-:-:S03]  /*39150*/  IMAD.WIDE R200, R5, 0x4, R200 ;  /* 0x0000000405c87825 */ /* 0x010fc600078e02c8 */
[----:B------:R-:W-:Y:S04]  /*39160*/  STL.64 [R1+0x2810], R212 ;  /* 0x002810d401007387 */ /* 0x000fe80000100a00 */
[----:B------:R-:W4:Y:S04]  /*39170*/  LDL.LU.64 R206, [R1+0xdc0] ;  /* 0x000dc00001ce7983 */ /* 0x000f280000300a00 */
[----:B------:R1:W-:Y:S04]  /*39180*/  STL.64 [R1+0x2808], R200 ;  /* 0x002808c801007387 */ /* 0x0003e80000100a00 */
[----:B------:R-:W4:Y:S04]  /*39190*/  LDL.LU.64 R222, [R1+0xdc8] ;  /* 0x000dc80001de7983 */ /* 0x000f280000300a00 */
[----:B------:R-:W-:Y:S04]  /*391a0*/  LDGSTS.E [R3+0x40008], desc[UR60][R214.64], !P0 ;  /* 0x40008000d6037fae */ /* 0x000fe8000c12187c */
[----:B------:R-:W-:Y:S04]  /*391b0*/  LDGSTS.E [R3+0x44008], desc[UR60][R212.64], !P0 ;  /* 0x44008000d4037fae */ /* 0x000fe8000c12187c */
[----:B------:R-:W-:Y:S01]  /*391c0*/  LDGSTS.E [R3+0x48008], desc[UR60][R200.64], !P0 ;  /* 0x48008000c8037fae */ /* 0x000fe2000c12187c */
[----:B-1----:R-:W-:-:S05]  /*391d0*/  IMAD.WIDE R10, R5, 0x4, R216 ;  /* 0x00000004050a7825 */ /* 0x002fca00078e02d8 */
[----:B------:R1:W-:Y:S04]  /*391e0*/  STL.64 [R1+0x2800], R10 ;  /* 0x0028000a01007387 */ /* 0x0003e80000100a00 */
[----:B------:R-:W4:Y:S04]  /*391f0*/  LDL.LU.64 R216, [R1+0xdd0] ;  /* 0x000dd00001d87983 */ /* 0x000f280000300a00 */
[----:B------:R-:W4:Y:S04]  /*39200*/  LDL.LU.64 R214, [R1+0xdd8] ;  /* 0x000dd80001d67983 */ /* 0x000f280000300a00 */
[----:B------:R-:W4:Y:S04]  /*39210*/  LDL.LU.64 R200, [R1+0xde0] ;  /* 0x000de00001c87983 */ /* 0x000f280000300a00 */
[----:B------:R-:W4:Y:S01]  /*39220*/  LDL.LU.64 R212, [R1+0xde8] ;  /* 0x000de80001d47983 */ /* 0x000f220000300a00 */
[----:B------:R-:W-:-:S02]  /*39230*/  VIADD R6, R252, 0xffffff74 ;  /* 0xffffff74fc067836 */ /* 0x000fc40000000000 */
[----:B------:R-:W4:Y:S01]  /*39240*/  LDC R252, c[0x0][0x230] ;  /* 0x00008c00fffc7b82 */ /* 0x000f220000000800 */
[----:B------:R1:W-:Y:S02]  /*39250*/  LDGSTS.E [R3+0x4c008], desc[UR60][R10.64], !P0 ;  /* 0x4c0080000a037fae */ /* 0x0003e4000c12187c */
[----:B------:R-:W-:Y:S02]  /*39260*/  ISETP.GE.U32.AND P1, PT, R6, 0x7ffffef5, PT ;  /* 0x7ffffef50600780c */ /* 0x000fe40003f26070 */
[----:B------:R-:W-:-:S03]  /*39270*/  IADD3 R6, R13, -0xa9, RZ ;  /* 0xffffff570d067810 */ /* 0x000fc60007ffe0ff */
[----:B------:R-:W4:Y:S01]  /*39280*/  LDC R13, c[0x0][0x230] ;  /* 0x00008c00ff0d7b82 */ /* 0x000f220000000800 */
[----:B------:R-:W-:Y:S01]  /*39290*/  ISETP.GE.U32.AND P2, PT, R6, 0x7ffffed8, PT ;  /* 0x7ffffed80600780c */ /* 0x000fe20003f46070 */
[----:B------:R-:W-:-:S05]  /*392a0*/  VIADD R6, R15, 0xffffff56 ;  /* 0xffffff560f067836 */ /* 0x000fca0000000000 */
[----:B------:R-:W-:Y:S01]  /*392b0*/  ISETP.GE.U32.AND P6, PT, R6, 0x7ffffed7, PT ;  /* 0x7ffffed70600780c */ /* 0x000fe20003fc6070 */
[----:B------:R-:W4:Y:S01]  /*392c0*/  LDC R15, c[0x0][0x230] ;  /* 0x00008c00ff0f7b82 */ /* 0x000f220000000800 */
[----:B------:R-:W-:-:S04]  /*392d0*/  IMAD.WIDE R208, R5, 0x4, R208 ;  /* 0x0000000405d07825 */ /* 0x000fc800078e02d0 */
[C---:B------:R-:W-:Y:S01]  /*392e0*/  IMAD.WIDE R204, R5.reuse, 0x4, R204 ;  /* 0x0000000405cc7825 */ /* 0x040fe200078e02cc */
[----:B------:R1:W-:Y:S04]  /*392f0*/  STL.64 [R1+0x27f8], R208 ;  /* 0x0027f8d001007387 */ /* 0x0003e80000100a00 */
[----:B------:R1:W-:Y:S04]  /*39300*/  STL.64 [R1+0x27f0], R204 ;  /* 0x0027f0cc01007387 */ /* 0x0003e80000100a00 */
[----:B------:R-:W-:Y:S01]  /*39310*/  LDGSTS.E [R3+0x4000c], desc[UR60][R208.64], !P1 ;  /* 0x4000c000d0037fae */ /* 0x000fe2000c92187c */
[----:B---3--:R-:W-:-:S03]  /*39320*/  IMAD.WIDE R202, R5, 0x4, R202 ;  /* 0x0000000405ca7825 */ /* 0x008fc600078e02ca */
[----:B------:R-:W-:Y:S01]  /*39330*/  LDGSTS.E [R3+0x4400c], desc[UR60][R204.64], !P1 ;  /* 0x4400c000cc037fae */ /* 0x000fe2000c92187c */
[----:B-1----:R-:W-:-:S03]  /*39340*/  IMAD.WIDE R10, R5, 0x4, R210 ;  /* 0x00000004050a7825 */ /* 0x002fc600078e02d2 */
[----:B------:R1:W-:Y:S04]  /*39350*/  STL.64 [R1+0x27e8], R202 ;  /* 0x0027e8ca01007387 */ /* 0x0003e80000100a00 */
[----:B------:R3:W-:Y:S04]  /*39360*/  STL.64 [R1+0x27e0], R10 ;  /* 0x0027e00a01007387 */ /* 0x0007e80000100a00 */
[----:B------:R-:W3:Y:S04]  /*39370*/  LDL.LU.64 R210, [R1+0xdf0] ;  /* 0x000df00001d27983 */ /* 0x000ee80000300a00 */
[----:B------:R-:W3:Y:S04]  /*39380*/  LDL.LU.64 R208, [R1+0xdf8] ;  /* 0x000df80001d07983 */ /* 0x000ee80000300a00 */
[----:B------:R-:W3:Y:S04]  /*39390*/  LDL.LU.64 R204, [R1+0xe00] ;  /* 0x000e000001cc7983 */ /* 0x000ee80000300a00 */
[----:B------:R-:W-:Y:S04]  /*393a0*/  LDGSTS.E [R3+0x4800c], desc[UR60][R202.64], !P1 ;  /* 0x4800c000ca037fae */ /* 0x000fe8000c92187c */
[----:B------:R3:W-:Y:S04]  /*393b0*/  LDGSTS.E [R3+0x4c00c], desc[UR60][R10.64], !P1 ;  /* 0x4c00c0000a037fae */ /* 0x0007e8000c92187c */
[----:B-1----:R-:W3:Y:S01]  /*393c0*/  LDL.LU.64 R202, [R1+0xe08] ;  /* 0x000e080001ca7983 */ /* 0x002ee20000300a00 */
[----:B------:R-:W-:-:S05]  /*393d0*/  IMAD.WIDE R220, R5, 0x4, R220 ;  /* 0x0000000405dc7825 */ /* 0x000fca00078e02dc */
[----:B------:R-:W-:Y:S04]  /*393e0*/  STL.64 [R1+0x25c0], R220 ;  /* 0x0025c0dc01007387 */ /* 0x000fe80000100a00 */
[----:B------:R-:W-:Y:S01]  /*393f0*/  LDGSTS.E [R3+0x50000], desc[UR60][R220.64], !P2 ;  /* 0x50000000dc037fae */ /* 0x000fe2000d12187c */
[----:B--2---:R-:W-:-:S05]  /*39400*/  IMAD.WIDE R218, R5, 0x4, R218 ;  /* 0x0000000405da7825 */ /* 0x004fca00078e02da */
[----:B------:R-:W-:Y:S01]  /*39410*/  STL.64 [R1+0x25b8], R218 ;  /* 0x0025b8da01007387 */ /* 0x000fe20000100a00 */
[----:B----4-:R-:W-:-:S03]  /*39420*/  IMAD.WIDE R206, R5, 0x4, R206 ;  /* 0x0000000405ce7825 */ /* 0x010fc600078e02ce */
[----:B------:R1:W-:Y:S01]  /*39430*/  LDGSTS.E [R3+0x54000], desc[UR60][R218.64], !P2 ;  /* 0x54000000da037fae */ /* 0x0003e2000d12187c */
[----:B---3--:R-:W-:-:S03]  /*39440*/  IMAD.WIDE R10, R5, 0x4, R222 ;  /* 0x00000004050a7825 */ /* 0x008fc600078e02de */
[----:B------:R2:W-:Y:S04]  /*39450*/  STL.64 [R1+0x25b0], R206 ;  /* 0x0025b0ce01007387 */ /* 0x0005e80000100a00 */
[----:B------:R3:W-:Y:S04]  /*39460*/  STL.64 [R1+0x25a8], R10 ;  /* 0x0025a80a01007387 */ /* 0x0007e80000100a00 */
[----:B------:R-:W-:Y:S04]  /*39470*/  LDGSTS.E [R3+0x58000], desc[UR60][R206.64], !P2 ;  /* 0x58000000ce037fae */ /* 0x000fe8000d12187c */
[----:B------:R3:W-:Y:S04]  /*39480*/  LDGSTS.E [R3+0x5c000], desc[UR60][R10.64], !P2 ;  /* 0x5c0000000a037fae */ /* 0x0007e8000d12187c */
[----:B--2---:R-:W2:Y:S01]  /*39490*/  LDL.LU.64 R206, [R1+0xe10] ;  /* 0x000e100001ce7983 */ /* 0x004ea20000300a00 */
[----:B-1----:R-:W-:-:S04]  /*394a0*/  IMAD.WIDE R218, R5, 0x4, R216 ;  /* 0x0000000405da7825 */ /* 0x002fc800078e02d8 */
[C---:B------:R-:W-:Y:S01]  /*394b0*/  IMAD.WIDE R216, R5.reuse, 0x4, R214 ;  /* 0x0000000405d87825 */ /* 0x040fe200078e02d6 */
[----:B------:R-:W-:Y:S03]  /*394c0*/  STL.64 [R1+0x25a0], R218 ;  /* 0x0025a0da01007387 */ /* 0x000fe60000100a00 */
[C---:B------:R-:W-:Y:S01]  /*394d0*/  IMAD.WIDE R200, R5.reuse, 0x4, R200 ;  /* 0x0000000405c87825 */ /* 0x040fe200078e02c8 */
[----:B------:R-:W4:Y:S03]  /*394e0*/  LDL.LU.64 R214, [R1+0xe18] ;  /* 0x000e180001d67983 */ /* 0x000f260000300a00 */
[----:B---3--:R-:W-:Y:S01]  /*394f0*/  IMAD.WIDE R10, R5, 0x4, R212 ;  /* 0x00000004050a7825 */ /* 0x008fe200078e02d4 */
[----:B------:R-:W-:Y:S04]  /*39500*/  STL.64 [R1+0x2598], R216 ;  /* 0x002598d801007387 */ /* 0x000fe80000100a00 */
[----:B------:R-:W3:Y:S04]  /*39510*/  LDL.LU.64 R212, [R1+0xe20] ;  /* 0x000e200001d47983 */ /* 0x000ee80000300a00 */
[----:B------:R1:W-:Y:S04]  /*39520*/  STL.64 [R1+0x2590], R200 ;  /* 0x002590c801007387 */ /* 0x0003e80000100a00 */
[----:B------:R-:W3:Y:S04]  /*39530*/  LDL.LU.64 R220, [R1+0xe28] ;  /* 0x000e280001dc7983 */ /* 0x000ee80000300a00 */
[----:B------:R-:W-:Y:S04]  /*39540*/  LDGSTS.E [R3+0x50004], desc[UR60][R218.64], !P6 ;  /* 0x50004000da037fae */ /* 0x000fe8000f12187c */
[----:B------:R1:W-:Y:S04]  /*39550*/  LDGSTS.E [R3+0x54004], desc[UR60][R216.64], !P6 ;  /* 0x54004000d8037fae */ /* 0x0003e8000f12187c */
[----:B------:R1:W-:Y:S04]  /*39560*/  STL.64 [R1+0x2588], R10 ;  /* 0x0025880a01007387 */ /* 0x0003e80000100a00 */
[----:B------:R-:W-:Y:S01]  /*39570*/  LDGSTS.E [R3+0x58004], desc[UR60][R200.64], !P6 ;  /* 0x58004000c8037fae */ /* 0x000fe2000f12187c */
[----:B------:R-:W-:-:S02]  /*39580*/  IADD3 R6, R252, -0xab, RZ ;  /* 0xffffff55fc067810 */ /* 0x000fc40007ffe0ff */
[----:B------:R-:W3:Y:S01]  /*39590*/  LDC R252, c[0x0][0x230] ;  /* 0x00008c00fffc7b82 */ /* 0x000ee20000000800 */
[----:B------:R1:W-:Y:S04]  /*395a0*/  LDGSTS.E [R3+0x5c004], desc[UR60][R10.64], !P6 ;  /* 0x5c0040000a037fae */ /* 0x0003e8000f12187c */
[----:B-1----:R-:W3:Y:S01]  /*395b0*/  LDL.LU.64 R200, [R1+0xe30] ;  /* 0x000e300001c87983 */ /* 0x002ee20000300a00 */
[----:B------:R-:W-:Y:S01]  /*395c0*/  ISETP.GE.U32.AND P0, PT, R6, 0x7ffffed6, PT ;  /* 0x7ffffed60600780c */ /* 0x000fe20003f06070 */
[----:B------:R-:W-:Y:S02]  /*395d0*/  VIADD R6, R13, 0xffffff54 ;  /* 0xffffff540d067836 */ /* 0x000fe40000000000 */
[----:B------:R-:W1:Y:S03]  /*395e0*/  LDC R13, c[0x0][0x230] ;  /* 0x00008c00ff0d7b82 */ /* 0x000e660000000800 */
[----:B------:R-:W-:Y:S01]  /*395f0*/  ISETP.GE.U32.AND P1, PT, R6, 0x7ffffed5, PT ;  /* 0x7ffffed50600780c */ /* 0x000fe20003f26070 */
[----:B------:R-:W-:-:S04]  /*39600*/  IMAD.WIDE R216, R5, 0x4, R210 ;  /* 0x0000000405d87825 */ /* 0x000fc800078e02d2 */
[C---:B------:R-:W-:Y:S01]  /*39610*/  IMAD.WIDE R210, R5.reuse, 0x4, R208 ;  /* 0x0000000405d27825 */ /* 0x040fe200078e02d0 */
[----:B------:R-:W-:Y:S03]  /*39620*/  STL.64 [R1+0x2580], R216 ;  /* 0x002580d801007387 */ /* 0x000fe60000100a00 */
[C---:B------:R-:W-:Y:S01]  /*39630*/  IMAD.WIDE R208, R5.reuse, 0x4, R204 ;  /* 0x0000000405d07825 */ /* 0x040fe200078e02cc */
[----:B------:R2:W-:Y:S04]  /*39640*/  LDGSTS.E [R3+0x50008], desc[UR60][R216.64], !P0 ;  /* 0x50008000d8037fae */ /* 0x0005e8000c12187c */
[----:B------:R-:W3:Y:S04]  /*39650*/  LDL.LU.64 R204, [R1+0xe38] ;  /* 0x000e380001cc7983 */ /* 0x000ee80000300a00 */
        /* <DEDUP_REMOVED lines=9> */
[----:B-1----:R-:W3:Y:S04]  /*396f0*/  LDL.LU.64 R208, [R1+0xe58] ;  /* 0x000e580001d07983 */ /* 0x002ee80000300a00 */
[----:B------:R1:W-:Y:S01]  /*39700*/  LDGSTS.E [R3+0x5c008], desc[UR60][R10.64], !P0 ;  /* 0x5c0080000a037fae */ /* 0x0003e2000c12187c */
[----:B--2---:R-:W-:-:S03]  /*39710*/  IMAD.WIDE R216, R5, 0x4, R206 ;  /* 0x0000000405d87825 */ /* 0x004fc600078e02ce */
[----:B------:R-:W2:Y:S04]  /*39720*/  LDL.LU.64 R206, [R1+0xe60] ;  /* 0x000e600001ce7983 */ /* 0x000ea80000300a00 */
[----:B------:R1:W-:Y:S04]  /*39730*/  STL.64 [R1+0x2560], R216 ;  /* 0x002560d801007387 */ /* 0x0003e80000100a00 */
[----:B------:R-:W2:Y:S04]  /*39740*/  LDL.LU.64 R210, [R1+0xe68] ;  /* 0x000e680001d27983 */ /* 0x000ea80000300a00 */
[----:B------:R-:W-:Y:S01]  /*39750*/  LDGSTS.E [R3+0x5000c], desc[UR60][R216.64], !P1 ;  /* 0x5000c000d8037fae */ /* 0x000fe2000c92187c */
[----:B----4-:R-:W-:-:S04]  /*39760*/  IMAD.WIDE R214, R5, 0x4, R214 ;  /* 0x0000000405d67825 */ /* 0x010fc800078e02d6 */
[C---:B---3--:R-:W-:Y:S01]  /*39770*/  IMAD.WIDE R212, R5.reuse, 0x4, R212 ;  /* 0x0000000405d47825 */ /* 0x048fe200078e02d4 */
[----:B------:R3:W-:Y:S03]  /*39780*/  STL.64 [R1+0x2558], R214 ;  /* 0x002558d601007387 */ /* 0x0007e60000100a00 */
[----:B-1----:R-:W-:Y:S01]  /*39790*/  IMAD.WIDE R10, R5, 0x4, R220 ;  /* 0x00000004050a7825 */ /* 0x002fe200078e02dc */
[----:B------:R1:W-:Y:S04]  /*397a0*/  STL.64 [R1+0x2550], R212 ;  /* 0x002550d401007387 */ /* 0x0003e80000100a00 */
[----:B------:R4:W-:Y:S04]  /*397b0*/  STL.64 [R1+0x2548], R10 ;  /* 0x0025480a01007387 */ /* 0x0009e80000100a00 */
[----:B------:R-:W-:Y:S04]  /*397c0*/  LDGSTS.E [R3+0x5400c], desc[UR60][R214.64], !P1 ;  /* 0x5400c000d6037fae */ /* 0x000fe8000c92187c */
[----:B------:R-:W2:Y:S04]  /*397d0*/  LDL.LU.64 R216, [R1+0xe70] ;  /* 0x000e700001d87983 */ /* 0x000ea80000300a00 */
[----:B------:R-:W-:Y:S04]  /*397e0*/  LDGSTS.E [R3+0x5800c], desc[UR60][R212.64], !P1 ;  /* 0x5800c000d4037fae */ /* 0x000fe8000c92187c */
[----:B---3--:R-:W3:Y:S01]  /*397f0*/  LDL.LU.64 R214, [R1+0xe78] ;  /* 0x000e780001d67983 */ /* 0x008ee20000300a00 */
[----:B------:R-:W-:-:S02]  /*39800*/  IADD3 R6, R15, -0xc9, RZ ;  /* 0xffffff370f067810 */ /* 0x000fc40007ffe0ff */
[----:B------:R-:W3:Y:S01]  /*39810*/  LDC R15, c[0x0][0x230] ;  /* 0x00008c00ff0f7b82 */ /* 0x000ee20000000800 */
[----:B------:R4:W-:Y:S01]  /*39820*/  LDGSTS.E [R3+0x5c00c], desc[UR60][R10.64], !P1 ;  /* 0x5c00c0000a037fae */ /* 0x0009e2000c92187c */
[----:B------:R-:W-:-:S03]  /*39830*/  IMAD.WIDE R220, R5, 0x4, R200 ;  /* 0x0000000405dc7825 */ /* 0x000fc600078e02c8 */
[----:B-1----:R-:W3:Y:S04]  /*39840*/  LDL.LU.64 R212, [R1+0xe80] ;  /* 0x000e800001d47983 */ /* 0x002ee80000300a00 */
[----:B------:R-:W-:Y:S04]  /*39850*/  STL.64 [R1+0x2340], R220 ;  /* 0x002340dc01007387 */ /* 0x000fe80000100a00 */
[----:B------:R-:W3:Y:S01]  /*39860*/  LDL.LU.64 R200, [R1+0xe88] ;  /* 0x000e880001c87983 */ /* 0x000ee20000300a00 */
[----:B------:R-:W-:Y:S01]  /*39870*/  ISETP.GE.U32.AND P2, PT, R6, 0x7ffffeb8, PT ;  /* 0x7ffffeb80600780c */ /* 0x000fe20003f46070 */
[----:B------:R-:W-:-:S02]  /*39880*/  VIADD R6, R252, 0xffffff36 ;  /* 0xffffff36fc067836 */ /* 0x000fc40000000000 */
[----:B------:R-:W1:Y:S03]  /*39890*/  LDC R252, c[0x0][0x230] ;  /* 0x00008c00fffc7b82 */ /* 0x000e660000000800 */
[----:B------:R-:W-:-:S07]  /*398a0*/  ISETP.GE.U32.AND P6, PT, R6, 0x7ffffeb7, PT ;  /* 0x7ffffeb70600780c */ /* 0x000fce0003fc6070 */
[----:B------:R4:W-:Y:S01]  /*398b0*/  LDGSTS.E [R3+0x60000], desc[UR60][R220.64], !P2 ;  /* 0x60000000dc037fae */ /* 0x0009e2000d12187c */
[----:B------:R-:W-:-:S05]  /*398c0*/  IMAD.WIDE R204, R5, 0x4, R204 ;  /* 0x0000000405cc7825 */ /* 0x000fca00078e02cc */
[----:B------:R1:W-:Y:S04]  /*398d0*/  STL.64 [R1+0x2338], R204 ;  /* 0x002338cc01007387 */ /* 0x0003e80000100a00 */
[----:B------:R-:W-:Y:S01]  /*398e0*/  LDGSTS.E [R3+0x64000], desc[UR60][R204.64], !P2 ;  /* 0x64000000cc037fae */ /* 0x000fe2000d12187c */
[----:B------:R-:W-:-:S04]  /*398f0*/  IMAD.WIDE R202, R5, 0x4, R202 ;  /* 0x0000000405ca7825 */ /* 0x000fc800078e02ca */
[C---:B----4-:R-:W-:Y:S01]  /*39900*/  IMAD.WIDE R10, R5.reuse, 0x4, R222 ;  /* 0x00000004050a7825 */ /* 0x050fe200078e02de */
[----:B------:R4:W-:Y:S04]  /*39910*/  STL.64 [R1+0x2330], R202 ;  /* 0x002330ca01007387 */ /* 0x0009e80000100a00 */
[----:B------:R2:W-:Y:S04]  /*39920*/  STL.64 [R1+0x2328], R10 ;  /* 0x0023280a01007387 */ /* 0x0005e80000100a00 */
[----:B-1----:R-:W3:Y:S01]  /*39930*/  LDL.LU.64 R204, [R1+0xe90] ;  /* 0x000e900001cc7983 */ /* 0x002ee20000300a00 */
[----:B------:R-:W-:-:S03]  /*39940*/  IMAD.WIDE R220, R5, 0x4, R218 ;  /* 0x0000000405dc7825 */ /* 0x000fc600078e02da */
[----:B------:R-:W-:Y:S01]  /*39950*/  LDGSTS.E [R3+0x68000], desc[UR60][R202.64], !P2 ;  /* 0x68000000ca037fae */ /* 0x000fe2000d12187c */
[----:B------:R-:W-:-:S03]  /*39960*/  IMAD.WIDE R208, R5, 0x4, R208 ;  /* 0x0000000405d07825 */ /* 0x000fc600078e02d0 */
[----:B------:R1:W-:Y:S04]  /*39970*/  LDGSTS.E [R3+0x6c000], desc[UR60][R10.64], !P2 ;  /* 0x6c0000000a037fae */ /* 0x0003e8000d12187c */
[----:B------:R-:W-:Y:S04]  /*39980*/  LDGSTS.E [R3+0x60004], desc[UR60][R220.64], !P6 ;  /* 0x60004000dc037fae */ /* 0x000fe8000f12187c */
[----:B----4-:R-:W4:Y:S04]  /*39990*/  LDL.LU.64 R202, [R1+0xe98] ;  /* 0x000e980001ca7983 */ /* 0x010f280000300a00 */
[----:B------:R-:W-:Y:S04]  /*399a0*/  STL.64 [R1+0x2320], R220 ;  /* 0x002320dc01007387 */ /* 0x000fe80000100a00 */
[----:B------:R1:W-:Y:S04]  /*399b0*/  STL.64 [R1+0x2318], R208 ;  /* 0x002318d001007387 */ /* 0x0003e80000100a00 */
[----:B------:R-:W-:Y:S01]  /*399c0*/  LDGSTS.E [R3+0x64004], desc[UR60][R208.64], !P6 ;  /* 0x64004000d0037fae */ /* 0x000fe2000f12187c */
[----:B--2---:R-:W-:-:S05]  /*399d0*/  IMAD.WIDE R206, R5, 0x4, R206 ;  /* 0x0000000405ce7825 */ /* 0x004fca00078e02ce */
[----:B------:R-:W-:Y:S01]  /*399e0*/  LDGSTS.E [R3+0x68004], desc[UR60][R206.64], !P6 ;  /* 0x68004000ce037fae */ /* 0x000fe2000f12187c */
[----:B-1----:R-:W-:-:S03]  /*399f0*/  IMAD.WIDE R10, R5, 0x4, R210 ;  /* 0x00000004050a7825 */ /* 0x002fc600078e02d2 */
[----:B------:R-:W2:Y:S04]  /*39a00*/  LDL.LU.64 R210, [R1+0xea0] ;  /* 0x000ea00001d27983 */ /* 0x000ea80000300a00 */
[----:B------:R1:W-:Y:S04]  /*39a10*/  STL.64 [R1+0x2310], R206 ;  /* 0x002310ce01007387 */ /* 0x0003e80000100a00 */
[----:B------:R-:W2:Y:S04]  /*39a20*/  LDL.LU.64 R218, [R1+0xea8] ;  /* 0x000ea80001da7983 */ /* 0x000ea80000300a00 */
[----:B------:R3:W-:Y:S04]  /*39a30*/  STL.64 [R1+0x2308], R10 ;  /* 0x0023080a01007387 */ /* 0x0007e80000100a00 */
[----:B------:R-:W2:Y:S04]  /*39a40*/  LDL.LU.64 R208, [R1+0xeb0] ;  /* 0x000eb00001d07983 */ /* 0x000ea80000300a00 */
[----:B-1----:R-:W2:Y:S04]  /*39a50*/  LDL.LU.64 R206, [R1+0xeb8] ;  /* 0x000eb80001ce7983 */ /* 0x002ea80000300a00 */
[----:B------:R1:W-:Y:S01]  /*39a60*/  LDGSTS.E [R3+0x6c004], desc[UR60][R10.64], !P6 ;  /* 0x6c0040000a037fae */ /* 0x0003e2000f12187c */
[----:B------:R-:W-:-:S04]  /*39a70*/  IMAD.WIDE R216, R5, 0x4, R216 ;  /* 0x0000000405d87825 */ /* 0x000fc800078e02d8 */
[C---:B---3--:R-:W-:Y:S01]  /*39a80*/  IMAD.WIDE R214, R5.reuse, 0x4, R214 ;  /* 0x0000000405d67825 */ /* 0x048fe200078e02d6 */
[----:B------:R-:W-:Y:S04]  /*39a90*/  STL.64 [R1+0x2300], R216 ;  /* 0x002300d801007387 */ /* 0x000fe80000100a00 */
[----:B------:R-:W-:Y:S01]  /*39aa0*/  STL.64 [R1+0x22f8], R214 ;  /* 0x0022f8d601007387 */ /* 0x000fe20000100a00 */
[----:B------:R-:W-:-:S04]  /*39ab0*/  IMAD.WIDE R212, R5, 0x4, R212 ;  /* 0x0000000405d47825 */ /* 0x000fc800078e02d4 */
[----:B-1----:R-:W-:Y:S02]  /*39ac0*/  IMAD.WIDE R10, R5, 0x4, R200 ;  /* 0x00000004050a7825 */ /* 0x002fe400078e02c8 */
[----:B------:R-:W3:Y:S04]  /*39ad0*/  LDL.LU.64 R200, [R1+0xec0] ;  /* 0x000ec00001c87983 */ /* 0x000ee80000300a00 */
[----:B------:R1:W-:Y:S04]  /*39ae0*/  STL.64 [R1+0x22f0], R212 ;  /* 0x0022f0d401007387 */ /* 0x0003e80000100a00 */
[----:B------:R-:W3:Y:S01]  /*39af0*/  LDL.LU.64 R222, [R1+0xec8] ;  /* 0x000ec80001de7983 */ /* 0x000ee20000300a00 */
[----:B------:R-:W-:-:S02]  /*39b00*/  IADD3 R6, R13, -0xcb, RZ ;  /* 0xffffff350d067810 */ /* 0x000fc40007ffe0ff */
[----:B------:R-:W3:Y:S02]  /*39b10*/  LDC R13, c[0x0][0x230] ;  /* 0x00008c00ff0d7b82 */ /* 0x000ee40000000800 */
[----:B------:R-:W-:Y:S01]  /*39b20*/  ISETP.GE.U32.AND P0, PT, R6, 0x7ffffeb6, PT ;  /* 0x7ffffeb60600780c */ /* 0x000fe20003f06070 */
[----:B------:R-:W-:Y:S01]  /*39b30*/  VIADD R6, R15, 0xffffff34 ;  /* 0xffffff340f067836 */ /* 0x000fe20000000000 */
[----:B------:R2:W-:Y:S04]  /*39b40*/  STL.64 [R1+0x22e8], R10 ;  /* 0x0022e80a01007387 */ /* 0x0005e80000100a00 */
[----:B------:R-:W-:Y:S01]  /*39b50*/  ISETP.GE.U32.AND P1, PT, R6, 0x7ffffeb5, PT ;  /* 0x7ffffeb50600780c */ /* 0x000fe20003f26070 */
[----:B------:R-:W3:Y:S06]  /*39b60*/  LDC R15, c[0x0][0x230] ;  /* 0x00008c00ff0f7b82 */ /* 0x000eec0000000800 */
[----:B------:R1:W-:Y:S04]  /*39b70*/  LDGSTS.E [R3+0x60008], desc[UR60][R216.64], !P0 ;  /* 0x60008000d8037fae */ /* 0x0003e8000c12187c */
[----:B------:R4:W-:Y:S04]  /*39b80*/  LDGSTS.E [R3+0x64008], desc[UR60][R214.64], !P0 ;  /* 0x64008000d6037fae */ /* 0x0009e8000c12187c */
[----:B------:R-:W-:Y:S01]  /*39b90*/  LDGSTS.E [R3+0x68008], desc[UR60][R212.64], !P0 ;  /* 0x68008000d4037fae */ /* 0x000fe2000c12187c */
[----:B------:R-:W-:-:S02]  /*39ba0*/  IADD3 R6, R252, -0xe9, RZ ;  /* 0xffffff17fc067810 */ /* 0x000fc40007ffe0ff */
[----:B------:R-:W3:Y:S01]  /*39bb0*/  LDC R252, c[0x0][0x230] ;  /* 0x00008c00fffc7b82 */ /* 0x000ee20000000800 */
[----:B------:R2:W-:Y:S04]  /*39bc0*/  LDGSTS.E [R3+0x6c008], desc[UR60][R10.64], !P0 ;  /* 0x6c0080000a037fae */ /* 0x0005e8000c12187c */
[----:B-1----:R-:W3:Y:S01]  /*39bd0*/  LDL.LU.64 R212, [R1+0xed0] ;  /* 0x000ed00001d47983 */ /* 0x002ee20000300a00 */
[----:B------:R-:W-:Y:S01]  /*39be0*/  ISETP.GE.U32.AND P2, PT, R6, 0x7ffffe98, PT ;  /* 0x7ffffe980600780c */ /* 0x000fe20003f46070 */
[C---:B------:R-:W-:Y:S02]  /*39bf0*/  IMAD.WIDE R216, R5.reuse, 0x4, R204 ;  /* 0x0000000405d87825 */ /* 0x040fe400078e02cc */
[----:B------:R-:W3:Y:S04]  /*39c00*/  LDL.LU.64 R204, [R1+0xed8] ;  /* 0x000ed80001cc7983 */ /* 0x000ee80000300a00 */
[----:B------:R1:W-:Y:S04]  /*39c10*/  STL.64 [R1+0x22e0], R216 ;  /* 0x0022e0d801007387 */ /* 0x0003e80000100a00 */
[----:B------:R-:W-:Y:S01]  /*39c20*/  LDGSTS.E [R3+0x6000c], desc[UR60][R216.64], !P1 ;  /* 0x6000c000d8037fae */ /* 0x000fe2000c92187c */
[----:B----4-:R-:W-:-:S03]  /*39c30*/  IMAD.WIDE R214, R5, 0x4, R202 ;  /* 0x0000000405d67825 */ /* 0x010fc600078e02ca */
[----:B------:R-:W4:Y:S04]  /*39c40*/  LDL.LU.64 R202, [R1+0xee0] ;  /* 0x000ee00001ca7983 */ /* 0x000f280000300a00 */
[----:B------:R1:W-:Y:S04]  /*39c50*/  STL.64 [R1+0x22d8], R214 ;  /* 0x0022d8d601007387 */ /* 0x0003e80000100a00 */
[----:B------:R-:W4:Y:S04]  /*39c60*/  LDL.LU.64 R220, [R1+0xee8] ;  /* 0x000ee80001dc7983 */ /* 0x000f280000300a00 */
[----:B------:R-:W-:Y:S01]  /*39c70*/  LDGSTS.E [R3+0x6400c], desc[UR60][R214.64], !P1 ;  /* 0x6400c000d6037fae */ /* 0x000fe2000c92187c */
[----:B--2---:R-:W-:-:S04]  /*39c80*/  IMAD.WIDE R210, R5, 0x4, R210 ;  /* 0x0000000405d27825 */ /* 0x004fc800078e02d2 */
[C---:B------:R-:W-:Y:S01]  /*39c90*/  IMAD.WIDE R10, R5.reuse, 0x4, R218 ;  /* 0x00000004050a7825 */ /* 0x040fe200078e02da */
[----:B------:R2:W-:Y:S04]  /*39ca0*/  STL.64 [R1+0x22d0], R210 ;  /* 0x0022d0d201007387 */ /* 0x0005e80000100a00 */
[----:B------:R3:W-:Y:S01]  /*39cb0*/  STL.64 [R1+0x22c8], R10 ;  /* 0x0022c80a01007387 */ /* 0x0007e20000100a00 */
[----:B------:R-:W-:-:S03]  /*39cc0*/  IMAD.WIDE R208, R5, 0x4, R208 ;  /* 0x0000000405d07825 */ /* 0x000fc600078e02d0 */
[----:B-1----:R-:W4:Y:S04]  /*39cd0*/  LDL.LU.64 R216, [R1+0xef0] ;  /* 0x000ef00001d87983 */ /* 0x002f280000300a00 */
[----:B------:R-:W4:Y:S01]  /*39ce0*/  LDL.LU.64 R214, [R1+0xef8] ;  /* 0x000ef80001d67983 */ /* 0x000f220000300a00 */
[----:B------:R-:W-:-:S03]  /*39cf0*/  IMAD.WIDE R206, R5, 0x4, R206 ;  /* 0x0000000405ce7825 */ /* 0x000fc600078e02ce */
[----:B------:R-:W-:Y:S04]  /*39d00*/  LDGSTS.E [R3+0x6800c], desc[UR60][R210.64], !P1 ;  /* 0x6800c000d2037fae */ /* 0x000fe8000c92187c */
[----:B------:R1:W-:Y:S04]  /*39d10*/  STL.64 [R1+0x20e0], R208 ;  /* 0x0020e0d001007387 */ /* 0x0003e80000100a00 */
[----:B------:R1:W-:Y:S04]  /*39d20*/  LDGSTS.E [R3+0x6c00c], desc[UR60][R10.64], !P1 ;  /* 0x6c00c0000a037fae */ /* 0x0003e8000c92187c */
[----:B--2---:R-:W2:Y:S04]  /*39d30*/  LDL.LU.64 R210, [R1+0xf00] ;  /* 0x000f000001d27983 */ /* 0x004ea80000300a00 */
[----:B------:R1:W-:Y:S04]  /*39d40*/  STL.64 [R1+0x20d8], R206 ;  /* 0x0020d8ce01007387 */ /* 0x0003e80000100a00 */
[----:B------:R-:W2:Y:S04]  /*39d50*/  LDL.LU.64 R218, [R1+0xf08] ;  /* 0x000f080001da7983 */ /* 0x000ea80000300a00 */
[----:B------:R-:W-:Y:S04]  /*39d60*/  LDGSTS.E [R3+0x70000], desc[UR60][R208.64], !P2 ;  /* 0x70000000d0037fae */ /* 0x000fe8000d12187c */
[----:B------:R-:W-:Y:S01]  /*39d70*/  LDGSTS.E [R3+0x74000], desc[UR60][R206.64], !P2 ;  /* 0x74000000ce037fae */ /* 0x000fe2000d12187c */
[----:B---3--:R-:W-:-:S04]  /*39d80*/  IMAD.WIDE R200, R5, 0x4, R200 ;  /* 0x0000000405c87825 */ /* 0x008fc800078e02c8 */
[----:B-1----:R-:W-:Y:S01]  /*39d90*/  IMAD.WIDE R10, R5, 0x4, R222 ;  /* 0x00000004050a7825 */ /* 0x002fe200078e02de */
[----:B------:R1:W-:Y:S04]  /*39da0*/  STL.64 [R1+0x20d0], R200 ;  /* 0x0020d0c801007387 */ /* 0x0003e80000100a00 */
[----:B------:R3:W-:Y:S04]  /*39db0*/  STL.64 [R1+0x20c8], R10 ;  /* 0x0020c80a01007387 */ /* 0x0007e80000100a00 */
[----:B------:R-:W2:Y:S04]  /*39dc0*/  LDL.LU.64 R208, [R1+0xf10] ;  /* 0x000f100001d07983 */ /* 0x000ea80000300a00 */
[----:B------:R-:W2:Y:S04]  /*39dd0*/  LDL.LU.64 R206, [R1+0xf18] ;  /* 0x000f180001ce7983 */ /* 0x000ea80000300a00 */
[----:B------:R-:W-:Y:S01]  /*39de0*/  LDGSTS.E [R3+0x78000], desc[UR60][R200.64], !P2 ;  /* 0x78000000c8037fae */ /* 0x000fe2000d12187c */
[----:B------:R-:W-:-:S02]  /*39df0*/  VIADD R6, R13, 0xffffff16 ;  /* 0xffffff160d067836 */ /* 0x000fc40000000000 */
[----:B------:R-:W2:Y:S01]  /*39e00*/  LDC R13, c[0x0][0x230] ;  /* 0x00008c00ff0d7b82 */ /* 0x000ea20000000800 */
[----:B------:R3:W-:Y:S04]  /*39e10*/  LDGSTS.E [R3+0x7c000], desc[UR60][R10.64], !P2 ;  /* 0x7c0000000a037fae */ /* 0x0007e8000d12187c */
[----:B-1----:R-:W2:Y:S01]  /*39e20*/  LDL.LU.64 R200, [R1+0xf20] ;  /* 0x000f200001c87983 */ /* 0x002ea20000300a00 */
[----:B------:R-:W-:Y:S02]  /*39e30*/  ISETP.GE.U32.AND P6, PT, R6, 0x7ffffe97, PT ;  /* 0x7ffffe970600780c */ /* 0x000fe40003fc6070 */
[----:B------:R-:W-:Y:S02]  /*39e40*/  IADD3 R6, R15, -0xeb, RZ ;  /* 0xffffff150f067810 */ /* 0x000fe40007ffe0ff */
[----:B------:R-:W1:Y:S01]  /*39e50*/  LDC R15, c[0x0][0x230] ;  /* 0x00008c00ff0f7b82 */ /* 0x000e620000000800 */
[----:B------:R-:W-:Y:S01]  /*39e60*/  IMAD.WIDE R212, R5, 0x4, R212 ;  /* 0x0000000405d47825 */ /* 0x000fe200078e02d4 */
[----:B------:R-:W-:-:S04]  /*39e70*/  ISETP.GE.U32.AND P0, PT, R6, 0x7ffffe96, PT ;  /* 0x7ffffe960600780c */ /* 0x000fc80003f06070 */
[----:B------:R3:W-:Y:S04]  /*39e80*/  STL.64 [R1+0x20c0], R212 ;  /* 0x0020c0d401007387 */ /* 0x0007e80000100a00 */
[----:B------:R-:W-:Y:S01]  /*39e90*/  LDGSTS.E [R3+0x70004], desc[UR60][R212.64], !P6 ;  /* 0x70004000d4037fae */ /* 0x000fe2000f12187c */
[----:B------:R-:W-:-:S05]  /*39ea0*/  IMAD.WIDE R204, R5, 0x4, R204 ;  /* 0x0000000405cc7825 */ /* 0x000fca00078e02cc */
[----:B------:R1:W-:Y:S04]  /*39eb0*/  STL.64 [R1+0x20b8], R204 ;  /* 0x0020b8cc01007387 */ /* 0x0003e80000100a00 */
[----:B------:R-:W-:Y:S01]  /*39ec0*/  LDGSTS.E [R3+0x74004], desc[UR60][R204.64], !P6 ;  /* 0x74004000cc037fae */ /* 0x000fe2000f12187c */
[----:B----4-:R-:W-:-:S05]  /*39ed0*/  IMAD.WIDE R202, R5, 0x4, R202 ;  /* 0x0000000405ca7825 */ /* 0x010fca00078e02ca */
[----:B------:R4:W-:Y:S01]  /*39ee0*/  STL.64 [R1+0x20b0], R202 ;  /* 0x0020b0ca01007387 */ /* 0x0009e20000100a00 */
[----:B---3--:R-:W-:-:S03]  /*39ef0*/  IMAD.WIDE R10, R5, 0x4, R220 ;  /* 0x00000004050a7825 */ /* 0x008fc600078e02dc */
[----:B------:R-:W3:Y:S04]  /*39f00*/  LDL.LU.64 R222, [R1+0xf28] ;  /* 0x000f280001de7983 */ /* 0x000ee80000300a00 */
[----:B------:R-:W-:Y:S04]  /*39f10*/  STL.64 [R1+0x20a8], R10 ;  /* 0x0020a80a01007387 */ /* 0x000fe80000100a00 */
[----:B------:R-:W3:Y:S04]  /*39f20*/  LDL.LU.64 R212, [R1+0xf30] ;  /* 0x000f300001d47983 */ /* 0x000ee80000300a00 */
[----:B-1----:R-:W3:Y:S04]  /*39f30*/  LDL.LU.64 R204, [R1+0xf38] ;  /* 0x000f380001cc7983 */ /* 0x002ee80000300a00 */
[----:B------:R-:W-:Y:S04]  /*39f40*/  LDGSTS.E [R3+0x78004], desc[UR60][R202.64], !P6 ;  /* 0x78004000ca037fae */ /* 0x000fe8000f12187c */
[----:B------:R1:W-:Y:S04]  /*39f50*/  LDGSTS.E [R3+0x7c004], desc[UR60][R10.64], !P6 ;  /* 0x7c0040000a037fae */ /* 0x0003e8000f12187c */
[----:B----4-:R-:W4:Y:S01]  /*39f60*/  LDL.LU.64 R202, [R1+0xf40] ;  /* 0x000f400001ca7983 */ /* 0x010f220000300a00 */
[----:B------:R-:W-:-:S04]  /*39f70*/  IMAD.WIDE R216, R5, 0x4, R216 ;  /* 0x0000000405d87825 */ /* 0x000fc800078e02d8 */
[C---:B------:R-:W-:Y:S01]  /*39f80*/  IMAD.WIDE R214, R5.reuse, 0x4, R214 ;  /* 0x0000000405d67825 */ /* 0x040fe200078e02d6 */
[----:B------:R1:W-:Y:S04]  /*39f90*/  STL.64 [R1+0x20a0], R216 ;  /* 0x0020a0d801007387 */ /* 0x0003e80000100a00 */
[----:B------:R1:W-:Y:S04]  /*39fa0*/  STL.64 [R1+0x2098], R214 ;  /* 0x002098d601007387 */ /* 0x0003e80000100a00 */
[----:B------:R-:W-:Y:S04]  /*39fb0*/  LDGSTS.E [R3+0x70008], desc[UR60][R216.64], !P0 ;  /* 0x70008000d8037fae */ /* 0x000fe8000c12187c */
[----:B------:R1:W-:Y:S01]  /*39fc0*/  LDGSTS.E [R3+0x74008], desc[UR60][R214.64], !P0 ;  /* 0x74008000d6037fae */ /* 0x0003e2000c12187c */
[----:B--2---:R-:W-:-:S05]  /*39fd0*/  IMAD.WIDE R210, R5, 0x4, R210 ;  /* 0x0000000405d27825 */ /* 0x004fca00078e02d2 */
[----:B------:R2:W-:Y:S04]  /*39fe0*/  STL.64 [R1+0x2090], R210 ;  /* 0x002090d201007387 */ /* 0x0005e80000100a00 */
[----:B-1----:R-:W4:Y:S01]  /*39ff0*/  LDL.LU.64 R216, [R1+0xf48] ;  /* 0x000f480001d87983 */ /* 0x002f220000300a00 */
[----:B------:R-:W-:-:S03]  /*3a000*/  IMAD.WIDE R10, R5, 0x4, R218 ;  /* 0x00000004050a7825 */ /* 0x000fc600078e02da */
[----:B------:R-:W-:Y:S04]  /*3a010*/  LDGSTS.E [R3+0x78008], desc[UR60][R210.64], !P0 ;  /* 0x78008000d2037fae */ /* 0x000fe8000c12187c */
[----:B------:R3:W-:Y:S01]  /*3a020*/  STL.64 [R1+0x2088], R10 ;  /* 0x0020880a01007387 */ /* 0x0007e20000100a00 */
[----:B------:R-:W-:Y:S02]  /*3a030*/  VIADD R6, R252, 0xffffff14 ;  /* 0xffffff14fc067836 */ /* 0x000fe40000000000 */
[----:B------:R-:W1:Y:S01]  /*3a040*/  LDC R252, c[0x0][0x230] ;  /* 0x00008c00fffc7b82 */ /* 0x000e620000000800 */
[----:B------:R3:W-:Y:S01]  /*3a050*/  LDGSTS.E [R3+0x7c008], desc[UR60][R10.64], !P0 ;  /* 0x7c0080000a037fae */ /* 0x0007e2000c12187c */
[----:B------:R-:W-:-:S03]  /*3a060*/  IMAD.WIDE R220, R5, 0x4, R208 ;  /* 0x0000000405dc7825 */ /* 0x000fc600078e02d0 */
[----:B------:R-:W4:Y:S01]  /*3a070*/  LDL.LU.64 R208, [R1+0xf50] ;  /* 0x000f500001d07983 */ /* 0x000f220000300a00 */
[----:B------:R-:W-:-:S03]  /*3a080*/  IMAD.WIDE R218, R5, 0x4, R206 ;  /* 0x0000000405da7825 */ /* 0x000fc600078e02ce */
[----:B------:R-:W-:Y:S04]  /*3a090*/  STL.64 [R1+0x2080], R220 ;  /* 0x002080dc01007387 */ /* 0x000fe80000100a00 */
[----:B------:R-:W4:Y:S04]  /*3a0a0*/  LDL.LU.64 R206, [R1+0xf58] ;  /* 0x000f580001ce7983 */ /* 0x000f280000300a00 */
[----:B------:R-:W-:Y:S01]  /*3a0b0*/  STL.64 [R1+0x2078], R218 ;  /* 0x002078da01007387 */ /* 0x000fe20000100a00 */
[----:B------:R-:W-:-:S03]  /*3a0c0*/  IMAD.WIDE R214, R5, 0x4, R200 ;  /* 0x0000000405d67825 */ /* 0x000fc600078e02c8 */
[----:B------:R-:W4:Y:S04]  /*3a0d0*/  LDL.LU.64 R200, [R1+0xf60] ;  /* 0x000f600001c87983 */ /* 0x000f280000300a00 */
[----:B------:R1:W-:Y:S04]  /*3a0e0*/  STL.64 [R1+0x2070], R214 ;  /* 0x002070d601007387 */ /* 0x0003e80000100a00 */
[----:B--2---:R-:W2:Y:S01]  /*3a0f0*/  LDL.LU.64 R210, [R1+0xf68] ;  /* 0x000f680001d27983 */ /* 0x004ea20000300a00 */
[----:B------:R-:W-:Y:S02]  /*3a100*/  ISETP.GE.U32.AND P1, PT, R6, 0x7ffffe95, PT ;  /* 0x7ffffe950600780c */ /* 0x000fe40003f26070 */
[----:B------:R-:W-:-:S02]  /*3a110*/  IADD3 R6, R13, -0x8d, RZ ;  /* 0xffffff730d067810 */ /* 0x000fc40007ffe0ff */
[----:B------:R-:W2:Y:S09]  /*3a120*/  LDC R13, c[0x0][0x230] ;  /* 0x00008c00ff0d7b82 */ /* 0x000eb20000000800 */
[----:B------:R-:W-:Y:S04]  /*3a130*/  LDGSTS.E [R3+0x7000c], desc[UR60][R220.64], !P1 ;  /* 0x7000c000dc037fae */ /* 0x000fe8000c92187c */
[----:B------:R-:W-:Y:S04]  /*3a140*/  LDGSTS.E [R3+0x7400c], desc[UR60][R218.64], !P1 ;  /* 0x7400c000da037fae */ /* 0x000fe8000c92187c */
[----:B------:R1:W-:Y:S01]  /*3a150*/  LDGSTS.E [R3+0x7800c], desc[UR60][R214.64], !P1 ;  /* 0x7800c000d6037fae */ /* 0x0003e2000c92187c */
[----:B------:R-:W-:Y:S01]  /*3a160*/  ISETP.GE.U32.AND P2, PT, R6, 0x7ffffef4, PT ;  /* 0x7ffffef40600780c */ /* 0x000fe20003f46070 */
[----:B------:R-:W-:-:S02]  /*3a170*/  VIADD R6, R15, 0xffffff72 ;  /* 0xffffff720f067836 */ /* 0x000fc40000000000 */
[----:B------:R-:W2:Y:S03]  /*3a180*/  LDC R15, c[0x0][0x230] ;  /* 0x00008c00ff0f7b82 */ /* 0x000ea60000000800 */
[----:B------:R-:W-:Y:S01]  /*3a190*/  ISETP.GE.U32.AND P6, PT, R6, 0x7ffffef3, PT ;  /* 0x7ffffef30600780c */ /* 0x000fe20003fc6070 */
[----:B---3--:R-:W-:-:S05]  /*3a1a0*/  IMAD.WIDE R10, R5, 0x4, R222 ;  /* 0x00000004050a7825 */ /* 0x008fca00078e02de */
[----:B------:R3:W-:Y:S01]  /*3a1b0*/  STL.64 [R1+0x2068], R10 ;  /* 0x0020680a01007387 */ /* 0x0007e20000100a00 */
[----:B-1----:R-:W-:-:S03]  /*3a1c0*/  IMAD.WIDE R214, R5, 0x4, R212 ;  /* 0x0000000405d67825 */ /* 0x002fc600078e02d4 */
[----:B------:R-:W2:Y:S01]  /*3a1d0*/  LDL.LU.64 R220, [R1+0xf70] ;  /* 0x000f700001dc7983 */ /* 0x000ea20000300a00 */
[----:B------:R-:W-:-:S03]  /*3a1e0*/  IMAD.WIDE R212, R5, 0x4, R204 ;  /* 0x0000000405d47825 */ /* 0x000fc600078e02cc */
[----:B------:R1:W-:Y:S04]  /*3a1f0*/  STL.64 [R1+0x27d8], R214 ;  /* 0x0027d8d601007387 */ /* 0x0003e80000100a00 */
[----:B------:R-:W2:Y:S04]  /*3a200*/  LDL.LU.64 R218, [R1+0xf78] ;  /* 0x000f780001da7983 */ /* 0x000ea80000300a00 */
[----:B------:R-:W-:Y:S04]  /*3a210*/  STL.64 [R1+0x27d0], R212 ;  /* 0x0027d0d401007387 */ /* 0x000fe80000100a00 */
[----:B------:R-:W2:Y:S01]  /*3a220*/  LDL.LU.64 R204, [R1+0xf80] ;  /* 0x000f800001cc7983 */ /* 0x000ea20000300a00 */
[----:B----4-:R-:W-:-:S03]  /*3a230*/  IMAD.WIDE R202, R5, 0x4, R202 ;  /* 0x0000000405ca7825 */ /* 0x010fc600078e02ca */
[----:B------:R3:W-:Y:S04]  /*3a240*/  LDGSTS.E [R3+0x7c00c], desc[UR60][R10.64], !P1 ;  /* 0x7c00c0000a037fae */ /* 0x0007e8000c92187c */
[----:B------:R4:W-:Y:S04]  /*3a250*/  STL.64 [R1+0x27c8], R202 ;  /* 0x0027c8ca01007387 */ /* 0x0009e80000100a00 */
[----:B------:R-:W2:Y:S04]  /*3a260*/  LDL.LU.64 R222, [R1+0xf88] ;  /* 0x000f880001de7983 */ /* 0x000ea80000300a00 */
[----:B------:R-:W-:Y:S04]  /*3a270*/  LDGSTS.E [R4+0x40000], desc[UR60][R214.64], !P2 ;  /* 0x40000000d6047fae */ /* 0x000fe8000d12187c */
[----:B------:R-:W-:Y:S04]  /*3a280*/  LDGSTS.E [R4+0x44000], desc[UR60][R212.64], !P2 ;  /* 0x44000000d4047fae */ /* 0x000fe8000d12187c */
[----:B------:R-:W-:Y:S01]  /*3a290*/  LDGSTS.E [R4+0x48000], desc[UR60][R202.64], !P2 ;  /* 0x48000000ca047fae */ /* 0x000fe2000d12187c */
[----:B---3--:R-:W-:-:S05]  /*3a2a0*/  IMAD.WIDE R10, R5, 0x4, R216 ;  /* 0x00000004050a7825 */ /* 0x008fca00078e02d8 */
[----:B------:R2:W-:Y:S04]  /*3a2b0*/  STL.64 [R1+0x27c0], R10 ;  /* 0x0027c00a01007387 */ /* 0x0005e80000100a00 */
[----:B------:R-:W3:Y:S04]  /*3a2c0*/  LDL.LU.64 R216, [R1+0xf90] ;  /* 0x000f900001d87983 */ /* 0x000ee80000300a00 */
[----:B-1----:R-:W3:Y:S04]  /*3a2d0*/  LDL.LU.64 R214, [R1+0xf98] ;  /* 0x000f980001d67983 */ /* 0x002ee80000300a00 */
[----:B----4-:R-:W4:Y:S04]  /*3a2e0*/  LDL.LU.64 R202, [R1+0xfa0] ;  /* 0x000fa00001ca7983 */ /* 0x010f280000300a00 */
[----:B------:R2:W-:Y:S04]  /*3a2f0*/  LDGSTS.E [R4+0x4c000], desc[UR60][R10.64], !P2 ;  /* 0x4c0000000a047fae */ /* 0x0005e8000d12187c */
[----:B------:R-:W4:Y:S01]  /*3a300*/  LDL.LU.64 R212, [R1+0xfa8] ;  /* 0x000fa80001d47983 */ /* 0x000f220000300a00 */
[----:B------:R-:W-:-:S04]  /*3a310*/  IMAD.WIDE R208, R5, 0x4, R208 ;  /* 0x0000000405d07825 */ /* 0x000fc800078e02d0 */
[C---:B------:R-:W-:Y:S01]  /*3a320*/  IMAD.WIDE R206, R5.reuse, 0x4, R206 ;  /* 0x0000000405ce7825 */ /* 0x040fe200078e02ce */
[----:B------:R1:W-:Y:S04]  /*3a330*/  STL.64 [R1+0x27b8], R208 ;  /* 0x0027b8d001007387 */ /* 0x0003e80000100a00 */
[----:B------:R1:W-:Y:S04]  /*3a340*/  STL.64 [R1+0x27b0], R206 ;  /* 0x0027b0ce01007387 */ /* 0x0003e80000100a00 */
[----:B------:R-:W-:Y:S01]  /*3a350*/  LDGSTS.E [R4+0x40004], desc[UR60][R208.64], !P6 ;  /* 0x40004000d0047fae */ /* 0x000fe2000f12187c */
[----:B------:R-:W-:-:S03]  /*3a360*/  IMAD.WIDE R200, R5, 0x4, R200 ;  /* 0x0000000405c87825 */ /* 0x000fc600078e02c8 */
[----:B------:R-:W-:Y:S01]  /*3a370*/  LDGSTS.E [R4+0x44004], desc[UR60][R206.64], !P6 ;  /* 0x44004000ce047fae */ /* 0x000fe2000f12187c */
[----:B--2---:R-:W-:-:S03]  /*3a380*/  IMAD.WIDE R10, R5, 0x4, R210 ;  /* 0x00000004050a7825 */ /* 0x004fc600078e02d2 */
[----:B------:R2:W-:Y:S04]  /*3a390*/  STL.64 [R1+0x27a8], R200 ;  /* 0x0027a8c801007387 */ /* 0x0005e80000100a00 */
[----:B------:R2:W-:Y:S04]  /*3a3a0*/  STL.64 [R1+0x27a0], R10 ;  /* 0x0027a00a01007387 */ /* 0x0005e80000100a00 */
[----:B------:R-:W4:Y:S04]  /*3a3b0*/  LDL.LU.64 R210, [R1+0xfb0] ;  /* 0x000fb00001d27983 */ /* 0x000f280000300a00 */
[----:B-1----:R-:W4:Y:S04]  /*3a3c0*/  LDL.LU.64 R208, [R1+0xfb8] ;  /* 0x000fb80001d07983 */ /* 0x002f280000300a00 */
[----:B------:R-:W4:Y:S04]  /*3a3d0*/  LDL.LU.64 R206, [R1+0xfc0] ;  /* 0x000fc00001ce7983 */ /* 0x000f280000300a00 */
[----:B------:R-:W-:Y:S01]  /*3a3e0*/  LDGSTS.E [R4+0x48004], desc[UR60][R200.64], !P6 ;  /* 0x48004000c8047fae */ /* 0x000fe2000f12187c */
[----:B------:R-:W-:-:S02]  /*3a3f0*/  IADD3 R6, R252, -0x8f, RZ ;  /* 0xffffff71fc067810 */ /* 0x000fc40007ffe0ff */
[----:B------:R-:W1:Y:S01]  /*3a400*/  LDC R252, c[0x0][0x230] ;  /* 0x00008c00fffc7b82 */ /* 0x000e620000000800 */
[----:B------:R1:W-:Y:S04]  /*3a410*/  LDGSTS.E [R4+0x4c004], desc[UR60][R10.64], !P6 ;  /* 0x4c0040000a047fae */ /* 0x0003e8000f12187c */
[----:B--2---:R-:W2:Y:S01]  /*3a420*/  LDL.LU.64 R200, [R1+0xfc8] ;  /* 0x000fc80001c87983 */ /* 0x004ea20000300a00 */
[----:B------:R-:W-:Y:S01]  /*3a430*/  ISETP.GE.U32.AND P0, PT, R6, 0x7ffffef2, PT ;  /* 0x7ffffef20600780c */ /* 0x000fe20003f06070 */
[----:B------:R-:W-:Y:S02]  /*3a440*/  VIADD R6, R13, 0xffffff70 ;  /* 0xffffff700d067836 */ /* 0x000fe40000000000 */
[----:B------:R-:W2:Y:S03]  /*3a450*/  LDC R13, c[0x0][0x230] ;  /* 0x00008c00ff0d7b82 */ /* 0x000ea60000000800 */
[----:B------:R-:W-:Y:S01]  /*3a460*/  ISETP.GE.U32.AND P1, PT, R6, 0x7ffffef1, PT ;  /* 0x7ffffef10600780c */ /* 0x000fe20003f26070 */
[----:B------:R-:W-:-:S04]  /*3a470*/  IMAD.WIDE R220, R5, 0x4, R220 ;  /* 0x0000000405dc7825 */ /* 0x000fc800078e02dc */
[C---:B------:R-:W-:Y:S01]  /*3a480*/  IMAD.WIDE R218, R5.reuse, 0x4, R218 ;  /* 0x0000000405da7825 */ /* 0x040fe200078e02da */
[----:B------:R-:W-:Y:S03]  /*3a490*/  STL.64 [R1+0x2798], R220 ;  /* 0x002798dc01007387 */ /* 0x000fe60000100a00 */
[C---:B------:R-:W-:Y:S01]  /*3a4a0*/  IMAD.WIDE R204, R5.reuse, 0x4, R204 ;  /* 0x0000000405cc7825 */ /* 0x040fe200078e02cc */
[----:B------:R-:W-:Y:S04]  /*3a4b0*/  STL.64 [R1+0x2790], R218 ;  /* 0x002790da01007387 */ /* 0x000fe80000100a00 */
[----:B------:R-:W-:Y:S01]  /*3a4c0*/  LDGSTS.E [R4+0x40008], desc[UR60][R220.64], !P0 ;  /* 0x40008000dc047fae */ /* 0x000fe2000c12187c */
[----:B-1----:R-:W-:-:S03]  /*3a4d0*/  IMAD.WIDE R10, R5, 0x4, R222 ;  /* 0x00000004050a7825 */ /* 0x002fc600078e02de */
[----:B------:R1:W-:Y:S04]  /*3a4e0*/  STL.64 [R1+0x2788], R204 ;  /* 0x002788cc01007387 */ /* 0x0003e80000100a00 */
[----:B------:R3:W-:Y:S04]  /*3a4f0*/  LDGSTS.E [R4+0x44008], desc[UR60][R218.64], !P0 ;  /* 0x44008000da047fae */ /* 0x0007e8000c12187c */
[----:B------:R4:W-:Y:S04]  /*3a500*/  STL.64 [R1+0x2780], R10 ;  /* 0x0027800a01007387 */ /* 0x0009e80000100a00 */
[----:B------:R-:W-:Y:S04]  /*3a510*/  LDGSTS.E [R4+0x48008], desc[UR60][R204.64], !P0 ;  /* 0x48008000cc047fae */ /* 0x000fe8000c12187c */
[----:B------:R4:W-:Y:S04]  /*3a520*/  LDGSTS.E [R4+0x4c008], desc[UR60][R10.64], !P0 ;  /* 0x4c0080000a047fae */ /* 0x0009e8000c12187c */
[----:B-1----:R-:W2:Y:S01]  /*3a530*/  LDL.LU.64 R204, [R1+0xfd0] ;  /* 0x000fd00001cc7983 */ /* 0x002ea20000300a00 */
[----:B---3--:R-:W-:-:S04]  /*3a540*/  IMAD.WIDE R218, R5, 0x4, R216 ;  /* 0x0000000405da7825 */ /* 0x008fc800078e02d8 */
[C---:B------:R-:W-:Y:S01]  /*3a550*/  IMAD.WIDE R216, R5.reuse, 0x4, R214 ;  /* 0x0000000405d87825 */ /* 0x040fe200078e02d6 */
[----:B------:R-:W-:Y:S03]  /*3a560*/  STL.64 [R1+0x2778], R218 ;  /* 0x002778da01007387 */ /* 0x000fe60000100a00 */
[C---:B----4-:R-:W-:Y:S01]  /*3a570*/  IMAD.WIDE R202, R5.reuse, 0x4, R202 ;  /* 0x0000000405ca7825 */ /* 0x050fe200078e02ca */
[----:B------:R-:W3:Y:S04]  /*3a580*/  LDL.LU.64 R214, [R1+0xfd8] ;  /* 0x000fd80001d67983 */ /* 0x000ee80000300a00 */
[----:B------:R-:W-:Y:S01]  /*3a590*/  STL.64 [R1+0x2770], R216 ;  /* 0x002770d801007387 */ /* 0x000fe20000100a00 */
[----:B------:R-:W-:-:S03]  /*3a5a0*/  IMAD.WIDE R10, R5, 0x4, R212 ;  /* 0x00000004050a7825 */ /* 0x000fc600078e02d4 */
[----:B------:R-:W-:Y:S04]  /*3a5b0*/  LDGSTS.E [R4+0x4000c], desc[UR60][R218.64], !P1 ;  /* 0x4000c000da047fae */ /* 0x000fe8000c92187c */
[----:B------:R-:W4:Y:S04]  /*3a5c0*/  LDL.LU.64 R212, [R1+0xfe0] ;  /* 0x000fe00001d47983 */ /* 0x000f280000300a00 */
[----:B------:R1:W-:Y:S04]  /*3a5d0*/  STL.64 [R1+0x2768], R202 ;  /* 0x002768ca01007387 */ /* 0x0003e80000100a00 */
[----:B------:R-:W4:Y:S04]  /*3a5e0*/  LDL.LU.64 R220, [R1+0xfe8] ;  /* 0x000fe80001dc7983 */ /* 0x000f280000300a00 */
[----:B------:R1:W-:Y:S04]  /*3a5f0*/  LDGSTS.E [R4+0x4400c], desc[UR60][R216.64], !P1 ;  /* 0x4400c000d8047fae */ /* 0x0003e8000c92187c */
[----:B------:R2:W-:Y:S04]  /*3a600*/  STL.64 [R1+0x2760], R10 ;  /* 0x0027600a01007387 */ /* 0x0005e80000100a00 */
[----:B------:R-:W-:Y:S04]  /*3a610*/  LDGSTS.E [R4+0x4800c], desc[UR60][R202.64], !P1 ;  /* 0x4800c000ca047fae */ /* 0x000fe8000c92187c */
[----:B------:R2:W-:Y:S04]  /*3a620*/  LDGSTS.E [R4+0x4c00c], desc[UR60][R10.64], !P1 ;  /* 0x4c00c0000a047fae */ /* 0x0005e8000c92187c */
[----:B-1----:R-:W4:Y:S01]  /*3a630*/  LDL.LU.64 R202, [R1+0xff0] ;  /* 0x000ff00001ca7983 */ /* 0x002f220000300a00 */
[----:B------:R-:W-:-:S04]  /*3a640*/  IMAD.WIDE R216, R5, 0x4, R210 ;  /* 0x0000000405d87825 */ /* 0x000fc800078e02d2 */
[C---:B------:R-:W-:Y:S01]  /*3a650*/  IMAD.WIDE R210, R5.reuse, 0x4, R208 ;  /* 0x0000000405d27825 */ /* 0x040fe200078e02d0 */
[----:B------:R-:W-:Y:S03]  /*3a660*/  STL.64 [R1+0x2540], R216 ;  /* 0x002540d801007387 */ /* 0x000fe60000100a00 */
[C---:B------:R-:W-:Y:S02]  /*3a670*/  IMAD.WIDE R208, R5.reuse, 0x4, R206 ;  /* 0x0000000405d07825 */ /* 0x040fe400078e02ce */
[----:B------:R-:W4:Y:S04]  /*3a680*/  LDL.LU.64 R206, [R1+0xff8] ;  /* 0x000ff80001ce7983 */ /* 0x000f280000300a00 */
[----:B------:R-:W-:Y:S01]  /*3a690*/  STL.64 [R1+0x2538], R210 ;  /* 0x002538d201007387 */ /* 0x000fe20000100a00 */
[----:B--2---:R-:W-:-:S03]  /*3a6a0*/  IMAD.WIDE R10, R5, 0x4, R200 ;  /* 0x00000004050a7825 */ /* 0x004fc600078e02c8 */
[----:B------:R-:W2:Y:S04]  /*3a6b0*/  LDL.LU.64 R200, [R1+0x1000] ;  /* 0x0010000001c87983 */ /* 0x000ea80000300a00 */
[----:B------:R1:W-:Y:S04]  /*3a6c0*/  STL.64 [R1+0x2530], R208 ;  /* 0x002530d001007387 */ /* 0x0003e80000100a00 */
[----:B------:R-:W2:Y:S01]  /*3a6d0*/  LDL.LU.64 R222, [R1+0x1008] ;  /* 0x0010080001de7983 */ /* 0x000ea20000300a00 */
[----:B------:R-:W-:Y:S02]  /*3a6e0*/  IADD3 R6, R15, -0xad, RZ ;  /* 0xffffff530f067810 */ /* 0x000fe40007ffe0ff */
[----:B------:R-:W2:Y:S02]  /*3a6f0*/  LDC R15, c[0x0][0x230] ;  /* 0x00008c00ff0f7b82 */ /* 0x000ea40000000800 */
[----:B------:R-:W-:Y:S01]  /*3a700*/  ISETP.GE.U32.AND P2, PT, R6, 0x7ffffed4, PT ;  /* 0x7ffffed40600780c */ /* 0x000fe20003f46070 */
[----:B------:R-:W-:Y:S01]  /*3a710*/  VIADD R6, R252, 0xffffff52 ;  /* 0xffffff52fc067836 */ /* 0x000fe20000000000 */
[----:B------:R4:W-:Y:S04]  /*3a720*/  STL.64 [R1+0x2528], R10 ;  /* 0x0025280a01007387 */ /* 0x0009e80000100a00 */
[----:B------:R-:W2:Y:S01]  /*3a730*/  LDL.LU.64 R218, [R1+0x1010] ;  /* 0x0010100001da7983 */ /* 0x000ea20000300a00 */
[----:B------:R-:W-:Y:S01]  /*3a740*/  ISETP.GE.U32.AND P6, PT, R6, 0x7ffffed3, PT ;  /* 0x7ffffed30600780c */ /* 0x000fe20003fc6070 */
[----:B------:R-:W2:Y:S05]  /*3a750*/  LDC R252, c[0x0][0x230] ;  /* 0x00008c00fffc7b82 */ /* 0x000eaa0000000800 */
[----:B------:R1:W-:Y:S04]  /*3a760*/  LDGSTS.E [R4+0x50000], desc[UR60][R216.64], !P2 ;  /* 0x50000000d8047fae */ /* 0x0003e8000d12187c */
[----:B------:R-:W-:Y:S04]  /*3a770*/  LDGSTS.E [R4+0x54000], desc[UR60][R210.64], !P2 ;  /* 0x54000000d2047fae */ /* 0x000fe8000d12187c */
[----:B------:R-:W-:Y:S01]  /*3a780*/  LDGSTS.E [R4+0x58000], desc[UR60][R208.64], !P2 ;  /* 0x58000000d0047fae */ /* 0x000fe2000d12187c */
[----:B------:R-:W-:-:S02]  /*3a790*/  IADD3 R6, R13, -0xaf, RZ ;  /* 0xffffff510d067810 */ /* 0x000fc40007ffe0ff */
[----:B------:R-:W2:Y:S01]  /*3a7a0*/  LDC R13, c[0x0][0x230] ;  /* 0x00008c00ff0d7b82 */ /* 0x000ea20000000800 */
[----:B------:R4:W-:Y:S04]  /*3a7b0*/  LDGSTS.E [R4+0x5c000], desc[UR60][R10.64], !P2 ;  /* 0x5c0000000a047fae */ /* 0x0009e8000d12187c */
[----:B-1----:R-:W2:Y:S01]  /*3a7c0*/  LDL.LU.64 R208, [R1+0x1018] ;  /* 0x0010180001d07983 */ /* 0x002ea20000300a00 */
[----:B------:R-:W-:Y:S01]  /*3a7d0*/  ISETP.GE.U32.AND P0, PT, R6, 0x7ffffed2, PT ;  /* 0x7ffffed20600780c */ /* 0x000fe20003f06070 */
[C---:B------:R-:W-:Y:S02]  /*3a7e0*/  IMAD.WIDE R216, R5.reuse, 0x4, R204 ;  /* 0x0000000405d87825 */ /* 0x040fe400078e02cc */
[----:B------:R-:W2:Y:S04]  /*3a7f0*/  LDL.LU.64 R204, [R1+0x1020] ;  /* 0x0010200001cc7983 */ /* 0x000ea80000300a00 */
[----:B------:R1:W-:Y:S04]  /*3a800*/  STL.64 [R1+0x2520], R216 ;  /* 0x002520d801007387 */ /* 0x0003e80000100a00 */
[----:B------:R-:W2:Y:S04]  /*3a810*/  LDL.LU.64 R210, [R1+0x1028] ;  /* 0x0010280001d27983 */ /* 0x000ea80000300a00 */
[----:B------:R-:W-:Y:S01]  /*3a820*/  LDGSTS.E [R4+0x50004], desc[UR60][R216.64], !P6 ;  /* 0x50004000d8047fae */ /* 0x000fe2000f12187c */
[----:B---3--:R-:W-:-:S05]  /*3a830*/  IMAD.WIDE R214, R5, 0x4, R214 ;  /* 0x0000000405d67825 */ /* 0x008fca00078e02d6 */
[----:B------:R3:W-:Y:S04]  /*3a840*/  STL.64 [R1+0x2518], R214 ;  /* 0x002518d601007387 */ /* 0x0007e80000100a00 */
[----:B------:R-:W-:Y:S01]  /*3a850*/  LDGSTS.E [R4+0x54004], desc[UR60][R214.64], !P6 ;  /* 0x54004000d6047fae */ /* 0x000fe2000f12187c */
[----:B----4-:R-:W-:-:S04]  /*3a860*/  IMAD.WIDE R212, R5, 0x4, R212 ;  /* 0x0000000405d47825 */ /* 0x010fc800078e02d4 */
[C---:B------:R-:W-:Y:S01]  /*3a870*/  IMAD.WIDE R10, R5.reuse, 0x4, R220 ;  /* 0x00000004050a7825 */ /* 0x040fe200078e02dc */
[----:B------:R4:W-:Y:S04]  /*3a880*/  STL.64 [R1+0x2510], R212 ;  /* 0x002510d401007387 */ /* 0x0009e80000100a00 */
[----:B------:R2:W-:Y:S04]  /*3a890*/  STL.64 [R1+0x2508], R10 ;  /* 0x0025080a01007387 */ /* 0x0005e80000100a00 */
[----:B-1----:R-:W2:Y:S04]  /*3a8a0*/  LDL.LU.64 R216, [R1+0x1030] ;  /* 0x0010300001d87983 */ /* 0x002ea80000300a00 */
[----:B---3--:R-:W3:Y:S04]  /*3a8b0*/  LDL.LU.64 R214, [R1+0x1038] ;  /* 0x0010380001d67983 */ /* 0x008ee80000300a00 */
[----:B------:R-:W-:Y:S04]  /*3a8c0*/  LDGSTS.E [R4+0x58004], desc[UR60][R212.64], !P6 ;  /* 0x58004000d4047fae */ /* 0x000fe8000f12187c */
[----:B------:R1:W-:Y:S01]  /*3a8d0*/  LDGSTS.E [R4+0x5c004], desc[UR60][R10.64], !P6 ;  /* 0x5c0040000a047fae */ /* 0x0003e2000f12187c */
[----:B------:R-:W-:-:S03]  /*3a8e0*/  IMAD.WIDE R220, R5, 0x4, R202 ;  /* 0x0000000405dc7825 */ /* 0x000fc600078e02ca */
[----:B----4-:R-:W4:Y:S04]  /*3a8f0*/  LDL.LU.64 R212, [R1+0x1040] ;  /* 0x0010400001d47983 */ /* 0x010f280000300a00 */
[----:B------:R-:W-:Y:S04]  /*3a900*/  STL.64 [R1+0x2500], R220 ;  /* 0x002500dc01007387 */ /* 0x000fe80000100a00 */
[----:B------:R-:W4:Y:S04]  /*3a910*/  LDL.LU.64 R202, [R1+0x1048] ;  /* 0x0010480001ca7983 */ /* 0x000f280000300a00 */
[----:B------:R1:W-:Y:S01]  /*3a920*/  LDGSTS.E [R4+0x50008], desc[UR60][R220.64], !P0 ;  /* 0x50008000dc047fae */ /* 0x0003e2000c12187c */
[----:B------:R-:W-:-:S05]  /*3a930*/  IMAD.WIDE R206, R5, 0x4, R206 ;  /* 0x0000000405ce7825 */ /* 0x000fca00078e02ce */
[----:B------:R1:W-:Y:S04]  /*3a940*/  STL.64 [R1+0x24f8], R206 ;  /* 0x0024f8ce01007387 */ /* 0x0003e80000100a00 */
[----:B------:R-:W-:Y:S01]  /*3a950*/  LDGSTS.E [R4+0x54008], desc[UR60][R206.64], !P0 ;  /* 0x54008000ce047fae */ /* 0x000fe2000c12187c */
[----:B--2---:R-:W-:-:S04]  /*3a960*/  IMAD.WIDE R200, R5, 0x4, R200 ;  /* 0x0000000405c87825 */ /* 0x004fc800078e02c8 */
[----:B-1----:R-:W-:Y:S01]  /*3a970*/  IMAD.WIDE R10, R5, 0x4, R222 ;  /* 0x00000004050a7825 */ /* 0x002fe200078e02de */
[----:B------:R1:W-:Y:S04]  /*3a980*/  STL.64 [R1+0x24f0], R200 ;  /* 0x0024f0c801007387 */ /* 0x0003e80000100a00 */
[----:B------:R2:W-:Y:S04]  /*3a990*/  STL.64 [R1+0x24e8], R10 ;  /* 0x0024e80a01007387 */ /* 0x0005e80000100a00 */
[----:B------:R-:W4:Y:S04]  /*3a9a0*/  LDL.LU.64 R206, [R1+0x1050] ;  /* 0x0010500001ce7983 */ /* 0x000f280000300a00 */
[----:B------:R-:W-:Y:S01]  /*3a9b0*/  LDGSTS.E [R4+0x58008], desc[UR60][R200.64], !P0 ;  /* 0x58008000c8047fae */ /* 0x000fe2000c12187c */
[----:B------:R-:W-:-:S02]  /*3a9c0*/  VIADD R6, R15, 0xffffff50 ;  /* 0xffffff500f067836 */ /* 0x000fc40000000000 */
[----:B------:R-:W-:Y:S01]  /*3a9d0*/  IMAD.WIDE R220, R5, 0x4, R218 ;  /* 0x0000000405dc7825 */ /* 0x000fe200078e02da */
[----:B------:R2:W-:Y:S01]  /*3a9e0*/  LDGSTS.E [R4+0x5c008], desc[UR60][R10.64], !P0 ;  /* 0x5c0080000a047fae */ /* 0x0005e2000c12187c */
[----:B------:R-:W4:Y:S03]  /*3a9f0*/  LDC R15, c[0x0][0x230] ;  /* 0x00008c00ff0f7b82 */ /* 0x000f260000000800 */
[----:B-1----:R-:W4:Y:S01]  /*3aa00*/  LDL.LU.64 R200, [R1+0x1058] ;  /* 0x0010580001c87983 */ /* 0x002f220000300a00 */
[----:B------:R-:W-:-:S03]  /*3aa10*/  ISETP.GE.U32.AND P1, PT, R6, 0x7ffffed1, PT ;  /* 0x7ffffed10600780c */ /* 0x000fc60003f26070 */
[----:B------:R-:W-:Y:S01]  /*3aa20*/  STL.64 [R1+0x24e0], R220 ;  /* 0x0024e0dc01007387 */ /* 0x000fe20000100a00 */
[----:B------:R-:W-:-:S09]  /*3aa30*/  IMAD.WIDE R208, R5, 0x4, R208 ;  /* 0x0000000405d07825 */ /* 0x000fd200078e02d0 */
[----:B------:R-:W-:Y:S01]  /*3aa40*/  LDGSTS.E [R4+0x5000c], desc[UR60][R220.64], !P1 ;  /* 0x5000c000dc047fae */ /* 0x000fe2000c92187c */
[----:B------:R-:W-:Y:S02]  /*3aa50*/  IADD3 R6, R252, -0xcd, RZ ;  /* 0xffffff33fc067810 */ /* 0x000fe40007ffe0ff */
[----:B------:R-:W1:Y:S01]  /*3aa60*/  LDC R252, c[0x0][0x230] ;  /* 0x00008c00fffc7b82 */ /* 0x000e620000000800 */
[----:B------:R-:W-:Y:S01]  /*3aa70*/  LDGSTS.E [R4+0x5400c], desc[UR60][R208.64], !P1 ;  /* 0x5400c000d0047fae */ /* 0x000fe2000c92187c */
[----:B------:R-:W-:Y:S01]  /*3aa80*/  ISETP.GE.U32.AND P2, PT, R6, 0x7ffffeb4, PT ;  /* 0x7ffffeb40600780c */ /* 0x000fe20003f46070 */
[----:B------:R-:W-:-:S05]  /*3aa90*/  IMAD.WIDE R204, R5, 0x4, R204 ;  /* 0x0000000405cc7825 */ /* 0x000fca00078e02cc */
[----:B------:R-:W-:Y:S01]  /*3aaa0*/  LDGSTS.E [R4+0x5800c], desc[UR60][R204.64], !P1 ;  /* 0x5800c000cc047fae */ /* 0x000fe2000c92187c */
[----:B--2---:R-:W-:-:S03]  /*3aab0*/  IMAD.WIDE R10, R5, 0x4, R210 ;  /* 0x00000004050a7825 */ /* 0x004fc600078e02d2 */
[----:B------:R-:W2:Y:S04]  /*3aac0*/  LDL.LU.64 R210, [R1+0x1060] ;  /* 0x0010600001d27983 */ /* 0x000ea80000300a00 */
[----:B------:R1:W-:Y:S04]  /*3aad0*/  STL.64 [R1+0x24d8], R208 ;  /* 0x0024d8d001007387 */ /* 0x0003e80000100a00 */
[----:B------:R-:W2:Y:S04]  /*3aae0*/  LDL.LU.64 R218, [R1+0x1068] ;  /* 0x0010680001da7983 */ /* 0x000ea80000300a00 */
[----:B------:R1:W-:Y:S04]  /*3aaf0*/  STL.64 [R1+0x24d0], R204 ;  /* 0x0024d0cc01007387 */ /* 0x0003e80000100a00 */
[----:B------:R4:W-:Y:S04]  /*3ab00*/  STL.64 [R1+0x24c8], R10 ;  /* 0x0024c80a01007387 */ /* 0x0009e80000100a00 */
[----:B-1----:R-:W2:Y:S04]  /*3ab10*/  LDL.LU.64 R208, [R1+0x1070] ;  /* 0x0010700001d07983 */ /* 0x002ea80000300a00 */
[----:B------:R-:W2:Y:S04]  /*3ab20*/  LDL.LU.64 R204, [R1+0x1078] ;  /* 0x0010780001cc7983 */ /* 0x000ea80000300a00 */
[----:B------:R1:W-:Y:S01]  /*3ab30*/  LDGSTS.E [R4+0x5c00c], desc[UR60][R10.64], !P1 ;  /* 0x5c00c0000a047fae */ /* 0x0003e2000c92187c */
[----:B------:R-:W-:-:S04]  /*3ab40*/  IMAD.WIDE R216, R5, 0x4, R216 ;  /* 0x0000000405d87825 */ /* 0x000fc800078e02d8 */
[C---:B---3--:R-:W-:Y:S01]  /*3ab50*/  IMAD.WIDE R214, R5.reuse, 0x4, R214 ;  /* 0x0000000405d67825 */ /* 0x048fe200078e02d6 */
[----:B------:R-:W-:Y:S04]  /*3ab60*/  STL.64 [R1+0x22c0], R216 ;  /* 0x0022c0d801007387 */ /* 0x000fe80000100a00 */
[----:B------:R-:W-:Y:S04]  /*3ab70*/  STL.64 [R1+0x22b8], R214 ;  /* 0x0022b8d601007387 */ /* 0x000fe80000100a00 */
[----:B------:R3:W-:Y:S04]  /*3ab80*/  LDGSTS.E [R4+0x60000], desc[UR60][R216.64], !P2 ;  /* 0x60000000d8047fae */ /* 0x0007e8000d12187c */
[----:B------:R3:W-:Y:S01]  /*3ab90*/  LDGSTS.E [R4+0x64000], desc[UR60][R214.64], !P2 ;  /* 0x64000000d6047fae */ /* 0x0007e2000d12187c */
[----:B----4-:R-:W-:-:S05]  /*3aba0*/  IMAD.WIDE R212, R5, 0x4, R212 ;  /* 0x0000000405d47825 */ /* 0x010fca00078e02d4 */
[----:B------:R-:W-:Y:S01]  /*3abb0*/  LDGSTS.E [R4+0x68000], desc[UR60][R212.64], !P2 ;  /* 0x68000000d4047fae */ /* 0x000fe2000d12187c */
[----:B-1----:R-:W-:-:S03]  /*3abc0*/  IMAD.WIDE R10, R5, 0x4, R202 ;  /* 0x00000004050a7825 */ /* 0x002fc600078e02ca */
[----:B------:R-:W4:Y:S04]  /*3abd0*/  LDL.LU.64 R202, [R1+0x1080] ;  /* 0x0010800001ca7983 */ /* 0x000f280000300a00 */
[----:B------:R1:W-:Y:S04]  /*3abe0*/  STL.64 [R1+0x22b0], R212 ;  /* 0x0022b0d401007387 */ /* 0x0003e80000100a00 */
[----:B------:R-:W4:Y:S04]  /*3abf0*/  LDL.LU.64 R222, [R1+0x1088] ;  /* 0x0010880001de7983 */ /* 0x000f280000300a00 */
[----:B------:R2:W-:Y:S04]  /*3ac00*/  STL.64 [R1+0x22a8], R10 ;  /* 0x0022a80a01007387 */ /* 0x0005e80000100a00 */
[----:B-1----:R-:W4:Y:S01]  /*3ac10*/  LDL.LU.64 R212, [R1+0x1090] ;  /* 0x0010900001d47983 */ /* 0x002f220000300a00 */
[----:B------:R-:W-:-:S02]  /*3ac20*/  VIADD R6, R13, 0xffffff32 ;  /* 0xffffff320d067836 */ /* 0x000fc40000000000 */
[----:B------:R-:W1:Y:S01]  /*3ac30*/  LDC R13, c[0x0][0x230] ;  /* 0x00008c00ff0d7b82 */ /* 0x000e620000000800 */
[----:B------:R2:W-:Y:S01]  /*3ac40*/  LDGSTS.E [R4+0x6c000], desc[UR60][R10.64], !P2 ;  /* 0x6c0000000a047fae */ /* 0x0005e2000d12187c */
[----:B---3--:R-:W-:-:S03]  /*3ac50*/  IMAD.WIDE R216, R5, 0x4, R206 ;  /* 0x0000000405d87825 */ /* 0x008fc600078e02ce */
[----:B------:R-:W3:Y:S04]  /*3ac60*/  LDL.LU.64 R206, [R1+0x1098] ;  /* 0x0010980001ce7983 */ /* 0x000ee80000300a00 */
[----:B------:R2:W-:Y:S01]  /*3ac70*/  STL.64 [R1+0x22a0], R216 ;  /* 0x0022a0d801007387 */ /* 0x0005e20000100a00 */
        /* <DEDUP_REMOVED lines=8> */
[----:B------:R-:W-:Y:S04]  /*3ad00*/  LDGSTS.E [R4+0x60004], desc[UR60][R216.64], !P6 ;  /* 0x60004000d8047fae */ /* 0x000fe8000f12187c */
[----:B------:R-:W-:Y:S01]  /*3ad10*/  LDGSTS.E [R4+0x64004], desc[UR60][R214.64], !P6 ;  /* 0x64004000d6047fae */ /* 0x000fe2000f12187c */
[----:B------:R-:W-:Y:S02]  /*3ad20*/  VIADD R6, R252, 0xffffff30 ;  /* 0xffffff30fc067836 */ /* 0x000fe40000000000 */
[----:B------:R-:W3:Y:S03]  /*3ad30*/  LDC R252, c[0x0][0x230] ;  /* 0x00008c00fffc7b82 */ /* 0x000ee60000000800 */
[----:B------:R-:W-:Y:S01]  /*3ad40*/  ISETP.GE.U32.AND P1, PT, R6, 0x7ffffeb1, PT ;  /* 0x7ffffeb10600780c */ /* 0x000fe20003f26070 */
[----:B--2---:R-:W-:-:S04]  /*3ad50*/  IMAD.WIDE R210, R5, 0x4, R210 ;  /* 0x0000000405d27825 */ /* 0x004fc800078e02d2 */
[C---:B------:R-:W-:Y:S01]  /*3ad60*/  IMAD.WIDE R10, R5.reuse, 0x4, R218 ;  /* 0x00000004050a7825 */ /* 0x040fe200078e02da */
[----:B------:R2:W-:Y:S04]  /*3ad70*/  STL.64 [R1+0x2290], R210 ;  /* 0x002290d201007387 */ /* 0x0005e80000100a00 */
[----:B------:R4:W-:Y:S04]  /*3ad80*/  STL.64 [R1+0x2288], R10 ;  /* 0x0022880a01007387 */ /* 0x0009e80000100a00 */
[----:B------:R-:W3:Y:S01]  /*3ad90*/  LDL.LU.64 R216, [R1+0x10b0] ;  /* 0x0010b00001d87983 */ /* 0x000ee20000300a00 */
[----:B------:R-:W-:-:S03]  /*3ada0*/  IMAD.WIDE R208, R5, 0x4, R208 ;  /* 0x0000000405d07825 */ /* 0x000fc600078e02d0 */
[----:B-1----:R-:W3:Y:S04]  /*3adb0*/  LDL.LU.64 R214, [R1+0x10b8] ;  /* 0x0010b80001d67983 */ /* 0x002ee80000300a00 */
[----:B------:R-:W-:Y:S04]  /*3adc0*/  LDGSTS.E [R4+0x68004], desc[UR60][R210.64], !P6 ;  /* 0x68004000d2047fae */ /* 0x000fe8000f12187c */
[----:B------:R1:W-:Y:S01]  /*3add0*/  STL.64 [R1+0x2280], R208 ;  /* 0x002280d001007387 */ /* 0x0003e20000100a00 */
[----:B------:R-:W-:-:S03]  /*3ade0*/  IMAD.WIDE R204, R5, 0x4, R204 ;  /* 0x0000000405cc7825 */ /* 0x000fc600078e02cc */
[----:B------:R1:W-:Y:S04]  /*3adf0*/  LDGSTS.E [R4+0x6c004], desc[UR60][R10.64], !P6 ;  /* 0x6c0040000a047fae */ /* 0x0003e8000f12187c */
[----:B--2---:R-:W2:Y:S04]  /*3ae00*/  LDL.LU.64 R210, [R1+0x10c0] ;  /* 0x0010c00001d27983 */ /* 0x004ea80000300a00 */
[----:B------:R1:W-:Y:S04]  /*3ae10*/  STL.64 [R1+0x2278], R204 ;  /* 0x002278cc01007387 */ /* 0x0003e80000100a00 */
[----:B------:R-:W2:Y:S04]  /*3ae20*/  LDL.LU.64 R218, [R1+0x10c8] ;  /* 0x0010c80001da7983 */ /* 0x000ea80000300a00 */
[----:B------:R-:W-:Y:S04]  /*3ae30*/  LDGSTS.E [R4+0x60008], desc[UR60][R208.64], !P0 ;  /* 0x60008000d0047fae */ /* 0x000fe8000c12187c */
[----:B------:R-:W-:Y:S01]  /*3ae40*/  LDGSTS.E [R4+0x64008], desc[UR60][R204.64], !P0 ;  /* 0x64008000cc047fae */ /* 0x000fe2000c12187c */
[----:B----4-:R-:W-:-:S04]  /*3ae50*/  IMAD.WIDE R202, R5, 0x4, R202 ;  /* 0x0000000405ca7825 */ /* 0x010fc800078e02ca */
[C---:B-1----:R-:W-:Y:S01]  /*3ae60*/  IMAD.WIDE R10, R5.reuse, 0x4, R222 ;  /* 0x00000004050a7825 */ /* 0x042fe200078e02de */
[----:B------:R1:W-:Y:S04]  /*3ae70*/  STL.64 [R1+0x2270], R202 ;  /* 0x002270ca01007387 */ /* 0x0003e80000100a00 */
[----:B------:R4:W-:Y:S04]  /*3ae80*/  STL.64 [R1+0x2268], R10 ;  /* 0x0022680a01007387 */ /* 0x0009e80000100a00 */
[----:B------:R-:W2:Y:S01]  /*3ae90*/  LDL.LU.64 R208, [R1+0x10d0] ;  /* 0x0010d00001d07983 */ /* 0x000ea20000300a00 */
[----:B------:R-:W-:-:S03]  /*3aea0*/  IMAD.WIDE R212, R5, 0x4, R212 ;  /* 0x0000000405d47825 */ /* 0x000fc600078e02d4 */
[----:B------:R-:W2:Y:S04]  /*3aeb0*/  LDL.LU.64 R204, [R1+0x10d8] ;  /* 0x0010d80001cc7983 */ /* 0x000ea80000300a00 */
[----:B------:R-:W-:Y:S04]  /*3aec0*/  LDGSTS.E [R4+0x68008], desc[UR60][R202.64], !P0 ;  /* 0x68008000ca047fae */ /* 0x000fe8000c12187c */
[----:B------:R4:W-:Y:S04]  /*3aed0*/  LDGSTS.E [R4+0x6c008], desc[UR60][R10.64], !P0 ;  /* 0x6c0080000a047fae */ /* 0x0009e8000c12187c */
[----:B------:R-:W-:Y:S04]  /*3aee0*/  LDGSTS.E [R4+0x6000c], desc[UR60][R212.64], !P1 ;  /* 0x6000c000d4047fae */ /* 0x000fe8000c92187c */
[----:B-1----:R-:W2:Y:S01]  /*3aef0*/  LDL.LU.64 R202, [R1+0x10e0] ;  /* 0x0010e00001ca7983 */ /* 0x002ea20000300a00 */
[----:B---3--:R-:W-:-:S03]  /*3af00*/  IMAD.WIDE R206, R5, 0x4, R206 ;  /* 0x0000000405ce7825 */ /* 0x008fc600078e02ce */
[----:B------:R1:W-:Y:S04]  /*3af10*/  STL.64 [R1+0x2260], R212 ;  /* 0x002260d401007387 */ /* 0x0003e80000100a00 */
[----:B------:R3:W-:Y:S04]  /*3af20*/  STL.64 [R1+0x2258], R206 ;  /* 0x002258ce01007387 */ /* 0x0007e80000100a00 */
[----:B------:R-:W-:Y:S01]  /*3af30*/  LDGSTS.E [R4+0x6400c], desc[UR60][R206.64], !P1 ;  /* 0x6400c000ce047fae */ /* 0x000fe2000c92187c */
[----:B------:R-:W-:-:S05]  /*3af40*/  IMAD.WIDE R200, R5, 0x4, R200 ;  /* 0x0000000405c87825 */ /* 0x000fca00078e02c8 */
[----:B------:R3:W-:Y:S01]  /*3af50*/  STL.64 [R1+0x2250], R200 ;  /* 0x002250c801007387 */ /* 0x0007e20000100a00 */
[----:B----4-:R-:W-:-:S03]  /*3af60*/  IMAD.WIDE R10, R5, 0x4, R220 ;  /* 0x00000004050a7825 */ /* 0x010fc600078e02dc */
[----:B------:R-:W4:Y:S04]  /*3af70*/  LDL.LU.64 R222, [R1+0x10e8] ;  /* 0x0010e80001de7983 */ /* 0x000f280000300a00 */
[----:B------:R-:W-:Y:S04]  /*3af80*/  STL.64 [R1+0x2248], R10 ;  /* 0x0022480a01007387 */ /* 0x000fe80000100a00 */
[----:B-1----:R-:W4:Y:S04]  /*3af90*/  LDL.LU.64 R212, [R1+0x10f0] ;  /* 0x0010f00001d47983 */ /* 0x002f280000300a00 */
[----:B---3--:R-:W3:Y:S04]  /*3afa0*/  LDL.LU.64 R206, [R1+0x10f8] ;  /* 0x0010f80001ce7983 */ /* 0x008ee80000300a00 */
[----:B------:R-:W-:Y:S01]  /*3afb0*/  LDGSTS.E [R4+0x6800c], desc[UR60][R200.64], !P1 ;  /* 0x6800c000c8047fae */ /* 0x000fe2000c92187c */
[----:B------:R-:W-:-:S02]  /*3afc0*/  IADD3 R6, R13, -0xed, RZ ;  /* 0xffffff130d067810 */ /* 0x000fc40007ffe0ff */
[----:B------:R-:W1:Y:S01]  /*3afd0*/  LDC R13, c[0x0][0x230] ;  /* 0x00008c00ff0d7b82 */ /* 0x000e620000000800 */
[----:B------:R2:W-:Y:S04]  /*3afe0*/  LDGSTS.E [R4+0x6c00c], desc[UR60][R10.64], !P1 ;  /* 0x6c00c0000a047fae */ /* 0x0005e8000c92187c */
[----:B------:R-:W3:Y:S01]  /*3aff0*/  LDL.LU.64 R200, [R1+0x1100] ;  /* 0x0011000001c87983 */ /* 0x000ee20000300a00 */
[----:B------:R-:W-:Y:S01]  /*3b000*/  ISETP.GE.U32.AND P2, PT, R6, 0x7ffffe94, PT ;  /* 0x7ffffe940600780c */ /* 0x000fe20003f46070 */
[----:B------:R-:W-:Y:S02]  /*3b010*/  VIADD R6, R15, 0xffffff12 ;  /* 0xffffff120f067836 */ /* 0x000fe40000000000 */
[----:B------:R-:W1:Y:S03]  /*3b020*/  LDC R15, c[0x0][0x230] ;  /* 0x00008c00ff0f7b82 */ /* 0x000e660000000800 */
[----:B------:R-:W-:Y:S01]  /*3b030*/  ISETP.GE.U32.AND P6, PT, R6, 0x7ffffe93, PT ;  /* 0x7ffffe930600780c */ /* 0x000fe20003fc6070 */
        /* <DEDUP_REMOVED lines=8> */
[----:B-1----:R-:W3:Y:S01]  /*3b0c0*/  LDL.LU.64 R216, [R1+0x1108] ;  /* 0x0011080001d87983 */ /* 0x002ee20000300a00 */
[----:B------:R-:W-:-:S03]  /*3b0d0*/  IMAD.WIDE R10, R5, 0x4, R218 ;  /* 0x00000004050a7825 */ /* 0x000fc600078e02da */
[----:B------:R-:W-:Y:S04]  /*3b0e0*/  LDGSTS.E [R4+0x78000], desc[UR60][R210.64], !P2 ;  /* 0x78000000d2047fae */ /* 0x000fe8000d12187c */
[----:B------:R4:W-:Y:S04]  /*3b0f0*/  STL.64 [R1+0x2048], R10 ;  /* 0x0020480a01007387 */ /* 0x0009e80000100a00 */
[----:B------:R4:W-:Y:S01]  /*3b100*/  LDGSTS.E [R4+0x7c000], desc[UR60][R10.64], !P2 ;  /* 0x7c0000000a047fae */ /* 0x0009e2000d12187c */
[----:B------:R-:W-:-:S03]  /*3b110*/  IMAD.WIDE R220, R5, 0x4, R208 ;  /* 0x0000000405dc7825 */ /* 0x000fc600078e02d0 */
[----:B------:R-:W3:Y:S01]  /*3b120*/  LDL.LU.64 R208, [R1+0x1110] ;  /* 0x0011100001d07983 */ /* 0x000ee20000300a00 */
[----:B------:R-:W-:-:S03]  /*3b130*/  IMAD.WIDE R218, R5, 0x4, R204 ;  /* 0x0000000405da7825 */ /* 0x000fc600078e02cc */
[----:B------:R-:W-:Y:S04]  /*3b140*/  STL.64 [R1+0x2040], R220 ;  /* 0x002040dc01007387 */ /* 0x000fe80000100a00 */
[----:B------:R-:W3:Y:S04]  /*3b150*/  LDL.LU.64 R204, [R1+0x1118] ;  /* 0x0011180001cc7983 */ /* 0x000ee80000300a00 */
[----:B------:R-:W-:Y:S04]  /*3b160*/  STL.64 [R1+0x2038], R218 ;  /* 0x002038da01007387 */ /* 0x000fe80000100a00 */
[----:B------:R-:W-:Y:S01]  /*3b170*/  LDGSTS.E [R4+0x70004], desc[UR60][R220.64], !P6 ;  /* 0x70004000dc047fae */ /* 0x000fe2000f12187c */
[----:B------:R-:W-:-:S03]  /*3b180*/  IMAD.WIDE R214, R5, 0x4, R202 ;  /* 0x0000000405d67825 */ /* 0x000fc600078e02ca */
[----:B------:R-:W3:Y:S04]  /*3b190*/  LDL.LU.64 R202, [R1+0x1120] ;  /* 0x0011200001ca7983 */ /* 0x000ee80000300a00 */
[----:B------:R1:W-:Y:S04]  /*3b1a0*/  STL.64 [R1+0x2030], R214 ;  /* 0x002030d601007387 */ /* 0x0003e80000100a00 */
[----:B--2---:R-:W2:Y:S04]  /*3b1b0*/  LDL.LU.64 R210, [R1+0x1128] ;  /* 0x0011280001d27983 */ /* 0x004ea80000300a00 */
[----:B------:R-:W-:Y:S04]  /*3b1c0*/  LDGSTS.E [R4+0x74004], desc[UR60][R218.64], !P6 ;  /* 0x74004000da047fae */ /* 0x000fe8000f12187c */
[----:B------:R1:W-:Y:S01]  /*3b1d0*/  LDGSTS.E [R4+0x78004], desc[UR60][R214.64], !P6 ;  /* 0x78004000d6047fae */ /* 0x0003e2000f12187c */
[----:B----4-:R-:W-:-:S05]  /*3b1e0*/  IMAD.WIDE R10, R5, 0x4, R222 ;  /* 0x00000004050a7825 */ /* 0x010fca00078e02de */
[----:B------:R4:W-:Y:S01]  /*3b1f0*/  STL.64 [R1+0x2028], R10 ;  /* 0x0020280a01007387 */ /* 0x0009e20000100a00 */
[----:B-1----:R-:W-:-:S03]  /*3b200*/  IMAD.WIDE R214, R5, 0x4, R212 ;  /* 0x0000000405d67825 */ /* 0x002fc600078e02d4 */
[----:B------:R-:W2:Y:S01]  /*3b210*/  LDL.LU.64 R220, [R1+0x1130] ;  /* 0x0011300001dc7983 */ /* 0x000ea20000300a00 */
[----:B---3--:R-:W-:-:S03]  /*3b220*/  IMAD.WIDE R212, R5, 0x4, R206 ;  /* 0x0000000405d47825 */ /* 0x008fc600078e02ce */
[----:B------:R1:W-:Y:S04]  /*3b230*/  STL.64 [R1+0x2020], R214 ;  /* 0x002020d601007387 */ /* 0x0003e80000100a00 */
[----:B------:R-:W3:Y:S04]  /*3b240*/  LDL.LU.64 R218, [R1+0x1138] ;  /* 0x0011380001da7983 */ /* 0x000ee80000300a00 */
[----:B------:R-:W-:Y:S04]  /*3b250*/  STL.64 [R1+0x2018], R212 ;  /* 0x002018d401007387 */ /* 0x000fe80000100a00 */
[----:B------:R-:W3:Y:S01]  /*3b260*/  LDL.LU.64 R206, [R1+0x1140] ;  /* 0x0011400001ce7983 */ /* 0x000ee20000300a00 */
[----:B------:R-:W-:Y:S01]  /*3b270*/  IMAD.WIDE R200, R5, 0x4, R200 ;  /* 0x0000000405c87825 */ /* 0x000fe200078e02c8 */
[----:B------:R-:W-:-:S02]  /*3b280*/  IADD3 R6, R252, -0xef, RZ ;  /* 0xffffff11fc067810 */ /* 0x000fc40007ffe0ff */
[----:B------:R4:W-:Y:S01]  /*3b290*/  LDGSTS.E [R4+0x7c004], desc[UR60][R10.64], !P6 ;  /* 0x7c0040000a047fae */ /* 0x0009e2000f12187c */
[----:B------:R-:W3:Y:S03]  /*3b2a0*/  LDC R252, c[0x0][0x230] ;  /* 0x00008c00fffc7b82 */ /* 0x000ee60000000800 */
[----:B------:R1:W-:Y:S04]  /*3b2b0*/  STL.64 [R1+0x2010], R200 ;  /* 0x002010c801007387 */ /* 0x0003e80000100a00 */
[----:B------:R-:W3:Y:S01]  /*3b2c0*/  LDL.LU.64 R222, [R1+0x1148] ;  /* 0x0011480001de7983 */ /* 0x000ee20000300a00 */
[----:B------:R-:W-:Y:S01]  /*3b2d0*/  ISETP.GE.U32.AND P0, PT, R6, 0x7ffffe92, PT ;  /* 0x7ffffe920600780c */ /* 0x000fe20003f06070 */
[----:B------:R-:W-:-:S02]  /*3b2e0*/  VIADD R6, R13, 0xffffff10 ;  /* 0xffffff100d067836 */ /* 0x000fc40000000000 */
[----:B------:R-:W3:Y:S03]  /*3b2f0*/  LDC R13, c[0x0][0x230] ;  /* 0x00008c00ff0d7b82 */ /* 0x000ee60000000800 */
[----:B------:R-:W-:-:S07]  /*3b300*/  ISETP.GE.U32.AND P1, PT, R6, 0x7ffffe91, PT ;  /* 0x7ffffe910600780c */ /* 0x000fce0003f26070 */
[----:B------:R-:W-:Y:S04]  /*3b310*/  LDGSTS.E [R4+0x70008], desc[UR60][R214.64], !P0 ;  /* 0x70008000d6047fae */ /* 0x000fe8000c12187c */
[----:B------:R-:W-:Y:S04]  /*3b320*/  LDGSTS.E [R4+0x74008], desc[UR60][R212.64], !P0 ;  /* 0x74008000d4047fae */ /* 0x000fe8000c12187c */
[----:B------:R-:W-:Y:S01]  /*3b330*/  LDGSTS.E [R4+0x78008], desc[UR60][R200.64], !P0 ;  /* 0x78008000c8047fae */ /* 0x000fe2000c12187c */
[----:B------:R-:W-:Y:S02]  /*3b340*/  IADD3 R6, R15, -0x91, RZ ;  /* 0xffffff6f0f067810 */ /* 0x000fe40007ffe0ff */
[----:B------:R-:W3:Y:S02]  /*3b350*/  LDC R15, c[0x0][0x230] ;  /* 0x00008c00ff0f7b82 */ /* 0x000ee40000000800 */
[----:B------:R-:W-:Y:S01]  /*3b360*/  ISETP.GE.U32.AND P2, PT, R6, 0x7ffffef0, PT ;  /* 0x7ffffef00600780c */ /* 0x000fe20003f46070 */
[----:B----4-:R-:W-:-:S05]  /*3b370*/  IMAD.WIDE R10, R5, 0x4, R216 ;  /* 0x00000004050a7825 */ /* 0x010fca00078e02d8 */
[----:B------:R2:W-:Y:S04]  /*3b380*/  STL.64 [R1+0x2008], R10 ;  /* 0x0020080a01007387 */ /* 0x0005e80000100a00 */
[----:B------:R-:W4:Y:S04]  /*3b390*/  LDL.LU.64 R216, [R1+0x1150] ;  /* 0x0011500001d87983 */ /* 0x000f280000300a00 */
[----:B-1----:R-:W4:Y:S04]  /*3b3a0*/  LDL.LU.64 R214, [R1+0x1158] ;  /* 0x0011580001d67983 */ /* 0x002f280000300a00 */
[----:B------:R-:W4:Y:S04]  /*3b3b0*/  LDL.LU.64 R200, [R1+0x1160] ;  /* 0x0011600001c87983 */ /* 0x000f280000300a00 */
[----:B------:R-:W4:Y:S04]  /*3b3c0*/  LDL.LU.64 R212, [R1+0x1168] ;  /* 0x0011680001d47983 */ /* 0x000f280000300a00 */
[----:B------:R2:W-:Y:S01]  /*3b3d0*/  LDGSTS.E [R4+0x7c008], desc[UR60][R10.64], !P0 ;  /* 0x7c0080000a047fae */ /* 0x0005e2000c12187c */
        /* <DEDUP_REMOVED lines=13> */
[----:B------:R-:W-:Y:S04]  /*3b4b0*/  LDGSTS.E [R4+0x7800c], desc[UR60][R202.64], !P1 ;  /* 0x7800c000ca047fae */ /* 0x000fe8000c92187c */
[----:B------:R1:W-:Y:S01]  /*3b4c0*/  LDGSTS.E [R4+0x7c00c], desc[UR60][R10.64], !P1 ;  /* 0x7c00c0000a047fae */ /* 0x0003e2000c92187c */
[----:B------:R-:W-:-:S05]  /*3b4d0*/  IMAD.WIDE R220, R5, 0x4, R220 ;  /* 0x0000000405dc7825 */ /* 0x000fca00078e02dc */
[----:B------:R-:W-:Y:S01]  /*3b4e0*/  LDGSTS.E [R7+0x40000], desc[UR60][R220.64], !P2 ;  /* 0x40000000dc077fae */ /* 0x000fe2000d12187c */
[----:B---3--:R-:W-:-:S03]  /*3b4f0*/  IMAD.WIDE R218, R5, 0x4, R218 ;  /* 0x0000000405da7825 */ /* 0x008fc600078e02da */
[----:B--2---:R-:W2:Y:S04]  /*3b500*/  LDL.LU.64 R202, [R1+0x1188] ;  /* 0x0011880001ca7983 */ /* 0x004ea80000300a00 */
[----:B------:R-:W-:Y:S01]  /*3b510*/  STL.64 [R1+0x2758], R220 ;  /* 0x002758dc01007387 */ /* 0x000fe20000100a00 */
[----:B------:R-:W-:-:S03]  /*3b520*/  IMAD.WIDE R206, R5, 0x4, R206 ;  /* 0x0000000405ce7825 */ /* 0x000fc600078e02ce */
[----:B------:R-:W-:Y:S04]  /*3b530*/  STL.64 [R1+0x2750], R218 ;  /* 0x002750da01007387 */ /* 0x000fe80000100a00 */
[----:B------:R3:W-:Y:S04]  /*3b540*/  STL.64 [R1+0x2748], R206 ;  /* 0x002748ce01007387 */ /* 0x0007e80000100a00 */
[----:B------:R4:W-:Y:S01]  /*3b550*/  LDGSTS.E [R7+0x44000], desc[UR60][R218.64], !P2 ;  /* 0x44000000da077fae */ /* 0x0009e2000d12187c */
[----:B-1----:R-:W-:-:S03]  /*3b560*/  IMAD.WIDE R10, R5, 0x4, R222 ;  /* 0x00000004050a7825 */ /* 0x002fc600078e02de */
[----:B------:R-:W-:Y:S04]  /*3b570*/  LDGSTS.E [R7+0x48000], desc[UR60][R206.64], !P2 ;  /* 0x48000000ce077fae */ /* 0x000fe8000d12187c */
[----:B------:R1:W-:Y:S01]  /*3b580*/  STL.64 [R1+0x2740], R10 ;  /* 0x0027400a01007387 */ /* 0x0003e20000100a00 */
[----:B------:R-:W-:Y:S02]  /*3b590*/  VIADD R6, R252, 0xffffff6e ;  /* 0xffffff6efc067836 */ /* 0x000fe40000000000 */
[----:B------:R-:W2:Y:S01]  /*3b5a0*/  LDC R252, c[0x0][0x230] ;  /* 0x00008c00fffc7b82 */ /* 0x000ea20000000800 */
[----:B------:R1:W-:Y:S04]  /*3b5b0*/  LDGSTS.E [R7+0x4c000], desc[UR60][R10.64], !P2 ;  /* 0x4c0000000a077fae */ /* 0x0003e8000d12187c */
[----:B---3--:R-:W3:Y:S01]  /*3b5c0*/  LDL.LU.64 R206, [R1+0x1190] ;  /* 0x0011900001ce7983 */ /* 0x008ee20000300a00 */
[----:B------:R-:W-:-:S02]  /*3b5d0*/  ISETP.GE.U32.AND P6, PT, R6, 0x7ffffeef, PT ;  /* 0x7ffffeef0600780c */ /* 0x000fc40003fc6070 */
[----:B------:R-:W-:Y:S02]  /*3b5e0*/  IADD3 R6, R13, -0x93, RZ ;  /* 0xffffff6d0d067810 */ /* 0x000fe40007ffe0ff */
[----:B------:R-:W3:Y:S02]  /*3b5f0*/  LDC R13, c[0x0][0x230] ;  /* 0x00008c00ff0d7b82 */ /* 0x000ee40000000800 */
[----:B------:R-:W-:Y:S01]  /*3b600*/  ISETP.GE.U32.AND P0, PT, R6, 0x7ffffeee, PT ;  /* 0x7ffffeee0600780c */ /* 0x000fe20003f06070 */
[----:B----4-:R-:W-:-:S04]  /*3b610*/  IMAD.WIDE R218, R5, 0x4, R216 ;  /* 0x0000000405da7825 */ /* 0x010fc800078e02d8 */
[C---:B------:R-:W-:Y:S01]  /*3b620*/  IMAD.WIDE R216, R5.reuse, 0x4, R214 ;  /* 0x0000000405d87825 */ /* 0x040fe200078e02d6 */
[----:B------:R-:W-:Y:S03]  /*3b630*/  STL.64 [R1+0x2738], R218 ;  /* 0x002738da01007387 */ /* 0x000fe60000100a00 */
[C---:B------:R-:W-:Y:S01]  /*3b640*/  IMAD.WIDE R200, R5.reuse, 0x4, R200 ;  /* 0x0000000405c87825 */ /* 0x040fe200078e02c8 */
[----:B------:R-:W4:Y:S03]  /*3b650*/  LDL.LU.64 R214, [R1+0x1198] ;  /* 0x0011980001d67983 */ /* 0x000f260000300a00 */
[C---:B-1----:R-:W-:Y:S01]  /*3b660*/  IMAD.WIDE R10, R5.reuse, 0x4, R212 ;  /* 0x00000004050a7825 */ /* 0x042fe200078e02d4 */
        /* <DEDUP_REMOVED lines=13> */
[C---:B------:R-:W-:Y:S01]  /*3b740*/  IMAD.WIDE R208, R5.reuse, 0x4, R204 ;  /* 0x0000000405d07825 */ /* 0x040fe200078e02cc */
[----:B------:R3:W-:Y:S04]  /*3b750*/  LDGSTS.E [R7+0x40008], desc[UR60][R216.64], !P0 ;  /* 0x40008000d8077fae */ /* 0x0007e8000c12187c */
[----:B------:R-:W4:Y:S04]  /*3b760*/  LDL.LU.64 R204, [R1+0x11b8] ;  /* 0x0011b80001cc7983 */ /* 0x000f280000300a00 */
[----:B------:R-:W-:Y:S04]  /*3b770*/  STL.64 [R1+0x2710], R210 ;  /* 0x002710d201007387 */ /* 0x000fe80000100a00 */
[----:B------:R-:W-:Y:S04]  /*3b780*/  LDGSTS.E [R7+0x44008], desc[UR60][R210.64], !P0 ;  /* 0x44008000d2077fae */ /* 0x000fe8000c12187c */
[----:B------:R-:W-:Y:S01]  /*3b790*/  LDGSTS.E [R7+0x48008], desc[UR60][R208.64], !P0 ;  /* 0x48008000d0077fae */ /* 0x000fe2000c12187c */
[----:B--2---:R-:W-:-:S03]  /*3b7a0*/  IMAD.WIDE R10, R5, 0x4, R202 ;  /* 0x00000004050a7825 */ /* 0x004fc600078e02ca */
[----:B------:R-:W2:Y:S04]  /*3b7b0*/  LDL.LU.64 R202, [R1+0x11c0] ;  /* 0x0011c00001ca7983 */ /* 0x000ea80000300a00 */
[----:B------:R1:W-:Y:S04]  /*3b7c0*/  STL.64 [R1+0x2708], R208 ;  /* 0x002708d001007387 */ /* 0x0003e80000100a00 */
[----:B------:R-:W2:Y:S04]  /*3b7d0*/  LDL.LU.64 R222, [R1+0x11c8] ;  /* 0x0011c80001de7983 */ /* 0x000ea80000300a00 */
[----:B------:R4:W-:Y:S04]  /*3b7e0*/  STL.64 [R1+0x2700], R10 ;  /* 0x0027000a01007387 */ /* 0x0009e80000100a00 */
[----:B------:R-:W2:Y:S04]  /*3b7f0*/  LDL.LU.64 R218, [R1+0x11d0] ;  /* 0x0011d00001da7983 */ /* 0x000ea80000300a00 */
[----:B-1----:R-:W2:Y:S01]  /*3b800*/  LDL.LU.64 R208, [R1+0x11d8] ;  /* 0x0011d80001d07983 */ /* 0x002ea20000300a00 */
[----:B------:R-:W-:-:S02]  /*3b810*/  VIADD R6, R15, 0xffffff6c ;  /* 0xffffff6c0f067836 */ /* 0x000fc40000000000 */
[----:B------:R-:W1:Y:S01]  /*3b820*/  LDC R15, c[0x0][0x230] ;  /* 0x00008c00ff0f7b82 */ /* 0x000e620000000800 */
[----:B------:R4:W-:Y:S01]  /*3b830*/  LDGSTS.E [R7+0x4c008], desc[UR60][R10.64], !P0 ;  /* 0x4c0080000a077fae */ /* 0x0009e2000c12187c */
[----:B---3--:R-:W-:-:S03]  /*3b840*/  IMAD.WIDE R216, R5, 0x4, R206 ;  /* 0x0000000405d87825 */ /* 0x008fc600078e02ce */
        /* <DEDUP_REMOVED lines=27> */
[----:B------:R-:W-:-:S05]  /*3ba00*/  IMAD.WIDE R204, R5, 0x4, R204 ;  /* 0x0000000405cc7825 */ /* 0x000fca00078e02cc */
[----:B------:R1:W-:Y:S04]  /*3ba10*/  STL.64 [R1+0x24b8], R204 ;  /* 0x0024b8cc01007387 */ /* 0x0003e80000100a00 */
[----:B------:R-:W-:Y:S01]  /*3ba20*/  LDGSTS.E [R7+0x54000], desc[UR60][R204.64], !P2 ;  /* 0x54000000cc077fae */ /* 0x000fe2000d12187c */
[----:B--2---:R-:W-:-:S04]  /*3ba30*/  IMAD.WIDE R202, R5, 0x4, R202 ;  /* 0x0000000405ca7825 */ /* 0x004fc800078e02ca */
[C---:B-1----:R-:W-:Y:S01]  /*3ba40*/  IMAD.WIDE R10, R5.reuse, 0x4, R222 ;  /* 0x00000004050a7825 */ /* 0x042fe200078e02de */
[----:B------:R1:W-:Y:S04]  /*3ba50*/  STL.64 [R1+0x24b0], R202 ;  /* 0x0024b0ca01007387 */ /* 0x0003e80000100a00 */
[----:B------:R2:W-:Y:S01]  /*3ba60*/  STL.64 [R1+0x24a8], R10 ;  /* 0x0024a80a01007387 */ /* 0x0005e20000100a00 */
[----:B------:R-:W-:-:S03]  /*3ba70*/  IMAD.WIDE R220, R5, 0x4, R218 ;  /* 0x0000000405dc7825 */ /* 0x000fc600078e02da */
[----:B------:R-:W-:Y:S01]  /*3ba80*/  LDGSTS.E [R7+0x58000], desc[UR60][R202.64], !P2 ;  /* 0x58000000ca077fae */ /* 0x000fe2000d12187c */
[----:B------:R-:W-:-:S03]  /*3ba90*/  IMAD.WIDE R208, R5, 0x4, R208 ;  /* 0x0000000405d07825 */ /* 0x000fc600078e02d0 */
[----:B------:R-:W4:Y:S04]  /*3baa0*/  LDL.LU.64 R204, [R1+0x1210] ;  /* 0x0012100001cc7983 */ /* 0x000f280000300a00 */
[----:B------:R2:W-:Y:S04]  /*3bab0*/  LDGSTS.E [R7+0x5c000], desc[UR60][R10.64], !P2 ;  /* 0x5c0000000a077fae */ /* 0x0005e8000d12187c */
[----:B-1----:R-:W4:Y:S01]  /*3bac0*/  LDL.LU.64 R202, [R1+0x1218] ;  /* 0x0012180001ca7983 */ /* 0x002f220000300a00 */
[----:B---3--:R-:W-:-:S03]  /*3bad0*/  IMAD.WIDE R206, R5, 0x4, R206 ;  /* 0x0000000405ce7825 */ /* 0x008fc600078e02ce */
[----:B------:R-:W-:Y:S04]  /*3bae0*/  STL.64 [R1+0x24a0], R220 ;  /* 0x0024a0dc01007387 */ /* 0x000fe80000100a00 */
[----:B------:R1:W-:Y:S01]  /*3baf0*/  STL.64 [R1+0x2498], R208 ;  /* 0x002498d001007387 */ /* 0x0003e20000100a00 */
[----:B--2---:R-:W-:-:S03]  /*3bb00*/  IMAD.WIDE R10, R5, 0x4, R210 ;  /* 0x00000004050a7825 */ /* 0x004fc600078e02d2 */
[----:B------:R-:W-:Y:S04]  /*3bb10*/  LDGSTS.E [R7+0x50004], desc[UR60][R220.64], !P6 ;  /* 0x50004000dc077fae */ /* 0x000fe8000f12187c */
[----:B------:R-:W2:Y:S04]  /*3bb20*/  LDL.LU.64 R210, [R1+0x1220] ;  /* 0x0012200001d27983 */ /* 0x000ea80000300a00 */
[----:B------:R3:W-:Y:S04]  /*3bb30*/  STL.64 [R1+0x2490], R206 ;  /* 0x002490ce01007387 */ /* 0x0007e80000100a00 */
[----:B------:R-:W2:Y:S04]  /*3bb40*/  LDL.LU.64 R218, [R1+0x1228] ;  /* 0x0012280001da7983 */ /* 0x000ea80000300a00 */
[----:B------:R4:W-:Y:S04]  /*3bb50*/  STL.64 [R1+0x2488], R10 ;  /* 0x0024880a01007387 */ /* 0x0009e80000100a00 */
[----:B------:R-:W-:Y:S01]  /*3bb60*/  LDGSTS.E [R7+0x54004], desc[UR60][R208.64], !P6 ;  /* 0x54004000d0077fae */ /* 0x000fe2000f12187c */
[----:B------:R-:W-:-:S02]  /*3bb70*/  IADD3 R6, R15, -0xb3, RZ ;  /* 0xffffff4d0f067810 */ /* 0x000fc40007ffe0ff */
[----:B------:R-:W2:Y:S01]  /*3bb80*/  LDC R15, c[0x0][0x230] ;  /* 0x00008c00ff0f7b82 */ /* 0x000ea20000000800 */
[----:B------:R-:W-:Y:S04]  /*3bb90*/  LDGSTS.E [R7+0x58004], desc[UR60][R206.64], !P6 ;  /* 0x58004000ce077fae */ /* 0x000fe8000f12187c */
[----:B-1----:R-:W2:Y:S01]  /*3bba0*/  LDL.LU.64 R208, [R1+0x1230] ;  /* 0x0012300001d07983 */ /* 0x002ea20000300a00 */
[----:B------:R-:W-:-:S03]  /*3bbb0*/  ISETP.GE.U32.AND P0, PT, R6, 0x7ffffece, PT ;  /* 0x7ffffece0600780c */ /* 0x000fc60003f06070 */
[----:B------:R1:W-:Y:S04]  /*3bbc0*/  LDGSTS.E [R7+0x5c004], desc[UR60][R10.64], !P6 ;  /* 0x5c0040000a077fae */ /* 0x0003e8000f12187c */
[----:B---3--:R-:W3:Y:S01]  /*3bbd0*/  LDL.LU.64 R206, [R1+0x1238] ;  /* 0x0012380001ce7983 */ /* 0x008ee20000300a00 */
        /* <DEDUP_REMOVED lines=18> */
[----:B------:R-:W-:-:S03]  /*3bd00*/  IMAD.WIDE R216, R5, 0x4, R204 ;  /* 0x0000000405d87825 */ /* 0x000fc600078e02cc */
[----:B------:R-:W3:Y:S01]  /*3bd10*/  LDL.LU.64 R204, [R1+0x1258] ;  /* 0x0012580001cc7983 */ /* 0x000ee20000300a00 */
[----:B----4-:R-:W-:-:S03]  /*3bd20*/  IMAD.WIDE R214, R5, 0x4, R202 ;  /* 0x0000000405d67825 */ /* 0x010fc600078e02ca */
[----:B------:R1:W-:Y:S04]  /*3bd30*/  STL.64 [R1+0x2460], R216 ;  /* 0x002460d801007387 */ /* 0x0003e80000100a00 */
[----:B------:R-:W4:Y:S04]  /*3bd40*/  LDL.LU.64 R202, [R1+0x1260] ;  /* 0x0012600001ca7983 */ /* 0x000f280000300a00 */
[----:B------:R1:W-:Y:S04]  /*3bd50*/  STL.64 [R1+0x2458], R214 ;  /* 0x002458d601007387 */ /* 0x0003e80000100a00 */
[----:B------:R-:W4:Y:S01]  /*3bd60*/  LDL.LU.64 R220, [R1+0x1268] ;  /* 0x0012680001dc7983 */ /* 0x000f220000300a00 */
[----:B--2---:R-:W-:-:S03]  /*3bd70*/  IMAD.WIDE R210, R5, 0x4, R210 ;  /* 0x0000000405d27825 */ /* 0x004fc600078e02d2 */
[----:B------:R-:W-:Y:S01]  /*3bd80*/  LDGSTS.E [R7+0x5000c], desc[UR60][R216.64], !P1 ;  /* 0x5000c000d8077fae */ /* 0x000fe2000c92187c */
[----:B------:R-:W-:-:S03]  /*3bd90*/  IMAD.WIDE R10, R5, 0x4, R218 ;  /* 0x00000004050a7825 */ /* 0x000fc600078e02da */
[----:B------:R2:W-:Y:S04]  /*3bda0*/  STL.64 [R1+0x2450], R210 ;  /* 0x002450d201007387 */ /* 0x0005e80000100a00 */
[----:B------:R3:W-:Y:S04]  /*3bdb0*/  STL.64 [R1+0x2448], R10 ;  /* 0x0024480a01007387 */ /* 0x0007e80000100a00 */
[----:B------:R-:W-:Y:S04]  /*3bdc0*/  LDGSTS.E [R7+0x5400c], desc[UR60][R214.64], !P1 ;  /* 0x5400c000d6077fae */ /* 0x000fe8000c92187c */
[----:B-1----:R-:W4:Y:S04]  /*3bdd0*/  LDL.LU.64 R216, [R1+0x1270] ;  /* 0x0012700001d87983 */ /* 0x002f280000300a00 */
[----:B------:R-:W-:Y:S01]  /*3bde0*/  LDGSTS.E [R7+0x5800c], desc[UR60][R210.64], !P1 ;  /* 0x5800c000d2077fae */ /* 0x000fe2000c92187c */
[----:B------:R-:W-:-:S03]  /*3bdf0*/  IMAD.WIDE R208, R5, 0x4, R208 ;  /* 0x0000000405d07825 */ /* 0x000fc600078e02d0 */
[----:B------:R-:W4:Y:S04]  /*3be00*/  LDL.LU.64 R214, [R1+0x1278] ;  /* 0x0012780001d67983 */ /* 0x000f280000300a00 */
[----:B------:R1:W-:Y:S04]  /*3be10*/  STL.64 [R1+0x2240], R208 ;  /* 0x002240d001007387 */ /* 0x0003e80000100a00 */
[----:B--2---:R-:W2:Y:S01]  /*3be20*/  LDL.LU.64 R210, [R1+0x1280] ;  /* 0x0012800001d27983 */ /* 0x004ea20000300a00 */
[----:B------:R-:W-:Y:S01]  /*3be30*/  IADD3 R6, R13, -0xd1, RZ ;  /* 0xffffff2f0d067810 */ /* 0x000fe20007ffe0ff */
[----:B---3--:R-:W-:Y:S01]  /*3be40*/  IMAD.WIDE R206, R5, 0x4, R206 ;  /* 0x0000000405ce7825 */ /* 0x008fe200078e02ce */
[----:B------:R-:W3:Y:S01]  /*3be50*/  LDC R13, c[0x0][0x230] ;  /* 0x00008c00ff0d7b82 */ /* 0x000ee20000000800 */
[----:B------:R1:W-:Y:S01]  /*3be60*/  LDGSTS.E [R7+0x5c00c], desc[UR60][R10.64], !P1 ;  /* 0x5c00c0000a077fae */ /* 0x0003e2000c92187c */
[----:B------:R-:W-:-:S03]  /*3be70*/  ISETP.GE.U32.AND P2, PT, R6, 0x7ffffeb0, PT ;  /* 0x7ffffeb00600780c */ /* 0x000fc60003f46070 */
[----:B------:R1:W-:Y:S01]  /*3be80*/  STL.64 [R1+0x2238], R206 ;  /* 0x002238ce01007387 */ /* 0x0003e20000100a00 */
[----:B------:R-:W-:Y:S02]  /*3be90*/  VIADD R6, R15, 0xffffff2e ;  /* 0xffffff2e0f067836 */ /* 0x000fe40000000000 */
[----:B------:R-:W3:Y:S01]  /*3bea0*/  LDC R15, c[0x0][0x230] ;  /* 0x00008c00ff0f7b82 */ /* 0x000ee20000000800 */
[----:B------:R-:W3:Y:S06]  /*3beb0*/  LDL.LU.64 R218, [R1+0x1288] ;  /* 0x0012880001da7983 */ /* 0x000eec0000300a00 */
[----:B------:R-:W-:Y:S04]  /*3bec0*/  LDGSTS.E [R7+0x60000], desc[UR60][R208.64], !P2 ;  /* 0x60000000d0077fae */ /* 0x000fe8000d12187c */
[----:B------:R-:W-:Y:S01]  /*3bed0*/  LDGSTS.E [R7+0x64000], desc[UR60][R206.64], !P2 ;  /* 0x64000000ce077fae */ /* 0x000fe2000d12187c */
[----:B------:R-:W-:-:S02]  /*3bee0*/  ISETP.GE.U32.AND P6, PT, R6, 0x7ffffeaf, PT ;  /* 0x7ffffeaf0600780c */ /* 0x000fc40003fc6070 */
        /* <DEDUP_REMOVED lines=15> */
[----:B------:R-:W-:-:S05]  /*3bfe0*/  IMAD.WIDE R204, R5, 0x4, R204 ;  /* 0x0000000405cc7825 */ /* 0x000fca00078e02cc */
[----:B------:R1:W-:Y:S04]  /*3bff0*/  STL.64 [R1+0x2218], R204 ;  /* 0x002218cc01007387 */ /* 0x0003e80000100a00 */
[----:B------:R-:W-:Y:S01]  /*3c000*/  LDGSTS.E [R7+0x64004], desc[UR60][R204.64], !P6 ;  /* 0x64004000cc077fae */ /* 0x000fe2000f12187c */
[----:B----4-:R-:W-:-:S05]  /*3c010*/  IMAD.WIDE R202, R5, 0x4, R202 ;  /* 0x0000000405ca7825 */ /* 0x010fca00078e02ca */
[----:B------:R4:W-:Y:S01]  /*3c020*/  STL.64 [R1+0x2210], R202 ;  /* 0x002210ca01007387 */ /* 0x0009e20000100a00 */
[----:B------:R-:W-:-:S03]  /*3c030*/  IMAD.WIDE R10, R5, 0x4, R220 ;  /* 0x00000004050a7825 */ /* 0x000fc600078e02dc */
[----:B------:R-:W3:Y:S04]  /*3c040*/  LDL.LU.64 R222, [R1+0x12a8] ;  /* 0x0012a80001de7983 */ /* 0x000ee80000300a00 */
[----:B------:R3:W-:Y:S04]  /*3c050*/  STL.64 [R1+0x2208], R10 ;  /* 0x0022080a01007387 */ /* 0x0007e80000100a00 */
[----:B-1----:R-:W3:Y:S04]  /*3c060*/  LDL.LU.64 R212, [R1+0x12b0] ;  /* 0x0012b00001d47983 */ /* 0x002ee80000300a00 */
[----:B------:R-:W-:Y:S04]  /*3c070*/  LDGSTS.E [R7+0x68004], desc[UR60][R202.64], !P6 ;  /* 0x68004000ca077fae */ /* 0x000fe8000f12187c */
[----:B------:R-:W3:Y:S04]  /*3c080*/  LDL.LU.64 R204, [R1+0x12b8] ;  /* 0x0012b80001cc7983 */ /* 0x000ee80000300a00 */
[----:B------:R1:W-:Y:S01]  /*3c090*/  LDGSTS.E [R7+0x6c004], desc[UR60][R10.64], !P6 ;  /* 0x6c0040000a077fae */ /* 0x0003e2000f12187c */
[----:B------:R-:W-:-:S03]  /*3c0a0*/  IMAD.WIDE R216, R5, 0x4, R216 ;  /* 0x0000000405d87825 */ /* 0x000fc600078e02d8 */
[----:B----4-:R-:W4:Y:S01]  /*3c0b0*/  LDL.LU.64 R202, [R1+0x12c0] ;  /* 0x0012c00001ca7983 */ /* 0x010f220000300a00 */
[----:B------:R-:W-:-:S03]  /*3c0c0*/  IMAD.WIDE R214, R5, 0x4, R214 ;  /* 0x0000000405d67825 */ /* 0x000fc600078e02d6 */
[----:B------:R1:W-:Y:S01]  /*3c0d0*/  STL.64 [R1+0x2200], R216 ;  /* 0x002200d801007387 */ /* 0x0003e20000100a00 */
[----:B--2---:R-:W-:-:S03]  /*3c0e0*/  IMAD.WIDE R210, R5, 0x4, R210 ;  /* 0x0000000405d27825 */ /* 0x004fc600078e02d2 */
[----:B------:R2:W-:Y:S04]  /*3c0f0*/  STL.64 [R1+0x21f8], R214 ;  /* 0x0021f8d601007387 */ /* 0x0005e80000100a00 */
[----:B------:R-:W-:Y:S04]  /*3c100*/  LDGSTS.E [R7+0x60008], desc[UR60][R216.64], !P0 ;  /* 0x60008000d8077fae */ /* 0x000fe8000c12187c */
[----:B------:R2:W-:Y:S01]  /*3c110*/  STL.64 [R1+0x21f0], R210 ;  /* 0x0021f0d201007387 */ /* 0x0005e20000100a00 */
[----:B---3--:R-:W-:Y:S02]  /*3c120*/  VIADD R6, R13, 0xffffff2c ;  /* 0xffffff2c0d067836 */ /* 0x008fe40000000000 */
[----:B-1----:R-:W-:Y:S01]  /*3c130*/  IMAD.WIDE R10, R5, 0x4, R218 ;  /* 0x00000004050a7825 */ /* 0x002fe200078e02da */
[----:B------:R2:W-:Y:S01]  /*3c140*/  LDGSTS.E [R7+0x64008], desc[UR60][R214.64], !P0 ;  /* 0x64008000d6077fae */ /* 0x0005e2000c12187c */
[----:B------:R-:W1:Y:S03]  /*3c150*/  LDC R13, c[0x0][0x230] ;  /* 0x00008c00ff0d7b82 */ /* 0x000e660000000800 */
[----:B------:R-:W3:Y:S01]  /*3c160*/  LDL.LU.64 R216, [R1+0x12c8] ;  /* 0x0012c80001d87983 */ /* 0x000ee20000300a00 */
[----:B------:R-:W-:-:S03]  /*3c170*/  ISETP.GE.U32.AND P1, PT, R6, 0x7ffffead, PT ;  /* 0x7ffffead0600780c */ /* 0x000fc60003f26070 */
[----:B------:R1:W-:Y:S04]  /*3c180*/  STL.64 [R1+0x21e8], R10 ;  /* 0x0021e80a01007387 */ /* 0x0003e80000100a00 */
[----:B------:R-:W-:Y:S01]  /*3c190*/  LDGSTS.E [R7+0x68008], desc[UR60][R210.64], !P0 ;  /* 0x68008000d2077fae */ /* 0x000fe2000c12187c */
[----:B------:R-:W-:Y:S02]  /*3c1a0*/  IADD3 R6, R15, -0xf1, RZ ;  /* 0xffffff0f0f067810 */ /* 0x000fe40007ffe0ff */
[----:B------:R-:W3:Y:S01]  /*3c1b0*/  LDC R15, c[0x0][0x230] ;  /* 0x00008c00ff0f7b82 */ /* 0x000ee20000000800 */
[----:B------:R1:W-:Y:S01]  /*3c1c0*/  LDGSTS.E [R7+0x6c008], desc[UR60][R10.64], !P0 ;  /* 0x6c0080000a077fae */ /* 0x0003e2000c12187c */
[----:B------:R-:W-:Y:S01]  /*3c1d0*/  ISETP.GE.U32.AND P2, PT, R6, 0x7ffffe90, PT ;  /* 0x7ffffe900600780c */ /* 0x000fe20003f46070 */
[----:B------:R-:W-:-:S02]  /*3c1e0*/  IMAD.WIDE R220, R5, 0x4, R208 ;  /* 0x0000000405dc7825 */ /* 0x000fc400078e02d0 */
[----:B------:R-:W3:Y:S02]  /*3c1f0*/  LDL.LU.64 R208, [R1+0x12d0] ;  /* 0x0012d00001d07983 */ /* 0x000ee40000300a00 */
[C---:B------:R-:W-:Y:S02]  /*3c200*/  IMAD.WIDE R218, R5.reuse, 0x4, R206 ;  /* 0x0000000405da7825 */ /* 0x040fe400078e02ce */
[----:B------:R-:W-:Y:S04]  /*3c210*/  STL.64 [R1+0x21e0], R220 ;  /* 0x0021e0dc01007387 */ /* 0x000fe80000100a00 */
[----:B------:R-:W3:Y:S04]  /*3c220*/  LDL.LU.64 R206, [R1+0x12d8] ;  /* 0x0012d80001ce7983 */ /* 0x000ee80000300a00 */
[----:B------:R-:W-:Y:S04]  /*3c230*/  STL.64 [R1+0x21d8], R218 ;  /* 0x0021d8da01007387 */ /* 0x000fe80000100a00 */
[----:B------:R-:W-:Y:S01]  /*3c240*/  LDGSTS.E [R7+0x6000c], desc[UR60][R220.64], !P1 ;  /* 0x6000c000dc077fae */ /* 0x000fe2000c92187c */
[----:B--2---:R-:W-:-:S03]  /*3c250*/  IMAD.WIDE R214, R5, 0x4, R200 ;  /* 0x0000000405d67825 */ /* 0x004fc600078e02c8 */
[----:B------:R-:W2:Y:S04]  /*3c260*/  LDL.LU.64 R200, [R1+0x12e0] ;  /* 0x0012e00001c87983 */ /* 0x000ea80000300a00 */
[----:B------:R1:W-:Y:S04]  /*3c270*/  STL.64 [R1+0x21d0], R214 ;  /* 0x0021d0d601007387 */ /* 0x0003e80000100a00 */
[----:B------:R-:W2:Y:S04]  /*3c280*/  LDL.LU.64 R210, [R1+0x12e8] ;  /* 0x0012e80001d27983 */ /* 0x000ea80000300a00 */
[----:B------:R-:W-:Y:S04]  /*3c290*/  LDGSTS.E [R7+0x6400c], desc[UR60][R218.64], !P1 ;  /* 0x6400c000da077fae */ /* 0x000fe8000c92187c */
[----:B------:R1:W-:Y:S02]  /*3c2a0*/  LDGSTS.E [R7+0x6800c], desc[UR60][R214.64], !P1 ;  /* 0x6800c000d6077fae */ /* 0x0003e4000c92187c */
[----:B-1----:R-:W-:-:S05]  /*3c2b0*/  IMAD.WIDE R10, R5, 0x4, R222 ;  /* 0x00000004050a7825 */ /* 0x002fca00078e02de */
[----:B------:R3:W-:Y:S01]  /*3c2c0*/  STL.64 [R1+0x21c8], R10 ;  /* 0x0021c80a01007387 */ /* 0x0007e20000100a00 */
[----:B------:R-:W-:-:S03]  /*3c2d0*/  IMAD.WIDE R214, R5, 0x4, R212 ;  /* 0x0000000405d67825 */ /* 0x000fc600078e02d4 */
[----:B------:R-:W2:Y:S04]  /*3c2e0*/  LDL.LU.64 R220, [R1+0x12f0] ;  /* 0x0012f00001dc7983 */ /* 0x000ea80000300a00 */
[----:B------:R1:W-:Y:S01]  /*3c2f0*/  STL.64 [R1+0x1fe0], R214 ;  /* 0x001fe0d601007387 */ /* 0x0003e20000100a00 */
[----:B------:R-:W-:-:S03]  /*3c300*/  IMAD.WIDE R212, R5, 0x4, R204 ;  /* 0x0000000405d47825 */ /* 0x000fc600078e02cc */
        /* <DEDUP_REMOVED lines=10> */
[----:B---3--:R-:W-:-:S05]  /*3c3b0*/  IMAD.WIDE R10, R5, 0x4, R216 ;  /* 0x00000004050a7825 */ /* 0x008fca00078e02d8 */
[----:B------:R3:W-:Y:S04]  /*3c3c0*/  STL.64 [R1+0x1fc8], R10 ;  /* 0x001fc80a01007387 */ /* 0x0007e80000100a00 */
[----:B------:R-:W4:Y:S04]  /*3c3d0*/  LDL.LU.64 R216, [R1+0x1310] ;  /* 0x0013100001d87983 */ /* 0x000f280000300a00 */
[----:B-1----:R-:W4:Y:S04]  /*3c3e0*/  LDL.LU.64 R214, [R1+0x1318] ;  /* 0x0013180001d67983 */ /* 0x002f280000300a00 */
[----:B------:R-:W4:Y:S04]  /*3c3f0*/  LDL.LU.64 R202, [R1+0x1320] ;  /* 0x0013200001ca7983 */ /* 0x000f280000300a00 */
[----:B------:R-:W4:Y:S01]  /*3c400*/  LDL.LU.64 R212, [R1+0x1328] ;  /* 0x0013280001d47983 */ /* 0x000f220000300a00 */
[----:B------:R-:W-:-:S02]  /*3c410*/  VIADD R6, R252, 0xffffff0e ;  /* 0xffffff0efc067836 */ /* 0x000fc40000000000 */
[----:B------:R-:W1:Y:S01]  /*3c420*/  LDC R252, c[0x0][0x230] ;  /* 0x00008c00fffc7b82 */ /* 0x000e620000000800 */
[----:B------:R3:W-:Y:S02]  /*3c430*/  LDGSTS.E [R7+0x7c000], desc[UR60][R10.64], !P2 ;  /* 0x7c0000000a077fae */ /* 0x0007e4000d12187c */
[----:B------:R-:W-:Y:S02]  /*3c440*/  ISETP.GE.U32.AND P6, PT, R6, 0x7ffffe8f, PT ;  /* 0x7ffffe8f0600780c */ /* 0x000fe40003fc6070 */
[----:B------:R-:W-:-:S03]  /*3c450*/  IADD3 R6, R13, -0xf3, RZ ;  /* 0xffffff0d0d067810 */ /* 0x000fc60007ffe0ff */
[----:B------:R-:W1:Y:S01]  /*3c460*/  LDC R13, c[0x0][0x230] ;  /* 0x00008c00ff0d7b82 */ /* 0x000e620000000800 */
[----:B------:R-:W-:Y:S01]  /*3c470*/  ISETP.GE.U32.AND P0, PT, R6, 0x7ffffe8e, PT ;  /* 0x7ffffe8e0600780c */ /* 0x000fe20003f06070 */
[----:B------:R-:W-:-:S05]  /*3c480*/  VIADD R6, R15, 0xffffff0c ;  /* 0xffffff0c0f067836 */ /* 0x000fca0000000000 */
[----:B------:R-:W-:Y:S01]  /*3c490*/  ISETP.GE.U32.AND P1, PT, R6, 0x7ffffe8d, PT ;  /* 0x7ffffe8d0600780c */ /* 0x000fe20003f26070 */
[----:B------:R-:W1:Y:S01]  /*3c4a0*/  LDC R15, c[0x0][0x230] ;  /* 0x00008c00ff0f7b82 */ /* 0x000e620000000800 */
[----:B------:R-:W-:-:S04]  /*3c4b0*/  IMAD.WIDE R208, R5, 0x4, R208 ;  /* 0x0000000405d07825 */ /* 0x000fc800078e02d0 */
[C---:B------:R-:W-:Y:S01]  /*3c4c0*/  IMAD.WIDE R206, R5.reuse, 0x4, R206 ;  /* 0x0000000405ce7825 */ /* 0x040fe200078e02ce */
[----:B------:R1:W-:Y:S04]  /*3c4d0*/  STL.64 [R1+0x1fc0], R208 ;  /* 0x001fc0d001007387 */ /* 0x0003e80000100a00 */
[----:B------:R1:W-:Y:S04]  /*3c4e0*/  STL.64 [R1+0x1fb8], R206 ;  /* 0x001fb8ce01007387 */ /* 0x0003e80000100a00 */
[----:B------:R-:W-:Y:S01]  /*3c4f0*/  LDGSTS.E [R7+0x70004], desc[UR60][R208.64], !P6 ;  /* 0x70004000d0077fae */ /* 0x000fe2000f12187c */
[----:B--2---:R-:W-:-:S03]  /*3c500*/  IMAD.WIDE R200, R5, 0x4, R200 ;  /* 0x0000000405c87825 */ /* 0x004fc600078e02c8 */
[----:B------:R-:W-:Y:S01]  /*3c510*/  LDGSTS.E [R7+0x74004], desc[UR60][R206.64], !P6 ;  /* 0x74004000ce077fae */ /* 0x000fe2000f12187c */
[----:B---3--:R-:W-:-:S03]  /*3c520*/  IMAD.WIDE R10, R5, 0x4, R210 ;  /* 0x00000004050a7825 */ /* 0x008fc600078e02d2 */
[----:B------:R2:W-:Y:S04]  /*3c530*/  STL.64 [R1+0x1fb0], R200 ;  /* 0x001fb0c801007387 */ /* 0x0005e80000100a00 */
[----:B------:R3:W-:Y:S04]  /*3c540*/  STL.64 [R1+0x1fa8], R10 ;  /* 0x001fa80a01007387 */ /* 0x0007e80000100a00 */
[----:B------:R-:W3:Y:S04]  /*3c550*/  LDL.LU.64 R210, [R1+0x1330] ;  /* 0x0013300001d27983 */ /* 0x000ee80000300a00 */
[----:B-1----:R-:W3:Y:S04]  /*3c560*/  LDL.LU.64 R208, [R1+0x1338] ;  /* 0x0013380001d07983 */ /* 0x002ee80000300a00 */
[----:B------:R-:W3:Y:S04]  /*3c570*/  LDL.LU.64 R206, [R1+0x1340] ;  /* 0x0013400001ce7983 */ /* 0x000ee80000300a00 */
[----:B------:R-:W-:Y:S04]  /*3c580*/  LDGSTS.E [R7+0x78004], desc[UR60][R200.64], !P6 ;  /* 0x78004000c8077fae */ /* 0x000fe8000f12187c */
[----:B------:R3:W-:Y:S04]  /*3c590*/  LDGSTS.E [R7+0x7c004], desc[UR60][R10.64], !P6 ;  /* 0x7c0040000a077fae */ /* 0x0007e8000f12187c */
[----:B--2---:R-:W2:Y:S01]  /*3c5a0*/  LDL.LU.64 R200, [R1+0x1348] ;  /* 0x0013480001c87983 */ /* 0x004ea20000300a00 */
[----:B------:R-:W-:-:S05]  /*3c5b0*/  IMAD.WIDE R220, R5, 0x4, R220 ;  /* 0x0000000405dc7825 */ /* 0x000fca00078e02dc */
[----:B------:R-:W-:Y:S04]  /*3c5c0*/  STL.64 [R1+0x1fa0], R220 ;  /* 0x001fa0dc01007387 */ /* 0x000fe80000100a00 */
[----:B------:R-:W-:Y:S01]  /*3c5d0*/  LDGSTS.E [R7+0x70008], desc[UR60][R220.64], !P0 ;  /* 0x70008000dc077fae */ /* 0x000fe2000c12187c */
[----:B------:R-:W-:-:S05]  /*3c5e0*/  IMAD.WIDE R218, R5, 0x4, R218 ;  /* 0x0000000405da7825 */ /* 0x000fca00078e02da */
        /* <DEDUP_REMOVED lines=8> */
[----:B---3--:R-:W3:Y:S01]  /*3c670*/  LDL.LU.64 R204, [R1+0x1350] ;  /* 0x0013500001cc7983 */ /* 0x008ee20000300a00 */
[----:B-1----:R-:W-:-:S04]  /*3c680*/  IMAD.WIDE R218, R5, 0x4, R216 ;  /* 0x0000000405da7825 */ /* 0x002fc800078e02d8 */
[C---:B------:R-:W-:Y:S01]  /*3c690*/  IMAD.WIDE R216, R5.reuse, 0x4, R214 ;  /* 0x0000000405d87825 */ /* 0x040fe200078e02d6 */
[----:B------:R-:W-:Y:S03]  /*3c6a0*/  STL.64 [R1+0x1f80], R218 ;  /* 0x001f80da01007387 */ /* 0x000fe60000100a00 */
[C---:B------:R-:W-:Y:S01]  /*3c6b0*/  IMAD.WIDE R202, R5.reuse, 0x4, R202 ;  /* 0x0000000405ca7825 */ /* 0x040fe200078e02ca */
[----:B------:R-:W3:Y:S03]  /*3c6c0*/  LDL.LU.64 R214, [R1+0x1358] ;  /* 0x0013580001d67983 */ /* 0x000ee60000300a00 */
[----:B----4-:R-:W-:Y:S01]  /*3c6d0*/  IMAD.WIDE R10, R5, 0x4, R212 ;  /* 0x00000004050a7825 */ /* 0x010fe200078e02d4 */
[----:B------:R-:W-:Y:S04]  /*3c6e0*/  STL.64 [R1+0x1f78], R216 ;  /* 0x001f78d801007387 */ /* 0x000fe80000100a00 */
[----:B------:R-:W4:Y:S04]  /*3c6f0*/  LDL.LU.64 R212, [R1+0x1360] ;  /* 0x0013600001d47983 */ /* 0x000f280000300a00 */
[----:B------:R1:W-:Y:S04]  /*3c700*/  STL.64 [R1+0x1f70], R202 ;  /* 0x001f70ca01007387 */ /* 0x0003e80000100a00 */
[----:B------:R-:W4:Y:S04]  /*3c710*/  LDL.LU.64 R220, [R1+0x1368] ;  /* 0x0013680001dc7983 */ /* 0x000f280000300a00 */
[----:B------:R-:W-:Y:S04]  /*3c720*/  LDGSTS.E [R7+0x7000c], desc[UR60][R218.64], !P1 ;  /* 0x7000c000da077fae */ /* 0x000fe8000c92187c */
[----:B------:R1:W-:Y:S04]  /*3c730*/  LDGSTS.E [R7+0x7400c], desc[UR60][R216.64], !P1 ;  /* 0x7400c000d8077fae */ /* 0x0003e8000c92187c */
[----:B------:R2:W-:Y:S04]  /*3c740*/  STL.64 [R1+0x1f68], R10 ;  /* 0x001f680a01007387 */ /* 0x0005e80000100a00 */
[----:B------:R-:W-:Y:S01]  /*3c750*/  LDGSTS.E [R7+0x7800c], desc[UR60][R202.64], !P1 ;  /* 0x7800c000ca077fae */ /* 0x000fe2000c92187c */
[----:B------:R-:W-:-:S02]  /*3c760*/  IADD3 R6, R252, -0x95, RZ ;  /* 0xffffff6bfc067810 */ /* 0x000fc40007ffe0ff */
[----:B------:R-:W4:Y:S01]  /*3c770*/  LDC R252, c[0x0][0x230] ;  /* 0x00008c00fffc7b82 */ /* 0x000f220000000800 */
[----:B------:R2:W-:Y:S04]  /*3c780*/  LDGSTS.E [R7+0x7c00c], desc[UR60][R10.64], !P1 ;  /* 0x7c00c0000a077fae */ /* 0x0005e8000c92187c */
[----:B-1----:R-:W4:Y:S01]  /*3c790*/  LDL.LU.64 R202, [R1+0x1370] ;  /* 0x0013700001ca7983 */ /* 0x002f220000300a00 */
        /* <DEDUP_REMOVED lines=9> */
[----:B------:R-:W4:Y:S04]  /*3c830*/  LDL.LU.64 R206, [R1+0x1378] ;  /* 0x0013780001ce7983 */ /* 0x000f280000300a00 */
[----:B------:R-:W-:Y:S04]  /*3c840*/  STL.64 [R1+0x26d0], R210 ;  /* 0x0026d0d201007387 */ /* 0x000fe80000100a00 */
[----:B------:R-:W-:Y:S01]  /*3c850*/  LDGSTS.E [R12+0x44000], desc[UR60][R210.64], !P2 ;  /* 0x44000000d20c7fae */ /* 0x000fe2000d12187c */
[----:B--2---:R-:W-:-:S03]  /*3c860*/  IMAD.WIDE R10, R5, 0x4, R200 ;  /* 0x00000004050a7825 */ /* 0x004fc600078e02c8 */
[----:B------:R-:W-:Y:S04]  /*3c870*/  LDGSTS.E [R12+0x48000], desc[UR60][R208.64], !P2 ;  /* 0x48000000d00c7fae */ /* 0x000fe8000d12187c */
[----:B------:R-:W2:Y:S04]  /*3c880*/  LDL.LU.64 R200, [R1+0x1380] ;  /* 0x0013800001c87983 */ /* 0x000ea80000300a00 */
[----:B------:R1:W-:Y:S04]  /*3c890*/  STL.64 [R1+0x26c8], R208 ;  /* 0x0026c8d001007387 */ /* 0x0003e80000100a00 */
[----:B------:R-:W2:Y:S04]  /*3c8a0*/  LDL.LU.64 R222, [R1+0x1388] ;  /* 0x0013880001de7983 */ /* 0x000ea80000300a00 */
[----:B------:R4:W-:Y:S04]  /*3c8b0*/  STL.64 [R1+0x1f60], R10 ;  /* 0x001f600a01007387 */ /* 0x0009e80000100a00 */
[----:B------:R-:W2:Y:S04]  /*3c8c0*/  LDL.LU.64 R218, [R1+0x1390] ;  /* 0x0013900001da7983 */ /* 0x000ea80000300a00 */
[----:B-1----:R-:W2:Y:S04]  /*3c8d0*/  LDL.LU.64 R208, [R1+0x1398] ;  /* 0x0013980001d07983 */ /* 0x002ea80000300a00 */
[----:B------:R1:W-:Y:S01]  /*3c8e0*/  LDGSTS.E [R12+0x4c000], desc[UR60][R10.64], !P2 ;  /* 0x4c0000000a0c7fae */ /* 0x0003e2000d12187c */
[----:B---3--:R-:W-:-:S03]  /*3c8f0*/  IMAD.WIDE R216, R5, 0x4, R204 ;  /* 0x0000000405d87825 */ /* 0x008fc600078e02cc */
[----:B------:R-:W3:Y:S04]  /*3c900*/  LDL.LU.64 R204, [R1+0x13a0] ;  /* 0x0013a00001cc7983 */ /* 0x000ee80000300a00 */
[----:B------:R1:W-:Y:S04]  /*3c910*/  STL.64 [R1+0x1f58], R216 ;  /* 0x001f58d801007387 */ /* 0x0003e80000100a00 */
[----:B------:R-:W3:Y:S04]  /*3c920*/  LDL.LU.64 R210, [R1+0x13a8] ;  /* 0x0013a80001d27983 */ /* 0x000ee80000300a00 */
[----:B------:R-:W-:Y:S01]  /*3c930*/  LDGSTS.E [R12+0x40004], desc[UR60][R216.64], !P6 ;  /* 0x40004000d80c7fae */ /* 0x000fe2000f12187c */
[----:B------:R-:W-:-:S04]  /*3c940*/  IMAD.WIDE R214, R5, 0x4, R214 ;  /* 0x0000000405d67825 */ /* 0x000fc800078e02d6 */
[C---:B----4-:R-:W-:Y:S01]  /*3c950*/  IMAD.WIDE R212, R5.reuse, 0x4, R212 ;  /* 0x0000000405d47825 */ /* 0x050fe200078e02d4 */
[----:B------:R4:W-:Y:S03]  /*3c960*/  STL.64 [R1+0x1f50], R214 ;  /* 0x001f50d601007387 */ /* 0x0009e60000100a00 */
[----:B-1----:R-:W-:Y:S01]  /*3c970*/  IMAD.WIDE R10, R5, 0x4, R220 ;  /* 0x00000004050a7825 */ /* 0x002fe200078e02dc */
[----:B------:R1:W-:Y:S04]  /*3c980*/  STL.64 [R1+0x1f48], R212 ;  /* 0x001f48d401007387 */ /* 0x0003e80000100a00 */
[----:B------:R2:W-:Y:S04]  /*3c990*/  STL.64 [R1+0x1f40], R10 ;  /* 0x001f400a01007387 */ /* 0x0005e80000100a00 */
[----:B------:R-:W-:Y:S04]  /*3c9a0*/  LDGSTS.E [R12+0x44004], desc[UR60][R214.64], !P6 ;  /* 0x44004000d60c7fae */ /* 0x000fe8000f12187c */
[----:B------:R-:W3:Y:S04]  /*3c9b0*/  LDL.LU.64 R216, [R1+0x13b0] ;  /* 0x0013b00001d87983 */ /* 0x000ee80000300a00 */
[----:B------:R-:W-:Y:S04]  /*3c9c0*/  LDGSTS.E [R12+0x48004], desc[UR60][R212.64], !P6 ;  /* 0x48004000d40c7fae */ /* 0x000fe8000f12187c */
[----:B----4-:R-:W4:Y:S01]  /*3c9d0*/  LDL.LU.64 R214, [R1+0x13b8] ;  /* 0x0013b80001d67983 */ /* 0x010f220000300a00 */
[----:B------:R-:W-:-:S02]  /*3c9e0*/  IADD3 R6, R15, -0x97, RZ ;  /* 0xffffff690f067810 */ /* 0x000fc40007ffe0ff */
[----:B------:R-:W4:Y:S01]  /*3c9f0*/  LDC R15, c[0x0][0x230] ;  /* 0x00008c00ff0f7b82 */ /* 0x000f220000000800 */
[----:B------:R2:W-:Y:S01]  /*3ca00*/  LDGSTS.E [R12+0x4c004], desc[UR60][R10.64], !P6 ;  /* 0x4c0040000a0c7fae */ /* 0x0005e2000f12187c */
[----:B------:R-:W-:-:S03]  /*3ca10*/  IMAD.WIDE R220, R5, 0x4, R202 ;  /* 0x0000000405dc7825 */ /* 0x000fc600078e02ca */
[----:B-1----:R-:W4:Y:S04]  /*3ca20*/  LDL.LU.64 R212, [R1+0x13c0] ;  /* 0x0013c00001d47983 */ /* 0x002f280000300a00 */
[----:B------:R-:W-:Y:S04]  /*3ca30*/  STL.64 [R1+0x1f38], R220 ;  /* 0x001f38dc01007387 */ /* 0x000fe80000100a00 */
[----:B------:R-:W4:Y:S01]  /*3ca40*/  LDL.LU.64 R202, [R1+0x13c8] ;  /* 0x0013c80001ca7983 */ /* 0x000f220000300a00 */
        /* <DEDUP_REMOVED lines=8> */
[----:B--2---:R-:W-:-:S04]  /*3cad0*/  IMAD.WIDE R200, R5, 0x4, R200 ;  /* 0x0000000405c87825 */ /* 0x004fc800078e02c8 */
[C---:B------:R-:W-:Y:S01]  /*3cae0*/  IMAD.WIDE R10, R5.reuse, 0x4, R222 ;  /* 0x00000004050a7825 */ /* 0x040fe200078e02de */
[----:B------:R2:W-:Y:S04]  /*3caf0*/  STL.64 [R1+0x1f28], R200 ;  /* 0x001f28c801007387 */ /* 0x0005e80000100a00 */
[----:B------:R3:W-:Y:S04]  /*3cb00*/  STL.64 [R1+0x1f20], R10 ;  /* 0x001f200a01007387 */ /* 0x0007e80000100a00 */
[----:B-1----:R-:W4:Y:S01]  /*3cb10*/  LDL.LU.64 R206, [R1+0x13d0] ;  /* 0x0013d00001ce7983 */ /* 0x002f220000300a00 */
[----:B------:R-:W-:-:S03]  /*3cb20*/  IMAD.WIDE R220, R5, 0x4, R218 ;  /* 0x0000000405dc7825 */ /* 0x000fc600078e02da */
[----:B------:R-:W-:Y:S01]  /*3cb30*/  LDGSTS.E [R12+0x48008], desc[UR60][R200.64], !P0 ;  /* 0x48008000c80c7fae */ /* 0x000fe2000c12187c */
[----:B------:R-:W-:-:S03]  /*3cb40*/  IMAD.WIDE R208, R5, 0x4, R208 ;  /* 0x0000000405d07825 */ /* 0x000fc600078e02d0 */
[----:B------:R1:W-:Y:S04]  /*3cb50*/  LDGSTS.E [R12+0x4c008], desc[UR60][R10.64], !P0 ;  /* 0x4c0080000a0c7fae */ /* 0x0003e8000c12187c */
[----:B------:R-:W-:Y:S04]  /*3cb60*/  LDGSTS.E [R12+0x4000c], desc[UR60][R220.64], !P1 ;  /* 0x4000c000dc0c7fae */ /* 0x000fe8000c92187c */
[----:B--2---:R-:W2:Y:S04]  /*3cb70*/  LDL.LU.64 R200, [R1+0x13d8] ;  /* 0x0013d80001c87983 */ /* 0x004ea80000300a00 */
[----:B------:R-:W-:Y:S04]  /*3cb80*/  STL.64 [R1+0x1f18], R220 ;  /* 0x001f18dc01007387 */ /* 0x000fe80000100a00 */
[----:B------:R1:W-:Y:S04]  /*3cb90*/  STL.64 [R1+0x1f10], R208 ;  /* 0x001f10d001007387 */ /* 0x0003e80000100a00 */
[----:B------:R-:W-:Y:S01]  /*3cba0*/  LDGSTS.E [R12+0x4400c], desc[UR60][R208.64], !P1 ;  /* 0x4400c000d00c7fae */ /* 0x000fe2000c92187c */
[----:B---3--:R-:W-:-:S05]  /*3cbb0*/  IMAD.WIDE R204, R5, 0x4, R204 ;  /* 0x0000000405cc7825 */ /* 0x008fca00078e02cc */
[----:B------:R-:W-:Y:S01]  /*3cbc0*/  LDGSTS.E [R12+0x4800c], desc[UR60][R204.64], !P1 ;  /* 0x4800c000cc0c7fae */ /* 0x000fe2000c92187c */
[----:B-1----:R-:W-:-:S03]  /*3cbd0*/  IMAD.WIDE R10, R5, 0x4, R210 ;  /* 0x00000004050a7825 */ /* 0x002fc600078e02d2 */
[----:B------:R-:W3:Y:S04]  /*3cbe0*/  LDL.LU.64 R210, [R1+0x13e0] ;  /* 0x0013e00001d27983 */ /* 0x000ee80000300a00 */
[----:B------:R1:W-:Y:S04]  /*3cbf0*/  STL.64 [R1+0x1f08], R204 ;  /* 0x001f08cc01007387 */ /* 0x0003e80000100a00 */
[----:B------:R-:W3:Y:S04]  /*3cc00*/  LDL.LU.64 R218, [R1+0x13e8] ;  /* 0x0013e80001da7983 */ /* 0x000ee80000300a00 */
[----:B------:R4:W-:Y:S04]  /*3cc10*/  STL.64 [R1+0x1f00], R10 ;  /* 0x001f000a01007387 */ /* 0x0009e80000100a00 */
[----:B------:R-:W3:Y:S04]  /*3cc20*/  LDL.LU.64 R208, [R1+0x13f0] ;  /* 0x0013f00001d07983 */ /* 0x000ee80000300a00 */
[----:B-1----:R-:W3:Y:S04]  /*3cc30*/  LDL.LU.64 R204, [R1+0x13f8] ;  /* 0x0013f80001cc7983 */ /* 0x002ee80000300a00 */
[----:B------:R1:W-:Y:S01]  /*3cc40*/  LDGSTS.E [R12+0x4c00c], desc[UR60][R10.64], !P1 ;  /* 0x4c00c0000a0c7fae */ /* 0x0003e2000c92187c */
[----:B------:R-:W-:-:S04]  /*3cc50*/  IMAD.WIDE R216, R5, 0x4, R216 ;  /* 0x0000000405d87825 */ /* 0x000fc800078e02d8 */
[C---:B----4-:R-:W-:Y:S01]  /*3cc60*/  IMAD.WIDE R214, R5.reuse, 0x4, R214 ;  /* 0x0000000405d67825 */ /* 0x050fe200078e02d6 */
[----:B------:R-:W-:Y:S04]  /*3cc70*/  STL.64 [R1+0x1ef8], R216 ;  /* 0x001ef8d801007387 */ /* 0x000fe80000100a00 */
[----:B------:R-:W-:Y:S01]  /*3cc80*/  STL.64 [R1+0x1ef0], R214 ;  /* 0x001ef0d601007387 */ /* 0x000fe20000100a00 */
[----:B------:R-:W-:-:S04]  /*3cc90*/  IMAD.WIDE R212, R5, 0x4, R212 ;  /* 0x0000000405d47825 */ /* 0x000fc800078e02d4 */
[----:B-1----:R-:W-:Y:S02]  /*3cca0*/  IMAD.WIDE R10, R5, 0x4, R202 ;  /* 0x00000004050a7825 */ /* 0x002fe400078e02ca */
[----:B------:R-:W4:Y:S04]  /*3ccb0*/  LDL.LU.64 R202, [R1+0x1400] ;  /* 0x0014000001ca7983 */ /* 0x000f280000300a00 */
[----:B------:R1:W-:Y:S04]  /*3ccc0*/  STL.64 [R1+0x1ee8], R212 ;  /* 0x001ee8d401007387 */ /* 0x0003e80000100a00 */
[----:B------:R-:W4:Y:S01]  /*3ccd0*/  LDL.LU.64 R222, [R1+0x1408] ;  /* 0x0014080001de7983 */ /* 0x000f220000300a00 */
[----:B------:R-:W-:-:S02]  /*3cce0*/  IADD3 R6, R13, -0xb5, RZ ;  /* 0xffffff4b0d067810 */ /* 0x000fc40007ffe0ff */
[----:B------:R-:W4:Y:S02]  /*3ccf0*/  LDC R13, c[0x0][0x230] ;  /* 0x00008c00ff0d7b82 */ /* 0x000f240000000800 */
[----:B------:R-:W-:Y:S01]  /*3cd00*/  ISETP.GE.U32.AND P2, PT, R6, 0x7ffffecc, PT ;  /* 0x7ffffecc0600780c */ /* 0x000fe20003f46070 */
[----:B------:R-:W-:Y:S01]  /*3cd10*/  VIADD R6, R15, 0xffffff4a ;  /* 0xffffff4a0f067836 */ /* 0x000fe20000000000 */
[----:B------:R3:W-:Y:S04]  /*3cd20*/  STL.64 [R1+0x1ee0], R10 ;  /* 0x001ee00a01007387 */ /* 0x0007e80000100a00 */
[----:B------:R-:W-:Y:S01]  /*3cd30*/  ISETP.GE.U32.AND P6, PT, R6, 0x7ffffecb, PT ;  /* 0x7ffffecb0600780c */ /* 0x000fe20003fc6070 */
[----:B------:R-:W4:Y:S06]  /*3cd40*/  LDC R15, c[0x0][0x230] ;  /* 0x00008c00ff0f7b82 */ /* 0x000f2c0000000800 */
[----:B------:R1:W-:Y:S04]  /*3cd50*/  LDGSTS.E [R12+0x50000], desc[UR60][R216.64], !P2 ;  /* 0x50000000d80c7fae */ /* 0x0003e8000d12187c */
[----:B------:R2:W-:Y:S04]  /*3cd60*/  LDGSTS.E [R12+0x54000], desc[UR60][R214.64], !P2 ;  /* 0x54000000d60c7fae */ /* 0x0005e8000d12187c */
[----:B------:R-:W-:Y:S01]  /*3cd70*/  LDGSTS.E [R12+0x58000], desc[UR60][R212.64], !P2 ;  /* 0x58000000d40c7fae */ /* 0x000fe2000d12187c */
[----:B------:R-:W-:-:S02]  /*3cd80*/  IADD3 R6, R252, -0xb7, RZ ;  /* 0xffffff49fc067810 */ /* 0x000fc40007ffe0ff */
[----:B------:R-:W4:Y:S01]  /*3cd90*/  LDC R252, c[0x0][0x230] ;  /* 0x00008c00fffc7b82 */ /* 0x000f220000000800 */
[----:B------:R3:W-:Y:S04]  /*3cda0*/  LDGSTS.E [R12+0x5c000], desc[UR60][R10.64], !P2 ;  /* 0x5c0000000a0c7fae */ /* 0x0007e8000d12187c */
[----:B-1----:R-:W4:Y:S01]  /*3cdb0*/  LDL.LU.64 R212, [R1+0x1410] ;  /* 0x0014100001d47983 */ /* 0x002f220000300a00 */
[----:B------:R-:W-:Y:S01]  /*3cdc0*/  ISETP.GE.U32.AND P0, PT, R6, 0x7ffffeca, PT ;  /* 0x7ffffeca0600780c */ /* 0x000fe20003f06070 */
[C---:B------:R-:W-:Y:S02]  /*3cdd0*/  IMAD.WIDE R216, R5.reuse, 0x4, R206 ;  /* 0x0000000405d87825 */ /* 0x040fe400078e02ce */
[----:B------:R-:W4:Y:S04]  /*3cde0*/  LDL.LU.64 R206, [R1+0x1418] ;  /* 0x0014180001ce7983 */ /* 0x000f280000300a00 */
[----:B------:R1:W-:Y:S04]  /*3cdf0*/  STL.64 [R1+0x1ed8], R216 ;  /* 0x001ed8d801007387 */ /* 0x0003e80000100a00 */
[----:B------:R-:W-:Y:S01]  /*3ce00*/  LDGSTS.E [R12+0x50004], desc[UR60][R216.64], !P6 ;  /* 0x50004000d80c7fae */ /* 0x000fe2000f12187c */
[----:B--2---:R-:W-:-:S03]  /*3ce10*/  IMAD.WIDE R214, R5, 0x4, R200 ;  /* 0x0000000405d67825 */ /* 0x004fc600078e02c8 */
[----:B------:R-:W2:Y:S04]  /*3ce20*/  LDL.LU.64 R200, [R1+0x1420] ;  /* 0x0014200001c87983 */ /* 0x000ea80000300a00 */
[----:B------:R1:W-:Y:S04]  /*3ce30*/  STL.64 [R1+0x1ed0], R214 ;  /* 0x001ed0d601007387 */ /* 0x0003e80000100a00 */
[----:B------:R-:W2:Y:S04]  /*3ce40*/  LDL.LU.64 R220, [R1+0x1428] ;  /* 0x0014280001dc7983 */ /* 0x000ea80000300a00 */
[----:B------:R-:W-:Y:S01]  /*3ce50*/  LDGSTS.E [R12+0x54004], desc[UR60][R214.64], !P6 ;  /* 0x54004000d60c7fae */ /* 0x000fe2000f12187c */
[----:B---3--:R-:W-:-:S04]  /*3ce60*/  IMAD.WIDE R210, R5, 0x4, R210 ;  /* 0x0000000405d27825 */ /* 0x008fc800078e02d2 */
[C---:B------:R-:W-:Y:S01]  /*3ce70*/  IMAD.WIDE R10, R5.reuse, 0x4, R218 ;  /* 0x00000004050a7825 */ /* 0x040fe200078e02da */
[----:B------:R3:W-:Y:S04]  /*3ce80*/  STL.64 [R1+0x1ec8], R210 ;  /* 0x001ec8d201007387 */ /* 0x0007e80000100a00 */
[----:B------:R4:W-:Y:S01]  /*3ce90*/  STL.64 [R1+0x1ec0], R10 ;  /* 0x001ec00a01007387 */ /* 0x0009e20000100a00 */
[----:B------:R-:W-:-:S03]  /*3cea0*/  IMAD.WIDE R208, R5, 0x4, R208 ;  /* 0x0000000405d07825 */ /* 0x000fc600078e02d0 */
[----:B-1----:R-:W2:Y:S04]  /*3ceb0*/  LDL.LU.64 R216, [R1+0x1430] ;  /* 0x0014300001d87983 */ /* 0x002ea80000300a00 */
[----:B------:R-:W2:Y:S01]  /*3cec0*/  LDL.LU.64 R214, [R1+0x1438] ;  /* 0x0014380001d67983 */ /* 0x000ea20000300a00 */
[----:B------:R-:W-:-:S03]  /*3ced0*/  IMAD.WIDE R204, R5, 0x4, R204 ;  /* 0x0000000405cc7825 */ /* 0x000fc600078e02cc */
[----:B------:R-:W-:Y:S04]  /*3cee0*/  LDGSTS.E [R12+0x58004], desc[UR60][R210.64], !P6 ;  /* 0x58004000d20c7fae */ /* 0x000fe8000f12187c */
[----:B------:R1:W-:Y:S04]  /*3cef0*/  STL.64 [R1+0x1eb8], R208 ;  /* 0x001eb8d001007387 */ /* 0x0003e80000100a00 */
[----:B------:R1:W-:Y:S04]  /*3cf00*/  LDGSTS.E [R12+0x5c004], desc[UR60][R10.64], !P6 ;  /* 0x5c0040000a0c7fae */ /* 0x0003e8000f12187c */
[----:B---3--:R-:W3:Y:S04]  /*3cf10*/  LDL.LU.64 R210, [R1+0x1440] ;  /* 0x0014400001d27983 */ /* 0x008ee80000300a00 */
[----:B------:R1:W-:Y:S04]  /*3cf20*/  STL.64 [R1+0x1eb0], R204 ;  /* 0x001eb0cc01007387 */ /* 0x0003e80000100a00 */
[----:B------:R-:W3:Y:S04]  /*3cf30*/  LDL.LU.64 R218, [R1+0x1448] ;  /* 0x0014480001da7983 */ /* 0x000ee80000300a00 */
[----:B------:R-:W-:Y:S04]  /*3cf40*/  LDGSTS.E [R12+0x50008], desc[UR60][R208.64], !P0 ;  /* 0x50008000d00c7fae */ /* 0x000fe8000c12187c */
[----:B------:R-:W-:Y:S01]  /*3cf50*/  LDGSTS.E [R12+0x54008], desc[UR60][R204.64], !P0 ;  /* 0x54008000cc0c7fae */ /* 0x000fe2000c12187c */
[----:B----4-:R-:W-:-:S04]  /*3cf60*/  IMAD.WIDE R202, R5, 0x4, R202 ;  /* 0x0000000405ca7825 */ /* 0x010fc800078e02ca */
[----:B-1----:R-:W-:Y:S01]  /*3cf70*/  IMAD.WIDE R10, R5, 0x4, R222 ;  /* 0x00000004050a7825 */ /* 0x002fe200078e02de */
[----:B------:R1:W-:Y:S04]  /*3cf80*/  STL.64 [R1+0x1ea8], R202 ;  /* 0x001ea8ca01007387 */ /* 0x0003e80000100a00 */
[----:B------:R4:W-:Y:S04]  /*3cf90*/  STL.64 [R1+0x1ea0], R10 ;  /* 0x001ea00a01007387 */ /* 0x0009e80000100a00 */
[----:B------:R-:W3:Y:S04]  /*3cfa0*/  LDL.LU.64 R208, [R1+0x1450] ;  /* 0x0014500001d07983 */ /* 0x000ee80000300a00 */
[----:B------:R-:W3:Y:S04]  /*3cfb0*/  LDL.LU.64 R204, [R1+0x1458] ;  /* 0x0014580001cc7983 */ /* 0x000ee80000300a00 */
[----:B------:R-:W-:Y:S01]  /*3cfc0*/  LDGSTS.E [R12+0x58008], desc[UR60][R202.64], !P0 ;  /* 0x58008000ca0c7fae */ /* 0x000fe2000c12187c */
[----:B------:R-:W-:-:S02]  /*3cfd0*/  VIADD R6, R13, 0xffffff48 ;  /* 0xffffff480d067836 */ /* 0x000fc40000000000 */
[----:B------:R-:W3:Y:S01]  /*3cfe0*/  LDC R13, c[0x0][0x230] ;  /* 0x00008c00ff0d7b82 */ /* 0x000ee20000000800 */
[----:B------:R4:W-:Y:S04]  /*3cff0*/  LDGSTS.E [R12+0x5c008], desc[UR60][R10.64], !P0 ;  /* 0x5c0080000a0c7fae */ /* 0x0009e8000c12187c */
[----:B-1----:R-:W3:Y:S01]  /*3d000*/  LDL.LU.64 R202, [R1+0x1460] ;  /* 0x0014600001ca7983 */ /* 0x002ee20000300a00 */
        /* <DEDUP_REMOVED lines=10> */
[----:B--2---:R-:W-:-:S05]  /*3d0b0*/  IMAD.WIDE R200, R5, 0x4, R200 ;  /* 0x0000000405c87825 */ /* 0x004fca00078e02c8 */
[----:B------:R2:W-:Y:S01]  /*3d0c0*/  STL.64 [R1+0x1e88], R200 ;  /* 0x001e88c801007387 */ /* 0x0005e20000100a00 */
[----:B----4-:R-:W-:-:S03]  /*3d0d0*/  IMAD.WIDE R10, R5, 0x4, R220 ;  /* 0x00000004050a7825 */ /* 0x010fc600078e02dc */
[----:B------:R-:W4:Y:S04]  /*3d0e0*/  LDL.LU.64 R222, [R1+0x1468] ;  /* 0x0014680001de7983 */ /* 0x000f280000300a00 */
[----:B------:R-:W-:Y:S04]  /*3d0f0*/  STL.64 [R1+0x1e80], R10 ;  /* 0x001e800a01007387 */ /* 0x000fe80000100a00 */
[----:B------:R-:W4:Y:S04]  /*3d100*/  LDL.LU.64 R212, [R1+0x1470] ;  /* 0x0014700001d47983 */ /* 0x000f280000300a00 */
[----:B-1----:R-:W4:Y:S04]  /*3d110*/  LDL.LU.64 R206, [R1+0x1478] ;  /* 0x0014780001ce7983 */ /* 0x002f280000300a00 */
[----:B------:R-:W-:Y:S04]  /*3d120*/  LDGSTS.E [R12+0x5800c], desc[UR60][R200.64], !P1 ;  /* 0x5800c000c80c7fae */ /* 0x000fe8000c92187c */
[----:B------:R1:W-:Y:S04]  /*3d130*/  LDGSTS.E [R12+0x5c00c], desc[UR60][R10.64], !P1 ;  /* 0x5c00c0000a0c7fae */ /* 0x0003e8000c92187c */
[----:B--2---:R-:W2:Y:S01]  /*3d140*/  LDL.LU.64 R200, [R1+0x1480] ;  /* 0x0014800001c87983 */ /* 0x004ea20000300a00 */
[----:B------:R-:W-:-:S04]  /*3d150*/  IMAD.WIDE R216, R5, 0x4, R216 ;  /* 0x0000000405d87825 */ /* 0x000fc800078e02d8 */
[C---:B------:R-:W-:Y:S01]  /*3d160*/  IMAD.WIDE R214, R5.reuse, 0x4, R214 ;  /* 0x0000000405d67825 */ /* 0x040fe200078e02d6 */
[----:B------:R1:W-:Y:S04]  /*3d170*/  STL.64 [R1+0x1e78], R216 ;  /* 0x001e78d801007387 */ /* 0x0003e80000100a00 */
[----:B------:R1:W-:Y:S04]  /*3d180*/  STL.64 [R1+0x1e70], R214 ;  /* 0x001e70d601007387 */ /* 0x0003e80000100a00 */
[----:B------:R-:W-:Y:S04]  /*3d190*/  LDGSTS.E [R12+0x60000], desc[UR60][R216.64], !P2 ;  /* 0x60000000d80c7fae */ /* 0x000fe8000d12187c */
[----:B------:R1:W-:Y:S01]  /*3d1a0*/  LDGSTS.E [R12+0x64000], desc[UR60][R214.64], !P2 ;  /* 0x64000000d60c7fae */ /* 0x0003e2000d12187c */
[----:B---3--:R-:W-:-:S05]  /*3d1b0*/  IMAD.WIDE R210, R5, 0x4, R210 ;  /* 0x0000000405d27825 */ /* 0x008fca00078e02d2 */
[----:B------:R3:W-:Y:S04]  /*3d1c0*/  STL.64 [R1+0x1e68], R210 ;  /* 0x001e68d201007387 */ /* 0x0007e80000100a00 */
[----:B-1----:R-:W2:Y:S01]  /*3d1d0*/  LDL.LU.64 R216, [R1+0x1488] ;  /* 0x0014880001d87983 */ /* 0x002ea20000300a00 */
[----:B------:R-:W-:-:S03]  /*3d1e0*/  IMAD.WIDE R10, R5, 0x4, R218 ;  /* 0x00000004050a7825 */ /* 0x000fc600078e02da */
[----:B------:R-:W-:Y:S04]  /*3d1f0*/  LDGSTS.E [R12+0x68000], desc[UR60][R210.64], !P2 ;  /* 0x68000000d20c7fae */ /* 0x000fe8000d12187c */
[----:B------:R4:W-:Y:S01]  /*3d200*/  STL.64 [R1+0x1e60], R10 ;  /* 0x001e600a01007387 */ /* 0x0009e20000100a00 */
[----:B------:R-:W-:Y:S02]  /*3d210*/  VIADD R6, R252, 0xffffff2a ;  /* 0xffffff2afc067836 */ /* 0x000fe40000000000 */
[----:B------:R-:W1:Y:S01]  /*3d220*/  LDC R252, c[0x0][0x230] ;  /* 0x00008c00fffc7b82 */ /* 0x000e620000000800 */
[----:B------:R4:W-:Y:S01]  /*3d230*/  LDGSTS.E [R12+0x6c000], desc[UR60][R10.64], !P2 ;  /* 0x6c0000000a0c7fae */ /* 0x0009e2000d12187c */
[----:B------:R-:W-:-:S03]  /*3d240*/  IMAD.WIDE R220, R5, 0x4, R208 ;  /* 0x0000000405dc7825 */ /* 0x000fc600078e02d0 */
[----:B------:R-:W2:Y:S01]  /*3d250*/  LDL.LU.64 R208, [R1+0x1490] ;  /* 0x0014900001d07983 */ /* 0x000ea20000300a00 */
[----:B------:R-:W-:-:S03]  /*3d260*/  IMAD.WIDE R218, R5, 0x4, R204 ;  /* 0x0000000405da7825 */ /* 0x000fc600078e02cc */
[----:B------:R-:W-:Y:S04]  /*3d270*/  STL.64 [R1+0x1e58], R220 ;  /* 0x001e58dc01007387 */ /* 0x000fe80000100a00 */
[----:B------:R-:W2:Y:S04]  /*3d280*/  LDL.LU.64 R204, [R1+0x1498] ;  /* 0x0014980001cc7983 */ /* 0x000ea80000300a00 */
[----:B------:R-:W-:Y:S01]  /*3d290*/  STL.64 [R1+0x1e50], R218 ;  /* 0x001e50da01007387 */ /* 0x000fe20000100a00 */
[----:B------:R-:W-:-:S03]  /*3d2a0*/  IMAD.WIDE R214, R5, 0x4, R202 ;  /* 0x0000000405d67825 */ /* 0x000fc600078e02ca */
[----:B------:R-:W2:Y:S04]  /*3d2b0*/  LDL.LU.64 R202, [R1+0x14a0] ;  /* 0x0014a00001ca7983 */ /* 0x000ea80000300a00 */
[----:B------:R1:W-:Y:S04]  /*3d2c0*/  STL.64 [R1+0x1e48], R214 ;  /* 0x001e48d601007387 */ /* 0x0003e80000100a00 */
[----:B---3--:R-:W3:Y:S01]  /*3d2d0*/  LDL.LU.64 R210, [R1+0x14a8] ;  /* 0x0014a80001d27983 */ /* 0x008ee20000300a00 */
[----:B------:R-:W-:Y:S02]  /*3d2e0*/  ISETP.GE.U32.AND P6, PT, R6, 0x7ffffeab, PT ;  /* 0x7ffffeab0600780c */ /* 0x000fe40003fc6070 */
[----:B------:R-:W-:-:S02]  /*3d2f0*/  IADD3 R6, R13, -0xd7, RZ ;  /* 0xffffff290d067810 */ /* 0x000fc40007ffe0ff */
[----:B------:R-:W3:Y:S09]  /*3d300*/  LDC R13, c[0x0][0x230] ;  /* 0x00008c00ff0d7b82 */ /* 0x000ef20000000800 */
[----:B------:R-:W-:Y:S04]  /*3d310*/  LDGSTS.E [R12+0x60004], desc[UR60][R220.64], !P6 ;  /* 0x60004000dc0c7fae */ /* 0x000fe8000f12187c */
[----:B------:R-:W-:Y:S04]  /*3d320*/  LDGSTS.E [R12+0x64004], desc[UR60][R218.64], !P6 ;  /* 0x64004000da0c7fae */ /* 0x000fe8000f12187c */
[----:B------:R1:W-:Y:S01]  /*3d330*/  LDGSTS.E [R12+0x68004], desc[UR60][R214.64], !P6 ;  /* 0x68004000d60c7fae */ /* 0x0003e2000f12187c */
[----:B------:R-:W-:Y:S01]  /*3d340*/  ISETP.GE.U32.AND P0, PT, R6, 0x7ffffeaa, PT ;  /* 0x7ffffeaa0600780c */ /* 0x000fe20003f06070 */
[----:B------:R-:W-:-:S02]  /*3d350*/  VIADD R6, R15, 0xffffff28 ;  /* 0xffffff280f067836 */ /* 0x000fc40000000000 */
[----:B------:R-:W3:Y:S03]  /*3d360*/  LDC R15, c[0x0][0x230] ;  /* 0x00008c00ff0f7b82 */ /* 0x000ee60000000800 */
[----:B------:R-:W-:Y:S01]  /*3d370*/  ISETP.GE.U32.AND P1, PT, R6, 0x7ffffea9, PT ;  /* 0x7ffffea90600780c */ /* 0x000fe20003f26070 */
[----:B----4-:R-:W-:-:S05]  /*3d380*/  IMAD.WIDE R10, R5, 0x4, R222 ;  /* 0x00000004050a7825 */ /* 0x010fca00078e02de */
[----:B------:R4:W-:Y:S01]  /*3d390*/  STL.64 [R1+0x1e40], R10 ;  /* 0x001e400a01007387 */ /* 0x0009e20000100a00 */
[----:B-1----:R-:W-:-:S03]  /*3d3a0*/  IMAD.WIDE R214, R5, 0x4, R212 ;  /* 0x0000000405d67825 */ /* 0x002fc600078e02d4 */
[----:B------:R-:W3:Y:S01]  /*3d3b0*/  LDL.LU.64 R220, [R1+0x14b0] ;  /* 0x0014b00001dc7983 */ /* 0x000ee20000300a00 */
[----:B------:R-:W-:-:S03]  /*3d3c0*/  IMAD.WIDE R212, R5, 0x4, R206 ;  /* 0x0000000405d47825 */ /* 0x000fc600078e02ce */
[----:B------:R1:W-:Y:S04]  /*3d3d0*/  STL.64 [R1+0x1e38], R214 ;  /* 0x001e38d601007387 */ /* 0x0003e80000100a00 */
[----:B------:R-:W3:Y:S04]  /*3d3e0*/  LDL.LU.64 R218, [R1+0x14b8] ;  /* 0x0014b80001da7983 */ /* 0x000ee80000300a00 */
[----:B------:R-:W-:Y:S04]  /*3d3f0*/  STL.64 [R1+0x1e30], R212 ;  /* 0x001e30d401007387 */ /* 0x000fe80000100a00 */
[----:B------:R-:W3:Y:S01]  /*3d400*/  LDL.LU.64 R206, [R1+0x14c0] ;  /* 0x0014c00001ce7983 */ /* 0x000ee20000300a00 */
[----:B--2---:R-:W-:-:S03]  /*3d410*/  IMAD.WIDE R200, R5, 0x4, R200 ;  /* 0x0000000405c87825 */ /* 0x004fc600078e02c8 */
[----:B------:R4:W-:Y:S04]  /*3d420*/  LDGSTS.E [R12+0x6c004], desc[UR60][R10.64], !P6 ;  /* 0x6c0040000a0c7fae */ /* 0x0009e8000f12187c */
[----:B------:R2:W-:Y:S04]  /*3d430*/  STL.64 [R1+0x1e28], R200 ;  /* 0x001e28c801007387 */ /* 0x0005e80000100a00 */
[----:B------:R-:W3:Y:S04]  /*3d440*/  LDL.LU.64 R222, [R1+0x14c8] ;  /* 0x0014c80001de7983 */ /* 0x000ee80000300a00 */
[----:B------:R-:W-:Y:S04]  /*3d450*/  LDGSTS.E [R12+0x60008], desc[UR60][R214.64], !P0 ;  /* 0x60008000d60c7fae */ /* 0x000fe8000c12187c */
[----:B------:R-:W-:Y:S04]  /*3d460*/  LDGSTS.E [R12+0x64008], desc[UR60][R212.64], !P0 ;  /* 0x64008000d40c7fae */ /* 0x000fe8000c12187c */
[----:B------:R-:W-:Y:S01]  /*3d470*/  LDGSTS.E [R12+0x68008], desc[UR60][R200.64], !P0 ;  /* 0x68008000c80c7fae */ /* 0x000fe2000c12187c */
[----:B----4-:R-:W-:-:S05]  /*3d480*/  IMAD.WIDE R10, R5, 0x4, R216 ;  /* 0x00000004050a7825 */ /* 0x010fca00078e02d8 */
[----:B------:R3:W-:Y:S04]  /*3d490*/  STL.64 [R1+0x1e20], R10 ;  /* 0x001e200a01007387 */ /* 0x0007e80000100a00 */
[----:B------:R-:W4:Y:S04]  /*3d4a0*/  LDL.LU.64 R216, [R1+0x14d0] ;  /* 0x0014d00001d87983 */ /* 0x000f280000300a00 */
[----:B-1----:R-:W4:Y:S04]  /*3d4b0*/  LDL.LU.64 R214, [R1+0x14d8] ;  /* 0x0014d80001d67983 */ /* 0x002f280000300a00 */
[----:B--2---:R-:W2:Y:S04]  /*3d4c0*/  LDL.LU.64 R200, [R1+0x14e0] ;  /* 0x0014e00001c87983 */ /* 0x004ea80000300a00 */
[----:B------:R3:W-:Y:S04]  /*3d4d0*/  LDGSTS.E [R12+0x6c008], desc[UR60][R10.64], !P0 ;  /* 0x6c0080000a0c7fae */ /* 0x0007e8000c12187c */
[----:B------:R-:W2:Y:S01]  /*3d4e0*/  LDL.LU.64 R212, [R1+0x14e8] ;  /* 0x0014e80001d47983 */ /* 0x000ea20000300a00 */
[----:B------:R-:W-:-:S04]  /*3d4f0*/  IMAD.WIDE R208, R5, 0x4, R208 ;  /* 0x0000000405d07825 */ /* 0x000fc800078e02d0 */
[C---:B------:R-:W-:Y:S01]  /*3d500*/  IMAD.WIDE R204, R5.reuse, 0x4, R204 ;  /* 0x0000000405cc7825 */ /* 0x040fe200078e02cc */
[----:B------:R1:W-:Y:S04]  /*3d510*/  STL.64 [R1+0x1e18], R208 ;  /* 0x001e18d001007387 */ /* 0x0003e80000100a00 */
[----:B------:R1:W-:Y:S04]  /*3d520*/  STL.64 [R1+0x1e10], R204 ;  /* 0x001e10cc01007387 */ /* 0x0003e80000100a00 */
[----:B------:R-:W-:Y:S01]  /*3d530*/  LDGSTS.E [R12+0x6000c], desc[UR60][R208.64], !P1 ;  /* 0x6000c000d00c7fae */ /* 0x000fe2000c92187c */
[----:B------:R-:W-:-:S03]  /*3d540*/  IMAD.WIDE R202, R5, 0x4, R202 ;  /* 0x0000000405ca7825 */ /* 0x000fc600078e02ca */
[----:B------:R-:W-:Y:S01]  /*3d550*/  LDGSTS.E [R12+0x6400c], desc[UR60][R204.64], !P1 ;  /* 0x6400c000cc0c7fae */ /* 0x000fe2000c92187c */
[----:B---3--:R-:W-:-:S03]  /*3d560*/  IMAD.WIDE R10, R5, 0x4, R210 ;  /* 0x00000004050a7825 */ /* 0x008fc600078e02d2 */
[----:B------:R3:W-:Y:S04]  /*3d570*/  STL.64 [R1+0x1e08], R202 ;  /* 0x001e08ca01007387 */ /* 0x0007e80000100a00 */
[----:B------:R3:W-:Y:S04]  /*3d580*/  STL.64 [R1+0x1e00], R10 ;  /* 0x001e000a01007387 */ /* 0x0007e80000100a00 */
[----:B------:R-:W2:Y:S04]  /*3d590*/  LDL.LU.64 R210, [R1+0x14f0] ;  /* 0x0014f00001d27983 */ /* 0x000ea80000300a00 */
[----:B-1----:R-:W2:Y:S04]  /*3d5a0*/  LDL.LU.64 R208, [R1+0x14f8] ;  /* 0x0014f80001d07983 */ /* 0x002ea80000300a00 */
[----:B------:R-:W2:Y:S04]  /*3d5b0*/  LDL.LU.64 R204, [R1+0x1500] ;  /* 0x0015000001cc7983 */ /* 0x000ea80000300a00 */
[----:B------:R-:W-:Y:S01]  /*3d5c0*/  LDGSTS.E [R12+0x6800c], desc[UR60][R202.64], !P1 ;  /* 0x6800c000ca0c7fae */ /* 0x000fe2000c92187c */
[----:B------:R-:W-:-:S02]  /*3d5d0*/  IADD3 R6, R252, -0xf5, RZ ;  /* 0xffffff0bfc067810 */ /* 0x000fc40007ffe0ff */
[----:B------:R-:W1:Y:S01]  /*3d5e0*/  LDC R252, c[0x0][0x230] ;  /* 0x00008c00fffc7b82 */ /* 0x000e620000000800 */
[----:B------:R1:W-:Y:S04]  /*3d5f0*/  LDGSTS.E [R12+0x6c00c], desc[UR60][R10.64], !P1 ;  /* 0x6c00c0000a0c7fae */ /* 0x0003e8000c92187c */
[----:B---3--:R-:W3:Y:S01]  /*3d600*/  LDL.LU.64 R202, [R1+0x1508] ;  /* 0x0015080001ca7983 */ /* 0x008ee20000300a00 */
[----:B------:R-:W-:Y:S01]  /*3d610*/  ISETP.GE.U32.AND P2, PT, R6, 0x7ffffe8c, PT ;  /* 0x7ffffe8c0600780c */ /* 0x000fe20003f46070 */
[----:B------:R-:W-:Y:S02]  /*3d620*/  VIADD R6, R13, 0xffffff0a ;  /* 0xffffff0a0d067836 */ /* 0x000fe40000000000 */
[----:B------:R-:W3:Y:S03]  /*3d630*/  LDC R13, c[0x0][0x230] ;  /* 0x00008c00ff0d7b82 */ /* 0x000ee60000000800 */
        /* <DEDUP_REMOVED lines=13> */
[----:B-1----:R-:W3:Y:S01]  /*3d710*/  LDL.LU.64 R206, [R1+0x1510] ;  /* 0x0015100001ce7983 */ /* 0x002ee20000300a00 */
[----:B----4-:R-:W-:-:S04]  /*3d720*/  IMAD.WIDE R218, R5, 0x4, R216 ;  /* 0x0000000405da7825 */ /* 0x010fc800078e02d8 */
[C---:B------:R-:W-:Y:S01]  /*3d730*/  IMAD.WIDE R216, R5.reuse, 0x4, R214 ;  /* 0x0000000405d87825 */ /* 0x040fe200078e02d6 */
[----:B------:R-:W-:Y:S03]  /*3d740*/  STL.64 [R1+0x1dd8], R218 ;  /* 0x001dd8da01007387 */ /* 0x000fe60000100a00 */
[C---:B--2---:R-:W-:Y:S01]  /*3d750*/  IMAD.WIDE R200, R5.reuse, 0x4, R200 ;  /* 0x0000000405c87825 */ /* 0x044fe200078e02c8 */
[----:B------:R-:W2:Y:S04]  /*3d760*/  LDL.LU.64 R214, [R1+0x1518] ;  /* 0x0015180001d67983 */ /* 0x000ea80000300a00 */
        /* <DEDUP_REMOVED lines=17> */
[----:B---3--:R-:W-:-:S03]  /*3d880*/  IMAD.WIDE R10, R5, 0x4, R202 ;  /* 0x00000004050a7825 */ /* 0x008fc600078e02ca */
[----:B------:R-:W3:Y:S04]  /*3d890*/  LDL.LU.64 R202, [R1+0x1540] ;  /* 0x0015400001ca7983 */ /* 0x000ee80000300a00 */
[----:B------:R1:W-:Y:S04]  /*3d8a0*/  STL.64 [R1+0x1da8], R208 ;  /* 0x001da8d001007387 */ /* 0x0003e80000100a00 */
[----:B------:R-:W3:Y:S01]  /*3d8b0*/  LDL.LU.64 R222, [R1+0x1548] ;  /* 0x0015480001de7983 */ /* 0x000ee20000300a00 */
[----:B------:R-:W-:Y:S02]  /*3d8c0*/  IADD3 R6, R15, -0xf7, RZ ;  /* 0xffffff090f067810 */ /* 0x000fe40007ffe0ff */
[----:B------:R-:W3:Y:S02]  /*3d8d0*/  LDC R15, c[0x0][0x230] ;  /* 0x00008c00ff0f7b82 */ /* 0x000ee40000000800 */
[----:B------:R-:W-:Y:S01]  /*3d8e0*/  ISETP.GE.U32.AND P0, PT, R6, 0x7ffffe8a, PT ;  /* 0x7ffffe8a0600780c */ /* 0x000fe20003f06070 */
[----:B------:R-:W-:Y:S01]  /*3d8f0*/  VIADD R6, R252, 0xffffff08 ;  /* 0xffffff08fc067836 */ /* 0x000fe20000000000 */
[----:B------:R4:W-:Y:S04]  /*3d900*/  STL.64 [R1+0x1da0], R10 ;  /* 0x001da00a01007387 */ /* 0x0009e80000100a00 */
[----:B------:R-:W3:Y:S01]  /*3d910*/  LDL.LU.64 R218, [R1+0x1550] ;  /* 0x0015500001da7983 */ /* 0x000ee20000300a00 */
[----:B------:R-:W-:Y:S01]  /*3d920*/  ISETP.GE.U32.AND P1, PT, R6, 0x7ffffe89, PT ;  /* 0x7ffffe890600780c */ /* 0x000fe20003f26070 */
[----:B------:R-:W3:Y:S05]  /*3d930*/  LDC R252, c[0x0][0x230] ;  /* 0x00008c00fffc7b82 */ /* 0x000eea0000000800 */
[----:B------:R1:W-:Y:S04]  /*3d940*/  LDGSTS.E [R12+0x70008], desc[UR60][R216.64], !P0 ;  /* 0x70008000d80c7fae */ /* 0x0003e8000c12187c */
[----:B------:R-:W-:Y:S04]  /*3d950*/  LDGSTS.E [R12+0x74008], desc[UR60][R210.64], !P0 ;  /* 0x74008000d20c7fae */ /* 0x000fe8000c12187c */
        /* <DEDUP_REMOVED lines=9> */
[----:B------:R-:W3:Y:S04]  /*3d9f0*/  LDL.LU.64 R210, [R1+0x1568] ;  /* 0x0015680001d27983 */ /* 0x000ee80000300a00 */
[----:B------:R-:W-:Y:S01]  /*3da00*/  LDGSTS.E [R12+0x7000c], desc[UR60][R216.64], !P1 ;  /* 0x7000c000d80c7fae */ /* 0x000fe2000c92187c */
[----:B--2---:R-:W-:-:S05]  /*3da10*/  IMAD.WIDE R214, R5, 0x4, R214 ;  /* 0x0000000405d67825 */ /* 0x004fca00078e02d6 */
[----:B------:R2:W-:Y:S04]  /*3da20*/  STL.64 [R1+0x1d90], R214 ;  /* 0x001d90d601007387 */ /* 0x0005e80000100a00 */
[----:B------:R-:W-:Y:S01]  /*3da30*/  LDGSTS.E [R12+0x7400c], desc[UR60][R214.64], !P1 ;  /* 0x7400c000d60c7fae */ /* 0x000fe2000c92187c */
[----:B----4-:R-:W-:-:S04]  /*3da40*/  IMAD.WIDE R212, R5, 0x4, R212 ;  /* 0x0000000405d47825 */ /* 0x010fc800078e02d4 */
[C---:B------:R-:W-:Y:S01]  /*3da50*/  IMAD.WIDE R10, R5.reuse, 0x4, R220 ;  /* 0x00000004050a7825 */ /* 0x040fe200078e02dc */
[----:B------:R4:W-:Y:S04]  /*3da60*/  STL.64 [R1+0x1d88], R212 ;  /* 0x001d88d401007387 */ /* 0x0009e80000100a00 */
[----:B------:R3:W-:Y:S04]  /*3da70*/  STL.64 [R1+0x1d80], R10 ;  /* 0x001d800a01007387 */ /* 0x0007e80000100a00 */
[----:B-1----:R-:W3:Y:S04]  /*3da80*/  LDL.LU.64 R216, [R1+0x1570] ;  /* 0x0015700001d87983 */ /* 0x002ee80000300a00 */
[----:B--2---:R-:W2:Y:S04]  /*3da90*/  LDL.LU.64 R214, [R1+0x1578] ;  /* 0x0015780001d67983 */ /* 0x004ea80000300a00 */
[----:B------:R-:W-:Y:S04]  /*3daa0*/  LDGSTS.E [R12+0x7800c], desc[UR60][R212.64], !P1 ;  /* 0x7800c000d40c7fae */ /* 0x000fe8000c92187c */
[----:B------:R1:W-:Y:S01]  /*3dab0*/  LDGSTS.E [R12+0x7c00c], desc[UR60][R10.64], !P1 ;  /* 0x7c00c0000a0c7fae */ /* 0x0003e2000c92187c */
[----:B------:R-:W-:-:S03]  /*3dac0*/  IMAD.WIDE R220, R5, 0x4, R200 ;  /* 0x0000000405dc7825 */ /* 0x000fc600078e02c8 */
[----:B----4-:R-:W4:Y:S04]  /*3dad0*/  LDL.LU.64 R212, [R1+0x1580] ;  /* 0x0015800001d47983 */ /* 0x010f280000300a00 */
[----:B------:R-:W-:Y:S04]  /*3dae0*/  STL.64 [R1+0x1d78], R220 ;  /* 0x001d78dc01007387 */ /* 0x000fe80000100a00 */
[----:B------:R-:W4:Y:S01]  /*3daf0*/  LDL.LU.64 R200, [R1+0x1588] ;  /* 0x0015880001c87983 */ /* 0x000f220000300a00 */
[----:B------:R-:W-:-:S03]  /*3db00*/  IMAD.WIDE R204, R5, 0x4, R204 ;  /* 0x0000000405cc7825 */ /* 0x000fc600078e02cc */
[----:B------:R1:W-:Y:S04]  /*3db10*/  LDGSTS.E [R14+0x40000], desc[UR60][R220.64], !P2 ;  /* 0x40000000dc0e7fae */ /* 0x0003e8000d12187c */
[----:B------:R1:W-:Y:S04]  /*3db20*/  STL.64 [R1+0x1d70], R204 ;  /* 0x001d70cc01007387 */ /* 0x0003e80000100a00 */
[----:B------:R-:W-:Y:S01]  /*3db30*/  LDGSTS.E [R14+0x44000], desc[UR60][R204.64], !P2 ;  /* 0x44000000cc0e7fae */ /* 0x000fe2000d12187c */
[----:B---3--:R-:W-:-:S04]  /*3db40*/  IMAD.WIDE R202, R5, 0x4, R202 ;  /* 0x0000000405ca7825 */ /* 0x008fc800078e02ca */
        /* <DEDUP_REMOVED lines=13> */
[----:B------:R-:W-:Y:S04]  /*3dc20*/  LDGSTS.E [R14+0x40004], desc[UR60][R220.64], !P6 ;  /* 0x40004000dc0e7fae */ /* 0x000fe8000f12187c */
[----:B------:R-:W-:Y:S01]  /*3dc30*/  LDGSTS.E [R14+0x44004], desc[UR60][R208.64], !P6 ;  /* 0x44004000d00e7fae */ /* 0x000fe2000f12187c */
[----:B------:R-:W-:Y:S02]  /*3dc40*/  IADD3 R6, R252, -0x9b, RZ ;  /* 0xffffff65fc067810 */ /* 0x000fe40007ffe0ff */
[----:B------:R-:W1:Y:S02]  /*3dc50*/  LDC R252, c[0x0][0x230] ;  /* 0x00008c00fffc7b82 */ /* 0x000e640000000800 */
[----:B------:R-:W-:Y:S01]  /*3dc60*/  ISETP.GE.U32.AND P0, PT, R6, 0x7ffffee6, PT ;  /* 0x7ffffee60600780c */ /* 0x000fe20003f06070 */
[----:B------:R-:W-:-:S05]  /*3dc70*/  IMAD.WIDE R206, R5, 0x4, R206 ;  /* 0x0000000405ce7825 */ /* 0x000fca00078e02ce */
[----:B------:R-:W-:Y:S01]  /*3dc80*/  LDGSTS.E [R14+0x48004], desc[UR60][R206.64], !P6 ;  /* 0x48004000ce0e7fae */ /* 0x000fe2000f12187c */
[----:B---3--:R-:W-:-:S03]  /*3dc90*/  IMAD.WIDE R10, R5, 0x4, R210 ;  /* 0x00000004050a7825 */ /* 0x008fc600078e02d2 */
[----:B------:R-:W3:Y:S04]  /*3dca0*/  LDL.LU.64 R210, [R1+0x15a0] ;  /* 0x0015a00001d27983 */ /* 0x000ee80000300a00 */
[----:B------:R1:W-:Y:S04]  /*3dcb0*/  STL.64 [R1+0x1d50], R208 ;  /* 0x001d50d001007387 */ /* 0x0003e80000100a00 */
[----:B------:R-:W3:Y:S04]  /*3dcc0*/  LDL.LU.64 R218, [R1+0x15a8] ;  /* 0x0015a80001da7983 */ /* 0x000ee80000300a00 */
[----:B------:R1:W-:Y:S04]  /*3dcd0*/  STL.64 [R1+0x1d48], R206 ;  /* 0x001d48ce01007387 */ /* 0x0003e80000100a00 */
[----:B------:R4:W-:Y:S04]  /*3dce0*/  STL.64 [R1+0x1d40], R10 ;  /* 0x001d400a01007387 */ /* 0x0009e80000100a00 */
[----:B-1----:R-:W3:Y:S04]  /*3dcf0*/  LDL.LU.64 R208, [R1+0x15b0] ;  /* 0x0015b00001d07983 */ /* 0x002ee80000300a00 */
[----:B------:R-:W3:Y:S04]  /*3dd00*/  LDL.LU.64 R206, [R1+0x15b8] ;  /* 0x0015b80001ce7983 */ /* 0x000ee80000300a00 */
[----:B------:R1:W-:Y:S01]  /*3dd10*/  LDGSTS.E [R14+0x4c004], desc[UR60][R10.64], !P6 ;  /* 0x4c0040000a0e7fae */ /* 0x0003e2000f12187c */
[----:B------:R-:W-:-:S04]  /*3dd20*/  IMAD.WIDE R216, R5, 0x4, R216 ;  /* 0x0000000405d87825 */ /* 0x000fc800078e02d8 */
[C---:B--2---:R-:W-:Y:S01]  /*3dd30*/  IMAD.WIDE R214, R5.reuse, 0x4, R214 ;  /* 0x0000000405d67825 */ /* 0x044fe200078e02d6 */
        /* <DEDUP_REMOVED lines=15> */
[----:B--2---:R-:W-:-:S03]  /*3de30*/  IMAD.WIDE R216, R5, 0x4, R204 ;  /* 0x0000000405d87825 */ /* 0x004fc600078e02cc */
[----:B------:R-:W2:Y:S04]  /*3de40*/  LDL.LU.64 R204, [R1+0x15d8] ;  /* 0x0015d80001cc7983 */ /* 0x000ea80000300a00 */
[----:B------:R3:W-:Y:S01]  /*3de50*/  STL.64 [R1+0x1d18], R216 ;  /* 0x001d18d801007387 */ /* 0x0007e20000100a00 */
[----:B------:R-:W-:-:S03]  /*3de60*/  IMAD.WIDE R214, R5, 0x4, R202 ;  /* 0x0000000405d67825 */ /* 0x000fc600078e02ca */
[----:B------:R-:W2:Y:S04]  /*3de70*/  LDL.LU.64 R202, [R1+0x15e0] ;  /* 0x0015e00001ca7983 */ /* 0x000ea80000300a00 */
[----:B------:R1:W-:Y:S04]  /*3de80*/  STL.64 [R1+0x1d10], R214 ;  /* 0x001d10d601007387 */ /* 0x0003e80000100a00 */
[----:B------:R-:W2:Y:S01]  /*3de90*/  LDL.LU.64 R220, [R1+0x15e8] ;  /* 0x0015e80001dc7983 */ /* 0x000ea20000300a00 */
[----:B------:R-:W-:Y:S02]  /*3dea0*/  ISETP.GE.U32.AND P1, PT, R6, 0x7ffffee5, PT ;  /* 0x7ffffee50600780c */ /* 0x000fe40003f26070 */
[----:B------:R-:W-:-:S02]  /*3deb0*/  IADD3 R6, R15, -0xb9, RZ ;  /* 0xffffff470f067810 */ /* 0x000fc40007ffe0ff */
[----:B------:R-:W2:Y:S02]  /*3dec0*/  LDC R15, c[0x0][0x230] ;  /* 0x00008c00ff0f7b82 */ /* 0x000ea40000000800 */
[----:B------:R-:W-:-:S07]  /*3ded0*/  ISETP.GE.U32.AND P2, PT, R6, 0x7ffffec8, PT ;  /* 0x7ffffec80600780c */ /* 0x000fce0003f46070 */
[----:B------:R-:W-:Y:S04]  /*3dee0*/  LDGSTS.E [R14+0x4000c], desc[UR60][R216.64], !P1 ;  /* 0x4000c000d80e7fae */ /* 0x000fe8000c92187c */
[----:B------:R-:W-:Y:S01]  /*3def0*/  LDGSTS.E [R14+0x4400c], desc[UR60][R214.64], !P1 ;  /* 0x4400c000d60e7fae */ /* 0x000fe2000c92187c */
[----:B------:R-:W-:Y:S02]  /*3df00*/  VIADD R6, R252, 0xffffff46 ;  /* 0xffffff46fc067836 */ /* 0x000fe40000000000 */
[----:B------:R-:W2:Y:S03]  /*3df10*/  LDC R252, c[0x0][0x230] ;  /* 0x00008c00fffc7b82 */ /* 0x000ea60000000800 */
[----:B------:R-:W-:Y:S01]  /*3df20*/  ISETP.GE.U32.AND P6, PT, R6, 0x7ffffec7, PT ;  /* 0x7ffffec70600780c */ /* 0x000fe20003fc6070 */
[----:B---3--:R-:W-:-:S04]  /*3df30*/  IMAD.WIDE R210, R5, 0x4, R210 ;  /* 0x0000000405d27825 */ /* 0x008fc800078e02d2 */
[C---:B------:R-:W-:Y:S01]  /*3df40*/  IMAD.WIDE R10, R5.reuse, 0x4, R218 ;  /* 0x00000004050a7825 */ /* 0x040fe200078e02da */
[----:B------:R3:W-:Y:S04]  /*3df50*/  STL.64 [R1+0x1d08], R210 ;  /* 0x001d08d201007387 */ /* 0x0007e80000100a00 */
[----:B------:R4:W-:Y:S04]  /*3df60*/  STL.64 [R1+0x1d00], R10 ;  /* 0x001d000a01007387 */ /* 0x0009e80000100a00 */
[----:B------:R-:W2:Y:S01]  /*3df70*/  LDL.LU.64 R216, [R1+0x15f0] ;  /* 0x0015f00001d87983 */ /* 0x000ea20000300a00 */
[----:B------:R-:W-:-:S03]  /*3df80*/  IMAD.WIDE R208, R5, 0x4, R208 ;  /* 0x0000000405d07825 */ /* 0x000fc600078e02d0 */
[----:B-1----:R-:W2:Y:S04]  /*3df90*/  LDL.LU.64 R214, [R1+0x15f8] ;  /* 0x0015f80001d67983 */ /* 0x002ea80000300a00 */
[----:B------:R-:W-:Y:S04]  /*3dfa0*/  LDGSTS.E [R14+0x4800c], desc[UR60][R210.64], !P1 ;  /* 0x4800c000d20e7fae */ /* 0x000fe8000c92187c */
[----:B------:R1:W-:Y:S01]  /*3dfb0*/  STL.64 [R1+0x1cf8], R208 ;  /* 0x001cf8d001007387 */ /* 0x0003e20000100a00 */
[----:B------:R-:W-:-:S03]  /*3dfc0*/  IMAD.WIDE R206, R5, 0x4, R206 ;  /* 0x0000000405ce7825 */ /* 0x000fc600078e02ce */
[----:B------:R1:W-:Y:S04]  /*3dfd0*/  LDGSTS.E [R14+0x4c00c], desc[UR60][R10.64], !P1 ;  /* 0x4c00c0000a0e7fae */ /* 0x0003e8000c92187c */
[----:B---3--:R-:W3:Y:S04]  /*3dfe0*/  LDL.LU.64 R210, [R1+0x1600] ;  /* 0x0016000001d27983 */ /* 0x008ee80000300a00 */
[----:B------:R1:W-:Y:S04]  /*3dff0*/  STL.64 [R1+0x1cf0], R206 ;  /* 0x001cf0ce01007387 */ /* 0x0003e80000100a00 */
[----:B------:R-:W3:Y:S04]  /*3e000*/  LDL.LU.64 R218, [R1+0x1608] ;  /* 0x0016080001da7983 */ /* 0x000ee80000300a00 */
[----:B------:R-:W-:Y:S04]  /*3e010*/  LDGSTS.E [R14+0x50000], desc[UR60][R208.64], !P2 ;  /* 0x50000000d00e7fae */ /* 0x000fe8000d12187c */
[----:B------:R-:W-:Y:S01]  /*3e020*/  LDGSTS.E [R14+0x54000], desc[UR60][R206.64], !P2 ;  /* 0x54000000ce0e7fae */ /* 0x000fe2000d12187c */
[----:B----4-:R-:W-:-:S04]  /*3e030*/  IMAD.WIDE R200, R5, 0x4, R200 ;  /* 0x0000000405c87825 */ /* 0x010fc800078e02c8 */
[C---:B-1----:R-:W-:Y:S01]  /*3e040*/  IMAD.WIDE R10, R5.reuse, 0x4, R222 ;  /* 0x00000004050a7825 */ /* 0x042fe200078e02de */
[----:B------:R1:W-:Y:S04]  /*3e050*/  STL.64 [R1+0x1ce8], R200 ;  /* 0x001ce8c801007387 */ /* 0x0003e80000100a00 */
[----:B------:R4:W-:Y:S04]  /*3e060*/  STL.64 [R1+0x1ce0], R10 ;  /* 0x001ce00a01007387 */ /* 0x0009e80000100a00 */
[----:B------:R-:W3:Y:S01]  /*3e070*/  LDL.LU.64 R208, [R1+0x1610] ;  /* 0x0016100001d07983 */ /* 0x000ee20000300a00 */
[----:B------:R-:W-:-:S03]  /*3e080*/  IMAD.WIDE R212, R5, 0x4, R212 ;  /* 0x0000000405d47825 */ /* 0x000fc600078e02d4 */
[----:B------:R-:W3:Y:S04]  /*3e090*/  LDL.LU.64 R206, [R1+0x1618] ;  /* 0x0016180001ce7983 */ /* 0x000ee80000300a00 */
[----:B------:R-:W-:Y:S04]  /*3e0a0*/  LDGSTS.E [R14+0x58000], desc[UR60][R200.64], !P2 ;  /* 0x58000000c80e7fae */ /* 0x000fe8000d12187c */
[----:B------:R4:W-:Y:S04]  /*3e0b0*/  LDGSTS.E [R14+0x5c000], desc[UR60][R10.64], !P2 ;  /* 0x5c0000000a0e7fae */ /* 0x0009e8000d12187c */
[----:B------:R-:W-:Y:S04]  /*3e0c0*/  LDGSTS.E [R14+0x50004], desc[UR60][R212.64], !P6 ;  /* 0x50004000d40e7fae */ /* 0x000fe8000f12187c */
[----:B-1----:R-:W3:Y:S01]  /*3e0d0*/  LDL.LU.64 R200, [R1+0x1620] ;  /* 0x0016200001c87983 */ /* 0x002ee20000300a00 */
[----:B--2---:R-:W-:-:S03]  /*3e0e0*/  IMAD.WIDE R204, R5, 0x4, R204 ;  /* 0x0000000405cc7825 */ /* 0x004fc600078e02cc */
        /* <DEDUP_REMOVED lines=9> */
[----:B--2---:R-:W2:Y:S04]  /*3e180*/  LDL.LU.64 R204, [R1+0x1638] ;  /* 0x0016380001cc7983 */ /* 0x004ea80000300a00 */
[----:B------:R-:W-:Y:S01]  /*3e190*/  LDGSTS.E [R14+0x58004], desc[UR60][R202.64], !P6 ;  /* 0x58004000ca0e7fae */ /* 0x000fe2000f12187c */
[----:B------:R-:W-:-:S02]  /*3e1a0*/  IADD3 R6, R13, -0xbb, RZ ;  /* 0xffffff450d067810 */ /* 0x000fc40007ffe0ff */
[----:B------:R-:W1:Y:S01]  /*3e1b0*/  LDC R13, c[0x0][0x230] ;  /* 0x00008c00ff0d7b82 */ /* 0x000e620000000800 */
[----:B------:R3:W-:Y:S04]  /*3e1c0*/  LDGSTS.E [R14+0x5c004], desc[UR60][R10.64], !P6 ;  /* 0x5c0040000a0e7fae */ /* 0x0007e8000f12187c */
[----:B------:R-:W2:Y:S01]  /*3e1d0*/  LDL.LU.64 R202, [R1+0x1640] ;  /* 0x0016400001ca7983 */ /* 0x000ea20000300a00 */
        /* <DEDUP_REMOVED lines=15> */
[----:B------:R4:W-:Y:S04]  /*3e2d0*/  STL.64 [R1+0x1ca0], R10 ;  /* 0x001ca00a01007387 */ /* 0x0009e80000100a00 */
[----:B------:R4:W-:Y:S01]  /*3e2e0*/  LDGSTS.E [R14+0x5c008], desc[UR60][R10.64], !P0 ;  /* 0x5c0080000a0e7fae */ /* 0x0009e2000c12187c */
[----:B------:R-:W-:-:S03]  /*3e2f0*/  IMAD.WIDE R220, R5, 0x4, R208 ;  /* 0x0000000405dc7825 */ /* 0x000fc600078e02d0 */
[----:B------:R-:W2:Y:S01]  /*3e300*/  LDL.LU.64 R208, [R1+0x1650] ;  /* 0x0016500001d07983 */ /* 0x000ea20000300a00 */
[----:B------:R-:W-:-:S03]  /*3e310*/  IMAD.WIDE R218, R5, 0x4, R206 ;  /* 0x0000000405da7825 */ /* 0x000fc600078e02ce */
[----:B------:R-:W-:Y:S04]  /*3e320*/  STL.64 [R1+0x1c98], R220 ;  /* 0x001c98dc01007387 */ /* 0x000fe80000100a00 */
[----:B------:R-:W2:Y:S04]  /*3e330*/  LDL.LU.64 R206, [R1+0x1658] ;  /* 0x0016580001ce7983 */ /* 0x000ea80000300a00 */
[----:B------:R-:W-:Y:S04]  /*3e340*/  STL.64 [R1+0x1c90], R218 ;  /* 0x001c90da01007387 */ /* 0x000fe80000100a00 */
[----:B------:R-:W-:Y:S01]  /*3e350*/  LDGSTS.E [R14+0x5000c], desc[UR60][R220.64], !P1 ;  /* 0x5000c000dc0e7fae */ /* 0x000fe2000c92187c */
[----:B------:R-:W-:-:S03]  /*3e360*/  IMAD.WIDE R214, R5, 0x4, R200 ;  /* 0x0000000405d67825 */ /* 0x000fc600078e02c8 */
[----:B------:R-:W2:Y:S04]  /*3e370*/  LDL.LU.64 R200, [R1+0x1660] ;  /* 0x0016600001c87983 */ /* 0x000ea80000300a00 */
[----:B------:R1:W-:Y:S04]  /*3e380*/  STL.64 [R1+0x1c88], R214 ;  /* 0x001c88d601007387 */ /* 0x0003e80000100a00 */
[----:B---3--:R-:W3:Y:S04]  /*3e390*/  LDL.LU.64 R210, [R1+0x1668] ;  /* 0x0016680001d27983 */ /* 0x008ee80000300a00 */
[----:B------:R-:W-:Y:S04]  /*3e3a0*/  LDGSTS.E [R14+0x5400c], desc[UR60][R218.64], !P1 ;  /* 0x5400c000da0e7fae */ /* 0x000fe8000c92187c */
[----:B------:R1:W-:Y:S01]  /*3e3b0*/  LDGSTS.E [R14+0x5800c], desc[UR60][R214.64], !P1 ;  /* 0x5800c000d60e7fae */ /* 0x0003e2000c92187c */
[----:B----4-:R-:W-:-:S05]  /*3e3c0*/  IMAD.WIDE R10, R5, 0x4, R222 ;  /* 0x00000004050a7825 */ /* 0x010fca00078e02de */
[----:B------:R4:W-:Y:S01]  /*3e3d0*/  STL.64 [R1+0x1c80], R10 ;  /* 0x001c800a01007387 */ /* 0x0009e20000100a00 */
[----:B-1----:R-:W-:-:S03]  /*3e3e0*/  IMAD.WIDE R214, R5, 0x4, R212 ;  /* 0x0000000405d67825 */ /* 0x002fc600078e02d4 */
[----:B------:R-:W3:Y:S01]  /*3e3f0*/  LDL.LU.64 R220, [R1+0x1670] ;  /* 0x0016700001dc7983 */ /* 0x000ee20000300a00 */
[----:B--2---:R-:W-:-:S03]  /*3e400*/  IMAD.WIDE R212, R5, 0x4, R204 ;  /* 0x0000000405d47825 */ /* 0x004fc600078e02cc */
[----:B------:R1:W-:Y:S04]  /*3e410*/  STL.64 [R1+0x1c78], R214 ;  /* 0x001c78d601007387 */ /* 0x0003e80000100a00 */
[----:B------:R-:W2:Y:S04]  /*3e420*/  LDL.LU.64 R218, [R1+0x1678] ;  /* 0x0016780001da7983 */ /* 0x000ea80000300a00 */
[----:B------:R-:W-:Y:S04]  /*3e430*/  STL.64 [R1+0x1c70], R212 ;  /* 0x001c70d401007387 */ /* 0x000fe80000100a00 */
[----:B------:R-:W2:Y:S01]  /*3e440*/  LDL.LU.64 R204, [R1+0x1680] ;  /* 0x0016800001cc7983 */ /* 0x000ea20000300a00 */
[----:B------:R-:W-:Y:S01]  /*3e450*/  IMAD.WIDE R202, R5, 0x4, R202 ;  /* 0x0000000405ca7825 */ /* 0x000fe200078e02ca */
[----:B------:R-:W-:-:S02]  /*3e460*/  IADD3 R6, R252, -0xd9, RZ ;  /* 0xffffff27fc067810 */ /* 0x000fc40007ffe0ff */
[----:B------:R4:W-:Y:S01]  /*3e470*/  LDGSTS.E [R14+0x5c00c], desc[UR60][R10.64], !P1 ;  /* 0x5c00c0000a0e7fae */ /* 0x0009e2000c92187c */
[----:B------:R-:W2:Y:S03]  /*3e480*/  LDC R252, c[0x0][0x230] ;  /* 0x00008c00fffc7b82 */ /* 0x000ea60000000800 */
[----:B------:R1:W-:Y:S04]  /*3e490*/  STL.64 [R1+0x18d0], R202 ;  /* 0x0018d0ca01007387 */ /* 0x0003e80000100a00 */
[----:B------:R-:W2:Y:S01]  /*3e4a0*/  LDL.LU.64 R222, [R1+0x1688] ;  /* 0x0016880001de7983 */ /* 0x000ea20000300a00 */
[----:B------:R-:W-:Y:S01]  /*3e4b0*/  ISETP.GE.U32.AND P2, PT, R6, 0x7ffffea8, PT ;  /* 0x7ffffea80600780c */ /* 0x000fe20003f46070 */
[----:B------:R-:W-:-:S02]  /*3e4c0*/  VIADD R6, R13, 0xffffff26 ;  /* 0xffffff260d067836 */ /* 0x000fc40000000000 */
[----:B------:R-:W2:Y:S03]  /*3e4d0*/  LDC R13, c[0x0][0x230] ;  /* 0x00008c00ff0d7b82 */ /* 0x000ea60000000800 */
[----:B------:R-:W-:-:S07]  /*3e4e0*/  ISETP.GE.U32.AND P6, PT, R6, 0x7ffffea7, PT ;  /* 0x7ffffea70600780c */ /* 0x000fce0003fc6070 */
[----:B------:R-:W-:Y:S04]  /*3e4f0*/  LDGSTS.E [R14+0x60000], desc[UR60][R214.64], !P2 ;  /* 0x60000000d60e7fae */ /* 0x000fe8000d12187c */
[----:B------:R-:W-:Y:S04]  /*3e500*/  LDGSTS.E [R14+0x64000], desc[UR60][R212.64], !P2 ;  /* 0x64000000d40e7fae */ /* 0x000fe8000d12187c */
[----:B------:R-:W-:Y:S01]  /*3e510*/  LDGSTS.E [R14+0x68000], desc[UR60][R202.64], !P2 ;  /* 0x68000000ca0e7fae */ /* 0x000fe2000d12187c */
[----:B------:R-:W-:Y:S02]  /*3e520*/  IADD3 R6, R15, -0xdb, RZ ;  /* 0xffffff250f067810 */ /* 0x000fe40007ffe0ff */
[----:B------:R-:W2:Y:S02]  /*3e530*/  LDC R15, c[0x0][0x230] ;  /* 0x00008c00ff0f7b82 */ /* 0x000ea40000000800 */
        /* <DEDUP_REMOVED lines=18> */
[----:B------:R-:W4:Y:S04]  /*3e660*/  LDL.LU.64 R210, [R1+0x16b0] ;  /* 0x0016b00001d27983 */ /* 0x000f280000300a00 */
[----:B-1----:R-:W4:Y:S04]  /*3e670*/  LDL.LU.64 R208, [R1+0x16b8] ;  /* 0x0016b80001d07983 */ /* 0x002f280000300a00 */
[----:B------:R-:W4:Y:S04]  /*3e680*/  LDL.LU.64 R206, [R1+0x16c0] ;  /* 0x0016c00001ce7983 */ /* 0x000f280000300a00 */
[----:B------:R-:W-:Y:S01]  /*3e690*/  LDGSTS.E [R14+0x68004], desc[UR60][R200.64], !P6 ;  /* 0x68004000c80e7fae */ /* 0x000fe2000f12187c */
[----:B------:R-:W-:-:S03]  /*3e6a0*/  IMAD.WIDE R220, R5, 0x4, R220 ;  /* 0x0000000405dc7825 */ /* 0x000fc600078e02dc */
[----:B------:R1:W-:Y:S04]  /*3e6b0*/  LDGSTS.E [R14+0x6c004], desc[UR60][R10.64], !P6 ;  /* 0x6c0040000a0e7fae */ /* 0x0003e8000f12187c */
[----:B------:R-:W-:Y:S01]  /*3e6c0*/  LDGSTS.E [R14+0x60008], desc[UR60][R220.64], !P0 ;  /* 0x60008000dc0e7fae */ /* 0x000fe2000c12187c */
[----:B--2---:R-:W-:-:S03]  /*3e6d0*/  IMAD.WIDE R218, R5, 0x4, R218 ;  /* 0x0000000405da7825 */ /* 0x004fc600078e02da */
[----:B---3--:R-:W2:Y:S04]  /*3e6e0*/  LDL.LU.64 R200, [R1+0x16c8] ;  /* 0x0016c80001c87983 */ /* 0x008ea80000300a00 */
        /* <DEDUP_REMOVED lines=36> */
[----:B------:R-:W4:Y:S04]  /*3e930*/  LDL.LU.64 R208, [R1+0x16f8] ;  /* 0x0016f80001d07983 */ /* 0x000f280000300a00 */
[----:B------:R-:W-:Y:S04]  /*3e940*/  STL.64 [R1+0x1678], R210 ;  /* 0x001678d201007387 */ /* 0x000fe80000100a00 */
[----:B------:R3:W-:Y:S04]  /*3e950*/  LDGSTS.E [R14+0x70000], desc[UR60][R216.64], !P2 ;  /* 0x70000000d80e7fae */ /* 0x0007e8000d12187c */
        /* <DEDUP_REMOVED lines=18> */
[----:B------:R-:W1:Y:S02]  /*3ea80*/  LDC R252, c[0x0][0x230] ;  /* 0x00008c00fffc7b82 */ /* 0x000e640000000800 */
[----:B------:R-:W-:-:S07]  /*3ea90*/  ISETP.GE.U32.AND P0, PT, R6, 0x7ffffe86, PT ;  /* 0x7ffffe860600780c */ /* 0x000fce0003f06070 */
[----:B------:R-:W-:Y:S01]  /*3eaa0*/  LDGSTS.E [R14+0x70004], desc[UR60][R216.64], !P6 ;  /* 0x70004000d80e7fae */ /* 0x000fe2000f12187c */
[----:B------:R-:W-:Y:S02]  /*3eab0*/  VIADD R6, R13, 0xffffff04 ;  /* 0xffffff040d067836 */ /* 0x000fe40000000000 */
[----:B------:R-:W1:Y:S03]  /*3eac0*/  LDC R13, c[0x0][0x230] ;  /* 0x00008c00ff0d7b82 */ /* 0x000e660000000800 */
[----:B------:R-:W-:Y:S01]  /*3ead0*/  ISETP.GE.U32.AND P1, PT, R6, 0x7ffffe85, PT ;  /* 0x7ffffe850600780c */ /* 0x000fe20003f26070 */
[----:B----4-:R-:W-:-:S04]  /*3eae0*/  IMAD.WIDE R214, R5, 0x4, R214 ;  /* 0x0000000405d67825 */ /* 0x010fc800078e02d6 */
[C---:B------:R-:W-:Y:S01]  /*3eaf0*/  IMAD.WIDE R212, R5.reuse, 0x4, R212 ;  /* 0x0000000405d47825 */ /* 0x040fe200078e02d4 */
[----:B------:R4:W-:Y:S03]  /*3eb00*/  STL.64 [R1+0x1658], R214 ;  /* 0x001658d601007387 */ /* 0x0009e60000100a00 */
[C---:B------:R-:W-:Y:S01]  /*3eb10*/  IMAD.WIDE R10, R5.reuse, 0x4, R220 ;  /* 0x00000004050a7825 */ /* 0x040fe200078e02dc */
[----:B------:R1:W-:Y:S04]  /*3eb20*/  STL.64 [R1+0x1650], R212 ;  /* 0x001650d401007387 */ /* 0x0003e80000100a00 */
[----:B------:R2:W-:Y:S04]  /*3eb30*/  STL.64 [R1+0x1648], R10 ;  /* 0x0016480a01007387 */ /* 0x0005e80000100a00 */
[----:B------:R-:W3:Y:S04]  /*3eb40*/  LDL.LU.64 R216, [R1+0xbe0] ;  /* 0x000be00001d87983 */ /* 0x000ee80000300a00 */
[----:B------:R-:W-:Y:S04]  /*3eb50*/  LDGSTS.E [R14+0x74004], desc[UR60][R214.64], !P6 ;  /* 0x74004000d60e7fae */ /* 0x000fe8000f12187c */
[----:B------:R-:W-:Y:S04]  /*3eb60*/  LDGSTS.E [R14+0x78004], desc[UR60][R212.64], !P6 ;  /* 0x78004000d40e7fae */ /* 0x000fe8000f12187c */
[----:B------:R2:W-:Y:S04]  /*3eb70*/  LDGSTS.E [R14+0x7c004], desc[UR60][R10.64], !P6 ;  /* 0x7c0040000a0e7fae */ /* 0x0005e8000f12187c */
[----:B----4-:R-:W4:Y:S01]  /*3eb80*/  LDL.LU.64 R214, [R1+0xbe8] ;  /* 0x000be80001d67983 */ /* 0x010f220000300a00 */
[----:B------:R-:W-:-:S03]  /*3eb90*/  IMAD.WIDE R220, R5, 0x4, R202 ;  /* 0x0000000405dc7825 */ /* 0x000fc600078e02ca */
[----:B-1----:R-:W4:Y:S04]  /*3eba0*/  LDL.LU.64 R212, [R1+0xbf0] ;  /* 0x000bf00001d47983 */ /* 0x002f280000300a00 */
[----:B------:R1:W-:Y:S04]  /*3ebb0*/  STL.64 [R1+0x1640], R220 ;  /* 0x001640dc01007387 */ /* 0x0003e80000100a00 */
[----:B------:R-:W4:Y:S04]  /*3ebc0*/  LDL.LU.64 R202, [R1+0xbf8] ;  /* 0x000bf80001ca7983 */ /* 0x000f280000300a00 */
[----:B------:R1:W-:Y:S01]  /*3ebd0*/  LDGSTS.E [R14+0x70008], desc[UR60][R220.64], !P0 ;  /* 0x70008000dc0e7fae */ /* 0x0003e2000c12187c */
[----:B------:R-:W-:-:S05]  /*3ebe0*/  IMAD.WIDE R208, R5, 0x4, R208 ;  /* 0x0000000405d07825 */ /* 0x000fca00078e02d0 */
[----:B------:R1:W-:Y:S04]  /*3ebf0*/  STL.64 [R1+0x1638], R208 ;  /* 0x001638d001007387 */ /* 0x0003e80000100a00 */
[----:B------:R-:W-:Y:S01]  /*3ec00*/  LDGSTS.E [R14+0x74008], desc[UR60][R208.64], !P0 ;  /* 0x74008000d00e7fae */ /* 0x000fe2000c12187c */
[----:B--2---:R-:W-:-:S04]  /*3ec10*/  IMAD.WIDE R200, R5, 0x4, R200 ;  /* 0x0000000405c87825 */ /* 0x004fc800078e02c8 */
[C---:B------:R-:W-:Y:S01]  /*3ec20*/  IMAD.WIDE R10, R5.reuse, 0x4, R222 ;  /* 0x00000004050a7825 */ /* 0x040fe200078e02de */
[----:B------:R2:W-:Y:S04]  /*3ec30*/  STL.64 [R1+0x1630], R200 ;  /* 0x001630c801007387 */ /* 0x0005e80000100a00 */
[----:B------:R3:W-:Y:S01]  /*3ec40*/  STL.64 [R1+0x1628], R10 ;  /* 0x0016280a01007387 */ /* 0x0007e20000100a00 */
[----:B-1----:R-:W-:-:S03]  /*3ec50*/  IMAD.WIDE R220, R5, 0x4, R218 ;  /* 0x0000000405dc7825 */ /* 0x002fc600078e02da */
[----:B------:R-:W-:Y:S01]  /*3ec60*/  LDGSTS.E [R14+0x78008], desc[UR60][R200.64], !P0 ;  /* 0x78008000c80e7fae */ /* 0x000fe2000c12187c */
[----:B------:R-:W-:-:S03]  /*3ec70*/  IMAD.WIDE R206, R5, 0x4, R206 ;  /* 0x0000000405ce7825 */ /* 0x000fc600078e02ce */
[----:B------:R-:W4:Y:S04]  /*3ec80*/  LDL.LU.64 R208, [R1+0xc00] ;  /* 0x000c000001d07983 */ /* 0x000f280000300a00 */
[----:B------:R1:W-:Y:S04]  /*3ec90*/  LDGSTS.E [R14+0x7c008], desc[UR60][R10.64], !P0 ;  /* 0x7c0080000a0e7fae */ /* 0x0003e8000c12187c */
[----:B--2---:R-:W2:Y:S01]  /*3eca0*/  LDL.LU.64 R200, [R1+0xc08] ;  /* 0x000c080001c87983 */ /* 0x004ea20000300a00 */
[----:B---3--:R-:W-:-:S03]  /*3ecb0*/  IMAD.WIDE R204, R5, 0x4, R204 ;  /* 0x0000000405cc7825 */ /* 0x008fc600078e02cc */
[----:B------:R-:W-:Y:S04]  /*3ecc0*/  STL.64 [R1+0x1620], R220 ;  /* 0x001620dc01007387 */ /* 0x000fe80000100a00 */
[----:B------:R3:W-:Y:S01]  /*3ecd0*/  STL.64 [R1+0x1618], R206 ;  /* 0x001618ce01007387 */ /* 0x0007e20000100a00 */
[----:B-1----:R-:W-:-:S03]  /*3ece0*/  IMAD.WIDE R10, R5, 0x4, R210 ;  /* 0x00000004050a7825 */ /* 0x002fc600078e02d2 */
[----:B------:R-:W2:Y:S04]  /*3ecf0*/  LDL.LU.64 R210, [R1+0xc10] ;  /* 0x000c100001d27983 */ /* 0x000ea80000300a00 */
[----:B------:R1:W-:Y:S04]  /*3ed00*/  STL.64 [R1+0x1610], R204 ;  /* 0x001610cc01007387 */ /* 0x0003e80000100a00 */
[----:B------:R-:W2:Y:S04]  /*3ed10*/  LDL.LU.64 R218, [R1+0xc18] ;  /* 0x000c180001da7983 */ /* 0x000ea80000300a00 */
[----:B------:R-:W-:Y:S04]  /*3ed20*/  LDGSTS.E [R14+0x7000c], desc[UR60][R220.64], !P1 ;  /* 0x7000c000dc0e7fae */ /* 0x000fe8000c92187c */
[----:B------:R4:W-:Y:S04]  /*3ed30*/  STL.64 [R1+0x1608], R10 ;  /* 0x0016080a01007387 */ /* 0x0009e80000100a00 */
[----:B------:R-:W-:Y:S01]  /*3ed40*/  LDGSTS.E [R14+0x7400c], desc[UR60][R206.64], !P1 ;  /* 0x7400c000ce0e7fae */ /* 0x000fe2000c92187c */
[----:B------:R-:W-:-:S02]  /*3ed50*/  IADD3 R6, R15, -0x9d, RZ ;  /* 0xffffff630f067810 */ /* 0x000fc40007ffe0ff */
[----:B------:R-:W2:Y:S01]  /*3ed60*/  LDC R15, c[0x0][0x230] ;  /* 0x00008c00ff0f7b82 */ /* 0x000ea20000000800 */
[----:B------:R-:W-:Y:S04]  /*3ed70*/  LDGSTS.E [R14+0x7800c], desc[UR60][R204.64], !P1 ;  /* 0x7800c000cc0e7fae */ /* 0x000fe8000c92187c */
[----:B---3--:R-:W3:Y:S01]  /*3ed80*/  LDL.LU.64 R206, [R1+0xc20] ;  /* 0x000c200001ce7983 */ /* 0x008ee20000300a00 */
[----:B------:R-:W-:-:S03]  /*3ed90*/  ISETP.GE.U32.AND P2, PT, R6, 0x7ffffee4, PT ;  /* 0x7ffffee40600780c */ /* 0x000fc60003f46070 */
[----:B------:R4:W-:Y:S04]  /*3eda0*/  LDGSTS.E [R14+0x7c00c], desc[UR60][R10.64], !P1 ;  /* 0x7c00c0000a0e7fae */ /* 0x0009e8000c92187c */
[----:B-1----:R-:W3:Y:S01]  /*3edb0*/  LDL.LU.64 R204, [R1+0xc28] ;  /* 0x000c280001cc7983 */ /* 0x002ee20000300a00 */
[----:B------:R-:W-:Y:S02]  /*3edc0*/  VIADD R6, R252, 0xffffff62 ;  /* 0xffffff62fc067836 */ /* 0x000fe40000000000 */
[----:B------:R-:W1:Y:S03]  /*3edd0*/  LDC R252, c[0x0][0x230] ;  /* 0x00008c00fffc7b82 */ /* 0x000e660000000800 */
        /* <DEDUP_REMOVED lines=8> */
[----:B------:R-:W-:-:S03]  /*3ee60*/  IMAD.WIDE R10, R5, 0x4, R202 ;  /* 0x00000004050a7825 */ /* 0x000fc600078e02ca */
[----:B------:R-:W4:Y:S04]  /*3ee70*/  LDL.LU.64 R202, [R1+0xc30] ;  /* 0x000c300001ca7983 */ /* 0x000f280000300a00 */
[----:B------:R-:W-:Y:S04]  /*3ee80*/  STL.64 [R1+0x15f8], R214 ;  /* 0x0015f8d601007387 */ /* 0x000fe80000100a00 */
[----:B------:R-:W4:Y:S04]  /*3ee90*/  LDL.LU.64 R222, [R1+0xc38] ;  /* 0x000c380001de7983 */ /* 0x000f280000300a00 */
[----:B------:R1:W-:Y:S04]  /*3eea0*/  STL.64 [R1+0x15f0], R212 ;  /* 0x0015f0d401007387 */ /* 0x0003e80000100a00 */
[----:B------:R2:W-:Y:S04]  /*3eeb0*/  STL.64 [R1+0x15e8], R10 ;  /* 0x0015e80a01007387 */ /* 0x0005e80000100a00 */
[----:B------:R2:W-:Y:S04]  /*3eec0*/  LDGSTS.E [R16+0x4c000], desc[UR60][R10.64], !P2 ;  /* 0x4c0000000a107fae */ /* 0x0005e8000d12187c */
[----:B-1----:R-:W4:Y:S01]  /*3eed0*/  LDL.LU.64 R212, [R1+0xc40] ;  /* 0x000c400001d47983 */ /* 0x002f220000300a00 */
[----:B------:R-:W-:-:S03]  /*3eee0*/  IMAD.WIDE R216, R5, 0x4, R208 ;  /* 0x0000000405d87825 */ /* 0x000fc600078e02d0 */
[----:B------:R-:W4:Y:S01]  /*3eef0*/  LDL.LU.64 R208, [R1+0xc48] ;  /* 0x000c480001d07983 */ /* 0x000f220000300a00 */
[----:B--2---:R-:W-:-:S03]  /*3ef00*/  IMAD.WIDE R214, R5, 0x4, R200 ;  /* 0x0000000405d67825 */ /* 0x004fc600078e02c8 */
[----:B------:R-:W-:Y:S04]  /*3ef10*/  STL.64 [R1+0x15e0], R216 ;  /* 0x0015e0d801007387 */ /* 0x000fe80000100a00 */
[----:B------:R-:W2:Y:S04]  /*3ef20*/  LDL.LU.64 R200, [R1+0xc50] ;  /* 0x000c500001c87983 */ /* 0x000ea80000300a00 */
[----:B------:R1:W-:Y:S01]  /*3ef30*/  STL.64 [R1+0x15d8], R214 ;  /* 0x0015d8d601007387 */ /* 0x0003e20000100a00 */
[----:B------:R-:W-:-:S03]  /*3ef40*/  IMAD.WIDE R210, R5, 0x4, R210 ;  /* 0x0000000405d27825 */ /* 0x000fc600078e02d2 */
[----:B------:R-:W2:Y:S04]  /*3ef50*/  LDL.LU.64 R220, [R1+0xc58] ;  /* 0x000c580001dc7983 */ /* 0x000ea80000300a00 */
[----:B------:R-:W-:Y:S01]  /*3ef60*/  LDGSTS.E [R16+0x40004], desc[UR60][R216.64], !P6 ;  /* 0x40004000d8107fae */ /* 0x000fe2000f12187c */
[----:B------:R-:W-:-:S03]  /*3ef70*/  IMAD.WIDE R10, R5, 0x4, R218 ;  /* 0x00000004050a7825 */ /* 0x000fc600078e02da */
[----:B------:R3:W-:Y:S04]  /*3ef80*/  STL.64 [R1+0x15d0], R210 ;  /* 0x0015d0d201007387 */ /* 0x0007e80000100a00 */
[----:B------:R-:W-:Y:S04]  /*3ef90*/  LDGSTS.E [R16+0x44004], desc[UR60][R214.64], !P6 ;  /* 0x44004000d6107fae */ /* 0x000fe8000f12187c */
[----:B------:R4:W-:Y:S04]  /*3efa0*/  STL.64 [R1+0x15b8], R10 ;  /* 0x0015b80a01007387 */ /* 0x0009e80000100a00 */
[----:B------:R-:W-:Y:S04]  /*3efb0*/  LDGSTS.E [R16+0x48004], desc[UR60][R210.64], !P6 ;  /* 0x48004000d2107fae */ /* 0x000fe8000f12187c */
[----:B-1----:R-:W2:Y:S04]  /*3efc0*/  LDL.LU.64 R214, [R1+0xc60] ;  /* 0x000c600001d67983 */ /* 0x002ea80000300a00 */
[----:B------:R-:W2:Y:S01]  /*3efd0*/  LDL.LU.64 R216, [R1+0xc68] ;  /* 0x000c680001d87983 */ /* 0x000ea20000300a00 */
[----:B---3--:R-:W-:Y:S01]  /*3efe0*/  IMAD.WIDE R206, R5, 0x4, R206 ;  /* 0x0000000405ce7825 */ /* 0x008fe200078e02ce */
[----:B------:R-:W-:-:S02]  /*3eff0*/  IADD3 R6, R13, -0x9f, RZ ;  /* 0xffffff610d067810 */ /* 0x000fc40007ffe0ff */
[----:B------:R1:W-:Y:S01]  /*3f000*/  LDGSTS.E [R16+0x4c004], desc[UR60][R10.64], !P6 ;  /* 0x4c0040000a107fae */ /* 0x0003e2000f12187c */
[----:B------:R-:W3:Y:S03]  /*3f010*/  LDC R13, c[0x0][0x230] ;  /* 0x00008c00ff0d7b82 */ /* 0x000ee60000000800 */
[----:B------:R1:W-:Y:S04]  /*3f020*/  STL.64 [R1+0x15b0], R206 ;  /* 0x0015b0ce01007387 */ /* 0x0003e80000100a00 */
[----:B------:R-:W3:Y:S01]  /*3f030*/  LDL.LU.64 R210, [R1+0xc70] ;  /* 0x000c700001d27983 */ /* 0x000ee20000300a00 */
[----:B------:R-:W-:Y:S01]  /*3f040*/  ISETP.GE.U32.AND P0, PT, R6, 0x7ffffee2, PT ;  /* 0x7ffffee20600780c */ /* 0x000fe20003f06070 */
[----:B------:R-:W-:-:S05]  /*3f050*/  IMAD.WIDE R204, R5, 0x4, R204 ;  /* 0x0000000405cc7825 */ /* 0x000fca00078e02cc */
[----:B------:R1:W-:Y:S04]  /*3f060*/  STL.64 [R1+0x1598], R204 ;  /* 0x001598cc01007387 */ /* 0x0003e80000100a00 */
[----:B------:R-:W3:Y:S01]  /*3f070*/  LDL.LU.64 R218, [R1+0xc78] ;  /* 0x000c780001da7983 */ /* 0x000ee20000300a00 */
[----:B------:R-:W-:Y:S02]  /*3f080*/  VIADD R6, R15, 0xffffff60 ;  /* 0xffffff600f067836 */ /* 0x000fe40000000000 */
[----:B------:R-:W3:Y:S01]  /*3f090*/  LDC R15, c[0x0][0x230] ;  /* 0x00008c00ff0f7b82 */ /* 0x000ee20000000800 */
[----:B------:R-:W-:Y:S04]  /*3f0a0*/  LDGSTS.E [R16+0x40008], desc[UR60][R206.64], !P0 ;  /* 0x40008000ce107fae */ /* 0x000fe8000c12187c */
[----:B------:R-:W-:Y:S01]  /*3f0b0*/  LDGSTS.E [R16+0x44008], desc[UR60][R204.64], !P0 ;  /* 0x44008000cc107fae */ /* 0x000fe2000c12187c */
[----:B------:R-:W-:-:S02]  /*3f0c0*/  ISETP.GE.U32.AND P1, PT, R6, 0x7ffffee1, PT ;  /* 0x7ffffee10600780c */ /* 0x000fc40003f26070 */
[----:B------:R-:W-:Y:S02]  /*3f0d0*/  IADD3 R6, R252, -0xbd, RZ ;  /* 0xffffff43fc067810 */ /* 0x000fe40007ffe0ff */
[----:B------:R-:W3:Y:S02]  /*3f0e0*/  LDC R252, c[0x0][0x230] ;  /* 0x00008c00fffc7b82 */ /* 0x000ee40000000800 */
[----:B------:R-:W-:Y:S01]  /*3f0f0*/  ISETP.GE.U32.AND P2, PT, R6, 0x7ffffec4, PT ;  /* 0x7ffffec40600780c */ /* 0x000fe20003f46070 */
[----:B----4-:R-:W-:-:S04]  /*3f100*/  IMAD.WIDE R202, R5, 0x4, R202 ;  /* 0x0000000405ca7825 */ /* 0x010fc800078e02ca */
        /* <DEDUP_REMOVED lines=19> */
[----:B-1----:R-:W4:Y:S04]  /*3f240*/  LDL.LU.64 R212, [R1+0xca0] ;  /* 0x000ca00001d47983 */ /* 0x002f280000300a00 */
[----:B------:R-:W-:Y:S04]  /*3f250*/  LDGSTS.E [R16+0x4800c], desc[UR60][R200.64], !P1 ;  /* 0x4800c000c8107fae */ /* 0x000fe8000c92187c */
[----:B------:R-:W4:Y:S04]  /*3f260*/  LDL.LU.64 R208, [R1+0xca8] ;  /* 0x000ca80001d07983 */ /* 0x000f280000300a00 */
[----:B------:R1:W-:Y:S01]  /*3f270*/  LDGSTS.E [R16+0x4c00c], desc[UR60][R10.64], !P1 ;  /* 0x4c00c0000a107fae */ /* 0x0003e2000c92187c */
[----:B------:R-:W-:-:S03]  /*3f280*/  IMAD.WIDE R214, R5, 0x4, R214 ;  /* 0x0000000405d67825 */ /* 0x000fc600078e02d6 */
[----:B--2---:R-:W2:Y:S01]  /*3f290*/  LDL.LU.64 R200, [R1+0xcb0] ;  /* 0x000cb00001c87983 */ /* 0x004ea20000300a00 */
[----:B------:R-:W-:-:S03]  /*3f2a0*/  IMAD.WIDE R216, R5, 0x4, R216 ;  /* 0x0000000405d87825 */ /* 0x000fc600078e02d8 */
[----:B------:R1:W-:Y:S04]  /*3f2b0*/  STL.64 [R1+0x1558], R214 ;  /* 0x001558d601007387 */ /* 0x0003e80000100a00 */
[----:B------:R1:W-:Y:S04]  /*3f2c0*/  STL.64 [R1+0x1550], R216 ;  /* 0x001550d801007387 */ /* 0x0003e80000100a00 */
[----:B------:R-:W-:Y:S01]  /*3f2d0*/  LDGSTS.E [R16+0x50000], desc[UR60][R214.64], !P2 ;  /* 0x50000000d6107fae */ /* 0x000fe2000d12187c */
[----:B---3--:R-:W-:-:S03]  /*3f2e0*/  IMAD.WIDE R210, R5, 0x4, R210 ;  /* 0x0000000405d27825 */ /* 0x008fc600078e02d2 */
[----:B------:R3:W-:Y:S04]  /*3f2f0*/  LDGSTS.E [R16+0x54000], desc[UR60][R216.64], !P2 ;  /* 0x54000000d8107fae */ /* 0x0007e8000d12187c */
[----:B------:R3:W-:Y:S04]  /*3f300*/  STL.64 [R1+0x1548], R210 ;  /* 0x001548d201007387 */ /* 0x0007e80000100a00 */
[----:B-1----:R-:W2:Y:S01]  /*3f310*/  LDL.LU.64 R214, [R1+0xcb8] ;  /* 0x000cb80001d67983 */ /* 0x002ea20000300a00 */
[----:B------:R-:W-:-:S03]  /*3f320*/  IMAD.WIDE R10, R5, 0x4, R218 ;  /* 0x00000004050a7825 */ /* 0x000fc600078e02da */
[----:B------:R-:W-:Y:S01]  /*3f330*/  LDGSTS.E [R16+0x58000], desc[UR60][R210.64], !P2 ;  /* 0x58000000d2107fae */ /* 0x000fe2000d12187c */
[----:B------:R-:W-:-:S03]  /*3f340*/  VIADD R6, R13, 0xffffff42 ;  /* 0xffffff420d067836 */ /* 0x000fc60000000000 */
[----:B------:R4:W-:Y:S01]  /*3f350*/  STL.64 [R1+0x1540], R10 ;  /* 0x0015400a01007387 */ /* 0x0009e20000100a00 */
[----:B------:R-:W1:Y:S01]  /*3f360*/  LDC R13, c[0x0][0x230] ;  /* 0x00008c00ff0d7b82 */ /* 0x000e620000000800 */
[----:B------:R-:W-:Y:S02]  /*3f370*/  ISETP.GE.U32.AND P6, PT, R6, 0x7ffffec3, PT ;  /* 0x7ffffec30600780c */ /* 0x000fe40003fc6070 */
[----:B------:R4:W-:Y:S01]  /*3f380*/  LDGSTS.E [R16+0x5c000], desc[UR60][R10.64], !P2 ;  /* 0x5c0000000a107fae */ /* 0x0009e2000d12187c */
[----:B------:R-:W-:-:S04]  /*3f390*/  IADD3 R6, R15, -0xbf, RZ ;  /* 0xffffff410f067810 */ /* 0x000fc80007ffe0ff */
[----:B------:R-:W-:Y:S01]  /*3f3a0*/  ISETP.GE.U32.AND P0, PT, R6, 0x7ffffec2, PT ;  /* 0x7ffffec20600780c */ /* 0x000fe20003f06070 */
[C---:B------:R-:W-:Y:S01]  /*3f3b0*/  IMAD.WIDE R220, R5.reuse, 0x4, R206 ;  /* 0x0000000405dc7825 */ /* 0x040fe200078e02ce */
[----:B------:R-:W1:Y:S01]  /*3f3c0*/  LDC R15, c[0x0][0x230] ;  /* 0x00008c00ff0f7b82 */ /* 0x000e620000000800 */
[----:B------:R-:W2:Y:S02]  /*3f3d0*/  LDL.LU.64 R206, [R1+0xcc0] ;  /* 0x000cc00001ce7983 */ /* 0x000ea40000300a00 */
[C---:B------:R-:W-:Y:S02]  /*3f3e0*/  IMAD.WIDE R218, R5.reuse, 0x4, R204 ;  /* 0x0000000405da7825 */ /* 0x040fe400078e02cc */
[----:B------:R4:W-:Y:S04]  /*3f3f0*/  STL.64 [R1+0x1538], R220 ;  /* 0x001538dc01007387 */ /* 0x0009e80000100a00 */
[----:B------:R-:W-:Y:S04]  /*3f400*/  LDGSTS.E [R16+0x50004], desc[UR60][R220.64], !P6 ;  /* 0x50004000dc107fae */ /* 0x000fe8000f12187c */
[----:B------:R-:W-:Y:S01]  /*3f410*/  LDGSTS.E [R16+0x54004], desc[UR60][R218.64], !P6 ;  /* 0x54004000da107fae */ /* 0x000fe2000f12187c */
[----:B---3--:R-:W-:-:S03]  /*3f420*/  IMAD.WIDE R216, R5, 0x4, R202 ;  /* 0x0000000405d87825 */ /* 0x008fc600078e02ca */
[----:B------:R-:W3:Y:S04]  /*3f430*/  LDL.LU.64 R202, [R1+0xcc8] ;  /* 0x000cc80001ca7983 */ /* 0x000ee80000300a00 */
[----:B------:R1:W-:Y:S04]  /*3f440*/  STL.64 [R1+0x1530], R218 ;  /* 0x001530da01007387 */ /* 0x0003e80000100a00 */
[----:B------:R-:W3:Y:S04]  /*3f450*/  LDL.LU.64 R204, [R1+0xcd0] ;  /* 0x000cd00001cc7983 */ /* 0x000ee80000300a00 */
[----:B------:R2:W-:Y:S04]  /*3f460*/  STL.64 [R1+0x1528], R216 ;  /* 0x001528d801007387 */ /* 0x0005e80000100a00 */
[----:B------:R-:W3:Y:S04]  /*3f470*/  LDL.LU.64 R210, [R1+0xcd8] ;  /* 0x000cd80001d27983 */ /* 0x000ee80000300a00 */
[----:B------:R-:W-:Y:S01]  /*3f480*/  LDGSTS.E [R16+0x58004], desc[UR60][R216.64], !P6 ;  /* 0x58004000d8107fae */ /* 0x000fe2000f12187c */
[----:B----4-:R-:W-:-:S05]  /*3f490*/  IMAD.WIDE R10, R5, 0x4, R222 ;  /* 0x00000004050a7825 */ /* 0x010fca00078e02de */
[----:B------:R4:W-:Y:S01]  /*3f4a0*/  STL.64 [R1+0x1520], R10 ;  /* 0x0015200a01007387 */ /* 0x0009e20000100a00 */
[----:B------:R-:W-:-:S03]  /*3f4b0*/  IMAD.WIDE R212, R5, 0x4, R212 ;  /* 0x0000000405d47825 */ /* 0x000fc600078e02d4 */
[----:B------:R-:W3:Y:S04]  /*3f4c0*/  LDL.LU.64 R220, [R1+0xce0] ;  /* 0x000ce00001dc7983 */ /* 0x000ee80000300a00 */
[----:B------:R4:W-:Y:S01]  /*3f4d0*/  STL.64 [R1+0x1518], R212 ;  /* 0x001518d401007387 */ /* 0x0009e20000100a00 */
[----:B------:R-:W-:-:S03]  /*3f4e0*/  IMAD.WIDE R208, R5, 0x4, R208 ;  /* 0x0000000405d07825 */ /* 0x000fc600078e02d0 */
[----:B------:R4:W-:Y:S04]  /*3f4f0*/  LDGSTS.E [R16+0x5c004], desc[UR60][R10.64], !P6 ;  /* 0x5c0040000a107fae */ /* 0x0009e8000f12187c */
[----:B-1----:R-:W3:Y:S01]  /*3f500*/  LDL.LU.64 R218, [R1+0xce8] ;  /* 0x000ce80001da7983 */ /* 0x002ee20000300a00 */
[----:B--2---:R-:W-:-:S03]  /*3f510*/  IMAD.WIDE R200, R5, 0x4, R200 ;  /* 0x0000000405c87825 */ /* 0x004fc600078e02c8 */
[----:B------:R-:W-:Y:S04]  /*3f520*/  STL.64 [R1+0x1510], R208 ;  /* 0x001510d001007387 */ /* 0x000fe80000100a00 */
[----:B------:R-:W2:Y:S04]  /*3f530*/  LDL.LU.64 R216, [R1+0xcf0] ;  /* 0x000cf00001d87983 */ /* 0x000ea80000300a00 */
[----:B------:R1:W-:Y:S04]  /*3f540*/  STL.64 [R1+0x1508], R200 ;  /* 0x001508c801007387 */ /* 0x0003e80000100a00 */
[----:B------:R-:W2:Y:S04]  /*3f550*/  LDL.LU.64 R222, [R1+0xcf8] ;  /* 0x000cf80001de7983 */ /* 0x000ea80000300a00 */
[----:B------:R-:W-:Y:S04]  /*3f560*/  LDGSTS.E [R16+0x50008], desc[UR60][R212.64], !P0 ;  /* 0x50008000d4107fae */ /* 0x000fe8000c12187c */
[----:B------:R-:W-:Y:S01]  /*3f570*/  LDGSTS.E [R16+0x54008], desc[UR60][R208.64], !P0 ;  /* 0x54008000d0107fae */ /* 0x000fe2000c12187c */
[----:B----4-:R-:W-:-:S03]  /*3f580*/  IMAD.WIDE R10, R5, 0x4, R214 ;  /* 0x00000004050a7825 */ /* 0x010fc600078e02d6 */
[----:B------:R-:W-:Y:S04]  /*3f590*/  LDGSTS.E [R16+0x58008], desc[UR60][R200.64], !P0 ;  /* 0x58008000c8107fae */ /* 0x000fe8000c12187c */
[----:B------:R4:W-:Y:S04]  /*3f5a0*/  STL.64 [R1+0x1500], R10 ;  /* 0x0015000a01007387 */ /* 0x0009e80000100a00 */
[----:B------:R-:W2:Y:S04]  /*3f5b0*/  LDL.LU.64 R212, [R1+0xd00] ;  /* 0x000d000001d47983 */ /* 0x000ea80000300a00 */
[----:B-1----:R-:W2:Y:S04]  /*3f5c0*/  LDL.LU.64 R200, [R1+0xd08] ;  /* 0x000d080001c87983 */ /* 0x002ea80000300a00 */
[----:B------:R-:W2:Y:S04]  /*3f5d0*/  LDL.LU.64 R208, [R1+0xd10] ;  /* 0x000d100001d07983 */ /* 0x000ea80000300a00 */
[----:B------:R-:W2:Y:S01]  /*3f5e0*/  LDL.LU.64 R214, [R1+0xd18] ;  /* 0x000d180001d67983 */ /* 0x000ea20000300a00 */
        /* <DEDUP_REMOVED lines=10> */
[----:B------:R-:W-:-:S05]  /*3f690*/  IMAD.WIDE R206, R5, 0x4, R206 ;  /* 0x0000000405ce7825 */ /* 0x000fca00078e02ce */
[----:B------:R-:W-:Y:S04]  /*3f6a0*/  STL.64 [R1+0x14f8], R206 ;  /* 0x0014f8ce01007387 */ /* 0x000fe80000100a00 */
[----:B------:R-:W-:Y:S01]  /*3f6b0*/  LDGSTS.E [R16+0x5000c], desc[UR60][R206.64], !P1 ;  /* 0x5000c000ce107fae */ /* 0x000fe2000c92187c */
[----:B---3--:R-:W-:-:S04]  /*3f6c0*/  IMAD.WIDE R202, R5, 0x4, R202 ;  /* 0x0000000405ca7825 */ /* 0x008fc800078e02ca */
[C---:B------:R-:W-:Y:S01]  /*3f6d0*/  IMAD.WIDE R204, R5.reuse, 0x4, R204 ;  /* 0x0000000405cc7825 */ /* 0x040fe200078e02cc */
[----:B------:R3:W-:Y:S03]  /*3f6e0*/  STL.64 [R1+0x14f0], R202 ;  /* 0x0014f0ca01007387 */ /* 0x0007e60000100a00 */
[C---:B----4-:R-:W-:Y:S01]  /*3f6f0*/  IMAD.WIDE R10, R5.reuse, 0x4, R210 ;  /* 0x00000004050a7825 */ /* 0x050fe200078e02d2 */
[----:B------:R4:W-:Y:S04]  /*3f700*/  STL.64 [R1+0x14e8], R204 ;  /* 0x0014e8cc01007387 */ /* 0x0009e80000100a00 */
[----:B------:R-:W-:Y:S04]  /*3f710*/  LDGSTS.E [R16+0x5400c], desc[UR60][R202.64], !P1 ;  /* 0x5400c000ca107fae */ /* 0x000fe8000c92187c */
[----:B------:R1:W-:Y:S04]  /*3f720*/  STL.64 [R1+0x14e0], R10 ;  /* 0x0014e00a01007387 */ /* 0x0003e80000100a00 */
[----:B------:R-:W-:Y:S04]  /*3f730*/  LDGSTS.E [R16+0x5800c], desc[UR60][R204.64], !P1 ;  /* 0x5800c000cc107fae */ /* 0x000fe8000c92187c */
[----:B---3--:R-:W3:Y:S04]  /*3f740*/  LDL.LU.64 R202, [R1+0x1730] ;  /* 0x0017300001ca7983 */ /* 0x008ee80000300a00 */
[----:B------:R1:W-:Y:S04]  /*3f750*/  LDGSTS.E [R16+0x5c00c], desc[UR60][R10.64], !P1 ;  /* 0x5c00c0000a107fae */ /* 0x0003e8000c92187c */
[----:B----4-:R-:W4:Y:S04]  /*3f760*/  LDL.LU.64 R204, [R1+0x1738] ;  /* 0x0017380001cc7983 */ /* 0x010f280000300a00 */
[----:B------:R-:W4:Y:S04]  /*3f770*/  LDL.LU.64 R206, [R1+0x1740] ;  /* 0x0017400001ce7983 */ /* 0x000f280000300a00 */
[----:B------:R-:W4:Y:S01]  /*3f780*/  LDL.LU.64 R210, [R1+0x1748] ;  /* 0x0017480001d27983 */ /* 0x000f220000300a00 */
[----:B------:R-:W-:-:S04]  /*3f790*/  IMAD.WIDE R220, R5, 0x4, R220 ;  /* 0x0000000405dc7825 */ /* 0x000fc800078e02dc */
[C---:B------:R-:W-:Y:S01]  /*3f7a0*/  IMAD.WIDE R218, R5.reuse, 0x4, R218 ;  /* 0x0000000405da7825 */ /* 0x040fe200078e02da */
[----:B------:R-:W-:Y:S04]  /*3f7b0*/  STL.64 [R1+0x14d8], R220 ;  /* 0x0014d8dc01007387 */ /* 0x000fe80000100a00 */
[----:B------:R-:W-:Y:S01]  /*3f7c0*/  LDGSTS.E [R16+0x60000], desc[UR60][R220.64], !P2 ;  /* 0x60000000dc107fae */ /* 0x000fe2000d12187c */
[----:B--2---:R-:W-:-:S03]  /*3f7d0*/  IMAD.WIDE R216, R5, 0x4, R216 ;  /* 0x0000000405d87825 */ /* 0x004fc600078e02d8 */
[----:B------:R-:W-:Y:S04]  /*3f7e0*/  STL.64 [R1+0x14d0], R218 ;  /* 0x0014d0da01007387 */ /* 0x000fe80000100a00 */
[----:B------:R-:W-:Y:S01]  /*3f7f0*/  LDGSTS.E [R16+0x64000], desc[UR60][R218.64], !P2 ;  /* 0x64000000da107fae */ /* 0x000fe2000d12187c */
[----:B-1----:R-:W-:-:S03]  /*3f800*/  IMAD.WIDE R10, R5, 0x4, R222 ;  /* 0x00000004050a7825 */ /* 0x002fc600078e02de */
[----:B------:R-:W-:Y:S04]  /*3f810*/  STL.64 [R1+0x14c8], R216 ;  /* 0x0014c8d801007387 */ /* 0x000fe80000100a00 */
[----:B------:R-:W-:Y:S04]  /*3f820*/  LDGSTS.E [R16+0x68000], desc[UR60][R216.64], !P2 ;  /* 0x68000000d8107fae */ /* 0x000fe8000d12187c */
[----:B------:R1:W-:Y:S04]  /*3f830*/  STL.64 [R1+0x14c0], R10 ;  /* 0x0014c00a01007387 */ /* 0x0003e80000100a00 */
[----:B------:R1:W-:Y:S01]  /*3f840*/  LDGSTS.E [R16+0x6c000], desc[UR60][R10.64], !P2 ;  /* 0x6c0000000a107fae */ /* 0x0003e2000d12187c */
[----:B------:R-:W-:-:S04]  /*3f850*/  IMAD.WIDE R212, R5, 0x4, R212 ;  /* 0x0000000405d47825 */ /* 0x000fc800078e02d4 */
[C---:B------:R-:W-:Y:S01]  /*3f860*/  IMAD.WIDE R200, R5.reuse, 0x4, R200 ;  /* 0x0000000405c87825 */ /* 0x040fe200078e02c8 */
[----:B------:R2:W-:Y:S03]  /*3f870*/  STL.64 [R1+0x14b8], R212 ;  /* 0x0014b8d401007387 */ /* 0x0005e60000100a00 */
[C---:B------:R-:W-:Y:S01]  /*3f880*/  IMAD.WIDE R208, R5.reuse, 0x4, R208 ;  /* 0x0000000405d07825 */ /* 0x040fe200078e02d0 */
[----:B------:R2:W-:Y:S03]  /*3f890*/  STL.64 [R1+0x14b0], R200 ;  /* 0x0014b0c801007387 */ /* 0x0005e60000100a00 */
[----:B-1----:R-:W-:Y:S01]  /*3f8a0*/  IMAD.WIDE R10, R5, 0x4, R214 ;  /* 0x00000004050a7825 */ /* 0x002fe200078e02d6 */
[----:B------:R2:W-:Y:S04]  /*3f8b0*/  LDGSTS.E [R16+0x60004], desc[UR60][R212.64], !P6 ;  /* 0x60004000d4107fae */ /* 0x0005e8000f12187c */
[----:B------:R1:W-:Y:S04]  /*3f8c0*/  STL.64 [R1+0x14a8], R208 ;  /* 0x0014a8d001007387 */ /* 0x0003e80000100a00 */
[----:B------:R-:W-:Y:S04]  /*3f8d0*/  LDGSTS.E [R16+0x64004], desc[UR60][R200.64], !P6 ;  /* 0x64004000c8107fae */ /* 0x000fe8000f12187c */
[----:B------:R4:W-:Y:S01]  /*3f8e0*/  STL.64 [R1+0x14a0], R10 ;  /* 0x0014a00a01007387 */ /* 0x0009e20000100a00 */
[----:B------:R-:W-:Y:S01]  /*3f8f0*/  IADD3 R6, R252, -0xdf, RZ ;  /* 0xffffff21fc067810 */ /* 0x000fe20007ffe0ff */
[----:B--2---:R-:W2:Y:S02]  /*3f900*/  LDC R213, c[0x0][0x23c] ;  /* 0x00008f00ffd57b82 */ /* 0x004ea40000000800 */
[----:B------:R-:W-:Y:S04]  /*3f910*/  LDGSTS.E [R16+0x68004], desc[UR60][R208.64], !P6 ;  /* 0x68004000d0107fae */ /* 0x000fe8000f12187c */
[----:B------:R-:W4:Y:S02]  /*3f920*/  LDL.LU.64 R200, [R1+0x1758] ;  /* 0x0017580001c87983 */ /* 0x000f240000300a00 */
[----:B------:R-:W2:Y:S01]  /*3f930*/  LDC R252, c[0x0][0x230] ;  /* 0x00008c00fffc7b82 */ /* 0x000ea20000000800 */
[----:B------:R-:W-:Y:S01]  /*3f940*/  ISETP.GE.U32.AND P0, PT, R6, 0x7ffffea2, PT ;  /* 0x7ffffea20600780c */ /* 0x000fe20003f06070 */
[----:B------:R-:W-:Y:S01]  /*3f950*/  VIADD R6, R13, 0xffffff20 ;  /* 0xffffff200d067836 */ /* 0x000fe20000000000 */
[----:B------:R4:W-:Y:S04]  /*3f960*/  LDGSTS.E [R16+0x6c004], desc[UR60][R10.64], !P6 ;  /* 0x6c0040000a107fae */ /* 0x0009e8000f12187c */
[----:B------:R-:W-:Y:S01]  /*3f970*/  ISETP.GE.U32.AND P1, PT, R6, 0x7ffffea1, PT ;  /* 0x7ffffea10600780c */ /* 0x000fe20003f26070 */
[----:B-1----:R-:W4:Y:S01]  /*3f980*/  LDL.LU.64 R208, [R1+0x1788] ;  /* 0x0017880001d07983 */ /* 0x002f220000300a00 */
[----:B------:R-:W-:Y:S01]  /*3f990*/  IADD3 R6, R15, -0xfd, RZ ;  /* 0xffffff030f067810 */ /* 0x000fe20007ffe0ff */
[----:B------:R-:W1:Y:S02]  /*3f9a0*/  LDC R13, c[0x0][0x230] ;  /* 0x00008c00ff0d7b82 */ /* 0x000e640000000800 */
[----:B------:R-:W4:Y:S01]  /*3f9b0*/  LDL.LU.64 R216, [R1+0x17b8] ;  /* 0x0017b80001d87983 */ /* 0x000f220000300a00 */
[----:B------:R-:W-:Y:S01]  /*3f9c0*/  ISETP.GE.U32.AND P2, PT, R6, 0x7ffffe84, PT ;  /* 0x7ffffe840600780c */ /* 0x000fe20003f46070 */
[----:B--2---:R-:W-:-:S05]  /*3f9d0*/  VIADD R6, R252, 0xffffff02 ;  /* 0xffffff02fc067836 */ /* 0x004fca0000000000 */
[----:B------:R-:W-:Y:S02]  /*3f9e0*/  ISETP.GE.U32.AND P6, PT, R6, 0x7ffffe83, PT ;  /* 0x7ffffe830600780c */ /* 0x000fe40003fc6070 */
[----:B------:R-:W-:-:S05]  /*3f9f0*/  SHF.L.U32 R6, R213, 0x7, RZ ;  /* 0x00000007d5067819 */ /* 0x000fca00000006ff */
[----:B------:R-:W-:-:S04]  /*3fa00*/  IMAD.WIDE R8, R6, 0x4, R8 ;  /* 0x0000000406087825 */ /* 0x000fc800078e0208 */
[----:B---3--:R-:W-:-:S05]  /*3fa10*/  IMAD.WIDE R202, R5, 0x4, R202 ;  /* 0x0000000405ca7825 */ /* 0x008fca00078e02ca */
[----:B------:R2:W-:Y:S01]  /*3fa20*/  STL.64 [R1+0x1498], R202 ;  /* 0x001498ca01007387 */ /* 0x0005e20000100a00 */
[----:B----4-:R-:W-:-:S03]  /*3fa30*/  IMAD.WIDE R204, R5, 0x4, R204 ;  /* 0x0000000405cc7825 */ /* 0x010fc600078e02cc */
[----:B------:R-:W3:Y:S01]  /*3fa40*/  LDL.LU.64 R224, [R1+0x17e8] ;  /* 0x0017e80001e07983 */ /* 0x000ee20000300a00 */
[----:B------:R-:W-:-:S03]  /*3fa50*/  IMAD.WIDE R206, R5, 0x4, R206 ;  /* 0x0000000405ce7825 */ /* 0x000fc600078e02ce */
[----:B------:R4:W-:Y:S01]  /*3fa60*/  STL.64 [R1+0x1490], R204 ;  /* 0x001490cc01007387 */ /* 0x0009e20000100a00 */
[----:B------:R-:W-:-:S03]  /*3fa70*/  IMAD.WIDE R10, R5, 0x4, R210 ;  /* 0x00000004050a7825 */ /* 0x000fc600078e02d2 */
[----:B------:R1:W-:Y:S04]  /*3fa80*/  STL.64 [R1+0x1488], R206 ;  /* 0x001488ce01007387 */ /* 0x0003e80000100a00 */
[----:B------:R1:W-:Y:S04]  /*3fa90*/  STL.64 [R1+0x1480], R10 ;  /* 0x0014800a01007387 */ /* 0x0003e80000100a00 */
[----:B------:R-:W-:Y:S04]  /*3faa0*/  LDGSTS.E [R16+0x60008], desc[UR60][R202.64], !P0 ;  /* 0x60008000ca107fae */ /* 0x000fe8000c12187c */
[----:B------:R-:W3:Y:S04]  /*3fab0*/  LDL.LU.64 R232, [R1+0x1818] ;  /* 0x0018180001e87983 */ /* 0x000ee80000300a00 */
[----:B------:R-:W-:Y:S04]  /*3fac0*/  LDGSTS.E [R16+0x64008], desc[UR60][R204.64], !P0 ;  /* 0x64008000cc107fae */ /* 0x000fe8000c12187c */
[----:B--2---:R-:W2:Y:S04]  /*3fad0*/  LDL.LU.64 R202, [R1+0x1760] ;  /* 0x0017600001ca7983 */ /* 0x004ea80000300a00 */
[----:B------:R-:W-:Y:S04]  /*3fae0*/  LDGSTS.E [R16+0x68008], desc[UR60][R206.64], !P0 ;  /* 0x68008000ce107fae */ /* 0x000fe8000c12187c */
[----:B----4-:R-:W4:Y:S04]  /*3faf0*/  LDL.LU.64 R204, [R1+0x1770] ;  /* 0x0017700001cc7983 */ /* 0x010f280000300a00 */
[----:B------:R1:W-:Y:S04]  /*3fb00*/  LDGSTS.E [R16+0x6c008], desc[UR60][R10.64], !P0 ;  /* 0x6c0080000a107fae */ /* 0x0003e8000c12187c */
[----:B-1----:R-:W4:Y:S04]  /*3fb10*/  LDL.LU.64 R206, [R1+0x1778] ;  /* 0x0017780001ce7983 */ /* 0x002f280000300a00 */
[----:B------:R-:W4:Y:S04]  /*3fb20*/  LDL.LU.64 R210, [R1+0x1790] ;  /* 0x0017900001d27983 */ /* 0x000f280000300a00 */
[----:B------:R-:W4:Y:S01]  /*3fb30*/  LDL.LU.64 R212, [R1+0x17a0] ;  /* 0x0017a00001d47983 */ /* 0x000f220000300a00 */
[----:B------:R-:W-:-:S03]  /*3fb40*/  IMAD.WIDE R10, R6, 0x4, R18 ;  /* 0x00000004060a7825 */ /* 0x000fc600078e0212 */
[----:B------:R-:W4:Y:S04]  /*3fb50*/  LDL.LU.64 R214, [R1+0x17a8] ;  /* 0x0017a80001d67983 */ /* 0x000f280000300a00 */
[----:B------:R-:W4:Y:S04]  /*3fb60*/  LDL.LU.64 R218, [R1+0x17c0] ;  /* 0x0017c00001da7983 */ /* 0x000f280000300a00 */
[----:B------:R-:W4:Y:S04]  /*3fb70*/  LDL.LU.64 R18, [R1+0x1838] ;  /* 0x0018380001127983 */ /* 0x000f280000300a00 */
[----:B------:R-:W4:Y:S04]  /*3fb80*/  LDL.LU.64 R220, [R1+0x17d0] ;  /* 0x0017d00001dc7983 */ /* 0x000f280000300a00 */
[----:B------:R-:W4:Y:S04]  /*3fb90*/  LDL.LU.64 R222, [R1+0x17d8] ;  /* 0x0017d80001de7983 */ /* 0x000f280000300a00 */
[----:B------:R-:W4:Y:S04]  /*3fba0*/  LDL.LU.64 R226, [R1+0x17f0] ;  /* 0x0017f00001e27983 */ /* 0x000f280000300a00 */
[----:B------:R-:W4:Y:S01]  /*3fbb0*/  LDL.LU.64 R228, [R1+0x1800] ;  /* 0x0018000001e47983 */ /* 0x000f220000300a00 */
[----:B------:R-:W-:-:S03]  /*3fbc0*/  IMAD.WIDE R200, R5, 0x4, R200 ;  /* 0x0000000405c87825 */ /* 0x000fc600078e02c8 */
[----:B------:R-:W-:Y:S04]  /*3fbd0*/  STL.64 [R1+0x16d0], R8 ;  /* 0x0016d00801007387 */ /* 0x000fe80000100a00 */
[----:B------:R-:W4:Y:S04]  /*3fbe0*/  LDL.LU.64 R230, [R1+0x1808] ;  /* 0x0018080001e67983 */ /* 0x000f280000300a00 */
[----:B------:R-:W4:Y:S04]  /*3fbf0*/  LDL.LU.64 R234, [R1+0x1820] ;  /* 0x0018200001ea7983 */ /* 0x000f280000300a00 */
[----:B------:R1:W-:Y:S04]  /*3fc00*/  STL.64 [R1+0x1478], R200 ;  /* 0x001478c801007387 */ /* 0x0003e80000100a00 */
[----:B------:R-:W4:Y:S01]  /*3fc10*/  LDL.LU.64 R250, [R1+0x1830] ;  /* 0x0018300001fa7983 */ /* 0x000f220000300a00 */
[----:B------:R-:W-:-:S03]  /*3fc20*/  IMAD.WIDE R208, R5, 0x4, R208 ;  /* 0x0000000405d07825 */ /* 0x000fc600078e02d0 */
[----:B------:R-:W-:Y:S01]  /*3fc30*/  LDGSTS.E [R16+0x6000c], desc[UR60][R200.64], !P1 ;  /* 0x6000c000c8107fae */ /* 0x000fe2000c92187c */
[----:B------:R-:W-:-:S03]  /*3fc40*/  IMAD.WIDE R216, R5, 0x4, R216 ;  /* 0x0000000405d87825 */ /* 0x000fc600078e02d8 */
[----:B------:R-:W-:Y:S04]  /*3fc50*/  STL.64 [R1+0x16a0], R208 ;  /* 0x0016a0d001007387 */ /* 0x000fe80000100a00 */
[----:B------:R-:W-:Y:S01]  /*3fc60*/  STL.64 [R1+0x16a8], R216 ;  /* 0x0016a8d801007387 */ /* 0x000fe20000100a00 */
[----:B------:R-:W-:-:S05]  /*3fc70*/  VIADD R252, R13, 0xffffff01 ;  /* 0xffffff010dfc7836 */ /* 0x000fca0000000000 */
[----:B------:R-:W-:Y:S02]  /*3fc80*/  ISETP.GE.U32.AND P0, PT, R252, 0x7ffffe82, PT ;  /* 0x7ffffe82fc00780c */ /* 0x000fe40003f06070 */
[C---:B------:R-:W-:Y:S01]  /*3fc90*/  IADD3 R252, R244.reuse, 0x200000, RZ ;  /* 0x00200000f4fc7810 */ /* 0x040fe20007ffe0ff */
[----:B------:R-:W-:Y:S02]  /*3fca0*/  VIADD R13, R244, 0x200000 ;  /* 0x00200000f40d7836 */ /* 0x000fe40000000000 */
[----:B------:R-:W-:-:S04]  /*3fcb0*/  IMAD.WIDE R20, R6, 0x4, R20 ;  /* 0x0000000406147825 */ /* 0x000fc800078e0214 */
[----:B------:R-:W-:-:S04]  /*3fcc0*/  IMAD.WIDE R22, R6, 0x4, R22 ;  /* 0x0000000406167825 */ /* 0x000fc800078e0216 */
[----:B------:R-:W-:-:S04]  /*3fcd0*/  IMAD.WIDE R24, R6, 0x4, R24 ;  /* 0x0000000406187825 */ /* 0x000fc800078e0218 */
[----:B------:R-:W-:-:S04]  /*3fce0*/  IMAD.WIDE R26, R6, 0x4, R26 ;  /* 0x00000004061a7825 */ /* 0x000fc800078e021a */
[----:B---3--:R-:W-:-:S05]  /*3fcf0*/  IMAD.WIDE R224, R5, 0x4, R224 ;  /* 0x0000000405e07825 */ /* 0x008fca00078e02e0 */
[----:B------:R-:W-:Y:S01]  /*3fd00*/  STL.64 [R1+0x16b0], R224 ;  /* 0x0016b0e001007387 */ /* 0x000fe20000100a00 */
[----:B------:R-:W-:-:S04]  /*3fd10*/  IMAD.WIDE R232, R5, 0x4, R232 ;  /* 0x0000000405e87825 */ /* 0x000fc800078e02e8 */
[----:B--2---:R-:W-:-:S05]  /*3fd20*/  IMAD.WIDE R202, R5, 0x4, R202 ;  /* 0x0000000405ca7825 */ /* 0x004fca00078e02ca */
[----:B------:R2:W-:Y:S01]  /*3fd30*/  STL.64 [R1+0x1470], R202 ;  /* 0x001470ca01007387 */ /* 0x0005e20000100a00 */
[----:B----4-:R-:W-:-:S03]  /*3fd40*/  IMAD.WIDE R204, R5, 0x4, R204 ;  /* 0x0000000405cc7825 */ /* 0x010fc600078e02cc */
[----:B------:R-:W-:Y:S01]  /*3fd50*/  STL.64 [R1+0x16c0], R232 ;  /* 0x0016c0e801007387 */ /* 0x000fe20000100a00 */
[----:B------:R-:W-:-:S03]  /*3fd60*/  IMAD.WIDE R206, R5, 0x4, R206 ;  /* 0x0000000405ce7825 */ /* 0x000fc600078e02ce */
[----:B------:R3:W-:Y:S01]  /*3fd70*/  STL.64 [R1+0x1468], R204 ;  /* 0x001468cc01007387 */ /* 0x0007e20000100a00 */
[----:B------:R-:W-:-:S03]  /*3fd80*/  IMAD.WIDE R210, R5, 0x4, R210 ;  /* 0x0000000405d27825 */ /* 0x000fc600078e02d2 */
[----:B------:R4:W-:Y:S01]  /*3fd90*/  STL.64 [R1+0x1460], R206 ;  /* 0x001460ce01007387 */ /* 0x0009e20000100a00 */
[----:B------:R-:W-:-:S03]  /*3fda0*/  IMAD.WIDE R212, R5, 0x4, R212 ;  /* 0x0000000405d47825 */ /* 0x000fc600078e02d4 */
[----:B------:R-:W-:Y:S01]  /*3fdb0*/  LDGSTS.E [R16+0x6400c], desc[UR60][R202.64], !P1 ;  /* 0x6400c000ca107fae */ /* 0x000fe2000c92187c */
[----:B------:R-:W-:-:S03]  /*3fdc0*/  IMAD.WIDE R214, R5, 0x4, R214 ;  /* 0x0000000405d67825 */ /* 0x000fc600078e02d6 */
[----:B------:R-:W-:Y:S01]  /*3fdd0*/  LDGSTS.E [R16+0x6800c], desc[UR60][R204.64], !P1 ;  /* 0x6800c000cc107fae */ /* 0x000fe2000c92187c */
[----:B------:R-:W-:-:S03]  /*3fde0*/  IMAD.WIDE R218, R5, 0x4, R218 ;  /* 0x0000000405da7825 */ /* 0x000fc600078e02da */
[----:B------:R-:W-:Y:S01]  /*3fdf0*/  LDGSTS.E [R16+0x6c00c], desc[UR60][R206.64], !P1 ;  /* 0x6c00c000ce107fae */ /* 0x000fe2000c92187c */
[----:B------:R-:W-:-:S03]  /*3fe00*/  IMAD.WIDE R18, R5, 0x4, R18 ;  /* 0x0000000405127825 */ /* 0x000fc600078e0212 */
[----:B------:R-:W-:Y:S01]  /*3fe10*/  LDGSTS.E [R16+0x70000], desc[UR60][R208.64], !P2 ;  /* 0x70000000d0107fae */ /* 0x000fe2000d12187c */
[----:B------:R-:W-:-:S03]  /*3fe20*/  IMAD.WIDE R220, R5, 0x4, R220 ;  /* 0x0000000405dc7825 */ /* 0x000fc600078e02dc */
[----:B------:R-:W-:Y:S01]  /*3fe30*/  STL.64 [R1+0x16b8], R18 ;  /* 0x0016b81201007387 */ /* 0x000fe20000100a00 */
[----:B------:R-:W-:-:S03]  /*3fe40*/  IMAD.WIDE R222, R5, 0x4, R222 ;  /* 0x0000000405de7825 */ /* 0x000fc600078e02de */
[----:B------:R4:W-:Y:S01]  /*3fe50*/  STL.64 [R1+0x1458], R210 ;  /* 0x001458d201007387 */ /* 0x0009e20000100a00 */
[----:B------:R-:W-:-:S03]  /*3fe60*/  IMAD.WIDE R226, R5, 0x4, R226 ;  /* 0x0000000405e27825 */ /* 0x000fc600078e02e2 */
[----:B------:R4:W-:Y:S01]  /*3fe70*/  STL.64 [R1+0x1450], R212 ;  /* 0x001450d401007387 */ /* 0x0009e20000100a00 */
[----:B------:R-:W-:-:S03]  /*3fe80*/  IMAD.WIDE R228, R5, 0x4, R228 ;  /* 0x0000000405e47825 */ /* 0x000fc600078e02e4 */
[----:B------:R4:W-:Y:S04]  /*3fe90*/  STL.64 [R1+0x1448], R214 ;  /* 0x001448d601007387 */ /* 0x0009e80000100a00 */
[----:B------:R4:W-:Y:S01]  /*3fea0*/  STL.64 [R1+0x1440], R218 ;  /* 0x001440da01007387 */ /* 0x0009e20000100a00 */
[----:B------:R-:W-:-:S03]  /*3feb0*/  IMAD.WIDE R230, R5, 0x4, R230 ;  /* 0x0000000405e67825 */ /* 0x000fc600078e02e6 */
[----:B------:R4:W-:Y:S01]  /*3fec0*/  STL.64 [R1+0x1438], R220 ;  /* 0x001438dc01007387 */ /* 0x0009e20000100a00 */
[----:B------:R-:W-:-:S03]  /*3fed0*/  IMAD.WIDE R234, R5, 0x4, R234 ;  /* 0x0000000405ea7825 */ /* 0x000fc600078e02ea */
[----:B------:R4:W-:Y:S04]  /*3fee0*/  STL.64 [R1+0x1430], R222 ;  /* 0x001430de01007387 */ /* 0x0009e80000100a00 */
[----:B------:R4:W-:Y:S01]  /*3fef0*/  STL.64 [R1+0x1428], R226 ;  /* 0x001428e201007387 */ /* 0x0009e20000100a00 */
[----:B------:R-:W-:-:S03]  /*3ff00*/  IMAD.WIDE R250, R5, 0x4, R250 ;  /* 0x0000000405fa7825 */ /* 0x000fc600078e02fa */
[----:B------:R4:W-:Y:S04]  /*3ff10*/  STL.64 [R1+0x1420], R228 ;  /* 0x001420e401007387 */ /* 0x0009e80000100a00 */
[----:B-1----:R-:W4:Y:S04]  /*3ff20*/  LDL.LU.64 R200, [R1+0x4be0] ;  /* 0x004be00001c87983 */ /* 0x002f280000300a00 */
[----:B------:R1:W-:Y:S04]  /*3ff30*/  STL.64 [R1+0x1418], R230 ;  /* 0x001418e601007387 */ /* 0x0003e80000100a00 */
[----:B--2---:R-:W2:Y:S04]  /*3ff40*/  LDL.LU.64 R202, [R1+0x4bd8] ;  /* 0x004bd80001ca7983 */ /* 0x004ea80000300a00 */
[----:B------:R1:W-:Y:S04]  /*3ff50*/  STL.64 [R1+0x1410], R234 ;  /* 0x001410ea01007387 */ /* 0x0003e80000100a00 */
[----:B------:R-:W-:Y:S04]  /*3ff60*/  LDGSTS.E [R16+0x74000], desc[UR60][R210.64], !P2 ;  /* 0x74000000d2107fae */ /* 0x000fe8000d12187c */
[----:B---3--:R-:W3:Y:S04]  /*3ff70*/  LDL.LU.64 R204, [R1+0x4bd0] ;  /* 0x004bd00001cc7983 */ /* 0x008ee80000300a00 */
[----:B------:R-:W-:Y:S04]  /*3ff80*/  LDGSTS.E [R16+0x78000], desc[UR60][R212.64], !P2 ;  /* 0x78000000d4107fae */ /* 0x000fe8000d12187c */
[----:B------:R1:W-:Y:S04]  /*3ff90*/  STL.64 [R1+0x1408], R250 ;  /* 0x001408fa01007387 */ /* 0x0003e80000100a00 */
[----:B------:R-:W-:Y:S04]  /*3ffa0*/  LDGSTS.E [R16+0x7c000], desc[UR60][R214.64], !P2 ;  /* 0x7c000000d6107fae */ /* 0x000fe8000d12187c */
[----:B----4-:R-:W4:Y:S04]  /*3ffb0*/  LDL.LU.64 R206, [R1+0x4bc8] ;  /* 0x004bc80001ce7983 */ /* 0x010f280000300a00 */
[----:B------:R-:W-:Y:S04]  /*3ffc0*/  LDGSTS.E [R16+0x70004], desc[UR60][R216.64], !P6 ;  /* 0x70004000d8107fae */ /* 0x000fe8000f12187c */
[----:B------:R-:W4:Y:S04]  /*3ffd0*/  LDL.LU.64 R208, [R1+0x4bc0] ;  /* 0x004bc00001d07983 */ /* 0x000f280000300a00 */
[----:B------:R-:W-:Y:S04]  /*3ffe0*/  LDGSTS.E [R16+0x74004], desc[UR60][R218.64], !P6 ;  /* 0x74004000da107fae */ /* 0x000fe8000f12187c */
[----:B------:R-:W4:Y:S04]  /*3fff0*/  LDL.LU.64 R210, [R1+0x4bb8] ;  /* 0x004bb80001d27983 */ /* 0x000f280000300a00 */
[----:B------:R-:W-:Y:S04]  /*40000*/  LDGSTS.E [R16+0x78004], desc[UR60][R220.64], !P6 ;  /* 0x78004000dc107fae */ /* 0x000fe8000f12187c */
[----:B------:R-:W4:Y:S04]  /*40010*/  LDL.LU.64 R212, [R1+0x4bb0] ;  /* 0x004bb00001d47983 */ /* 0x000f280000300a00 */
[----:B------:R-:W-:Y:S04]  /*40020*/  LDGSTS.E [R16+0x7c004], desc[UR60][R222.64], !P6 ;  /* 0x7c004000de107fae */ /* 0x000fe8000f12187c */
[----:B------:R-:W3:Y:S04]  /*40030*/  LDL.LU.64 R214, [R1+0x4ba8] ;  /* 0x004ba80001d67983 */ /* 0x000ee80000300a00 */
        /* <DEDUP_REMOVED lines=14> */
[----:B------:R1:W-:Y:S04]  /*40120*/  LDGSTS.E [R16+0x7c00c], desc[UR60][R18.64], !P5 ;  /* 0x7c00c00012107fae */ /* 0x0003e8000e92187c */
[----:B-1----:R-:W4:Y:S04]  /*40130*/  LDL.LU.64 R230, [R1+0x4b68] ;  /* 0x004b680001e67983 */ /* 0x002f280000300a00 */
[----:B------:R-:W0:Y:S01]  /*40140*/  LDGDEPBAR ;  /* 0x00000000000079af */ /* 0x000e220000000000 */
[----:B------:R-:W-:-:S03]  /*40150*/  IADD3 R19, R244, 0x200000, RZ ;  /* 0x00200000f4137810 */ /* 0x000fc60007ffe0ff */
[----:B------:R-:W4:Y:S01]  /*40160*/  LDL.LU.64 R232, [R1+0x4b60] ;  /* 0x004b600001e87983 */ /* 0x000f220000300a00 */
[----:B------:R-:W-:-:S03]  /*40170*/  VIADD R18, R244, 0x200000 ;  /* 0x00200000f4127836 */ /* 0x000fc60000000000 */
[----:B------:R1:W-:Y:S04]  /*40180*/  LDGSTS.E [R252+0x40000], desc[UR60][R8.64], P4 ;  /* 0x4000000008fc7fae */ /* 0x0003e8000a12187c */
[----:B------:R-:W4:Y:S04]  /*40190*/  LDL.LU.64 R234, [R1+0x4b58] ;  /* 0x004b580001ea7983 */ /* 0x000f280000300a00 */
[----:B------:R-:W4:Y:S01]  /*401a0*/  LDL.LU.64 R250, [R1+0x4b50] ;  /* 0x004b500001fa7983 */ /* 0x000f220000300a00 */
[----:B-1----:R-:W-:-:S03]  /*401b0*/  IADD3 R9, R244, 0x200000, RZ ;  /* 0x00200000f4097810 */ /* 0x002fc60007ffe0ff */
[----:B------:R-:W-:Y:S01]  /*401c0*/  LDGSTS.E [R13+0x40400], desc[UR60][R10.64], P4 ;  /* 0x404000000a0d7fae */ /* 0x000fe2000a12187c */
[----:B------:R-:W-:-:S03]  /*401d0*/  VIADD R8, R244, 0x200000 ;  /* 0x00200000f4087836 */ /* 0x000fc60000000000 */
[----:B------:R-:W-:Y:S04]  /*401e0*/  STL.64 [R1+0x4ad8], R10 ;  /* 0x004ad80a01007387 */ /* 0x000fe80000100a00 */
[----:B------:R1:W-:Y:S04]  /*401f0*/  STL.64 [R1+0x1400], R20 ;  /* 0x0014001401007387 */ /* 0x0003e80000100a00 */
[----:B------:R1:W-:Y:S04]  /*40200*/  LDGSTS.E [R19+0x40800], desc[UR60][R20.64], P4 ;  /* 0x4080000014137fae */ /* 0x0003e8000a12187c */
[----:B------:R1:W-:Y:S04]  /*40210*/  STL.64 [R1+0x13f8], R22 ;  /* 0x0013f81601007387 */ /* 0x0003e80000100a00 */
[----:B------:R1:W-:Y:S04]  /*40220*/  LDGSTS.E [R18+0x40c00], desc[UR60][R22.64], P4 ;  /* 0x40c0000016127fae */ /* 0x0003e8000a12187c */
[----:B------:R1:W-:Y:S02]  /*40230*/  STL.64 [R1+0x13f0], R24 ;  /* 0x0013f01801007387 */ /* 0x0003e40000100a00 */
[----:B-1----:R-:W-:-:S02]  /*40240*/  IMAD.WIDE R20, R6, 0x4, R32 ;  /* 0x0000000406147825 */ /* 0x002fc400078e0220 */
[----:B------:R1:W-:Y:S02]  /*40250*/  LDGSTS.E [R9+0x41000], desc[UR60][R24.64], P4 ;  /* 0x4100000018097fae */ /* 0x0003e4000a12187c */
[----:B------:R-:W-:-:S04]  /*40260*/  IMAD.WIDE R10, R6, 0x4, R34 ;  /* 0x00000004060a7825 */ /* 0x000fc800078e0222 */
[C---:B------:R-:W-:Y:S01]  /*40270*/  IMAD.WIDE R22, R6.reuse, 0x4, R30 ;  /* 0x0000000406167825 */ /* 0x040fe200078e021e */
[----:B------:R-:W-:Y:S04]  /*40280*/  STL.64 [R1+0x13e8], R26 ;  /* 0x0013e81a01007387 */ /* 0x000fe80000100a00 */
[----:B------:R-:W-:Y:S01]  /*40290*/  LDGSTS.E [R8+0x41400], desc[UR60][R26.64], P4 ;  /* 0x414000001a087fae */ /* 0x000fe2000a12187c */
[----:B-1----:R-:W-:-:S05]  /*402a0*/  IMAD.WIDE R24, R6, 0x4, R28 ;  /* 0x0000000406187825 */ /* 0x002fca00078e021c */
[----:B------:R1:W-:Y:S04]  /*402b0*/  STL.64 [R1+0x13e0], R24 ;  /* 0x0013e01801007387 */ /* 0x0003e80000100a00 */
[----:B------:R1:W-:Y:S04]  /*402c0*/  LDGSTS.E [R19+0x41800], desc[UR60][R24.64], P4 ;  /* 0x4180000018137fae */ /* 0x0003e8000a12187c */
[----:B------:R1:W-:Y:S04]  /*402d0*/  STL.64 [R1+0x13d8], R22 ;  /* 0x0013d81601007387 */ /* 0x0003e80000100a00 */
[----:B------:R1:W-:Y:S02]  /*402e0*/  LDGSTS.E [R18+0x41c00], desc[UR60][R22.64], P4 ;  /* 0x41c0000016127fae */ /* 0x0003e4000a12187c */
[----:B-1----:R-:W-:-:S02]  /*402f0*/  IMAD.WIDE R24, R6, 0x4, R36 ;  /* 0x0000000406187825 */ /* 0x002fc400078e0224 */
[----:B------:R1:W-:Y:S04]  /*40300*/  STL.64 [R1+0x13d0], R20 ;  /* 0x0013d01401007387 */ /* 0x0003e80000100a00 */
[----:B------:R1:W-:Y:S01]  /*40310*/  LDGSTS.E [R9+0x42000], desc[UR60][R20.64], P4 ;  /* 0x4200000014097fae */ /* 0x0003e2000a12187c */
[----:B------:R-:W-:-:S03]  /*40320*/  IMAD.WIDE R22, R6, 0x4, R38 ;  /* 0x0000000406167825 */ /* 0x000fc600078e0226 */
[----:B------:R1:W-:Y:S04]  /*40330*/  STL.64 [R1+0x13c8], R10 ;  /* 0x0013c80a01007387 */ /* 0x0003e80000100a00 */
[----:B------:R1:W-:Y:S02]  /*40340*/  LDGSTS.E [R8+0x42400], desc[UR60][R10.64], P4 ;  /* 0x424000000a087fae */ /* 0x0003e4000a12187c */
[C---:B-1----:R-:W-:Y:S02]  /*40350*/  IMAD.WIDE R20, R6.reuse, 0x4, R40 ;  /* 0x0000000406147825 */ /* 0x042fe400078e0228 */
        /* <DEDUP_REMOVED lines=16> */
[----:B------:R2:W-:Y:S01]  /*40460*/  LDGSTS.E [R18+0x43c00], desc[UR60][R22.64], P4 ;  /* 0x43c0000016127fae */ /* 0x0005e2000a12187c */
[----:B-1----:R-:W-:-:S03]  /*40470*/  IMAD.WIDE R24, R6, 0x4, R52 ;  /* 0x0000000406187825 */ /* 0x002fc600078e0234 */
[----:B------:R1:W-:Y:S04]  /*40480*/  STL.64 [R1+0x1390], R20 ;  /* 0x0013901401007387 */ /* 0x0003e80000100a00 */
[----:B------:R1:W-:Y:S01]  /*40490*/  LDGSTS.E [R9+0x44000], desc[UR60][R20.64], P4 ;  /* 0x4400000014097fae */ /* 0x0003e2000a12187c */
[----:B--2---:R-:W-:-:S03]  /*404a0*/  IMAD.WIDE R22, R6, 0x4, R54 ;  /* 0x0000000406167825 */ /* 0x004fc600078e0236 */
[----:B------:R2:W-:Y:S04]  /*404b0*/  STL.64 [R1+0x1388], R10 ;  /* 0x0013880a01007387 */ /* 0x0005e80000100a00 */
[----:B------:R2:W-:Y:S01]  /*404c0*/  LDGSTS.E [R8+0x44400], desc[UR60][R10.64], P4 ;  /* 0x444000000a087fae */ /* 0x0005e2000a12187c */
[----:B-1----:R-:W-:-:S03]  /*404d0*/  IMAD.WIDE R20, R6, 0x4, R56 ;  /* 0x0000000406147825 */ /* 0x002fc600078e0238 */
[----:B------:R1:W-:Y:S01]  /*404e0*/  STL.64 [R1+0x1380], R24 ;  /* 0x0013801801007387 */ /* 0x0003e20000100a00 */
[----:B------:R-:W-:-:S03]  /*404f0*/  IMAD.WIDE R26, R6, 0x4, R60 ;  /* 0x00000004061a7825 */ /* 0x000fc600078e023c */
[----:B------:R1:W-:Y:S01]  /*40500*/  LDGSTS.E [R19+0x44800], desc[UR60][R24.64], P4 ;  /* 0x4480000018137fae */ /* 0x0003e2000a12187c */
[----:B--2---:R-:W-:-:S03]  /*40510*/  IMAD.WIDE R10, R6, 0x4, R58 ;  /* 0x00000004060a7825 */ /* 0x004fc600078e023a */
[----:B------:R-:W-:Y:S04]  /*40520*/  STL.64 [R1+0x1378], R22 ;  /* 0x0013781601007387 */ /* 0x000fe80000100a00 */
[----:B------:R-:W-:Y:S04]  /*40530*/  LDGSTS.E [R18+0x44c00], desc[UR60][R22.64], P4 ;  /* 0x44c0000016127fae */ /* 0x000fe8000a12187c */
[----:B------:R2:W-:Y:S01]  /*40540*/  STL.64 [R1+0x1370], R20 ;  /* 0x0013701401007387 */ /* 0x0005e20000100a00 */
[----:B-1----:R-:W-:-:S03]  /*40550*/  IMAD.WIDE R24, R6, 0x4, R62 ;  /* 0x0000000406187825 */ /* 0x002fc600078e023e */
[----:B------:R2:W-:Y:S04]  /*40560*/  LDGSTS.E [R9+0x45000], desc[UR60][R20.64], P4 ;  /* 0x4500000014097fae */ /* 0x0005e8000a12187c */
[----:B------:R1:W-:Y:S04]  /*40570*/  STL.64 [R1+0x1368], R10 ;  /* 0x0013680a01007387 */ /* 0x0003e80000100a00 */
[----:B------:R1:W-:Y:S01]  /*40580*/  LDGSTS.E [R8+0x45400], desc[UR60][R10.64], P4 ;  /* 0x454000000a087fae */ /* 0x0003e2000a12187c */
[----:B--2---:R-:W-:-:S03]  /*40590*/  IMAD.WIDE R20, R6, 0x4, R64 ;  /* 0x0000000406147825 */ /* 0x004fc600078e0240 */
[----:B------:R-:W2:Y:S04]  /*405a0*/  LDL.LU.64 R22, [R1+0x2f0] ;  /* 0x0002f00001167983 */ /* 0x000ea80000300a00 */
[----:B------:R1:W-:Y:S02]  /*405b0*/  STL.64 [R1+0x1360], R26 ;  /* 0x0013601a01007387 */ /* 0x0003e40000100a00 */
[C---:B-1----:R-:W-:Y:S02]  /*405c0*/  IMAD.WIDE R10, R6.reuse, 0x4, R66 ;  /* 0x00000004060a7825 */ /* 0x042fe400078e0242 */
[----:B------:R1:W-:Y:S02]  /*405d0*/  LDGSTS.E [R19+0x45800], desc[UR60][R26.64], P4 ;  /* 0x458000001a137fae */ /* 0x0003e4000a12187c */
[----:B------:R-:W-:-:S02]  /*405e0*/  IMAD.WIDE R28, R6, 0x4, R68 ;  /* 0x00000004061c7825 */ /* 0x000fc400078e0244 */
[----:B------:R1:W-:Y:S04]  /*405f0*/  STL.64 [R1+0x1358], R24 ;  /* 0x0013581801007387 */ /* 0x0003e80000100a00 */
[----:B------:R1:W-:Y:S04]  /*40600*/  LDGSTS.E [R18+0x45c00], desc[UR60][R24.64], P4 ;  /* 0x45c0000018127fae */ /* 0x0003e8000a12187c */
[----:B------:R3:W-:Y:S01]  /*40610*/  STL.64 [R1+0x1350], R20 ;  /* 0x0013501401007387 */ /* 0x0007e20000100a00 */
[----:B-1----:R-:W-:-:S03]  /*40620*/  IMAD.WIDE R26, R6, 0x4, R70 ;  /* 0x00000004061a7825 */ /* 0x002fc600078e0246 */
[----:B------:R-:W-:Y:S04]  /*40630*/  LDGSTS.E [R9+0x46000], desc[UR60][R20.64], P4 ;  /* 0x4600000014097fae */ /* 0x000fe8000a12187c */
[----:B------:R1:W-:Y:S01]  /*40640*/  STL.64 [R1+0x1348], R10 ;  /* 0x0013480a01007387 */ /* 0x0003e20000100a00 */
[----:B------:R-:W-:-:S03]  /*40650*/  IMAD.WIDE R24, R6, 0x4, R74 ;  /* 0x0000000406187825 */ /* 0x000fc600078e024a */
[----:B------:R1:W-:Y:S04]  /*40660*/  LDGSTS.E [R8+0x46400], desc[UR60][R10.64], P4 ;  /* 0x464000000a087fae */ /* 0x0003e8000a12187c */
[----:B---3--:R-:W3:Y:S04]  /*40670*/  LDL.LU.64 R20, [R1+0x270] ;  /* 0x0002700001147983 */ /* 0x008ee80000300a00 */
[----:B------:R1:W-:Y:S02]  /*40680*/  STL.64 [R1+0x1340], R28 ;  /* 0x0013401c01007387 */ /* 0x0003e40000100a00 */
[----:B-1----:R-:W-:-:S02]  /*40690*/  IMAD.WIDE R10, R6, 0x4, R72 ;  /* 0x00000004060a7825 */ /* 0x002fc400078e0248 */
[----:B------:R-:W-:Y:S04]  /*406a0*/  STL.64 [R1+0x1338], R26 ;  /* 0x0013381a01007387 */ /* 0x000fe80000100a00 */
[----:B------:R1:W-:Y:S04]  /*406b0*/  LDGSTS.E [R19+0x46800], desc[UR60][R28.64], P4 ;  /* 0x468000001c137fae */ /* 0x0003e8000a12187c */
[----:B------:R1:W-:Y:S04]  /*406c0*/  STL.64 [R1+0x1330], R10 ;  /* 0x0013300a01007387 */ /* 0x0003e80000100a00 */
[----:B------:R1:W-:Y:S04]  /*406d0*/  LDGSTS.E [R18+0x46c00], desc[UR60][R26.64], P4 ;  /* 0x46c000001a127fae */ /* 0x0003e8000a12187c */
[----:B------:R-:W-:Y:S04]  /*406e0*/  LDGSTS.E [R9+0x47000], desc[UR60][R10.64], P4 ;  /* 0x470000000a097fae */ /* 0x000fe8000a12187c */
[----:B------:R1:W-:Y:S02]  /*406f0*/  STL.64 [R1+0x1328], R24 ;  /* 0x0013281801007387 */ /* 0x0003e40000100a00 */
[----:B-1----:R-:W-:-:S02]  /*40700*/  IMAD.WIDE R28, R6, 0x4, R76 ;  /* 0x00000004061c7825 */ /* 0x002fc400078e024c */
[----:B------:R1:W-:Y:S04]  /*40710*/  LDGSTS.E [R8+0x47400], desc[UR60][R24.64], P4 ;  /* 0x4740000018087fae */ /* 0x0003e8000a12187c */
[----:B------:R-:W4:Y:S01]  /*40720*/  LDL.LU.64 R10, [R1+0x240] ;  /* 0x00024000010a7983 */ /* 0x000f220000300a00 */
[----:B------:R-:W-:-:S03]  /*40730*/  IMAD.WIDE R26, R6, 0x4, R78 ;  /* 0x00000004061a7825 */ /* 0x000fc600078e024e */
[----:B------:R-:W-:Y:S01]  /*40740*/  STL.64 [R1+0x1320], R28 ;  /* 0x0013201c01007387 */ /* 0x000fe20000100a00 */
[----:B-1----:R-:W-:-:S03]  /*40750*/  IMAD.WIDE R24, R6, 0x4, R80 ;  /* 0x0000000406187825 */ /* 0x002fc600078e0250 */
[----:B------:R-:W-:Y:S04]  /*40760*/  STL.64 [R1+0x1318], R26 ;  /* 0x0013181a01007387 */ /* 0x000fe80000100a00 */
[----:B------:R-:W4:Y:S04]  /*40770*/  LDL.LU.64 R40, [R1+0x210] ;  /* 0x0002100001287983 */ /* 0x000f280000300a00 */
[----:B------:R1:W-:Y:S04]  /*40780*/  STL.64 [R1+0x1310], R24 ;  /* 0x0013101801007387 */ /* 0x0003e80000100a00 */
[----:B------:R-:W4:Y:S04]  /*40790*/  LDL.LU.64 R38, [R1+0x1e0] ;  /* 0x0001e00001267983 */ /* 0x000f280000300a00 */
[----:B------:R-:W-:Y:S04]  /*407a0*/  LDGSTS.E [R19+0x47800], desc[UR60][R28.64], P4 ;  /* 0x478000001c137fae */ /* 0x000fe8000a12187c */
[----:B------:R-:W4:Y:S04]  /*407b0*/  LDL.LU.64 R36, [R1+0x1b0] ;  /* 0x0001b00001247983 */ /* 0x000f280000300a00 */
[----:B------:R-:W-:Y:S04]  /*407c0*/  LDGSTS.E [R18+0x47c00], desc[UR60][R26.64], P4 ;  /* 0x47c000001a127fae */ /* 0x000fe8000a12187c */
[----:B------:R1:W-:Y:S02]  /*407d0*/  LDGSTS.E [R9+0x60000], desc[UR60][R24.64], P4 ;  /* 0x6000000018097fae */ /* 0x0003e4000a12187c */
[----:B-1----:R-:W-:-:S04]  /*407e0*/  IMAD.WIDE R24, R6, 0x4, R82 ;  /* 0x0000000406187825 */ /* 0x002fc800078e0252 */
[----:B--2---:R-:W-:-:S05]  /*407f0*/  IMAD.WIDE R22, R6, 0x4, R22 ;  /* 0x0000000406167825 */ /* 0x004fca00078e0216 */
[----:B------:R1:W-:Y:S04]  /*40800*/  STL.64 [R1+0x1308], R22 ;  /* 0x0013081601007387 */ /* 0x0003e80000100a00 */
[----:B------:R-:W2:Y:S04]  /*40810*/  LDL.LU.64 R34, [R1+0x180] ;  /* 0x0001800001227983 */ /* 0x000ea80000300a00 */
[----:B------:R1:W-:Y:S04]  /*40820*/  LDGSTS.E [R8+0x60400], desc[UR60][R22.64], P4 ;  /* 0x6040000016087fae */ /* 0x0003e8000a12187c */
[----:B------:R-:W2:Y:S04]  /*40830*/  LDL.LU.64 R32, [R1+0x150] ;  /* 0x0001500001207983 */ /* 0x000ea80000300a00 */
[----:B------:R-:W2:Y:S01]  /*40840*/  LDL.LU.64 R30, [R1+0x120] ;  /* 0x00012000011e7983 */ /* 0x000ea20000300a00 */
[----:B-1----:R-:W-:-:S03]  /*40850*/  IMAD.WIDE R22, R6, 0x4, R84 ;  /* 0x0000000406167825 */ /* 0x002fc600078e0254 */
[----:B------:R-:W2:Y:S04]  /*40860*/  LDL.LU.64 R28, [R1+0xf0] ;  /* 0x0000f000011c7983 */ /* 0x000ea80000300a00 */
[----:B------:R-:W2:Y:S01]  /*40870*/  LDL.LU.64 R26, [R1+0xc0] ;  /* 0x0000c000011a7983 */ /* 0x000ea20000300a00 */
[----:B---3--:R-:W-:-:S03]  /*40880*/  IMAD.WIDE R20, R6, 0x4, R20 ;  /* 0x0000000406147825 */ /* 0x008fc600078e0214 */
[----:B------:R1:W-:Y:S04]  /*40890*/  STL.64 [R1+0x1300], R24 ;  /* 0x0013001801007387 */ /* 0x0003e80000100a00 */
[----:B------:R3:W-:Y:S04]  /*408a0*/  STL.64 [R1+0x12f8], R22 ;  /* 0x0012f81601007387 */ /* 0x0007e80000100a00 */
[----:B------:R3:W-:Y:S04]  /*408b0*/  STL.64 [R1+0x12f0], R20 ;  /* 0x0012f01401007387 */ /* 0x0007e80000100a00 */
[----:B------:R2:W-:Y:S04]  /*408c0*/  LDGSTS.E [R19+0x60800], desc[UR60][R24.64], P4 ;  /* 0x6080000018137fae */ /* 0x0005e8000a12187c */
[----:B------:R2:W-:Y:S04]  /*408d0*/  LDGSTS.E [R18+0x60c00], desc[UR60][R22.64], P4 ;  /* 0x60c0000016127fae */ /* 0x0005e8000a12187c */
[----:B------:R2:W-:Y:S01]  /*408e0*/  LDGSTS.E [R9+0x61000], desc[UR60][R20.64], P4 ;  /* 0x6100000014097fae */ /* 0x0005e2000a12187c */
[----:B----4-:R-:W-:-:S05]  /*408f0*/  IMAD.WIDE R10, R6, 0x4, R10 ;  /* 0x00000004060a7825 */ /* 0x010fca00078e020a */
[----:B------:R4:W-:Y:S04]  /*40900*/  STL.64 [R1+0x12e8], R10 ;  /* 0x0012e80a01007387 */ /* 0x0009e80000100a00 */
[----:B-1----:R-:W2:Y:S04]  /*40910*/  LDL.LU.64 R24, [R1+0x90] ;  /* 0x0000900001187983 */ /* 0x002ea80000300a00 */
[----:B---3--:R-:W3:Y:S04]  /*40920*/  LDL.LU.64 R22, [R1+0x60] ;  /* 0x0000600001167983 */ /* 0x008ee80000300a00 */
[----:B------:R-:W3:Y:S04]  /*40930*/  LDL.LU.64 R20, [R1+0x30] ;  /* 0x0000300001147983 */ /* 0x000ee80000300a00 */
[----:B------:R-:W-:Y:S04]  /*40940*/  LDGSTS.E [R8+0x61400], desc[UR60][R10.64], P4 ;  /* 0x614000000a087fae */ /* 0x000fe8000a12187c */
[----:B----4-:R-:W4:Y:S01]  /*40950*/  LDL.LU.64 R10, [R1] ;  /* 0x00000000010a7983 */ /* 0x010f220000300a00 */
[----:B------:R-:W-:-:S04]  /*40960*/  IMAD.WIDE R40, R6, 0x4, R40 ;  /* 0x0000000406287825 */ /* 0x000fc800078e0228 */
[C---:B------:R-:W-:Y:S01]  /*40970*/  IMAD.WIDE R38, R6.reuse, 0x4, R38 ;  /* 0x0000000406267825 */ /* 0x040fe200078e0226 */
[----:B------:R-:W-:Y:S03]  /*40980*/  STL.64 [R1+0x12e0], R40 ;  /* 0x0012e02801007387 */ /* 0x000fe60000100a00 */
[C---:B------:R-:W-:Y:S01]  /*40990*/  IMAD.WIDE R36, R6.reuse, 0x4, R36 ;  /* 0x0000000406247825 */ /* 0x040fe200078e0224 */
[----:B------:R-:W-:Y:S04]  /*409a0*/  LDGSTS.E [R19+0x61800], desc[UR60][R40.64], P4 ;  /* 0x6180000028137fae */ /* 0x000fe8000a12187c */
[----:B------:R-:W-:Y:S04]  /*409b0*/  STL.64 [R1+0x12d8], R38 ;  /* 0x0012d82601007387 */ /* 0x000fe80000100a00 */
[----:B------:R-:W-:Y:S04]  /*409c0*/  LDGSTS.E [R18+0x61c00], desc[UR60][R38.64], P4 ;  /* 0x61c0000026127fae */ /* 0x000fe8000a12187c */
[----:B------:R-:W-:Y:S04]  /*409d0*/  STL.64 [R1+0x12d0], R36 ;  /* 0x0012d02401007387 */ /* 0x000fe80000100a00 */
[----:B------:R-:W-:Y:S01]  /*409e0*/  LDGSTS.E [R9+0x62000], desc[UR60][R36.64], P4 ;  /* 0x6200000024097fae */ /* 0x000fe2000a12187c */
[----:B--2---:R-:W-:-:S04]  /*409f0*/  IMAD.WIDE R34, R6, 0x4, R34 ;  /* 0x0000000406227825 */ /* 0x004fc800078e0222 */
[C---:B------:R-:W-:Y:S01]  /*40a00*/  IMAD.WIDE R32, R6.reuse, 0x4, R32 ;  /* 0x0000000406207825 */ /* 0x040fe200078e0220 */
[----:B------:R-:W-:Y:S03]  /*40a10*/  STL.64 [R1+0x12c8], R34 ;  /* 0x0012c82201007387 */ /* 0x000fe60000100a00 */
[C---:B------:R-:W-:Y:S01]  /*40a20*/  IMAD.WIDE R30, R6.reuse, 0x4, R30 ;  /* 0x00000004061e7825 */ /* 0x040fe200078e021e */
[----:B------:R-:W-:Y:S03]  /*40a30*/  LDGSTS.E [R8+0x62400], desc[UR60][R34.64], P4 ;  /* 0x6240000022087fae */ /* 0x000fe6000a12187c */
[C---:B------:R-:W-:Y:S01]  /*40a40*/  IMAD.WIDE R28, R6.reuse, 0x4, R28 ;  /* 0x00000004061c7825 */ /* 0x040fe200078e021c */
[----:B------:R-:W-:Y:S03]  /*40a50*/  STL.64 [R1+0x12c0], R32 ;  /* 0x0012c02001007387 */ /* 0x000fe60000100a00 */
[C---:B------:R-:W-:Y:S01]  /*40a60*/  IMAD.WIDE R26, R6.reuse, 0x4, R26 ;  /* 0x00000004061a7825 */ /* 0x040fe200078e021a */
[----:B------:R-:W-:Y:S04]  /*40a70*/  LDGSTS.E [R19+0x62800], desc[UR60][R32.64], P4 ;  /* 0x6280000020137fae */ /* 0x000fe8000a12187c */
[----:B------:R-:W-:Y:S04]  /*40a80*/  STL.64 [R1+0x12b8], R30 ;  /* 0x0012b81e01007387 */ /* 0x000fe80000100a00 */
[----:B------:R-:W-:Y:S04]  /*40a90*/  LDGSTS.E [R18+0x62c00], desc[UR60][R30.64], P4 ;  /* 0x62c000001e127fae */ /* 0x000fe8000a12187c */
[----:B------:R-:W-:Y:S04]  /*40aa0*/  STL.64 [R1+0x12b0], R28 ;  /* 0x0012b01c01007387 */ /* 0x000fe80000100a00 */
[----:B------:R-:W-:Y:S04]  /*40ab0*/  LDGSTS.E [R9+0x63000], desc[UR60][R28.64], P4 ;  /* 0x630000001c097fae */ /* 0x000fe8000a12187c */
[----:B------:R-:W-:Y:S04]  /*40ac0*/  STL.64 [R1+0x12a8], R26 ;  /* 0x0012a81a01007387 */ /* 0x000fe80000100a00 */
[----:B------:R-:W-:Y:S01]  /*40ad0*/  LDGSTS.E [R8+0x63400], desc[UR60][R26.64], P4 ;  /* 0x634000001a087fae */ /* 0x000fe2000a12187c */
[----:B------:R-:W-:-:S04]  /*40ae0*/  IMAD.WIDE R24, R6, 0x4, R24 ;  /* 0x0000000406187825 */ /* 0x000fc800078e0218 */
[C---:B---3--:R-:W-:Y:S01]  /*40af0*/  IMAD.WIDE R22, R6.reuse, 0x4, R22 ;  /* 0x0000000406167825 */ /* 0x048fe200078e0216 */
[----:B------:R1:W-:Y:S03]  /*40b00*/  STL.64 [R1+0x12a0], R24 ;  /* 0x0012a01801007387 */ /* 0x0003e60000100a00 */
[C---:B------:R-:W-:Y:S01]  /*40b10*/  IMAD.WIDE R20, R6.reuse, 0x4, R20 ;  /* 0x0000000406147825 */ /* 0x040fe200078e0214 */
[----:B------:R1:W-:Y:S04]  /*40b20*/  LDGSTS.E [R19+0x63800], desc[UR60][R24.64], P4 ;  /* 0x6380000018137fae */ /* 0x0003e8000a12187c */
[----:B------:R2:W-:Y:S04]  /*40b30*/  STL.64 [R1+0x1290], R22 ;  /* 0x0012901601007387 */ /* 0x0005e80000100a00 */
[----:B------:R2:W-:Y:S01]  /*40b40*/  LDGSTS.E [R18+0x63c00], desc[UR60][R22.64], P4 ;  /* 0x63c0000016127fae */ /* 0x0005e2000a12187c */
[----:B-1----:R-:W-:-:S04]  /*40b50*/  IMAD.WIDE R24, R6, 0x4, R86 ;  /* 0x0000000406187825 */ /* 0x002fc800078e0256 */
[C---:B----4-:R-:W-:Y:S01]  /*40b60*/  IMAD.WIDE R10, R6.reuse, 0x4, R10 ;  /* 0x00000004060a7825 */ /* 0x050fe200078e020a */
[----:B------:R1:W-:Y:S03]  /*40b70*/  STL.64 [R1+0x1288], R20 ;  /* 0x0012881401007387 */ /* 0x0003e60000100a00 */
[C---:B--2---:R-:W-:Y:S01]  /*40b80*/  IMAD.WIDE R22, R6.reuse, 0x4, R88 ;  /* 0x0000000406167825 */ /* 0x044fe200078e0258 */
[----:B------:R1:W-:Y:S04]  /*40b90*/  LDGSTS.E [R9+0x64000], desc[UR60][R20.64], P4 ;  /* 0x6400000014097fae */ /* 0x0003e8000a12187c */
[----:B------:R2:W-:Y:S04]  /*40ba0*/  STL.64 [R1+0x1270], R10 ;  /* 0x0012700a01007387 */ /* 0x0005e80000100a00 */
[----:B------:R2:W-:Y:S01]  /*40bb0*/  LDGSTS.E [R8+0x64400], desc[UR60][R10.64], P4 ;  /* 0x644000000a087fae */ /* 0x0005e2000a12187c */
[----:B-1----:R-:W-:-:S03]  /*40bc0*/  IMAD.WIDE R20, R6, 0x4, R90 ;  /* 0x0000000406147825 */ /* 0x002fc600078e025a */
[----:B------:R1:W-:Y:S04]  /*40bd0*/  STL.64 [R1+0x1258], R24 ;  /* 0x0012581801007387 */ /* 0x0003e80000100a00 */
[----:B------:R3:W-:Y:S01]  /*40be0*/  STL.64 [R1+0x1240], R22 ;  /* 0x0012401601007387 */ /* 0x0007e20000100a00 */
[----:B--2---:R-:W-:-:S03]  /*40bf0*/  IMAD.WIDE R10, R6, 0x4, R92 ;  /* 0x00000004060a7825 */ /* 0x004fc600078e025c */
[----:B------:R2:W-:Y:S04]  /*40c00*/  STL.64 [R1+0x1228], R20 ;  /* 0x0012281401007387 */ /* 0x0005e80000100a00 */
[----:B------:R1:W-:Y:S01]  /*40c10*/  LDGSTS.E [R19+0x64800], desc[UR60][R24.64], P4 ;  /* 0x6480000018137fae */ /* 0x0003e2000a12187c */
[----:B------:R-:W-:-:S03]  /*40c20*/  IMAD.WIDE R26, R6, 0x4, R94 ;  /* 0x00000004061a7825 */ /* 0x000fc600078e025e */
[----:B------:R4:W-:Y:S04]  /*40c30*/  STL.64 [R1+0x1210], R10 ;  /* 0x0012100a01007387 */ /* 0x0009e80000100a00 */
[----:B------:R-:W-:Y:S04]  /*40c40*/  LDGSTS.E [R18+0x64c00], desc[UR60][R22.64], P4 ;  /* 0x64c0000016127fae */ /* 0x000fe8000a12187c */
[----:B------:R-:W4:Y:S01]  /*40c50*/  LDL.LU.64 R28, [R1+0x818] ;  /* 0x00081800011c7983 */ /* 0x000f220000300a00 */
[----:B-1----:R-:W-:-:S03]  /*40c60*/  IMAD.WIDE R24, R6, 0x4, R96 ;  /* 0x0000000406187825 */ /* 0x002fc600078e0260 */
[----:B------:R2:W-:Y:S04]  /*40c70*/  LDGSTS.E [R9+0x65000], desc[UR60][R20.64], P4 ;  /* 0x6500000014097fae */ /* 0x0005e8000a12187c */
[----:B---3--:R-:W3:Y:S04]  /*40c80*/  LDL.LU.64 R22, [R1+0x7f0] ;  /* 0x0007f00001167983 */ /* 0x008ee80000300a00 */
[----:B------:R4:W-:Y:S01]  /*40c90*/  LDGSTS.E [R8+0x65400], desc[UR60][R10.64], P4 ;  /* 0x654000000a087fae */ /* 0x0009e2000a12187c */
[----:B--2---:R-:W-:-:S03]  /*40ca0*/  IMAD.WIDE R20, R6, 0x4, R98 ;  /* 0x0000000406147825 */ /* 0x004fc600078e0262 */
[----:B------:R-:W-:Y:S04]  /*40cb0*/  STL.64 [R1+0x11f8], R26 ;  /* 0x0011f81a01007387 */ /* 0x000fe80000100a00 */
[----:B------:R-:W-:Y:S01]  /*40cc0*/  STL.64 [R1+0x11e0], R24 ;  /* 0x0011e01801007387 */ /* 0x000fe20000100a00 */
[----:B----4-:R-:W-:-:S03]  /*40cd0*/  IMAD.WIDE R10, R6, 0x4, R100 ;  /* 0x00000004060a7825 */ /* 0x010fc600078e0264 */
[----:B------:R1:W-:Y:S04]  /*40ce0*/  LDGSTS.E [R19+0x65800], desc[UR60][R26.64], P4 ;  /* 0x658000001a137fae */ /* 0x0003e8000a12187c */
[----:B------:R2:W-:Y:S04]  /*40cf0*/  STL.64 [R1+0x11c8], R20 ;  /* 0x0011c81401007387 */ /* 0x0005e80000100a00 */
[----:B------:R4:W-:Y:S04]  /*40d00*/  LDGSTS.E [R18+0x65c00], desc[UR60][R24.64], P4 ;  /* 0x65c0000018127fae */ /* 0x0009e8000a12187c */
[----:B------:R-:W-:Y:S04]  /*40d10*/  LDGSTS.E [R9+0x66000], desc[UR60][R20.64], P4 ;  /* 0x6600000014097fae */ /* 0x000fe8000a12187c */
[----:B------:R1:W-:Y:S04]  /*40d20*/  STL.64 [R1+0x11b0], R10 ;  /* 0x0011b00a01007387 */ /* 0x0003e80000100a00 */
[----:B------:R-:W-:Y:S04]  /*40d30*/  LDGSTS.E [R8+0x66400], desc[UR60][R10.64], P4 ;  /* 0x664000000a087fae */ /* 0x000fe8000a12187c */
[----:B--2---:R-:W2:Y:S04]  /*40d40*/  LDL.LU.64 R20, [R1+0x7c8] ;  /* 0x0007c80001147983 */ /* 0x004ea80000300a00 */
[----:B------:R-:W2:Y:S04]  /*40d50*/  LDL.LU.64 R30, [R1+0x7a0] ;  /* 0x0007a000011e7983 */ /* 0x000ea80000300a00 */
[----:B-1----:R-:W2:Y:S01]  /*40d60*/  LDL.LU.64 R10, [R1+0x778] ;  /* 0x00077800010a7983 */ /* 0x002ea20000300a00 */
[----:B------:R-:W-:-:S04]  /*40d70*/  IMAD.WIDE R34, R6, 0x4, R102 ;  /* 0x0000000406227825 */ /* 0x000fc800078e0266 */
[C---:B------:R-:W-:Y:S01]  /*40d80*/  IMAD.WIDE R32, R6.reuse, 0x4, R104 ;  /* 0x0000000406207825 */ /* 0x040fe200078e0268 */
[----:B------:R-:W-:Y:S03]  /*40d90*/  STL.64 [R1+0x1198], R34 ;  /* 0x0011982201007387 */ /* 0x000fe60000100a00 */
[C---:B------:R-:W-:Y:S01]  /*40da0*/  IMAD.WIDE R26, R6.reuse, 0x4, R106 ;  /* 0x00000004061a7825 */ /* 0x040fe200078e026a */
[----:B------:R1:W-:Y:S03]  /*40db0*/  STL.64 [R1+0x1180], R32 ;  /* 0x0011802001007387 */ /* 0x0003e60000100a00 */
[C---:B----4-:R-:W-:Y:S01]  /*40dc0*/  IMAD.WIDE R24, R6.reuse, 0x4, R108 ;  /* 0x0000000406187825 */ /* 0x050fe200078e026c */
[----:B------:R-:W-:Y:S03]  /*40dd0*/  LDGSTS.E [R19+0x66800], desc[UR60][R34.64], P4 ;  /* 0x6680000022137fae */ /* 0x000fe6000a12187c */
[C---:B------:R-:W-:Y:S01]  /*40de0*/  IMAD.WIDE R38, R6.reuse, 0x4, R110 ;  /* 0x0000000406267825 */ /* 0x040fe200078e026e */
[----:B------:R4:W-:Y:S03]  /*40df0*/  STL.64 [R1+0x1168], R26 ;  /* 0x0011681a01007387 */ /* 0x0009e60000100a00 */
[----:B------:R-:W-:Y:S01]  /*40e00*/  IMAD.WIDE R36, R6, 0x4, R112 ;  /* 0x0000000406247825 */ /* 0x000fe200078e0270 */
[----:B------:R-:W-:Y:S04]  /*40e10*/  LDGSTS.E [R18+0x66c00], desc[UR60][R32.64], P4 ;  /* 0x66c0000020127fae */ /* 0x000fe8000a12187c */
[----:B------:R4:W-:Y:S04]  /*40e20*/  STL.64 [R1+0x1150], R24 ;  /* 0x0011501801007387 */ /* 0x0009e80000100a00 */
[----:B------:R4:W-:Y:S04]  /*40e30*/  LDGSTS.E [R9+0x67000], desc[UR60][R26.64], P4 ;  /* 0x670000001a097fae */ /* 0x0009e8000a12187c */
[----:B-1----:R-:W2:Y:S04]  /*40e40*/  LDL.LU.64 R32, [R1+0x750] ;  /* 0x0007500001207983 */ /* 0x002ea80000300a00 */
[----:B------:R1:W-:Y:S04]  /*40e50*/  LDGSTS.E [R8+0x67400], desc[UR60][R24.64], P4 ;  /* 0x6740000018087fae */ /* 0x0003e8000a12187c */
[----:B----4-:R-:W4:Y:S01]  /*40e60*/  LDL.LU.64 R26, [R1+0x728] ;  /* 0x00072800011a7983 */ /* 0x010f220000300a00 */
[----:B------:R-:W-:-:S03]  /*40e70*/  IADD3 R9, R245, 0x200000, RZ ;  /* 0x00200000f5097810 */ /* 0x000fc60007ffe0ff */
[----:B------:R2:W-:Y:S04]  /*40e80*/  LDGSTS.E [R19+0x67800], desc[UR60][R38.64], P4 ;  /* 0x6780000026137fae */ /* 0x0005e8000a12187c */
[----:B------:R-:W4:Y:S04]  /*40e90*/  LDL.LU.64 R24, [R1+0x700] ;  /* 0x0007000001187983 */ /* 0x000f280000300a00 */
[----:B------:R-:W-:Y:S04]  /*40ea0*/  STL.64 [R1+0x1138], R38 ;  /* 0x0011382601007387 */ /* 0x000fe80000100a00 */
[----:B------:R-:W-:Y:S01]  /*40eb0*/  STL.64 [R1+0x1120], R36 ;  /* 0x0011202401007387 */ /* 0x000fe20000100a00 */
[----:B-1----:R-:W-:-:S03]  /*40ec0*/  VIADD R8, R245, 0x200000 ;  /* 0x00200000f5087836 */ /* 0x002fc60000000000 */
[----:B------:R1:W-:Y:S01]  /*40ed0*/  LDGSTS.E [R18+0x67c00], desc[UR60][R36.64], P4 ;  /* 0x67c0000024127fae */ /* 0x0003e2000a12187c */
[----:B------:R-:W-:-:S05]  /*40ee0*/  IMAD.WIDE R28, R6, 0x4, R28 ;  /* 0x00000004061c7825 */ /* 0x000fca00078e021c */
[----:B------:R-:W-:Y:S01]  /*40ef0*/  LDGSTS.E [R9+0x40080], desc[UR60][R28.64], P4 ;  /* 0x400800001c097fae */ /* 0x000fe2000a12187c */
[----:B---3--:R-:W-:-:S03]  /*40f00*/  IMAD.WIDE R34, R6, 0x4, R22 ;  /* 0x0000000406227825 */ /* 0x008fc600078e0216 */
[----:B------:R-:W3:Y:S04]  /*40f10*/  LDL.LU.64 R22, [R1+0x6d8] ;  /* 0x0006d80001167983 */ /* 0x000ee80000300a00 */
[----:B------:R1:W-:Y:S04]  /*40f20*/  STL.64 [R1+0x1108], R28 ;  /* 0x0011081c01007387 */ /* 0x0003e80000100a00 */
[----:B------:R2:W-:Y:S04]  /*40f30*/  STL.64 [R1+0x10f0], R34 ;  /* 0x0010f02201007387 */ /* 0x0005e80000100a00 */
[----:B------:R-:W-:Y:S04]  /*40f40*/  LDGSTS.E [R8+0x40480], desc[UR60][R34.64], P4 ;  /* 0x4048000022087fae */ /* 0x000fe8000a12187c */
[----:B-1----:R-:W3:Y:S01]  /*40f50*/  LDL.LU.64 R28, [R1+0x6b0] ;  /* 0x0006b000011c7983 */ /* 0x002ee20000300a00 */
[----:B--2---:R-:W-:-:S03]  /*40f60*/  IMAD.WIDE R40, R6, 0x4, R20 ;  /* 0x0000000406287825 */ /* 0x004fc600078e0214 */
[----:B------:R-:W2:Y:S01]  /*40f70*/  LDL.LU.64 R20, [R1+0x688] ;  /* 0x0006880001147983 */ /* 0x000ea20000300a00 */
[----:B------:R-:W-:-:S03]  /*40f80*/  IMAD.WIDE R38, R6, 0x4, R30 ;  /* 0x0000000406267825 */ /* 0x000fc600078e021e */
[----:B------:R-:W2:Y:S04]  /*40f90*/  LDL.LU.64 R34, [R1+0x660] ;  /* 0x0006600001227983 */ /* 0x000ea80000300a00 */
[----:B------:R4:W-:Y:S01]  /*40fa0*/  STL.64 [R1+0x10d8], R40 ;  /* 0x0010d82801007387 */ /* 0x0009e20000100a00 */
[----:B------:R-:W-:-:S03]  /*40fb0*/  IMAD.WIDE R36, R6, 0x4, R10 ;  /* 0x0000000406247825 */ /* 0x000fc600078e020a */
[----:B------:R-:W2:Y:S04]  /*40fc0*/  LDL.LU.64 R30, [R1+0x638] ;  /* 0x00063800011e7983 */ /* 0x000ea80000300a00 */
[----:B------:R1:W-:Y:S04]  /*40fd0*/  STL.64 [R1+0x10c0], R38 ;  /* 0x0010c02601007387 */ /* 0x0003e80000100a00 */
[----:B------:R-:W2:Y:S01]  /*40fe0*/  LDL.LU.64 R10, [R1+0x610] ;  /* 0x00061000010a7983 */ /* 0x000ea20000300a00 */
[C---:B------:R-:W-:Y:S01]  /*40ff0*/  IADD3 R19, R245.reuse, 0x200000, RZ ;  /* 0x00200000f5137810 */ /* 0x040fe20007ffe0ff */
[----:B------:R-:W-:-:S02]  /*41000*/  VIADD R18, R245, 0x200000 ;  /* 0x00200000f5127836 */ /* 0x000fc40000000000 */
[----:B------:R-:W-:Y:S04]  /*41010*/  STL.64 [R1+0x10a8], R36 ;  /* 0x0010a82401007387 */ /* 0x000fe80000100a00 */
[----:B------:R4:W-:Y:S04]  /*41020*/  LDGSTS.E [R19+0x40880], desc[UR60][R40.64], P4 ;  /* 0x4088000028137fae */ /* 0x0009e8000a12187c */
[----:B------:R1:W-:Y:S04]  /*41030*/  LDGSTS.E [R18+0x40c80], desc[UR60][R38.64], P4 ;  /* 0x40c8000026127fae */ /* 0x0003e8000a12187c */
[----:B------:R3:W-:Y:S01]  /*41040*/  LDGSTS.E [R9+0x41080], desc[UR60][R36.64], P4 ;  /* 0x4108000024097fae */ /* 0x0007e2000a12187c */
[----:B------:R-:W-:-:S05]  /*41050*/  IMAD.WIDE R32, R6, 0x4, R32 ;  /* 0x0000000406207825 */ /* 0x000fca00078e0220 */
[----:B------:R1:W-:Y:S01]  /*41060*/  STL.64 [R1+0x1090], R32 ;  /* 0x0010902001007387 */ /* 0x0003e20000100a00 */
[----:B----4-:R-:W-:-:S03]  /*41070*/  IMAD.WIDE R40, R6, 0x4, R26 ;  /* 0x0000000406287825 */ /* 0x010fc600078e021a */
[----:B------:R-:W-:Y:S04]  /*41080*/  LDGSTS.E [R8+0x41480], desc[UR60][R32.64], P4 ;  /* 0x4148000020087fae */ /* 0x000fe8000a12187c */
[----:B------:R-:W4:Y:S01]  /*41090*/  LDL.LU.64 R26, [R1+0x5e8] ;  /* 0x0005e800011a7983 */ /* 0x000f220000300a00 */
[----:B-1----:R-:W-:-:S03]  /*410a0*/  IMAD.WIDE R38, R6, 0x4, R24 ;  /* 0x0000000406267825 */ /* 0x002fc600078e0218 */
[----:B------:R-:W-:Y:S04]  /*410b0*/  LDGSTS.E [R19+0x41880], desc[UR60][R40.64], P4 ;  /* 0x4188000028137fae */ /* 0x000fe8000a12187c */
[----:B------:R-:W4:Y:S04]  /*410c0*/  LDL.LU.64 R32, [R1+0x5c0] ;  /* 0x0005c00001207983 */ /* 0x000f280000300a00 */
[----:B------:R-:W-:Y:S04]  /*410d0*/  STL.64 [R1+0x1078], R40 ;  /* 0x0010782801007387 */ /* 0x000fe80000100a00 */
[----:B------:R-:W4:Y:S04]  /*410e0*/  LDL.LU.64 R24, [R1+0x598] ;  /* 0x0005980001187983 */ /* 0x000f280000300a00 */
[----:B------:R-:W-:Y:S04]  /*410f0*/  STL.64 [R1+0x1060], R38 ;  /* 0x0010602601007387 */ /* 0x000fe80000100a00 */
[----:B------:R-:W-:Y:S01]  /*41100*/  LDGSTS.E [R18+0x41c80], desc[UR60][R38.64], P4 ;  /* 0x41c8000026127fae */ /* 0x000fe2000a12187c */
[----:B---3--:R-:W-:-:S03]  /*41110*/  IMAD.WIDE R36, R6, 0x4, R22 ;  /* 0x0000000406247825 */ /* 0x008fc600078e0216 */
[----:B------:R-:W3:Y:S04]  /*41120*/  LDL.LU.64 R22, [R1+0x570] ;  /* 0x0005700001167983 */ /* 0x000ee80000300a00 */
[----:B------:R-:W-:Y:S04]  /*41130*/  STL.64 [R1+0x1048], R36 ;  /* 0x0010482401007387 */ /* 0x000fe80000100a00 */
[----:B------:R-:W-:Y:S01]  /*41140*/  LDGSTS.E [R9+0x42080], desc[UR60][R36.64], P4 ;  /* 0x4208000024097fae */ /* 0x000fe2000a12187c */
[----:B------:R-:W-:-:S05]  /*41150*/  IMAD.WIDE R28, R6, 0x4, R28 ;  /* 0x00000004061c7825 */ /* 0x000fca00078e021c */
[----:B------:R2:W-:Y:S04]  /*41160*/  STL.64 [R1+0x1030], R28 ;  /* 0x0010301c01007387 */ /* 0x0005e80000100a00 */
[----:B------:R2:W-:Y:S02]  /*41170*/  LDGSTS.E [R8+0x42480], desc[UR60][R28.64], P4 ;  /* 0x424800001c087fae */ /* 0x0005e4000a12187c */
[C---:B--2---:R-:W-:Y:S02]  /*41180*/  IMAD.WIDE R28, R6.reuse, 0x4, R20 ;  /* 0x00000004061c7825 */ /* 0x044fe400078e0214 */
[----:B------:R-:W2:Y:S02]  /*41190*/  LDL.LU.64 R20, [R1+0x548] ;  /* 0x0005480001147983 */ /* 0x000ea40000300a00 */
[----:B------:R-:W-:-:S02]  /*411a0*/  IMAD.WIDE R38, R6, 0x4, R34 ;  /* 0x0000000406267825 */ /* 0x000fc400078e0222 */
[----:B------:R1:W-:Y:S02]  /*411b0*/  STL.64 [R1+0x1018], R28 ;  /* 0x0010181c01007387 */ /* 0x0003e40000100a00 */
[C---:B------:R-:W-:Y:S02]  /*411c0*/  IMAD.WIDE R36, R6.reuse, 0x4, R30 ;  /* 0x0000000406247825 */ /* 0x040fe400078e021e */
[----:B------:R-:W-:Y:S04]  /*411d0*/  STL.64 [R1+0x1000], R38 ;  /* 0x0010002601007387 */ /* 0x000fe80000100a00 */
[----:B------:R-:W-:Y:S01]  /*411e0*/  LDGSTS.E [R19+0x42880], desc[UR60][R28.64], P4 ;  /* 0x428800001c137fae */ /* 0x000fe2000a12187c */
[----:B------:R-:W-:-:S03]  /*411f0*/  IMAD.WIDE R34, R6, 0x4, R10 ;  /* 0x0000000406227825 */ /* 0x000fc600078e020a */
[----:B------:R-:W-:Y:S04]  /*41200*/  LDGSTS.E [R18+0x42c80], desc[UR60][R38.64], P4 ;  /* 0x42c8000026127fae */ /* 0x000fe8000a12187c */
[----:B------:R-:W2:Y:S04]  /*41210*/  LDL.LU.64 R10, [R1+0x520] ;  /* 0x00052000010a7983 */ /* 0x000ea80000300a00 */
[----:B------:R-:W-:Y:S04]  /*41220*/  STL.64 [R1+0xfe8], R36 ;  /* 0x000fe82401007387 */ /* 0x000fe80000100a00 */
[----:B------:R-:W2:Y:S04]  /*41230*/  LDL.LU.64 R30, [R1+0x4f8] ;  /* 0x0004f800011e7983 */ /* 0x000ea80000300a00 */
[----:B------:R-:W-:Y:S04]  /*41240*/  LDGSTS.E [R9+0x43080], desc[UR60][R36.64], P4 ;  /* 0x4308000024097fae */ /* 0x000fe8000a12187c */
[----:B------:R4:W-:Y:S04]  /*41250*/  STL.64 [R1+0xfd0], R34 ;  /* 0x000fd02201007387 */ /* 0x0009e80000100a00 */
[----:B------:R4:W-:Y:S04]  /*41260*/  LDGSTS.E [R8+0x43480], desc[UR60][R34.64], P4 ;  /* 0x4348000022087fae */ /* 0x0009e8000a12187c */
[----:B-1----:R-:W2:Y:S01]  /*41270*/  LDL.LU.64 R28, [R1+0x4d0] ;  /* 0x0004d000011c7983 */ /* 0x002ea20000300a00 */
[----:B----4-:R-:W-:-:S03]  /*41280*/  IMAD.WIDE R34, R6, 0x4, R26 ;  /* 0x0000000406227825 */ /* 0x010fc600078e021a */
[----:B------:R-:W4:Y:S01]  /*41290*/  LDL.LU.64 R26, [R1+0x4a8] ;  /* 0x0004a800011a7983 */ /* 0x000f220000300a00 */
[----:B------:R-:W-:-:S03]  /*412a0*/  IMAD.WIDE R38, R6, 0x4, R32 ;  /* 0x0000000406267825 */ /* 0x000fc600078e0220 */
[----:B------:R1:W-:Y:S04]  /*412b0*/  STL.64 [R1+0xfb8], R34 ;  /* 0x000fb82201007387 */ /* 0x0003e80000100a00 */
[----:B------:R-:W-:Y:S01]  /*412c0*/  LDGSTS.E [R19+0x43880], desc[UR60][R34.64], P4 ;  /* 0x4388000022137fae */ /* 0x000fe2000a12187c */
[----:B------:R-:W-:-:S03]  /*412d0*/  IMAD.WIDE R32, R6, 0x4, R24 ;  /* 0x0000000406207825 */ /* 0x000fc600078e0218 */
[----:B------:R-:W-:Y:S04]  /*412e0*/  STL.64 [R1+0xfa0], R38 ;  /* 0x000fa02601007387 */ /* 0x000fe80000100a00 */
[----:B------:R-:W4:Y:S04]  /*412f0*/  LDL.LU.64 R36, [R1+0x480] ;  /* 0x0004800001247983 */ /* 0x000f280000300a00 */
[----:B------:R1:W-:Y:S04]  /*41300*/  STL.64 [R1+0xf88], R32 ;  /* 0x000f882001007387 */ /* 0x0003e80000100a00 */
[----:B------:R-:W4:Y:S04]  /*41310*/  LDL.LU.64 R24, [R1+0x458] ;  /* 0x0004580001187983 */ /* 0x000f280000300a00 */
[----:B------:R2:W-:Y:S04]  /*41320*/  LDGSTS.E [R18+0x43c80], desc[UR60][R38.64], P4 ;  /* 0x43c8000026127fae */ /* 0x0005e8000a12187c */
[----:B------:R-:W-:Y:S01]  /*41330*/  LDGSTS.E [R9+0x44080], desc[UR60][R32.64], P4 ;  /* 0x4408000020097fae */ /* 0x000fe2000a12187c */
[----:B---3--:R-:W-:-:S05]  /*41340*/  IMAD.WIDE R22, R6, 0x4, R22 ;  /* 0x0000000406167825 */ /* 0x008fca00078e0216 */
[----:B------:R3:W-:Y:S04]  /*41350*/  STL.64 [R1+0xf70], R22 ;  /* 0x000f701601007387 */ /* 0x0007e80000100a00 */
[----:B-1----:R-:W4:Y:S04]  /*41360*/  LDL.LU.64 R34, [R1+0x430] ;  /* 0x0004300001227983 */ /* 0x002f280000300a00 */
[----:B------:R-:W-:Y:S04]  /*41370*/  LDGSTS.E [R8+0x44480], desc[UR60][R22.64], P4 ;  /* 0x4448000016087fae */ /* 0x000fe8000a12187c */
[----:B------:R-:W4:Y:S04]  /*41380*/  LDL.LU.64 R32, [R1+0x408] ;  /* 0x0004080001207983 */ /* 0x000f280000300a00 */
[----:B---3--:R-:W3:Y:S01]  /*41390*/  LDL.LU.64 R22, [R1+0x3e0] ;  /* 0x0003e00001167983 */ /* 0x008ee20000300a00 */
[----:B--2---:R-:W-:-:S03]  /*413a0*/  IMAD.WIDE R38, R6, 0x4, R20 ;  /* 0x0000000406267825 */ /* 0x004fc600078e0214 */
[----:B------:R-:W2:Y:S04]  /*413b0*/  LDL.LU.64 R20, [R1+0x3b8] ;  /* 0x0003b80001147983 */ /* 0x000ea80000300a00 */
[----:B------:R-:W-:Y:S04]  /*413c0*/  STL.64 [R1+0xf58], R38 ;  /* 0x000f582601007387 */ /* 0x000fe80000100a00 */
[----:B------:R4:W-:Y:S01]  /*413d0*/  LDGSTS.E [R19+0x44880], desc[UR60][R38.64], P4 ;  /* 0x4488000026137fae */ /* 0x0009e2000a12187c */
[----:B------:R-:W-:-:S04]  /*413e0*/  IMAD.WIDE R10, R6, 0x4, R10 ;  /* 0x00000004060a7825 */ /* 0x000fc800078e020a */
[C---:B------:R-:W-:Y:S01]  /*413f0*/  IMAD.WIDE R30, R6.reuse, 0x4, R30 ;  /* 0x00000004061e7825 */ /* 0x040fe200078e021e */
[----:B------:R1:W-:Y:S04]  /*41400*/  STL.64 [R1+0xeb8], R10 ;  /* 0x000eb80a01007387 */ /* 0x0003e80000100a00 */
[----:B------:R4:W-:Y:S04]  /*41410*/  STL.64 [R1+0xeb0], R30 ;  /* 0x000eb01e01007387 */ /* 0x0009e80000100a00 */
[----:B------:R-:W-:Y:S04]  /*41420*/  LDGSTS.E [R18+0x44c80], desc[UR60][R10.64], P4 ;  /* 0x44c800000a127fae */ /* 0x000fe8000a12187c */
[----:B------:R-:W-:Y:S04]  /*41430*/  LDGSTS.E [R9+0x45080], desc[UR60][R30.64], P4 ;  /* 0x450800001e097fae */ /* 0x000fe8000a12187c */
[----:B-1----:R-:W2:Y:S01]  /*41440*/  LDL.LU.64 R10, [R1+0x390] ;  /* 0x00039000010a7983 */ /* 0x002ea20000300a00 */
[----:B------:R-:W-:-:S04]  /*41450*/  IMAD.WIDE R28, R6, 0x4, R28 ;  /* 0x00000004061c7825 */ /* 0x000fc800078e021c */
[C---:B----4-:R-:W-:Y:S01]  /*41460*/  IMAD.WIDE R38, R6.reuse, 0x4, R26 ;  /* 0x0000000406267825 */ /* 0x050fe200078e021a */
[----:B------:R1:W-:Y:S04]  /*41470*/  STL.64 [R1+0xea8], R28 ;  /* 0x000ea81c01007387 */ /* 0x0003e80000100a00 */
[----:B------:R-:W-:Y:S04]  /*41480*/  LDGSTS.E [R8+0x45480], desc[UR60][R28.64], P4 ;  /* 0x454800001c087fae */ /* 0x000fe8000a12187c */
[----:B------:R-:W4:Y:S04]  /*41490*/  LDL.LU.64 R30, [R1+0x368] ;  /* 0x00036800011e7983 */ /* 0x000f280000300a00 */
[----:B------:R1:W-:Y:S01]  /*414a0*/  LDGSTS.E [R19+0x45880], desc[UR60][R38.64], P4 ;  /* 0x4588000026137fae */ /* 0x0003e2000a12187c */
[----:B------:R-:W-:-:S03]  /*414b0*/  IMAD.WIDE R36, R6, 0x4, R36 ;  /* 0x0000000406247825 */ /* 0x000fc600078e0224 */
[----:B-1----:R-:W4:Y:S04]  /*414c0*/  LDL.LU.64 R28, [R1+0x340] ;  /* 0x00034000011c7983 */ /* 0x002f280000300a00 */
[----:B------:R-:W4:Y:S01]  /*414d0*/  LDL.LU.64 R26, [R1+0x318] ;  /* 0x00031800011a7983 */ /* 0x000f220000300a00 */
[----:B------:R-:W-:-:S03]  /*414e0*/  IMAD.WIDE R24, R6, 0x4, R24 ;  /* 0x0000000406187825 */ /* 0x000fc600078e0218 */
[----:B------:R1:W-:Y:S04]  /*414f0*/  STL.64 [R1+0xea0], R38 ;  /* 0x000ea02601007387 */ /* 0x0003e80000100a00 */
[----:B------:R-:W-:Y:S04]  /*41500*/  STL.64 [R1+0xe98], R36 ;  /* 0x000e982401007387 */ /* 0x000fe80000100a00 */
[----:B------:R1:W-:Y:S04]  /*41510*/  STL.64 [R1+0xe90], R24 ;  /* 0x000e901801007387 */ /* 0x0003e80000100a00 */
[----:B------:R3:W-:Y:S04]  /*41520*/  LDGSTS.E [R18+0x45c80], desc[UR60][R36.64], P4 ;  /* 0x45c8000024127fae */ /* 0x0007e8000a12187c */
[----:B------:R-:W-:Y:S01]  /*41530*/  LDGSTS.E [R9+0x46080], desc[UR60][R24.64], P4 ;  /* 0x4608000018097fae */ /* 0x000fe2000a12187c */
[----:B------:R-:W-:-:S05]  /*41540*/  IMAD.WIDE R34, R6, 0x4, R34 ;  /* 0x0000000406227825 */ /* 0x000fca00078e0222 */
[----:B------:R2:W-:Y:S01]  /*41550*/  STL.64 [R1+0xe88], R34 ;  /* 0x000e882201007387 */ /* 0x0005e20000100a00 */
[----:B-1----:R-:W-:-:S03]  /*41560*/  IMAD.WIDE R38, R6, 0x4, R32 ;  /* 0x0000000406267825 */ /* 0x002fc600078e0220 */
[----:B------:R-:W4:Y:S04]  /*41570*/  LDL.LU.64 R24, [R1+0x2e8] ;  /* 0x0002e80001187983 */ /* 0x000f280000300a00 */
[----:B------:R2:W-:Y:S01]  /*41580*/  LDGSTS.E [R8+0x46480], desc[UR60][R34.64], P4 ;  /* 0x4648000022087fae */ /* 0x0005e2000a12187c */
[----:B---3--:R-:W-:-:S03]  /*41590*/  IMAD.WIDE R36, R6, 0x4, R22 ;  /* 0x0000000406247825 */ /* 0x008fc600078e0216 */
[----:B------:R1:W-:Y:S04]  /*415a0*/  LDGSTS.E [R19+0x46880], desc[UR60][R38.64], P4 ;  /* 0x4688000026137fae */ /* 0x0003e8000a12187c */
[----:B------:R-:W3:Y:S04]  /*415b0*/  LDL.LU.64 R22, [R1+0x2c0] ;  /* 0x0002c00001167983 */ /* 0x000ee80000300a00 */
[----:B------:R1:W-:Y:S04]  /*415c0*/  STL.64 [R1+0xe80], R38 ;  /* 0x000e802601007387 */ /* 0x0003e80000100a00 */
[----:B------:R3:W-:Y:S01]  /*415d0*/  LDGSTS.E [R18+0x46c80], desc[UR60][R36.64], P4 ;  /* 0x46c8000024127fae */ /* 0x0007e2000a12187c */
[----:B--2---:R-:W-:-:S03]  /*415e0*/  IMAD.WIDE R34, R6, 0x4, R20 ;  /* 0x0000000406227825 */ /* 0x004fc600078e0214 */
[----:B------:R-:W2:Y:S04]  /*415f0*/  LDL.LU.64 R20, [R1+0x298] ;  /* 0x0002980001147983 */ /* 0x000ea80000300a00 */
[----:B------:R1:W-:Y:S04]  /*41600*/  STL.64 [R1+0xe78], R36 ;  /* 0x000e782401007387 */ /* 0x0003e80000100a00 */
[----:B------:R1:W-:Y:S04]  /*41610*/  STL.64 [R1+0xe70], R34 ;  /* 0x000e702201007387 */ /* 0x0003e80000100a00 */
[----:B------:R2:W-:Y:S01]  /*41620*/  LDGSTS.E [R9+0x47080], desc[UR60][R34.64], P4 ;  /* 0x4708000022097fae */ /* 0x0005e2000a12187c */
[----:B------:R-:W-:-:S03]  /*41630*/  IMAD.WIDE R32, R6, 0x4, R10 ;  /* 0x0000000406207825 */ /* 0x000fc600078e020a */
[----:B------:R-:W2:Y:S04]  /*41640*/  LDL.LU.64 R10, [R1+0x268] ;  /* 0x00026800010a7983 */ /* 0x000ea80000300a00 */
[----:B------:R1:W-:Y:S04]  /*41650*/  STL.64 [R1+0xe68], R32 ;  /* 0x000e682001007387 */ /* 0x0003e80000100a00 */
[----:B------:R-:W2:Y:S01]  /*41660*/  LDL.LU.64 R40, [R1+0x238] ;  /* 0x0002380001287983 */ /* 0x000ea20000300a00 */
[----:B----4-:R-:W-:-:S03]  /*41670*/  IMAD.WIDE R30, R6, 0x4, R30 ;  /* 0x00000004061e7825 */ /* 0x010fc600078e021e */
[----:B-1----:R-:W4:Y:S04]  /*41680*/  LDL.LU.64 R38, [R1+0x208] ;  /* 0x0002080001267983 */ /* 0x002f280000300a00 */
[----:B------:R1:W-:Y:S01]  /*41690*/  STL.64 [R1+0xe60], R30 ;  /* 0x000e601e01007387 */ /* 0x0003e20000100a00 */
[----:B------:R-:W-:-:S03]  /*416a0*/  IMAD.WIDE R28, R6, 0x4, R28 ;  /* 0x00000004061c7825 */ /* 0x000fc600078e021c */
[----:B------:R-:W4:Y:S01]  /*416b0*/  LDL.LU.64 R36, [R1+0x1d8] ;  /* 0x0001d80001247983 */ /* 0x000f220000300a00 */
[----:B------:R-:W-:-:S03]  /*416c0*/  IMAD.WIDE R26, R6, 0x4, R26 ;  /* 0x00000004061a7825 */ /* 0x000fc600078e021a */
[----:B------:R3:W-:Y:S04]  /*416d0*/  STL.64 [R1+0xe58], R28 ;  /* 0x000e581c01007387 */ /* 0x0007e80000100a00 */
[----:B------:R-:W4:Y:S04]  /*416e0*/  LDL.LU.64 R34, [R1+0x1a8] ;  /* 0x0001a80001227983 */ /* 0x000f280000300a00 */
[----:B------:R4:W-:Y:S04]  /*416f0*/  LDGSTS.E [R8+0x47480], desc[UR60][R32.64], P4 ;  /* 0x4748000020087fae */ /* 0x0009e8000a12187c */
[----:B------:R3:W-:Y:S04]  /*41700*/  STL.64 [R1+0xe50], R26 ;  /* 0x000e501a01007387 */ /* 0x0007e80000100a00 */
[----:B------:R-:W-:Y:S04]  /*41710*/  LDGSTS.E [R19+0x47880], desc[UR60][R30.64], P4 ;  /* 0x478800001e137fae */ /* 0x000fe8000a12187c */
[----:B------:R-:W4:Y:S04]  /*41720*/  LDL.LU.64 R32, [R1+0x178] ;  /* 0x0001780001207983 */ /* 0x000f280000300a00 */
[----:B------:R-:W-:Y:S04]  /*41730*/  LDGSTS.E [R18+0x47c80], desc[UR60][R28.64], P4 ;  /* 0x47c800001c127fae */ /* 0x000fe8000a12187c */
[----:B------:R-:W-:Y:S01]  /*41740*/  LDGSTS.E [R9+0x60080], desc[UR60][R26.64], P4 ;  /* 0x600800001a097fae */ /* 0x000fe2000a12187c */
[----:B------:R-:W-:-:S05]  /*41750*/  IMAD.WIDE R24, R6, 0x4, R24 ;  /* 0x0000000406187825 */ /* 0x000fca00078e0218 */
[----:B------:R2:W-:Y:S04]  /*41760*/  STL.64 [R1+0xe48], R24 ;  /* 0x000e481801007387 */ /* 0x0005e80000100a00 */
[----:B-1----:R-:W4:Y:S01]  /*41770*/  LDL.LU.64 R30, [R1+0x148] ;  /* 0x00014800011e7983 */ /* 0x002f220000300a00 */
[----:B---3--:R-:W-:-:S03]  /*41780*/  IMAD.WIDE R22, R6, 0x4, R22 ;  /* 0x0000000406167825 */ /* 0x008fc600078e0216 */
[----:B------:R-:W3:Y:S04]  /*41790*/  LDL.LU.64 R28, [R1+0x118] ;  /* 0x00011800011c7983 */ /* 0x000ee80000300a00 */
[----:B------:R-:W-:Y:S04]  /*417a0*/  LDGSTS.E [R8+0x60480], desc[UR60][R24.64], P4 ;  /* 0x6048000018087fae */ /* 0x000fe8000a12187c */
[----:B------:R-:W3:Y:S04]  /*417b0*/  LDL.LU.64 R26, [R1+0xe8] ;  /* 0x0000e800011a7983 */ /* 0x000ee80000300a00 */
[----:B------:R-:W-:Y:S01]  /*417c0*/  LDGSTS.E [R19+0x60880], desc[UR60][R22.64], P4 ;  /* 0x6088000016137fae */ /* 0x000fe2000a12187c */
[----:B--2---:R-:W-:-:S03]  /*417d0*/  IMAD.WIDE R20, R6, 0x4, R20 ;  /* 0x0000000406147825 */ /* 0x004fc600078e0214 */
[----:B------:R-:W2:Y:S04]  /*417e0*/  LDL.LU.64 R24, [R1+0xb8] ;  /* 0x0000b80001187983 */ /* 0x000ea80000300a00 */
[----:B------:R1:W-:Y:S04]  /*417f0*/  STL.64 [R1+0xe40], R22 ;  /* 0x000e401601007387 */ /* 0x0003e80000100a00 */
[----:B------:R1:W-:Y:S04]  /*41800*/  STL.64 [R1+0xe38], R20 ;  /* 0x000e381401007387 */ /* 0x0003e80000100a00 */
[----:B------:R-:W-:Y:S01]  /*41810*/  LDGSTS.E [R18+0x60c80], desc[UR60][R20.64], P4 ;  /* 0x60c8000014127fae */ /* 0x000fe2000a12187c */
[----:B------:R-:W-:-:S04]  /*41820*/  IMAD.WIDE R10, R6, 0x4, R10 ;  /* 0x00000004060a7825 */ /* 0x000fc800078e020a */
[C---:B------:R-:W-:Y:S01]  /*41830*/  IMAD.WIDE R40, R6.reuse, 0x4, R40 ;  /* 0x0000000406287825 */ /* 0x040fe200078e0228 */
[----:B------:R4:W-:Y:S04]  /*41840*/  STL.64 [R1+0xe30], R10 ;  /* 0x000e300a01007387 */ /* 0x0009e80000100a00 */
[----:B------:R-:W-:Y:S04]  /*41850*/  STL.64 [R1+0xe28], R40 ;  /* 0x000e282801007387 */ /* 0x000fe80000100a00 */
[----:B-1----:R-:W2:Y:S04]  /*41860*/  LDL.LU.64 R22, [R1+0x88] ;  /* 0x0000880001167983 */ /* 0x002ea80000300a00 */
[----:B------:R-:W2:Y:S04]  /*41870*/  LDL.LU.64 R20, [R1+0x58] ;  /* 0x0000580001147983 */ /* 0x000ea80000300a00 */
[----:B------:R-:W-:Y:S01]  /*41880*/  LDGSTS.E [R9+0x61080], desc[UR60][R10.64], P4 ;  /* 0x610800000a097fae */ /* 0x000fe2000a12187c */
[----:B----4-:R-:W-:-:S03]  /*41890*/  IMAD.WIDE R38, R6, 0x4, R38 ;  /* 0x0000000406267825 */ /* 0x010fc600078e0226 */
[----:B------:R-:W-:Y:S01]  /*418a0*/  LDGSTS.E [R8+0x61480], desc[UR60][R40.64], P4 ;  /* 0x6148000028087fae */ /* 0x000fe2000a12187c */
[----:B------:R-:W-:-:S03]  /*418b0*/  IMAD.WIDE R36, R6, 0x4, R36 ;  /* 0x0000000406247825 */ /* 0x000fc600078e0224 */
[----:B------:R-:W-:Y:S04]  /*418c0*/  LDGSTS.E [R19+0x61880], desc[UR60][R38.64], P4 ;  /* 0x6188000026137fae */ /* 0x000fe8000a12187c */
[----:B------:R-:W4:Y:S01]  /*418d0*/  LDL.LU.64 R10, [R1+0x28] ;  /* 0x00002800010a7983 */ /* 0x000f220000300a00 */
[----:B------:R-:W-:-:S03]  /*418e0*/  IMAD.WIDE R34, R6, 0x4, R34 ;  /* 0x0000000406227825 */ /* 0x000fc600078e0222 */
[----:B------:R-:W-:Y:S01]  /*418f0*/  STL.64 [R1+0xe20], R38 ;  /* 0x000e202601007387 */ /* 0x000fe20000100a00 */
[----:B------:R-:W-:-:S03]  /*41900*/  IMAD.WIDE R32, R6, 0x4, R32 ;  /* 0x0000000406207825 */ /* 0x000fc600078e0220 */
[----:B------:R-:W-:Y:S04]  /*41910*/  STL.64 [R1+0xe18], R36 ;  /* 0x000e182401007387 */ /* 0x000fe80000100a00 */
[----:B------:R-:W-:Y:S04]  /*41920*/  LDGSTS.E [R18+0x61c80], desc[UR60][R36.64], P4 ;  /* 0x61c8000024127fae */ /* 0x000fe8000a12187c */
[----:B------:R-:W-:Y:S04]  /*41930*/  STL.64 [R1+0xe10], R34 ;  /* 0x000e102201007387 */ /* 0x000fe80000100a00 */
[----:B------:R-:W-:Y:S04]  /*41940*/  LDGSTS.E [R9+0x62080], desc[UR60][R34.64], P4 ;  /* 0x6208000022097fae */ /* 0x000fe8000a12187c */
[----:B------:R1:W-:Y:S04]  /*41950*/  STL.64 [R1+0xe08], R32 ;  /* 0x000e082001007387 */ /* 0x0003e80000100a00 */
[----:B------:R1:W-:Y:S02]  /*41960*/  LDGSTS.E [R8+0x62480], desc[UR60][R32.64], P4 ;  /* 0x6248000020087fae */ /* 0x0003e4000a12187c */
[----:B-1----:R-:W-:-:S04]  /*41970*/  IMAD.WIDE R32, R6, 0x4, R134 ;  /* 0x0000000406207825 */ /* 0x002fc800078e0286 */
[----:B------:R-:W-:-:S04]  /*41980*/  IMAD.WIDE R30, R6, 0x4, R30 ;  /* 0x00000004061e7825 */ /* 0x000fc800078e021e */
[C---:B---3--:R-:W-:Y:S01]  /*41990*/  IMAD.WIDE R28, R6.reuse, 0x4, R28 ;  /* 0x00000004061c7825 */ /* 0x048fe200078e021c */
[----:B------:R-:W-:Y:S04]  /*419a0*/  STL.64 [R1+0xe00], R30 ;  /* 0x000e001e01007387 */ /* 0x000fe80000100a00 */
[----:B------:R-:W-:Y:S01]  /*419b0*/  LDGSTS.E [R19+0x62880], desc[UR60][R30.64], P4 ;  /* 0x628800001e137fae */ /* 0x000fe2000a12187c */
[----:B------:R-:W-:-:S03]  /*419c0*/  IMAD.WIDE R26, R6, 0x4, R26 ;  /* 0x00000004061a7825 */ /* 0x000fc600078e021a */
[----:B------:R-:W-:Y:S04]  /*419d0*/  STL.64 [R1+0xdf8], R28 ;  /* 0x000df81c01007387 */ /* 0x000fe80000100a00 */
[----:B------:R-:W-:Y:S01]  /*419e0*/  LDGSTS.E [R18+0x62c80], desc[UR60][R28.64], P4 ;  /* 0x62c800001c127fae */ /* 0x000fe2000a12187c */
[----:B--2---:R-:W-:-:S03]  /*419f0*/  IMAD.WIDE R24, R6, 0x4, R24 ;  /* 0x0000000406187825 */ /* 0x004fc600078e0218 */
[----:B------:R1:W-:Y:S04]  /*41a00*/  STL.64 [R1+0xdf0], R26 ;  /* 0x000df01a01007387 */ /* 0x0003e80000100a00 */
[----:B------:R1:W-:Y:S04]  /*41a10*/  LDGSTS.E [R9+0x63080], desc[UR60][R26.64], P4 ;  /* 0x630800001a097fae */ /* 0x0003e8000a12187c */
[----:B------:R2:W-:Y:S04]  /*41a20*/  STL.64 [R1+0xde8], R24 ;  /* 0x000de81801007387 */ /* 0x0005e80000100a00 */
[----:B------:R2:W-:Y:S01]  /*41a30*/  LDGSTS.E [R8+0x63480], desc[UR60][R24.64], P4 ;  /* 0x6348000018087fae */ /* 0x0005e2000a12187c */
[----:B-1----:R-:W-:-:S04]  /*41a40*/  IMAD.WIDE R26, R6, 0x4, R136 ;  /* 0x00000004061a7825 */ /* 0x002fc800078e0288 */
[----:B--2---:R-:W-:-:S04]  /*41a50*/  IMAD.WIDE R24, R6, 0x4, R22 ;  /* 0x0000000406187825 */ /* 0x004fc800078e0216 */
[C---:B------:R-:W-:Y:S01]  /*41a60*/  IMAD.WIDE R22, R6.reuse, 0x4, R20 ;  /* 0x0000000406167825 */ /* 0x040fe200078e0214 */
[----:B------:R1:W-:Y:S04]  /*41a70*/  STL.64 [R1+0xde0], R24 ;  /* 0x000de01801007387 */ /* 0x0003e80000100a00 */
[----:B------:R1:W-:Y:S04]  /*41a80*/  LDGSTS.E [R19+0x63880], desc[UR60][R24.64], P4 ;  /* 0x6388000018137fae */ /* 0x0003e8000a12187c */
[----:B------:R2:W-:Y:S04]  /*41a90*/  STL.64 [R1+0xdd8], R22 ;  /* 0x000dd81601007387 */ /* 0x0005e80000100a00 */
[----:B------:R2:W-:Y:S01]  /*41aa0*/  LDGSTS.E [R18+0x63c80], desc[UR60][R22.64], P4 ;  /* 0x63c8000016127fae */ /* 0x0005e2000a12187c */
[----:B----4-:R-:W-:-:S04]  /*41ab0*/  IMAD.WIDE R20, R6, 0x4, R10 ;  /* 0x0000000406147825 */ /* 0x010fc800078e020a */
[----:B------:R-:W-:Y:S01]  /*41ac0*/  IMAD.WIDE R10, R6, 0x4, R114 ;  /* 0x00000004060a7825 */ /* 0x000fe200078e0272 */
[----:B------:R3:W-:Y:S01]  /*41ad0*/  STL.64 [R1+0xdd0], R20 ;  /* 0x000dd01401007387 */ /* 0x0007e20000100a00 */
[----:B------:R-:W-:Y:S01]  /*41ae0*/  IADD3 R113, R0, 0x100000, RZ ;  /* 0x0010000000717810 */ /* 0x000fe20007ffe0ff */
[----:B------:R-:W4:Y:S01]  /*41af0*/  LDC R114, c[0x0][0x230] ;  /* 0x00008c00ff727b82 */ /* 0x000f220000000800 */
[C---:B-1----:R-:W-:Y:S01]  /*41b00*/  IMAD.WIDE R24, R6.reuse, 0x4, R116 ;  /* 0x0000000406187825 */ /* 0x042fe200078e0274 */
[----:B------:R3:W-:Y:S03]  /*41b10*/  LDGSTS.E [R9+0x64080], desc[UR60][R20.64], P4 ;  /* 0x6408000014097fae */ /* 0x0007e6000a12187c */
[C---:B--2---:R-:W-:Y:S01]  /*41b20*/  IMAD.WIDE R22, R6.reuse, 0x4, R118 ;  /* 0x0000000406167825 */ /* 0x044fe200078e0276 */
[----:B------:R1:W-:Y:S02]  /*41b30*/  STL.64 [R1+0xdc8], R10 ;  /* 0x000dc80a01007387 */ /* 0x0003e40000100a00 */
[----:B------:R-:W2:Y:S02]  /*41b40*/  LDC R116, c[0x0][0x230] ;  /* 0x00008c00ff747b82 */ /* 0x000ea40000000800 */
[----:B------:R1:W-:Y:S01]  /*41b50*/  LDGSTS.E [R8+0x64480], desc[UR60][R10.64], P4 ;  /* 0x644800000a087fae */ /* 0x0003e2000a12187c */
[----:B---3--:R-:W-:-:S03]  /*41b60*/  IMAD.WIDE R20, R6, 0x4, R120 ;  /* 0x0000000406147825 */ /* 0x008fc600078e0278 */
[----:B------:R3:W-:Y:S02]  /*41b70*/  STL.64 [R1+0xdc0], R24 ;  /* 0x000dc01801007387 */ /* 0x0007e40000100a00 */
[----:B------:R-:W4:Y:S02]  /*41b80*/  LDC R117, c[0x0][0x230] ;  /* 0x00008c00ff757b82 */ /* 0x000f240000000800 */
[----:B------:R3:W-:Y:S01]  /*41b90*/  LDGSTS.E [R19+0x64880], desc[UR60][R24.64], P4 ;  /* 0x6488000018137fae */ /* 0x0007e2000a12187c */
[----:B-1----:R-:W-:-:S03]  /*41ba0*/  IMAD.WIDE R10, R6, 0x4, R122 ;  /* 0x00000004060a7825 */ /* 0x002fc600078e027a */
[----:B------:R1:W-:Y:S01]  /*41bb0*/  STL.64 [R1+0xdb8], R22 ;  /* 0x000db81601007387 */ /* 0x0003e20000100a00 */
[----:B------:R-:W-:-:S03]  /*41bc0*/  IMAD.WIDE R38, R6, 0x4, R140 ;  /* 0x0000000406267825 */ /* 0x000fc600078e028c */
[----:B------:R1:W-:Y:S01]  /*41bd0*/  LDGSTS.E [R18+0x64c80], desc[UR60][R22.64], P4 ;  /* 0x64c8000016127fae */ /* 0x0003e2000a12187c */
[----:B------:R-:W-:-:S03]  /*41be0*/  IMAD.WIDE R36, R6, 0x4, R142 ;  /* 0x0000000406247825 */ /* 0x000fc600078e028e */
[----:B------:R2:W-:Y:S01]  /*41bf0*/  STL.64 [R1+0xdb0], R20 ;  /* 0x000db01401007387 */ /* 0x0005e20000100a00 */
[----:B------:R-:W-:-:S03]  /*41c00*/  VIADD R112, R0, 0x100000 ;  /* 0x0010000000707836 */ /* 0x000fc60000000000 */
[----:B------:R2:W-:Y:S01]  /*41c10*/  LDGSTS.E [R9+0x65080], desc[UR60][R20.64], P4 ;  /* 0x6508000014097fae */ /* 0x0005e2000a12187c */
[----:B---3--:R-:W-:Y:S01]  /*41c20*/  IMAD.WIDE R24, R6, 0x4, R126 ;  /* 0x0000000406187825 */ /* 0x008fe200078e027e */
[----:B------:R-:W-:Y:S01]  /*41c30*/  IADD3 R115, R0, 0x100000, RZ ;  /* 0x0010000000737810 */ /* 0x000fe20007ffe0ff */
[----:B------:R-:W3:Y:S02]  /*41c40*/  LDC R119, c[0x0][0x230] ;  /* 0x00008c00ff777b82 */ /* 0x000ee40000000800 */
[----:B-1----:R-:W-:Y:S01]  /*41c50*/  IMAD.WIDE R22, R6, 0x4, R124 ;  /* 0x0000000406167825 */ /* 0x002fe200078e027c */
[----:B------:R1:W-:Y:S04]  /*41c60*/  STL.64 [R1+0xda8], R10 ;  /* 0x000da80a01007387 */ /* 0x0003e80000100a00 */
[----:B------:R-:W4:Y:S01]  /*41c70*/  LDL.LU.64 R28, [R1+0x810] ;  /* 0x00081000011c7983 */ /* 0x000f220000300a00 */
[----:B--2---:R-:W-:Y:S01]  /*41c80*/  VIADD R116, R116, 0xfffffefa ;  /* 0xfffffefa74747836 */ /* 0x004fe20000000000 */
[----:B------:R-:W2:Y:S01]  /*41c90*/  LDC R118, c[0x0][0x230] ;  /* 0x00008c00ff767b82 */ /* 0x000ea20000000800 */
[C---:B------:R-:W-:Y:S01]  /*41ca0*/  IMAD.WIDE R20, R6.reuse, 0x4, R128 ;  /* 0x0000000406147825 */ /* 0x040fe200078e0280 */
[----:B------:R1:W-:Y:S04]  /*41cb0*/  STL.64 [R1+0xda0], R22 ;  /* 0x000da01601007387 */ /* 0x0003e80000100a00 */
[----:B------:R1:W-:Y:S02]  /*41cc0*/  LDGSTS.E [R8+0x65480], desc[UR60][R10.64], P4 ;  /* 0x654800000a087fae */ /* 0x0003e4000a12187c */
[----:B------:R-:W3:Y:S02]  /*41cd0*/  LDC R142, c[0x0][0x230] ;  /* 0x00008c00ff8e7b82 */ /* 0x000ee40000000800 */
[----:B------:R-:W-:Y:S04]  /*41ce0*/  STL.64 [R1+0xd98], R24 ;  /* 0x000d981801007387 */ /* 0x000fe80000100a00 */
[----:B------:R-:W-:Y:S04]  /*41cf0*/  LDGSTS.E [R19+0x65880], desc[UR60][R22.64], P4 ;  /* 0x6588000016137fae */ /* 0x000fe8000a12187c */
[----:B------:R2:W-:Y:S01]  /*41d00*/  STL.64 [R1+0xd90], R20 ;  /* 0x000d901401007387 */ /* 0x0005e20000100a00 */
[----:B-1----:R-:W-:-:S03]  /*41d10*/  IMAD.WIDE R10, R6, 0x4, R130 ;  /* 0x00000004060a7825 */ /* 0x002fc600078e0282 */
[----:B------:R-:W-:Y:S04]  /*41d20*/  LDGSTS.E [R18+0x65c80], desc[UR60][R24.64], P4 ;  /* 0x65c8000018127fae */ /* 0x000fe8000a12187c */
[----:B------:R-:W3:Y:S04]  /*41d30*/  LDL.LU.64 R22, [R1+0x7e8] ;  /* 0x0007e80001167983 */ /* 0x000ee80000300a00 */
[----:B------:R-:W-:Y:S04]  /*41d40*/  LDGSTS.E [R9+0x66080], desc[UR60][R20.64], P4 ;  /* 0x6608000014097fae */ /* 0x000fe8000a12187c */
[----:B------:R1:W-:Y:S04]  /*41d50*/  STL.64 [R1+0xd88], R10 ;  /* 0x000d880a01007387 */ /* 0x0003e80000100a00 */
[----:B------:R1:W-:Y:S04]  /*41d60*/  LDGSTS.E [R8+0x66480], desc[UR60][R10.64], P4 ;  /* 0x664800000a087fae */ /* 0x0003e8000a12187c */
[----:B--2---:R-:W2:Y:S04]  /*41d70*/  LDL.LU.64 R20, [R1+0x7c0] ;  /* 0x0007c00001147983 */ /* 0x004ea80000300a00 */
[----:B------:R-:W2:Y:S01]  /*41d80*/  LDL.LU.64 R30, [R1+0x798] ;  /* 0x00079800011e7983 */ /* 0x000ea20000300a00 */
[----:B-1----:R-:W-:-:S05]  /*41d90*/  IMAD.WIDE R10, R6, 0x4, R132 ;  /* 0x00000004060a7825 */ /* 0x002fca00078e0284 */
[----:B------:R1:W-:Y:S04]  /*41da0*/  STL.64 [R1+0xd80], R10 ;  /* 0x000d800a01007387 */ /* 0x0003e80000100a00 */
[----:B------:R1:W-:Y:S04]  /*41db0*/  STL.64 [R1+0xd78], R32 ;  /* 0x000d782001007387 */ /* 0x0003e80000100a00 */
[----:B------:R-:W-:Y:S04]  /*41dc0*/  LDGSTS.E [R19+0x66880], desc[UR60][R10.64], P4 ;  /* 0x668800000a137fae */ /* 0x000fe8000a12187c */
[----:B------:R1:W-:Y:S01]  /*41dd0*/  STL.64 [R1+0xd70], R26 ;  /* 0x000d701a01007387 */ /* 0x0003e20000100a00 */
[----:B------:R-:W-:-:S03]  /*41de0*/  IMAD.WIDE R24, R6, 0x4, R138 ;  /* 0x0000000406187825 */ /* 0x000fc600078e028a */
[----:B------:R-:W-:Y:S04]  /*41df0*/  LDGSTS.E [R18+0x66c80], desc[UR60][R32.64], P4 ;  /* 0x66c8000020127fae */ /* 0x000fe8000a12187c */
[----:B-1----:R-:W2:Y:S04]  /*41e00*/  LDL.LU.64 R10, [R1+0x770] ;  /* 0x00077000010a7983 */ /* 0x002ea80000300a00 */
[----:B------:R1:W-:Y:S04]  /*41e10*/  STL.64 [R1+0xd68], R24 ;  /* 0x000d681801007387 */ /* 0x0003e80000100a00 */
[----:B------:R1:W-:Y:S04]  /*41e20*/  LDGSTS.E [R9+0x67080], desc[UR60][R26.64], P4 ;  /* 0x670800001a097fae */ /* 0x0003e8000a12187c */
[----:B------:R-:W2:Y:S04]  /*41e30*/  LDL.LU.64 R32, [R1+0x748] ;  /* 0x0007480001207983 */ /* 0x000ea80000300a00 */
[----:B------:R1:W-:Y:S04]  /*41e40*/  LDGSTS.E [R8+0x67480], desc[UR60][R24.64], P4 ;  /* 0x6748000018087fae */ /* 0x0003e8000a12187c */
[----:B------:R-:W2:Y:S01]  /*41e50*/  LDL.LU.64 R26, [R1+0x720] ;  /* 0x00072000011a7983 */ /* 0x000ea20000300a00 */
[----:B-1----:R-:W-:-:S03]  /*41e60*/  IADD3 R9, R246, 0x200000, RZ ;  /* 0x00200000f6097810 */ /* 0x002fc60007ffe0ff */
[----:B------:R1:W-:Y:S04]  /*41e70*/  LDGSTS.E [R19+0x67880], desc[UR60][R38.64], P4 ;  /* 0x6788000026137fae */ /* 0x0003e8000a12187c */
[----:B------:R-:W2:Y:S04]  /*41e80*/  LDL.LU.64 R24, [R1+0x6f8] ;  /* 0x0006f80001187983 */ /* 0x000ea80000300a00 */
[----:B------:R-:W-:Y:S04]  /*41e90*/  STL.64 [R1+0x4ae0], R244 ;  /* 0x004ae0f401007387 */ /* 0x000fe80000100a00 */
[----:B------:R-:W-:Y:S04]  /*41ea0*/  STL.64 [R1+0xd60], R38 ;  /* 0x000d602601007387 */ /* 0x000fe80000100a00 */
[----:B------:R-:W-:Y:S01]  /*41eb0*/  STL.64 [R1+0xd58], R36 ;  /* 0x000d582401007387 */ /* 0x000fe20000100a00 */
[----:B------:R-:W-:-:S03]  /*41ec0*/  VIADD R8, R246, 0x200000 ;  /* 0x00200000f6087836 */ /* 0x000fc60000000000 */
[----:B------:R1:W-:Y:S01]  /*41ed0*/  LDGSTS.E [R18+0x67c80], desc[UR60][R36.64], P4 ;  /* 0x67c8000024127fae */ /* 0x0003e2000a12187c */
[----:B----4-:R-:W-:-:S05]  /*41ee0*/  IMAD.WIDE R28, R6, 0x4, R28 ;  /* 0x00000004061c7825 */ /* 0x010fca00078e021c */
[----:B------:R-:W-:Y:S01]  /*41ef0*/  LDGSTS.E [R9+0x40100], desc[UR60][R28.64], P4 ;  /* 0x401000001c097fae */ /* 0x000fe2000a12187c */
[----:B---3--:R-:W-:-:S03]  /*41f00*/  IMAD.WIDE R34, R6, 0x4, R22 ;  /* 0x0000000406227825 */ /* 0x008fc600078e0216 */
[----:B------:R-:W3:Y:S04]  /*41f10*/  LDL.LU.64 R22, [R1+0x6d0] ;  /* 0x0006d00001167983 */ /* 0x000ee80000300a00 */
[----:B------:R4:W-:Y:S04]  /*41f20*/  STL.64 [R1+0xd50], R28 ;  /* 0x000d501c01007387 */ /* 0x0009e80000100a00 */
[----:B------:R1:W-:Y:S04]  /*41f30*/  STL.64 [R1+0xd48], R34 ;  /* 0x000d482201007387 */ /* 0x0003e80000100a00 */
[----:B------:R-:W-:Y:S04]  /*41f40*/  LDGSTS.E [R8+0x40500], desc[UR60][R34.64], P4 ;  /* 0x4050000022087fae */ /* 0x000fe8000a12187c */
[----:B----4-:R-:W4:Y:S01]  /*41f50*/  LDL.LU.64 R28, [R1+0x6a8] ;  /* 0x0006a800011c7983 */ /* 0x010f220000300a00 */
[----:B--2---:R-:W-:-:S03]  /*41f60*/  IMAD.WIDE R40, R6, 0x4, R20 ;  /* 0x0000000406287825 */ /* 0x004fc600078e0214 */
[----:B------:R-:W2:Y:S01]  /*41f70*/  LDL.LU.64 R20, [R1+0x680] ;  /* 0x0006800001147983 */ /* 0x000ea20000300a00 */
[----:B-1----:R-:W-:-:S03]  /*41f80*/  IMAD.WIDE R38, R6, 0x4, R30 ;  /* 0x0000000406267825 */ /* 0x002fc600078e021e */
[----:B------:R-:W2:Y:S04]  /*41f90*/  LDL.LU.64 R34, [R1+0x658] ;  /* 0x0006580001227983 */ /* 0x000ea80000300a00 */
[----:B------:R1:W-:Y:S04]  /*41fa0*/  STL.64 [R1+0xd40], R40 ;  /* 0x000d402801007387 */ /* 0x0003e80000100a00 */
[----:B------:R-:W2:Y:S04]  /*41fb0*/  LDL.LU.64 R30, [R1+0x630] ;  /* 0x00063000011e7983 */ /* 0x000ea80000300a00 */
[----:B------:R1:W-:Y:S01]  /*41fc0*/  STL.64 [R1+0xd38], R38 ;  /* 0x000d382601007387 */ /* 0x0003e20000100a00 */
[----:B------:R-:W-:-:S03]  /*41fd0*/  IMAD.WIDE R36, R6, 0x4, R10 ;  /* 0x0000000406247825 */ /* 0x000fc600078e020a */
[----:B------:R-:W2:Y:S01]  /*41fe0*/  LDL.LU.64 R10, [R1+0x608] ;  /* 0x00060800010a7983 */ /* 0x000ea20000300a00 */
[C---:B------:R-:W-:Y:S01]  /*41ff0*/  IADD3 R19, R246.reuse, 0x200000, RZ ;  /* 0x00200000f6137810 */ /* 0x040fe20007ffe0ff */
[----:B------:R-:W-:Y:S02]  /*42000*/  VIADD R18, R246, 0x200000 ;  /* 0x00200000f6127836 */ /* 0x000fe40000000000 */
[----:B------:R-:W-:Y:S04]  /*42010*/  STL.64 [R1+0xd30], R36 ;  /* 0x000d302401007387 */ /* 0x000fe80000100a00 */
[----:B------:R1:W-:Y:S01]  /*42020*/  LDGSTS.E [R19+0x40900], desc[UR60][R40.64], P4 ;  /* 0x4090000028137fae */ /* 0x0003e2000a12187c */
[----:B------:R-:W-:-:S03]  /*42030*/  IMAD.WIDE R32, R6, 0x4, R32 ;  /* 0x0000000406207825 */ /* 0x000fc600078e0220 */
[----:B------:R1:W-:Y:S04]  /*42040*/  LDGSTS.E [R18+0x40d00], desc[UR60][R38.64], P4 ;  /* 0x40d0000026127fae */ /* 0x0003e8000a12187c */
[----:B------:R3:W-:Y:S01]  /*42050*/  LDGSTS.E [R9+0x41100], desc[UR60][R36.64], P4 ;  /* 0x4110000024097fae */ /* 0x0007e2000a12187c */
[----:B-1----:R-:W-:-:S03]  /*42060*/  IMAD.WIDE R40, R6, 0x4, R26 ;  /* 0x0000000406287825 */ /* 0x002fc600078e021a */
[----:B------:R1:W-:Y:S04]  /*42070*/  STL.64 [R1+0xd28], R32 ;  /* 0x000d282001007387 */ /* 0x0003e80000100a00 */
[----:B------:R-:W-:Y:S01]  /*42080*/  LDGSTS.E [R8+0x41500], desc[UR60][R32.64], P4 ;  /* 0x4150000020087fae */ /* 0x000fe2000a12187c */
[----:B------:R-:W-:-:S03]  /*42090*/  IMAD.WIDE R38, R6, 0x4, R24 ;  /* 0x0000000406267825 */ /* 0x000fc600078e0218 */
[----:B------:R-:W2:Y:S04]  /*420a0*/  LDL.LU.64 R26, [R1+0x5e0] ;  /* 0x0005e000011a7983 */ /* 0x000ea80000300a00 */
[----:B------:R-:W-:Y:S04]  /*420b0*/  LDGSTS.E [R19+0x41900], desc[UR60][R40.64], P4 ;  /* 0x4190000028137fae */ /* 0x000fe8000a12187c */
[----:B-1----:R-:W2:Y:S04]  /*420c0*/  LDL.LU.64 R32, [R1+0x5b8] ;  /* 0x0005b80001207983 */ /* 0x002ea80000300a00 */
[----:B------:R-:W-:Y:S04]  /*420d0*/  STL.64 [R1+0xd20], R40 ;  /* 0x000d202801007387 */ /* 0x000fe80000100a00 */
[----:B------:R-:W2:Y:S04]  /*420e0*/  LDL.LU.64 R24, [R1+0x590] ;  /* 0x0005900001187983 */ /* 0x000ea80000300a00 */
[----:B------:R2:W-:Y:S04]  /*420f0*/  STL.64 [R1+0xd18], R38 ;  /* 0x000d182601007387 */ /* 0x0005e80000100a00 */
[----:B------:R2:W-:Y:S01]  /*42100*/  LDGSTS.E [R18+0x41d00], desc[UR60][R38.64], P4 ;  /* 0x41d0000026127fae */ /* 0x0005e2000a12187c */
[----:B---3--:R-:W-:-:S03]  /*42110*/  IMAD.WIDE R36, R6, 0x4, R22 ;  /* 0x0000000406247825 */ /* 0x008fc600078e0216 */
[----:B------:R-:W3:Y:S04]  /*42120*/  LDL.LU.64 R22, [R1+0x568] ;  /* 0x0005680001167983 */ /* 0x000ee80000300a00 */
[----:B------:R1:W-:Y:S04]  /*42130*/  STL.64 [R1+0xd10], R36 ;  /* 0x000d102401007387 */ /* 0x0003e80000100a00 */
[----:B------:R1:W-:Y:S01]  /*42140*/  LDGSTS.E [R9+0x42100], desc[UR60][R36.64], P4 ;  /* 0x4210000024097fae */ /* 0x0003e2000a12187c */
[----:B----4-:R-:W-:-:S05]  /*42150*/  IMAD.WIDE R28, R6, 0x4, R28 ;  /* 0x00000004061c7825 */ /* 0x010fca00078e021c */
[----:B------:R4:W-:Y:S04]  /*42160*/  STL.64 [R1+0xd08], R28 ;  /* 0x000d081c01007387 */ /* 0x0009e80000100a00 */
[----:B------:R4:W-:Y:S01]  /*42170*/  LDGSTS.E [R8+0x42500], desc[UR60][R28.64], P4 ;  /* 0x425000001c087fae */ /* 0x0009e2000a12187c */
[----:B--2---:R-:W-:-:S04]  /*42180*/  IMAD.WIDE R38, R6, 0x4, R34 ;  /* 0x0000000406267825 */ /* 0x004fc800078e0222 */
[----:B-1----:R-:W-:-:S04]  /*42190*/  IMAD.WIDE R36, R6, 0x4, R30 ;  /* 0x0000000406247825 */ /* 0x002fc800078e021e */
[C---:B----4-:R-:W-:Y:S02]  /*421a0*/  IMAD.WIDE R28, R6.reuse, 0x4, R20 ;  /* 0x00000004061c7825 */ /* 0x050fe400078e0214 */
[----:B------:R-:W2:Y:S04]  /*421b0*/  LDL.LU.64 R20, [R1+0x540] ;  /* 0x0005400001147983 */ /* 0x000ea80000300a00 */
[----:B------:R1:W-:Y:S04]  /*421c0*/  STL.64 [R1+0xd00], R28 ;  /* 0x000d001c01007387 */ /* 0x0003e80000100a00 */
[----:B------:R4:W-:Y:S01]  /*421d0*/  STL.64 [R1+0xcf8], R38 ;  /* 0x000cf82601007387 */ /* 0x0009e20000100a00 */
[----:B------:R-:W-:-:S03]  /*421e0*/  IMAD.WIDE R34, R6, 0x4, R10 ;  /* 0x0000000406227825 */ /* 0x000fc600078e020a */
[----:B------:R-:W2:Y:S04]  /*421f0*/  LDL.LU.64 R10, [R1+0x518] ;  /* 0x00051800010a7983 */ /* 0x000ea80000300a00 */
[----:B------:R-:W-:Y:S04]  /*42200*/  STL.64 [R1+0xcf0], R36 ;  /* 0x000cf02401007387 */ /* 0x000fe80000100a00 */
[----:B------:R-:W2:Y:S04]  /*42210*/  LDL.LU.64 R30, [R1+0x4f0] ;  /* 0x0004f000011e7983 */ /* 0x000ea80000300a00 */
[----:B------:R-:W-:Y:S04]  /*42220*/  LDGSTS.E [R19+0x42900], desc[UR60][R28.64], P4 ;  /* 0x429000001c137fae */ /* 0x000fe8000a12187c */
[----:B------:R4:W-:Y:S04]  /*42230*/  LDGSTS.E [R18+0x42d00], desc[UR60][R38.64], P4 ;  /* 0x42d0000026127fae */ /* 0x0009e8000a12187c */
[----:B------:R-:W-:Y:S04]  /*42240*/  LDGSTS.E [R9+0x43100], desc[UR60][R36.64], P4 ;  /* 0x4310000024097fae */ /* 0x000fe8000a12187c */
[----:B------:R4:W-:Y:S04]  /*42250*/  STL.64 [R1+0xce8], R34 ;  /* 0x000ce82201007387 */ /* 0x0009e80000100a00 */
[----:B------:R4:W-:Y:S04]  /*42260*/  LDGSTS.E [R8+0x43500], desc[UR60][R34.64], P4 ;  /* 0x4350000022087fae */ /* 0x0009e8000a12187c */
[----:B-1----:R-:W2:Y:S01]  /*42270*/  LDL.LU.64 R28, [R1+0x4c8] ;  /* 0x0004c800011c7983 */ /* 0x002ea20000300a00 */
[----:B----4-:R-:W-:-:S04]  /*42280*/  IMAD.WIDE R38, R6, 0x4, R32 ;  /* 0x0000000406267825 */ /* 0x010fc800078e0220 */
[C---:B------:R-:W-:Y:S02]  /*42290*/  IMAD.WIDE R34, R6.reuse, 0x4, R26 ;  /* 0x0000000406227825 */ /* 0x040fe400078e021a */
[----:B------:R-:W4:Y:S02]  /*422a0*/  LDL.LU.64 R26, [R1+0x4a0] ;  /* 0x0004a000011a7983 */ /* 0x000f240000300a00 */
[C---:B------:R-:W-:Y:S02]  /*422b0*/  IMAD.WIDE R32, R6.reuse, 0x4, R24 ;  /* 0x0000000406207825 */ /* 0x040fe400078e0218 */
[----:B------:R1:W-:Y:S04]  /*422c0*/  STL.64 [R1+0xce0], R34 ;  /* 0x000ce02201007387 */ /* 0x0003e80000100a00 */
[----:B------:R-:W-:Y:S04]  /*422d0*/  STL.64 [R1+0xcd8], R38 ;  /* 0x000cd82601007387 */ /* 0x000fe80000100a00 */
[----:B------:R-:W4:Y:S04]  /*422e0*/  LDL.LU.64 R36, [R1+0x478] ;  /* 0x0004780001247983 */ /* 0x000f280000300a00 */
[----:B------:R1:W-:Y:S04]  /*422f0*/  STL.64 [R1+0xcd0], R32 ;  /* 0x000cd02001007387 */ /* 0x0003e80000100a00 */
[----:B------:R-:W4:Y:S04]  /*42300*/  LDL.LU.64 R24, [R1+0x450] ;  /* 0x0004500001187983 */ /* 0x000f280000300a00 */
[----:B------:R-:W-:Y:S04]  /*42310*/  LDGSTS.E [R19+0x43900], desc[UR60][R34.64], P4 ;  /* 0x4390000022137fae */ /* 0x000fe8000a12187c */
        /* <DEDUP_REMOVED lines=19> */
[----:B------:R-:W-:-:S05]  /*42450*/  IMAD.WIDE R28, R6, 0x4, R28 ;  /* 0x00000004061c7825 */ /* 0x000fca00078e021c */
[----:B------:R1:W-:Y:S04]  /*42460*/  STL.64 [R1+0xca8], R28 ;  /* 0x000ca81c01007387 */ /* 0x0003e80000100a00 */
[----:B------:R-:W-:Y:S01]  /*42470*/  LDGSTS.E [R8+0x45500], desc[UR60][R28.64], P4 ;  /* 0x455000001c087fae */ /* 0x000fe2000a12187c */
[----:B----4-:R-:W-:-:S03]  /*42480*/  IMAD.WIDE R38, R6, 0x4, R26 ;  /* 0x0000000406267825 */ /* 0x010fc600078e021a */
[----:B------:R-:W4:Y:S04]  /*42490*/  LDL.LU.64 R30, [R1+0x360] ;  /* 0x00036000011e7983 */ /* 0x000f280000300a00 */
[----:B------:R1:W-:Y:S04]  /*424a0*/  LDGSTS.E [R19+0x45900], desc[UR60][R38.64], P4 ;  /* 0x4590000026137fae */ /* 0x0003e8000a12187c */
[----:B-1----:R-:W4:Y:S01]  /*424b0*/  LDL.LU.64 R28, [R1+0x338] ;  /* 0x00033800011c7983 */ /* 0x002f220000300a00 */
[----:B------:R-:W-:-:S03]  /*424c0*/  IMAD.WIDE R36, R6, 0x4, R36 ;  /* 0x0000000406247825 */ /* 0x000fc600078e0224 */
        /* <DEDUP_REMOVED lines=25> */
[----:B------:R-:W2:Y:S04]  /*42660*/  LDL.LU.64 R40, [R1+0x230] ;  /* 0x0002300001287983 */ /* 0x000ea80000300a00 */
[----:B-1----:R-:W2:Y:S01]  /*42670*/  LDL.LU.64 R38, [R1+0x200] ;  /* 0x0002000001267983 */ /* 0x002ea20000300a00 */
[----:B----4-:R-:W-:-:S03]  /*42680*/  IMAD.WIDE R30, R6, 0x4, R30 ;  /* 0x00000004061e7825 */ /* 0x010fc600078e021e */
[----:B------:R1:W-:Y:S01]  /*42690*/  LDGSTS.E [R8+0x47500], desc[UR60][R32.64], P4 ;  /* 0x4750000020087fae */ /* 0x0003e2000a12187c */
[----:B------:R-:W-:-:S03]  /*426a0*/  IMAD.WIDE R28, R6, 0x4, R28 ;  /* 0x00000004061c7825 */ /* 0x000fc600078e021c */
[----:B------:R4:W-:Y:S01]  /*426b0*/  STL.64 [R1+0xc60], R30 ;  /* 0x000c601e01007387 */ /* 0x0009e20000100a00 */
[----:B------:R-:W-:-:S03]  /*426c0*/  IMAD.WIDE R26, R6, 0x4, R26 ;  /* 0x00000004061a7825 */ /* 0x000fc600078e021a */
[----:B------:R-:W2:Y:S04]  /*426d0*/  LDL.LU.64 R36, [R1+0x1d0] ;  /* 0x0001d00001247983 */ /* 0x000ea80000300a00 */
[----:B------:R1:W-:Y:S04]  /*426e0*/  STL.64 [R1+0xc58], R28 ;  /* 0x000c581c01007387 */ /* 0x0003e80000100a00 */
[----:B------:R-:W2:Y:S04]  /*426f0*/  LDL.LU.64 R34, [R1+0x1a0] ;  /* 0x0001a00001227983 */ /* 0x000ea80000300a00 */
[----:B------:R1:W-:Y:S04]  /*42700*/  STL.64 [R1+0xc50], R26 ;  /* 0x000c501a01007387 */ /* 0x0003e80000100a00 */
[----:B------:R-:W2:Y:S04]  /*42710*/  LDL.LU.64 R32, [R1+0x170] ;  /* 0x0001700001207983 */ /* 0x000ea80000300a00 */
[----:B------:R2:W-:Y:S04]  /*42720*/  LDGSTS.E [R19+0x47900], desc[UR60][R30.64], P4 ;  /* 0x479000001e137fae */ /* 0x0005e8000a12187c */
[----:B------:R2:W-:Y:S04]  /*42730*/  LDGSTS.E [R18+0x47d00], desc[UR60][R28.64], P4 ;  /* 0x47d000001c127fae */ /* 0x0005e8000a12187c */
[----:B------:R2:W-:Y:S01]  /*42740*/  LDGSTS.E [R9+0x60100], desc[UR60][R26.64], P4 ;  /* 0x601000001a097fae */ /* 0x0005e2000a12187c */
[----:B------:R-:W-:-:S05]  /*42750*/  IMAD.WIDE R24, R6, 0x4, R24 ;  /* 0x0000000406187825 */ /* 0x000fca00078e0218 */
[----:B------:R2:W-:Y:S04]  /*42760*/  STL.64 [R1+0xc48], R24 ;  /* 0x000c481801007387 */ /* 0x0005e80000100a00 */
[----:B----4-:R-:W4:Y:S01]  /*42770*/  LDL.LU.64 R30, [R1+0x140] ;  /* 0x00014000011e7983 */ /* 0x010f220000300a00 */
[----:B---3--:R-:W-:-:S03]  /*42780*/  IMAD.WIDE R22, R6, 0x4, R22 ;  /* 0x0000000406167825 */ /* 0x008fc600078e0216 */
[----:B-1----:R-:W3:Y:S04]  /*42790*/  LDL.LU.64 R28, [R1+0x110] ;  /* 0x00011000011c7983 */ /* 0x002ee80000300a00 */
[----:B------:R1:W-:Y:S04]  /*427a0*/  LDGSTS.E [R8+0x60500], desc[UR60][R24.64], P4 ;  /* 0x6050000018087fae */ /* 0x0003e8000a12187c */
[----:B------:R-:W3:Y:S01]  /*427b0*/  LDL.LU.64 R26, [R1+0xe0] ;  /* 0x0000e000011a7983 */ /* 0x000ee20000300a00 */
[----:B--2---:R-:W-:-:S03]  /*427c0*/  IMAD.WIDE R20, R6, 0x4, R20 ;  /* 0x0000000406147825 */ /* 0x004fc600078e0214 */
[----:B------:R-:W-:Y:S04]  /*427d0*/  LDGSTS.E [R19+0x60900], desc[UR60][R22.64], P4 ;  /* 0x6090000016137fae */ /* 0x000fe8000a12187c */
[----:B------:R-:W1:Y:S04]  /*427e0*/  LDL.LU.64 R24, [R1+0xb0] ;  /* 0x0000b00001187983 */ /* 0x000e680000300a00 */
[----:B------:R2:W-:Y:S04]  /*427f0*/  STL.64 [R1+0xc40], R22 ;  /* 0x000c401601007387 */ /* 0x0005e80000100a00 */
[----:B------:R2:W-:Y:S04]  /*42800*/  STL.64 [R1+0xc38], R20 ;  /* 0x000c381401007387 */ /* 0x0005e80000100a00 */
[----:B------:R-:W-:Y:S01]  /*42810*/  LDGSTS.E [R18+0x60d00], desc[UR60][R20.64], P4 ;  /* 0x60d0000014127fae */ /* 0x000fe2000a12187c */
[----:B------:R-:W-:-:S04]  /*42820*/  IMAD.WIDE R10, R6, 0x4, R10 ;  /* 0x00000004060a7825 */ /* 0x000fc800078e020a */
[C---:B------:R-:W-:Y:S01]  /*42830*/  IMAD.WIDE R40, R6.reuse, 0x4, R40 ;  /* 0x0000000406287825 */ /* 0x040fe200078e0228 */
[----:B------:R2:W-:Y:S04]  /*42840*/  STL.64 [R1+0xc30], R10 ;  /* 0x000c300a01007387 */ /* 0x0005e80000100a00 */
[----:B------:R-:W-:Y:S04]  /*42850*/  STL.64 [R1+0xc28], R40 ;  /* 0x000c282801007387 */ /* 0x000fe80000100a00 */
[----:B--2---:R-:W2:Y:S04]  /*42860*/  LDL.LU.64 R22, [R1+0x80] ;  /* 0x0000800001167983 */ /* 0x004ea80000300a00 */
[----:B------:R-:W-:Y:S04]  /*42870*/  LDGSTS.E [R9+0x61100], desc[UR60][R10.64], P4 ;  /* 0x611000000a097fae */ /* 0x000fe8000a12187c */
[----:B------:R-:W2:Y:S01]  /*42880*/  LDL.LU.64 R20, [R1+0x50] ;  /* 0x0000500001147983 */ /* 0x000ea20000300a00 */
[----:B------:R-:W-:-:S03]  /*42890*/  IMAD.WIDE R38, R6, 0x4, R38 ;  /* 0x0000000406267825 */ /* 0x000fc600078e0226 */
[----:B------:R-:W-:Y:S04]  /*428a0*/  LDGSTS.E [R8+0x61500], desc[UR60][R40.64], P4 ;  /* 0x6150000028087fae */ /* 0x000fe8000a12187c */
[----:B------:R-:W2:Y:S01]  /*428b0*/  LDL.LU.64 R10, [R1+0x20] ;  /* 0x00002000010a7983 */ /* 0x000ea20000300a00 */
        /* <DEDUP_REMOVED lines=11> */
[----:B----4-:R-:W-:-:S04]  /*42970*/  IMAD.WIDE R30, R6, 0x4, R30 ;  /* 0x00000004061e7825 */ /* 0x010fc800078e021e */
[C---:B---3--:R-:W-:Y:S01]  /*42980*/  IMAD.WIDE R28, R6.reuse, 0x4, R28 ;  /* 0x00000004061c7825 */ /* 0x048fe200078e021c */
[----:B------:R-:W-:Y:S04]  /*42990*/  STL.64 [R1+0xc00], R30 ;  /* 0x000c001e01007387 */ /* 0x000fe80000100a00 */
[----:B------:R-:W-:Y:S01]  /*429a0*/  LDGSTS.E [R19+0x62900], desc[UR60][R30.64], P4 ;  /* 0x629000001e137fae */ /* 0x000fe2000a12187c */
[----:B------:R-:W-:-:S03]  /*429b0*/  IMAD.WIDE R26, R6, 0x4, R26 ;  /* 0x00000004061a7825 */ /* 0x000fc600078e021a */
[----:B------:R-:W-:Y:S04]  /*429c0*/  STL.64 [R1+0xbf8], R28 ;  /* 0x000bf81c01007387 */ /* 0x000fe80000100a00 */
[----:B------:R-:W-:Y:S01]  /*429d0*/  LDGSTS.E [R18+0x62d00], desc[UR60][R28.64], P4 ;  /* 0x62d000001c127fae */ /* 0x000fe2000a12187c */
[----:B-1----:R-:W-:-:S03]  /*429e0*/  IMAD.WIDE R24, R6, 0x4, R24 ;  /* 0x0000000406187825 */ /* 0x002fc600078e0218 */
        /* <DEDUP_REMOVED lines=8> */
[----:B------:R1:W-:Y:S01]  /*42a70*/  LDGSTS.E [R19+0x63900], desc[UR60][R24.64], P4 ;  /* 0x6390000018137fae */ /* 0x0003e2000a12187c */
[----:B------:R-:W-:-:S03]  /*42a80*/  IMAD.WIDE R20, R6, 0x4, R10 ;  /* 0x0000000406147825 */ /* 0x000fc600078e020a */
[----:B------:R2:W-:Y:S01]  /*42a90*/  STL.64 [R1+0xbd8], R22 ;  /* 0x000bd81601007387 */ /* 0x0005e20000100a00 */
[----:B------:R-:W-:-:S03]  /*42aa0*/  IMAD.WIDE R10, R6, 0x4, R144 ;  /* 0x00000004060a7825 */ /* 0x000fc600078e0290 */
        /* <DEDUP_REMOVED lines=9> */
[----:B------:R-:W-:Y:S01]  /*42b40*/  IADD3 R141, R2, 0x100000, RZ ;  /* 0x00100000028d7810 */ /* 0x000fe20007ffe0ff */
[----:B------:R-:W3:Y:S02]  /*42b50*/  LDC R150, c[0x0][0x230] ;  /* 0x00008c00ff967b82 */ /* 0x000ee40000000800 */
[----:B------:R4:W-:Y:S01]  /*42b60*/  STL.64 [R1+0xbb8], R22 ;  /* 0x000bb81601007387 */ /* 0x0009e20000100a00 */
[----:B--2---:R-:W-:-:S03]  /*42b70*/  IMAD.WIDE R10, R6, 0x4, R152 ;  /* 0x00000004060a7825 */ /* 0x004fc600078e0298 */
[----:B------:R2:W-:Y:S04]  /*42b80*/  STL.64 [R1+0xbb0], R20 ;  /* 0x000bb01401007387 */ /* 0x0005e80000100a00 */
[----:B------:R1:W-:Y:S04]  /*42b90*/  LDGSTS.E [R19+0x64900], desc[UR60][R24.64], P4 ;  /* 0x6490000018137fae */ /* 0x0003e8000a12187c */
[----:B------:R2:W-:Y:S04]  /*42ba0*/  STL.64 [R1+0xba8], R10 ;  /* 0x000ba80a01007387 */ /* 0x0005e80000100a00 */
[----:B------:R-:W-:Y:S04]  /*42bb0*/  LDGSTS.E [R18+0x64d00], desc[UR60][R22.64], P4 ;  /* 0x64d0000016127fae */ /* 0x000fe8000a12187c */
[----:B------:R-:W3:Y:S01]  /*42bc0*/  LDL.LU.64 R28, [R1+0x808] ;  /* 0x00080800011c7983 */ /* 0x000ee20000300a00 */
[----:B-1----:R-:W-:-:S03]  /*42bd0*/  IMAD.WIDE R24, R6, 0x4, R156 ;  /* 0x0000000406187825 */ /* 0x002fc600078e029c */
[----:B------:R2:W-:Y:S04]  /*42be0*/  LDGSTS.E [R9+0x65100], desc[UR60][R20.64], P4 ;  /* 0x6510000014097fae */ /* 0x0005e8000a12187c */
[----:B----4-:R-:W4:Y:S04]  /*42bf0*/  LDL.LU.64 R22, [R1+0x7e0] ;  /* 0x0007e00001167983 */ /* 0x010f280000300a00 */
[----:B------:R1:W-:Y:S01]  /*42c00*/  LDGSTS.E [R8+0x65500], desc[UR60][R10.64], P4 ;  /* 0x655000000a087fae */ /* 0x0003e2000a12187c */
[----:B--2---:R-:W-:-:S03]  /*42c10*/  IMAD.WIDE R20, R6, 0x4, R158 ;  /* 0x0000000406147825 */ /* 0x004fc600078e029e */
[----:B------:R2:W-:Y:S01]  /*42c20*/  STL.64 [R1+0xba0], R26 ;  /* 0x000ba01a01007387 */ /* 0x0005e20000100a00 */
[----:B------:R-:W-:-:S03]  /*42c30*/  IMAD.WIDE R34, R6, 0x4, R162 ;  /* 0x0000000406227825 */ /* 0x000fc600078e02a2 */
[----:B------:R-:W-:Y:S01]  /*42c40*/  STL.64 [R1+0xb98], R24 ;  /* 0x000b981801007387 */ /* 0x000fe20000100a00 */
[----:B------:R-:W-:-:S03]  /*42c50*/  IMAD.WIDE R32, R6, 0x4, R164 ;  /* 0x0000000406207825 */ /* 0x000fc600078e02a4 */
[----:B------:R2:W-:Y:S01]  /*42c60*/  LDGSTS.E [R19+0x65900], desc[UR60][R26.64], P4 ;  /* 0x659000001a137fae */ /* 0x0005e2000a12187c */
[----:B------:R-:W-:-:S04]  /*42c70*/  IMAD.WIDE R38, R6, 0x4, R170 ;  /* 0x0000000406267825 */ /* 0x000fc800078e02aa */
[C---:B-1----:R-:W-:Y:S01]  /*42c80*/  IMAD.WIDE R10, R6.reuse, 0x4, R160 ;  /* 0x00000004060a7825 */ /* 0x042fe200078e02a0 */
[----:B------:R1:W-:Y:S03]  /*42c90*/  STL.64 [R1+0xb90], R20 ;  /* 0x000b901401007387 */ /* 0x0003e60000100a00 */
[C---:B------:R-:W-:Y:S01]  /*42ca0*/  IMAD.WIDE R36, R6.reuse, 0x4, R172 ;  /* 0x0000000406247825 */ /* 0x040fe200078e02ac */
[----:B------:R1:W-:Y:S03]  /*42cb0*/  LDGSTS.E [R18+0x65d00], desc[UR60][R24.64], P4 ;  /* 0x65d0000018127fae */ /* 0x0003e6000a12187c */
[----:B---3--:R-:W-:Y:S01]  /*42cc0*/  IMAD.WIDE R28, R6, 0x4, R28 ;  /* 0x00000004061c7825 */ /* 0x008fe200078e021c */
[----:B------:R-:W-:Y:S03]  /*42cd0*/  LDGSTS.E [R9+0x66100], desc[UR60][R20.64], P4 ;  /* 0x6610000014097fae */ /* 0x000fe6000a12187c */
[----:B------:R-:W-:Y:S01]  /*42ce0*/  VIADD R142, R142, 0xfffffed8 ;  /* 0xfffffed88e8e7836 */ /* 0x000fe20000000000 */
[----:B------:R3:W-:Y:S01]  /*42cf0*/  STL.64 [R1+0xb88], R10 ;  /* 0x000b880a01007387 */ /* 0x0007e20000100a00 */
[----:B--2---:R-:W-:-:S04]  /*42d00*/  IMAD.WIDE R26, R6, 0x4, R166 ;  /* 0x00000004061a7825 */ /* 0x004fc800078e02a6 */
[C---:B------:R-:W-:Y:S01]  /*42d10*/  VIADD R140, R2.reuse, 0x100000 ;  /* 0x00100000028c7836 */ /* 0x040fe20000000000 */
[----:B------:R-:W-:Y:S01]  /*42d20*/  LDGSTS.E [R8+0x66500], desc[UR60][R10.64], P4 ;  /* 0x665000000a087fae */ /* 0x000fe2000a12187c */
[C---:B------:R-:W-:Y:S01]  /*42d30*/  IADD3 R157, R2.reuse, 0x100000, RZ ;  /* 0x00100000029d7810 */ /* 0x040fe20007ffe0ff */
[----:B------:R-:W-:Y:S01]  /*42d40*/  VIADD R156, R2, 0x100000 ;  /* 0x00100000029c7836 */ /* 0x000fe20000000000 */
[----:B------:R-:W2:Y:S01]  /*42d50*/  LDC R158, c[0x0][0x230] ;  /* 0x00008c00ff9e7b82 */ /* 0x000ea20000000800 */
[----:B-1----:R-:W2:Y:S04]  /*42d60*/  LDL.LU.64 R20, [R1+0x7b8] ;  /* 0x0007b80001147983 */ /* 0x002ea80000300a00 */
[----:B------:R-:W2:Y:S03]  /*42d70*/  LDL.LU.64 R30, [R1+0x790] ;  /* 0x00079000011e7983 */ /* 0x000ea60000300a00 */
[----:B------:R-:W1:Y:S01]  /*42d80*/  LDC R163, c[0x0][0x230] ;  /* 0x00008c00ffa37b82 */ /* 0x000e620000000800 */
[----:B---3--:R-:W3:Y:S01]  /*42d90*/  LDL.LU.64 R10, [R1+0x768] ;  /* 0x00076800010a7983 */ /* 0x008ee20000300a00 */
[----:B------:R-:W-:-:S03]  /*42da0*/  IMAD.WIDE R24, R6, 0x4, R168 ;  /* 0x0000000406187825 */ /* 0x000fc600078e02a8 */
[----:B------:R4:W-:Y:S01]  /*42db0*/  STL.64 [R1+0xb80], R34 ;  /* 0x000b802201007387 */ /* 0x0009e20000100a00 */
[C---:B------:R-:W-:Y:S01]  /*42dc0*/  IADD3 R162, R2.reuse, 0x100000, RZ ;  /* 0x0010000002a27810 */ /* 0x040fe20007ffe0ff */
[C---:B------:R-:W-:Y:S01]  /*42dd0*/  VIADD R171, R2.reuse, 0x100000 ;  /* 0x0010000002ab7836 */ /* 0x040fe20000000000 */
[----:B------:R-:W-:Y:S01]  /*42de0*/  IADD3 R170, R2, 0x100000, RZ ;  /* 0x0010000002aa7810 */ /* 0x000fe20007ffe0ff */
[----:B------:R4:W-:Y:S01]  /*42df0*/  STL.64 [R1+0xb78], R32 ;  /* 0x000b782001007387 */ /* 0x0009e20000100a00 */
[----:B------:R-:W1:Y:S03]  /*42e00*/  LDC R172, c[0x0][0x230] ;  /* 0x00008c00ffac7b82 */ /* 0x000e660000000800 */
[----:B------:R4:W-:Y:S04]  /*42e10*/  LDGSTS.E [R19+0x66900], desc[UR60][R34.64], P4 ;  /* 0x6690000022137fae */ /* 0x0009e8000a12187c */
[----:B------:R4:W-:Y:S04]  /*42e20*/  STL.64 [R1+0xb70], R26 ;  /* 0x000b701a01007387 */ /* 0x0009e80000100a00 */
[----:B------:R-:W-:Y:S04]  /*42e30*/  LDGSTS.E [R18+0x66d00], desc[UR60][R32.64], P4 ;  /* 0x66d0000020127fae */ /* 0x000fe8000a12187c */
[----:B------:R1:W-:Y:S01]  /*42e40*/  STL.64 [R1+0xb68], R24 ;  /* 0x000b681801007387 */ /* 0x0003e20000100a00 */
[----:B----4-:R-:W-:-:S03]  /*42e50*/  IMAD.WIDE R34, R6, 0x4, R22 ;  /* 0x0000000406227825 */ /* 0x010fc600078e0216 */
[----:B------:R4:W-:Y:S04]  /*42e60*/  LDGSTS.E [R9+0x67100], desc[UR60][R26.64], P4 ;  /* 0x671000001a097fae */ /* 0x0009e8000a12187c */
[----:B------:R-:W3:Y:S04]  /*42e70*/  LDL.LU.64 R32, [R1+0x740] ;  /* 0x0007400001207983 */ /* 0x000ee80000300a00 */
[----:B------:R1:W-:Y:S04]  /*42e80*/  LDGSTS.E [R8+0x67500], desc[UR60][R24.64], P4 ;  /* 0x6750000018087fae */ /* 0x0003e8000a12187c */
[----:B------:R-:W3:Y:S01]  /*42e90*/  LDL.LU.64 R26, [R1+0x718] ;  /* 0x00071800011a7983 */ /* 0x000ee20000300a00 */
[----:B----4-:R-:W-:-:S03]  /*42ea0*/  IADD3 R9, R247, 0x200000, RZ ;  /* 0x00200000f7097810 */ /* 0x010fc60007ffe0ff */
[----:B------:R4:W-:Y:S04]  /*42eb0*/  LDGSTS.E [R19+0x67900], desc[UR60][R38.64], P4 ;  /* 0x6790000026137fae */ /* 0x0009e8000a12187c */
[----:B-1----:R-:W3:Y:S04]  /*42ec0*/  LDL.LU.64 R24, [R1+0x6f0] ;  /* 0x0006f00001187983 */ /* 0x002ee80000300a00 */
[----:B------:R-:W-:Y:S04]  /*42ed0*/  STL.64 [R1+0xb60], R38 ;  /* 0x000b602601007387 */ /* 0x000fe80000100a00 */
[----:B------:R-:W-:Y:S04]  /*42ee0*/  STL.64 [R1+0xb58], R36 ;  /* 0x000b582401007387 */ /* 0x000fe80000100a00 */
[----:B------:R-:W3:Y:S01]  /*42ef0*/  LDL.LU.64 R22, [R1+0x6c8] ;  /* 0x0006c80001167983 */ /* 0x000ee20000300a00 */
[----:B------:R-:W-:-:S03]  /*42f00*/  VIADD R8, R247, 0x200000 ;  /* 0x00200000f7087836 */ /* 0x000fc60000000000 */
[----:B------:R1:W-:Y:S04]  /*42f10*/  STL.64 [R1+0xb50], R28 ;  /* 0x000b501c01007387 */ /* 0x0003e80000100a00 */
[----:B------:R3:W-:Y:S04]  /*42f20*/  LDGSTS.E [R18+0x67d00], desc[UR60][R36.64], P4 ;  /* 0x67d0000024127fae */ /* 0x0007e8000a12187c */
[----:B------:R4:W-:Y:S04]  /*42f30*/  STL.64 [R1+0xb48], R34 ;  /* 0x000b482201007387 */ /* 0x0009e80000100a00 */
[----:B------:R-:W-:Y:S04]  /*42f40*/  LDGSTS.E [R9+0x40180], desc[UR60][R28.64], P4 ;  /* 0x401800001c097fae */ /* 0x000fe8000a12187c */
[----:B------:R-:W-:Y:S04]  /*42f50*/  LDGSTS.E [R8+0x40580], desc[UR60][R34.64], P4 ;  /* 0x4058000022087fae */ /* 0x000fe8000a12187c */
[----:B-1----:R-:W3:Y:S01]  /*42f60*/  LDL.LU.64 R28, [R1+0x6a0] ;  /* 0x0006a000011c7983 */ /* 0x002ee20000300a00 */
[----:B--2---:R-:W-:-:S03]  /*42f70*/  IMAD.WIDE R40, R6, 0x4, R20 ;  /* 0x0000000406287825 */ /* 0x004fc600078e0214 */
[----:B------:R-:W2:Y:S01]  /*42f80*/  LDL.LU.64 R20, [R1+0x678] ;  /* 0x0006780001147983 */ /* 0x000ea20000300a00 */
[----:B----4-:R-:W-:-:S03]  /*42f90*/  IMAD.WIDE R38, R6, 0x4, R30 ;  /* 0x0000000406267825 */ /* 0x010fc600078e021e */
[----:B------:R-:W4:Y:S04]  /*42fa0*/  LDL.LU.64 R34, [R1+0x650] ;  /* 0x0006500001227983 */ /* 0x000f280000300a00 */
[----:B------:R1:W-:Y:S01]  /*42fb0*/  STL.64 [R1+0xb40], R40 ;  /* 0x000b402801007387 */ /* 0x0003e20000100a00 */
[----:B---3--:R-:W-:-:S03]  /*42fc0*/  IMAD.WIDE R36, R6, 0x4, R10 ;  /* 0x0000000406247825 */ /* 0x008fc600078e020a */
[----:B------:R-:W3:Y:S04]  /*42fd0*/  LDL.LU.64 R30, [R1+0x628] ;  /* 0x00062800011e7983 */ /* 0x000ee80000300a00 */
[----:B------:R1:W-:Y:S04]  /*42fe0*/  STL.64 [R1+0xb38], R38 ;  /* 0x000b382601007387 */ /* 0x0003e80000100a00 */
[----:B------:R-:W3:Y:S01]  /*42ff0*/  LDL.LU.64 R10, [R1+0x600] ;  /* 0x00060000010a7983 */ /* 0x000ee20000300a00 */
[C---:B------:R-:W-:Y:S01]  /*43000*/  IADD3 R19, R247.reuse, 0x200000, RZ ;  /* 0x00200000f7137810 */ /* 0x040fe20007ffe0ff */
[----:B------:R-:W-:-:S02]  /*43010*/  VIADD R18, R247, 0x200000 ;  /* 0x00200000f7127836 */ /* 0x000fc40000000000 */
[----:B------:R-:W-:Y:S04]  /*43020*/  STL.64 [R1+0xb30], R36 ;  /* 0x000b302401007387 */ /* 0x000fe80000100a00 */
[----:B------:R1:W-:Y:S04]  /*43030*/  LDGSTS.E [R19+0x40980], desc[UR60][R40.64], P4 ;  /* 0x4098000028137fae */ /* 0x0003e8000a12187c */
[----:B------:R1:W-:Y:S04]  /*43040*/  LDGSTS.E [R18+0x40d80], desc[UR60][R38.64], P4 ;  /* 0x40d8000026127fae */ /* 0x0003e8000a12187c */
[----:B------:R1:W-:Y:S01]  /*43050*/  LDGSTS.E [R9+0x41180], desc[UR60][R36.64], P4 ;  /* 0x4118000024097fae */ /* 0x0003e2000a12187c */
[----:B------:R-:W-:-:S05]  /*43060*/  IMAD.WIDE R32, R6, 0x4, R32 ;  /* 0x0000000406207825 */ /* 0x000fca00078e0220 */
[----:B------:R1:W-:Y:S02]  /*43070*/  STL.64 [R1+0xb28], R32 ;  /* 0x000b282001007387 */ /* 0x0003e40000100a00 */
[C---:B-1----:R-:W-:Y:S02]  /*43080*/  IMAD.WIDE R40, R6.reuse, 0x4, R26 ;  /* 0x0000000406287825 */ /* 0x042fe400078e021a */
[----:B------:R-:W-:Y:S04]  /*43090*/  LDGSTS.E [R8+0x41580], desc[UR60][R32.64], P4 ;  /* 0x4158000020087fae */ /* 0x000fe8000a12187c */
[----:B------:R-:W3:Y:S01]  /*430a0*/  LDL.LU.64 R26, [R1+0x5d8] ;  /* 0x0005d800011a7983 */ /* 0x000ee20000300a00 */
[----:B------:R-:W-:-:S03]  /*430b0*/  IMAD.WIDE R38, R6, 0x4, R24 ;  /* 0x0000000406267825 */ /* 0x000fc600078e0218 */
[----:B------:R-:W-:Y:S04]  /*430c0*/  LDGSTS.E [R19+0x41980], desc[UR60][R40.64], P4 ;  /* 0x4198000028137fae */ /* 0x000fe8000a12187c */
[----:B------:R-:W3:Y:S04]  /*430d0*/  LDL.LU.64 R32, [R1+0x5b0] ;  /* 0x0005b00001207983 */ /* 0x000ee80000300a00 */
[----:B------:R-:W-:Y:S01]  /*430e0*/  STL.64 [R1+0xb20], R40 ;  /* 0x000b202801007387 */ /* 0x000fe20000100a00 */
[----:B------:R-:W-:-:S03]  /*430f0*/  IMAD.WIDE R36, R6, 0x4, R22 ;  /* 0x0000000406247825 */ /* 0x000fc600078e0216 */
[----:B------:R-:W3:Y:S04]  /*43100*/  LDL.LU.64 R24, [R1+0x588] ;  /* 0x0005880001187983 */ /* 0x000ee80000300a00 */
[----:B------:R-:W-:Y:S04]  /*43110*/  STL.64 [R1+0xb18], R38 ;  /* 0x000b182601007387 */ /* 0x000fe80000100a00 */
[----:B------:R-:W3:Y:S04]  /*43120*/  LDL.LU.64 R22, [R1+0x560] ;  /* 0x0005600001167983 */ /* 0x000ee80000300a00 */
[----:B------:R-:W-:Y:S04]  /*43130*/  LDGSTS.E [R18+0x41d80], desc[UR60][R38.64], P4 ;  /* 0x41d8000026127fae */ /* 0x000fe8000a12187c */
[----:B------:R-:W-:Y:S04]  /*43140*/  STL.64 [R1+0xb10], R36 ;  /* 0x000b102401007387 */ /* 0x000fe80000100a00 */
[----:B------:R-:W-:Y:S01]  /*43150*/  LDGSTS.E [R9+0x42180], desc[UR60][R36.64], P4 ;  /* 0x4218000024097fae */ /* 0x000fe2000a12187c */
[----:B------:R-:W-:-:S05]  /*43160*/  IMAD.WIDE R28, R6, 0x4, R28 ;  /* 0x00000004061c7825 */ /* 0x000fca00078e021c */
[----:B------:R2:W-:Y:S04]  /*43170*/  STL.64 [R1+0xb08], R28 ;  /* 0x000b081c01007387 */ /* 0x0005e80000100a00 */
[----:B------:R2:W-:Y:S02]  /*43180*/  LDGSTS.E [R8+0x42580], desc[UR60][R28.64], P4 ;  /* 0x425800001c087fae */ /* 0x0005e4000a12187c */
[C---:B--2---:R-:W-:Y:S02]  /*43190*/  IMAD.WIDE R28, R6.reuse, 0x4, R20 ;  /* 0x00000004061c7825 */ /* 0x044fe400078e0214 */
[----:B------:R-:W2:Y:S02]  /*431a0*/  LDL.LU.64 R20, [R1+0x538] ;  /* 0x0005380001147983 */ /* 0x000ea40000300a00 */
[----:B----4-:R-:W-:-:S02]  /*431b0*/  IMAD.WIDE R38, R6, 0x4, R34 ;  /* 0x0000000406267825 */ /* 0x010fc400078e0222 */
[----:B------:R1:W-:Y:S02]  /*431c0*/  STL.64 [R1+0xb00], R28 ;  /* 0x000b001c01007387 */ /* 0x0003e40000100a00 */
[C---:B---3--:R-:W-:Y:S02]  /*431d0*/  IMAD.WIDE R36, R6.reuse, 0x4, R30 ;  /* 0x0000000406247825 */ /* 0x048fe400078e021e */
[----:B------:R-:W-:Y:S04]  /*431e0*/  STL.64 [R1+0xaf8], R38 ;  /* 0x000af82601007387 */ /* 0x000fe80000100a00 */
[----:B------:R-:W-:Y:S01]  /*431f0*/  LDGSTS.E [R19+0x42980], desc[UR60][R28.64], P4 ;  /* 0x429800001c137fae */ /* 0x000fe2000a12187c */
[----:B------:R-:W-:-:S03]  /*43200*/  IMAD.WIDE R34, R6, 0x4, R10 ;  /* 0x0000000406227825 */ /* 0x000fc600078e020a */
[----:B------:R-:W-:Y:S04]  /*43210*/  LDGSTS.E [R18+0x42d80], desc[UR60][R38.64], P4 ;  /* 0x42d8000026127fae */ /* 0x000fe8000a12187c */
[----:B------:R-:W3:Y:S04]  /*43220*/  LDL.LU.64 R10, [R1+0x510] ;  /* 0x00051000010a7983 */ /* 0x000ee80000300a00 */
[----:B------:R-:W-:Y:S04]  /*43230*/  STL.64 [R1+0xaf0], R36 ;  /* 0x000af02401007387 */ /* 0x000fe80000100a00 */
[----:B------:R-:W4:Y:S04]  /*43240*/  LDL.LU.64 R30, [R1+0x4e8] ;  /* 0x0004e800011e7983 */ /* 0x000f280000300a00 */
[----:B------:R-:W-:Y:S04]  /*43250*/  LDGSTS.E [R9+0x43180], desc[UR60][R36.64], P4 ;  /* 0x4318000024097fae */ /* 0x000fe8000a12187c */
[----:B------:R1:W-:Y:S04]  /*43260*/  STL.64 [R1+0xae8], R34 ;  /* 0x000ae82201007387 */ /* 0x0003e80000100a00 */
[----:B------:R1:W-:Y:S04]  /*43270*/  LDGSTS.E [R8+0x43580], desc[UR60][R34.64], P4 ;  /* 0x4358000022087fae */ /* 0x0003e8000a12187c */
[----:B-1----:R-:W4:Y:S01]  /*43280*/  LDL.LU.64 R28, [R1+0x4c0] ;  /* 0x0004c000011c7983 */ /* 0x002f220000300a00 */
[----:B------:R-:W-:-:S03]  /*43290*/  IMAD.WIDE R34, R6, 0x4, R26 ;  /* 0x0000000406227825 */ /* 0x000fc600078e021a */
[----:B------:R-:W4:Y:S01]  /*432a0*/  LDL.LU.64 R26, [R1+0x498] ;  /* 0x00049800011a7983 */ /* 0x000f220000300a00 */
[----:B------:R-:W-:-:S03]  /*432b0*/  IMAD.WIDE R38, R6, 0x4, R32 ;  /* 0x0000000406267825 */ /* 0x000fc600078e0220 */
[----:B------:R1:W-:Y:S01]  /*432c0*/  STL.64 [R1+0xae0], R34 ;  /* 0x000ae02201007387 */ /* 0x0003e20000100a00 */
[----:B------:R-:W-:-:S03]  /*432d0*/  IMAD.WIDE R32, R6, 0x4, R24 ;  /* 0x0000000406207825 */ /* 0x000fc600078e0218 */
[----:B------:R-:W-:Y:S04]  /*432e0*/  STL.64 [R1+0xad8], R38 ;  /* 0x000ad82601007387 */ /* 0x000fe80000100a00 */
[----:B------:R-:W4:Y:S01]  /*432f0*/  LDL.LU.64 R36, [R1+0x470] ;  /* 0x0004700001247983 */ /* 0x000f220000300a00 */
[----:B------:R-:W-:-:S03]  /*43300*/  IMAD.WIDE R22, R6, 0x4, R22 ;  /* 0x0000000406167825 */ /* 0x000fc600078e0216 */
[----:B------:R1:W-:Y:S04]  /*43310*/  STL.64 [R1+0xad0], R32 ;  /* 0x000ad02001007387 */ /* 0x0003e80000100a00 */
[----:B------:R-:W4:Y:S04]  /*43320*/  LDL.LU.64 R24, [R1+0x448] ;  /* 0x0004480001187983 */ /* 0x000f280000300a00 */
[----:B------:R-:W-:Y:S04]  /*43330*/  LDGSTS.E [R19+0x43980], desc[UR60][R34.64], P4 ;  /* 0x4398000022137fae */ /* 0x000fe8000a12187c */
[----:B------:R1:W-:Y:S04]  /*43340*/  STL.64 [R1+0xac8], R22 ;  /* 0x000ac81601007387 */ /* 0x0003e80000100a00 */
[----:B------:R2:W-:Y:S04]  /*43350*/  LDGSTS.E [R18+0x43d80], desc[UR60][R38.64], P4 ;  /* 0x43d8000026127fae */ /* 0x0005e8000a12187c */
[----:B-1----:R-:W4:Y:S04]  /*43360*/  LDL.LU.64 R34, [R1+0x420] ;  /* 0x0004200001227983 */ /* 0x002f280000300a00 */
[----:B------:R-:W-:Y:S04]  /*43370*/  LDGSTS.E [R9+0x44180], desc[UR60][R32.64], P4 ;  /* 0x4418000020097fae */ /* 0x000fe8000a12187c */
[----:B------:R-:W-:Y:S04]  /*43380*/  LDGSTS.E [R8+0x44580], desc[UR60][R22.64], P4 ;  /* 0x4458000016087fae */ /* 0x000fe8000a12187c */
[----:B------:R-:W4:Y:S04]  /*43390*/  LDL.LU.64 R32, [R1+0x3f8] ;  /* 0x0003f80001207983 */ /* 0x000f280000300a00 */
[----:B------:R-:W4:Y:S01]  /*433a0*/  LDL.LU.64 R22, [R1+0x3d0] ;  /* 0x0003d00001167983 */ /* 0x000f220000300a00 */
[----:B--2---:R-:W-:-:S03]  /*433b0*/  IMAD.WIDE R38, R6, 0x4, R20 ;  /* 0x0000000406267825 */ /* 0x004fc600078e0214 */
[----:B------:R-:W2:Y:S04]  /*433c0*/  LDL.LU.64 R20, [R1+0x3a8] ;  /* 0x0003a80001147983 */ /* 0x000ea80000300a00 */
[----:B------:R-:W-:Y:S04]  /*433d0*/  STL.64 [R1+0xac0], R38 ;  /* 0x000ac02601007387 */ /* 0x000fe80000100a00 */
[----:B------:R1:W-:Y:S01]  /*433e0*/  LDGSTS.E [R19+0x44980], desc[UR60][R38.64], P4 ;  /* 0x4498000026137fae */ /* 0x0003e2000a12187c */
[----:B---3--:R-:W-:-:S04]  /*433f0*/  IMAD.WIDE R10, R6, 0x4, R10 ;  /* 0x00000004060a7825 */ /* 0x008fc800078e020a */
[C---:B----4-:R-:W-:Y:S01]  /*43400*/  IMAD.WIDE R30, R6.reuse, 0x4, R30 ;  /* 0x00000004061e7825 */ /* 0x050fe200078e021e */
[----:B------:R3:W-:Y:S04]  /*43410*/  STL.64 [R1+0xab8], R10 ;  /* 0x000ab80a01007387 */ /* 0x0007e80000100a00 */
[----:B------:R4:W-:Y:S04]  /*43420*/  STL.64 [R1+0xab0], R30 ;  /* 0x000ab01e01007387 */ /* 0x0009e80000100a00 */
[----:B------:R-:W-:Y:S04]  /*43430*/  LDGSTS.E [R18+0x44d80], desc[UR60][R10.64], P4 ;  /* 0x44d800000a127fae */ /* 0x000fe8000a12187c */
[----:B------:R-:W-:Y:S04]  /*43440*/  LDGSTS.E [R9+0x45180], desc[UR60][R30.64], P4 ;  /* 0x451800001e097fae */ /* 0x000fe8000a12187c */
[----:B---3--:R-:W3:Y:S01]  /*43450*/  LDL.LU.64 R10, [R1+0x380] ;  /* 0x00038000010a7983 */ /* 0x008ee20000300a00 */
[----:B------:R-:W-:-:S04]  /*43460*/  IMAD.WIDE R28, R6, 0x4, R28 ;  /* 0x00000004061c7825 */ /* 0x000fc800078e021c */
[C---:B-1----:R-:W-:Y:S01]  /*43470*/  IMAD.WIDE R38, R6.reuse, 0x4, R26 ;  /* 0x0000000406267825 */ /* 0x042fe200078e021a */
[----:B------:R1:W-:Y:S04]  /*43480*/  STL.64 [R1+0xaa8], R28 ;  /* 0x000aa81c01007387 */ /* 0x0003e80000100a00 */
[----:B------:R-:W-:Y:S04]  /*43490*/  LDGSTS.E [R8+0x45580], desc[UR60][R28.64], P4 ;  /* 0x455800001c087fae */ /* 0x000fe8000a12187c */
[----:B----4-:R-:W4:Y:S01]  /*434a0*/  LDL.LU.64 R30, [R1+0x358] ;  /* 0x00035800011e7983 */ /* 0x010f220000300a00 */
[----:B------:R-:W-:-:S03]  /*434b0*/  IMAD.WIDE R36, R6, 0x4, R36 ;  /* 0x0000000406247825 */ /* 0x000fc600078e0224 */
[----:B------:R1:W-:Y:S04]  /*434c0*/  LDGSTS.E [R19+0x45980], desc[UR60][R38.64], P4 ;  /* 0x4598000026137fae */ /* 0x0003e8000a12187c */
[----:B-1----:R-:W4:Y:S01]  /*434d0*/  LDL.LU.64 R28, [R1+0x330] ;  /* 0x00033000011c7983 */ /* 0x002f220000300a00 */
[----:B------:R-:W-:-:S03]  /*434e0*/  IMAD.WIDE R24, R6, 0x4, R24 ;  /* 0x0000000406187825 */ /* 0x000fc600078e0218 */
[----:B------:R-:W4:Y:S04]  /*434f0*/  LDL.LU.64 R26, [R1+0x308] ;  /* 0x00030800011a7983 */ /* 0x000f280000300a00 */
[----:B------:R1:W-:Y:S04]  /*43500*/  STL.64 [R1+0xaa0], R38 ;  /* 0x000aa02601007387 */ /* 0x0003e80000100a00 */
[----:B------:R1:W-:Y:S01]  /*43510*/  STL.64 [R1+0xa98], R36 ;  /* 0x000a982401007387 */ /* 0x0003e20000100a00 */
[----:B------:R-:W-:-:S03]  /*43520*/  IMAD.WIDE R34, R6, 0x4, R34 ;  /* 0x0000000406227825 */ /* 0x000fc600078e0222 */
[----:B------:R1:W-:Y:S04]  /*43530*/  STL.64 [R1+0xa90], R24 ;  /* 0x000a901801007387 */ /* 0x0003e80000100a00 */
[----:B------:R1:W-:Y:S04]  /*43540*/  LDGSTS.E [R18+0x45d80], desc[UR60][R36.64], P4 ;  /* 0x45d8000024127fae */ /* 0x0003e8000a12187c */
[----:B------:R-:W-:Y:S04]  /*43550*/  LDGSTS.E [R9+0x46180], desc[UR60][R24.64], P4 ;  /* 0x4618000018097fae */ /* 0x000fe8000a12187c */
[----:B------:R2:W-:Y:S01]  /*43560*/  STL.64 [R1+0xa88], R34 ;  /* 0x000a882201007387 */ /* 0x0005e20000100a00 */
[----:B-1----:R-:W-:-:S03]  /*43570*/  IMAD.WIDE R38, R6, 0x4, R32 ;  /* 0x0000000406267825 */ /* 0x002fc600078e0220 */
[----:B------:R2:W-:Y:S01]  /*43580*/  LDGSTS.E [R8+0x46580], desc[UR60][R34.64], P4 ;  /* 0x4658000022087fae */ /* 0x0005e2000a12187c */
[----:B------:R-:W-:-:S03]  /*43590*/  IMAD.WIDE R36, R6, 0x4, R22 ;  /* 0x0000000406247825 */ /* 0x000fc600078e0216 */
[----:B------:R-:W4:Y:S04]  /*435a0*/  LDL.LU.64 R24, [R1+0x2d8] ;  /* 0x0002d80001187983 */ /* 0x000f280000300a00 */
[----:B------:R-:W4:Y:S04]  /*435b0*/  LDL.LU.64 R22, [R1+0x2b0] ;  /* 0x0002b00001167983 */ /* 0x000f280000300a00 */
[----:B------:R1:W-:Y:S04]  /*435c0*/  STL.64 [R1+0xa80], R38 ;  /* 0x000a802601007387 */ /* 0x0003e80000100a00 */
[----:B------:R1:W-:Y:S04]  /*435d0*/  LDGSTS.E [R19+0x46980], desc[UR60][R38.64], P4 ;  /* 0x4698000026137fae */ /* 0x0003e8000a12187c */
[----:B------:R1:W-:Y:S01]  /*435e0*/  LDGSTS.E [R18+0x46d80], desc[UR60][R36.64], P4 ;  /* 0x46d8000024127fae */ /* 0x0003e2000a12187c */
[----:B--2---:R-:W-:-:S03]  /*435f0*/  IMAD.WIDE R34, R6, 0x4, R20 ;  /* 0x0000000406227825 */ /* 0x004fc600078e0214 */
[----:B------:R-:W2:Y:S04]  /*43600*/  LDL.LU.64 R20, [R1+0x288] ;  /* 0x0002880001147983 */ /* 0x000ea80000300a00 */
[----:B------:R1:W-:Y:S04]  /*43610*/  STL.64 [R1+0xa78], R36 ;  /* 0x000a782401007387 */ /* 0x0003e80000100a00 */
[----:B------:R1:W-:Y:S04]  /*43620*/  STL.64 [R1+0xa70], R34 ;  /* 0x000a702201007387 */ /* 0x0003e80000100a00 */
[----:B------:R2:W-:Y:S01]  /*43630*/  LDGSTS.E [R9+0x47180], desc[UR60][R34.64], P4 ;  /* 0x4718000022097fae */ /* 0x0005e2000a12187c */
[----:B---3--:R-:W-:-:S03]  /*43640*/  IMAD.WIDE R32, R6, 0x4, R10 ;  /* 0x0000000406207825 */ /* 0x008fc600078e020a */
[----:B------:R-:W3:Y:S04]  /*43650*/  LDL.LU.64 R10, [R1+0x258] ;  /* 0x00025800010a7983 */ /* 0x000ee80000300a00 */
[----:B------:R1:W-:Y:S04]  /*43660*/  STL.64 [R1+0xa68], R32 ;  /* 0x000a682001007387 */ /* 0x0003e80000100a00 */
[----:B------:R-:W3:Y:S01]  /*43670*/  LDL.LU.64 R40, [R1+0x228] ;  /* 0x0002280001287983 */ /* 0x000ee20000300a00 */
        /* <DEDUP_REMOVED lines=10> */
[----:B------:R4:W-:Y:S04]  /*43720*/  LDGSTS.E [R19+0x47980], desc[UR60][R30.64], P4 ;  /* 0x479800001e137fae */ /* 0x0009e8000a12187c */
[----:B------:R-:W4:Y:S04]  /*43730*/  LDL.LU.64 R32, [R1+0x168] ;  /* 0x0001680001207983 */ /* 0x000f280000300a00 */
[----:B------:R4:W-:Y:S04]  /*43740*/  LDGSTS.E [R18+0x47d80], desc[UR60][R28.64], P4 ;  /* 0x47d800001c127fae */ /* 0x0009e8000a12187c */
[----:B------:R4:W-:Y:S01]  /*43750*/  LDGSTS.E [R9+0x60180], desc[UR60][R26.64], P4 ;  /* 0x601800001a097fae */ /* 0x0009e2000a12187c */
[----:B------:R-:W-:-:S04]  /*43760*/  IMAD.WIDE R24, R6, 0x4, R24 ;  /* 0x0000000406187825 */ /* 0x000fc800078e0218 */
[C---:B------:R-:W-:Y:S01]  /*43770*/  IMAD.WIDE R22, R6.reuse, 0x4, R22 ;  /* 0x0000000406167825 */ /* 0x040fe200078e0216 */
[----:B------:R1:W-:Y:S04]  /*43780*/  STL.64 [R1+0xa48], R24 ;  /* 0x000a481801007387 */ /* 0x0003e80000100a00 */
[----:B-1----:R-:W4:Y:S04]  /*43790*/  LDL.LU.64 R30, [R1+0x138] ;  /* 0x00013800011e7983 */ /* 0x002f280000300a00 */
[----:B------:R-:W4:Y:S04]  /*437a0*/  LDL.LU.64 R28, [R1+0x108] ;  /* 0x00010800011c7983 */ /* 0x000f280000300a00 */
[----:B------:R1:W-:Y:S04]  /*437b0*/  LDGSTS.E [R8+0x60580], desc[UR60][R24.64], P4 ;  /* 0x6058000018087fae */ /* 0x0003e8000a12187c */
[----:B------:R-:W4:Y:S04]  /*437c0*/  LDL.LU.64 R26, [R1+0xd8] ;  /* 0x0000d800011a7983 */ /* 0x000f280000300a00 */
[----:B------:R-:W-:Y:S04]  /*437d0*/  LDGSTS.E [R19+0x60980], desc[UR60][R22.64], P4 ;  /* 0x6098000016137fae */ /* 0x000fe8000a12187c */
[----:B------:R-:W1:Y:S04]  /*437e0*/  LDL.LU.64 R24, [R1+0xa8] ;  /* 0x0000a80001187983 */ /* 0x000e680000300a00 */
[----:B------:R3:W-:Y:S01]  /*437f0*/  STL.64 [R1+0xa40], R22 ;  /* 0x000a401601007387 */ /* 0x0007e20000100a00 */
[----:B--2---:R-:W-:-:S05]  /*43800*/  IMAD.WIDE R20, R6, 0x4, R20 ;  /* 0x0000000406147825 */ /* 0x004fca00078e0214 */
[----:B------:R2:W-:Y:S04]  /*43810*/  STL.64 [R1+0xa38], R20 ;  /* 0x000a381401007387 */ /* 0x0005e80000100a00 */
[----:B------:R-:W-:Y:S01]  /*43820*/  LDGSTS.E [R18+0x60d80], desc[UR60][R20.64], P4 ;  /* 0x60d8000014127fae */ /* 0x000fe2000a12187c */
[----:B---3--:R-:W-:-:S04]  /*43830*/  IMAD.WIDE R10, R6, 0x4, R10 ;  /* 0x00000004060a7825 */ /* 0x008fc800078e020a */
[C---:B------:R-:W-:Y:S01]  /*43840*/  IMAD.WIDE R40, R6.reuse, 0x4, R40 ;  /* 0x0000000406287825 */ /* 0x040fe200078e0228 */
[----:B------:R3:W-:Y:S04]  /*43850*/  STL.64 [R1+0xa30], R10 ;  /* 0x000a300a01007387 */ /* 0x0007e80000100a00 */
[----:B------:R-:W-:Y:S04]  /*43860*/  STL.64 [R1+0xa28], R40 ;  /* 0x000a282801007387 */ /* 0x000fe80000100a00 */
[----:B------:R-:W3:Y:S04]  /*43870*/  LDL.LU.64 R22, [R1+0x78] ;  /* 0x0000780001167983 */ /* 0x000ee80000300a00 */
[----:B--2---:R-:W2:Y:S04]  /*43880*/  LDL.LU.64 R20, [R1+0x48] ;  /* 0x0000480001147983 */ /* 0x004ea80000300a00 */
[----:B------:R-:W-:Y:S01]  /*43890*/  LDGSTS.E [R9+0x61180], desc[UR60][R10.64], P4 ;  /* 0x611800000a097fae */ /* 0x000fe2000a12187c */
[----:B----4-:R-:W-:-:S03]  /*438a0*/  IMAD.WIDE R38, R6, 0x4, R38 ;  /* 0x0000000406267825 */ /* 0x010fc600078e0226 */
[----:B------:R-:W-:Y:S01]  /*438b0*/  LDGSTS.E [R8+0x61580], desc[UR60][R40.64], P4 ;  /* 0x6158000028087fae */ /* 0x000fe2000a12187c */
[----:B------:R-:W-:-:S03]  /*438c0*/  IMAD.WIDE R36, R6, 0x4, R36 ;  /* 0x0000000406247825 */ /* 0x000fc600078e0224 */
[----:B------:R-:W-:Y:S04]  /*438d0*/  LDGSTS.E [R19+0x61980], desc[UR60][R38.64], P4 ;  /* 0x6198000026137fae */ /* 0x000fe8000a12187c */
[----:B---3--:R-:W3:Y:S01]  /*438e0*/  LDL.LU.64 R10, [R1+0x18] ;  /* 0x00001800010a7983 */ /* 0x008ee20000300a00 */
        /* <DEDUP_REMOVED lines=8> */
[----:B------:R4:W-:Y:S01]  /*43970*/  LDGSTS.E [R8+0x62580], desc[UR60][R32.64], P4 ;  /* 0x6258000020087fae */ /* 0x0009e2000a12187c */
[----:B------:R-:W-:-:S04]  /*43980*/  IMAD.WIDE R30, R6, 0x4, R30 ;  /* 0x00000004061e7825 */ /* 0x000fc800078e021e */
[C---:B------:R-:W-:Y:S01]  /*43990*/  IMAD.WIDE R28, R6.reuse, 0x4, R28 ;  /* 0x00000004061c7825 */ /* 0x040fe200078e021c */
        /* <DEDUP_REMOVED lines=10> */
[----:B----4-:R-:W-:-:S04]  /*43a40*/  IMAD.WIDE R32, R6, 0x4, R194 ;  /* 0x0000000406207825 */ /* 0x010fc800078e02c2 */
[----:B-1----:R-:W-:-:S04]  /*43a50*/  IMAD.WIDE R26, R6, 0x4, R196 ;  /* 0x00000004061a7825 */ /* 0x002fc800078e02c4 */
[----:B--2---:R-:W-:-:S04]  /*43a60*/  IMAD.WIDE R24, R6, 0x4, R22 ;  /* 0x0000000406187825 */ /* 0x004fc800078e0216 */
[C---:B------:R-:W-:Y:S01]  /*43a70*/  IMAD.WIDE R22, R6.reuse, 0x4, R20 ;  /* 0x0000000406167825 */ /* 0x040fe200078e0214 */
[----:B------:R1:W-:Y:S04]  /*43a80*/  STL.64 [R1+0x9e0], R24 ;  /* 0x0009e01801007387 */ /* 0x0003e80000100a00 */
[----:B------:R1:W-:Y:S04]  /*43a90*/  LDGSTS.E [R19+0x63980], desc[UR60][R24.64], P4 ;  /* 0x6398000018137fae */ /* 0x0003e8000a12187c */
[----:B------:R2:W-:Y:S04]  /*43aa0*/  STL.64 [R1+0x9d8], R22 ;  /* 0x0009d81601007387 */ /* 0x0005e80000100a00 */
[----:B------:R2:W-:Y:S01]  /*43ab0*/  LDGSTS.E [R18+0x63d80], desc[UR60][R22.64], P4 ;  /* 0x63d8000016127fae */ /* 0x0005e2000a12187c */
[----:B---3--:R-:W-:-:S04]  /*43ac0*/  IMAD.WIDE R20, R6, 0x4, R10 ;  /* 0x0000000406147825 */ /* 0x008fc800078e020a */
[C---:B------:R-:W-:Y:S01]  /*43ad0*/  IMAD.WIDE R10, R6.reuse, 0x4, R174 ;  /* 0x00000004060a7825 */ /* 0x040fe200078e02ae */
[----:B------:R3:W-:Y:S03]  /*43ae0*/  STL.64 [R1+0x9d0], R20 ;  /* 0x0009d01401007387 */ /* 0x0007e60000100a00 */
[----:B-1----:R-:W-:Y:S01]  /*43af0*/  IMAD.WIDE R24, R6, 0x4, R176 ;  /* 0x0000000406187825 */ /* 0x002fe200078e02b0 */
[----:B------:R3:W-:Y:S01]  /*43b00*/  LDGSTS.E [R9+0x64180], desc[UR60][R20.64], P4 ;  /* 0x6418000014097fae */ /* 0x0007e2000a12187c */
[----:B------:R-:W-:Y:S01]  /*43b10*/  ISETP.GE.U32.AND P2, PT, R142, 0x7ffffe59, PT ;  /* 0x7ffffe598e00780c */ /* 0x000fe20003f46070 */
[----:B------:R-:W1:Y:S01]  /*43b20*/  LDC R177, c[0x0][0x230] ;  /* 0x00008c00ffb17b82 */ /* 0x000e620000000800 */
[C---:B--2---:R-:W-:Y:S01]  /*43b30*/  IMAD.WIDE R22, R6.reuse, 0x4, R178 ;  /* 0x0000000406167825 */ /* 0x044fe200078e02b2 */
[----:B------:R2:W-:Y:S04]  /*43b40*/  STL.64 [R1+0x9c8], R10 ;  /* 0x0009c80a01007387 */ /* 0x0005e80000100a00 */
[----:B------:R2:W-:Y:S01]  /*43b50*/  LDGSTS.E [R8+0x64580], desc[UR60][R10.64], P4 ;  /* 0x645800000a087fae */ /* 0x0005e2000a12187c */
[----:B---3--:R-:W-:-:S03]  /*43b60*/  IMAD.WIDE R20, R6, 0x4, R180 ;  /* 0x0000000406147825 */ /* 0x008fc600078e02b4 */
[----:B------:R3:W-:Y:S04]  /*43b70*/  STL.64 [R1+0x9c0], R24 ;  /* 0x0009c01801007387 */ /* 0x0007e80000100a00 */
[----:B------:R3:W-:Y:S01]  /*43b80*/  LDGSTS.E [R19+0x64980], desc[UR60][R24.64], P4 ;  /* 0x6498000018137fae */ /* 0x0007e2000a12187c */
[----:B--2---:R-:W-:-:S03]  /*43b90*/  IMAD.WIDE R10, R6, 0x4, R182 ;  /* 0x00000004060a7825 */ /* 0x004fc600078e02b6 */
[----:B------:R2:W-:Y:S04]  /*43ba0*/  STL.64 [R1+0x9b8], R22 ;  /* 0x0009b81601007387 */ /* 0x0005e80000100a00 */
[----:B------:R2:W-:Y:S04]  /*43bb0*/  LDGSTS.E [R18+0x64d80], desc[UR60][R22.64], P4 ;  /* 0x64d8000016127fae */ /* 0x0005e8000a12187c */
[----:B------:R4:W-:Y:S01]  /*43bc0*/  STL.64 [R1+0x9b0], R20 ;  /* 0x0009b01401007387 */ /* 0x0009e20000100a00 */
[----:B---3--:R-:W-:-:S03]  /*43bd0*/  IMAD.WIDE R24, R6, 0x4, R186 ;  /* 0x0000000406187825 */ /* 0x008fc600078e02ba */
[----:B------:R4:W-:Y:S01]  /*43be0*/  LDGSTS.E [R9+0x65180], desc[UR60][R20.64], P4 ;  /* 0x6518000014097fae */ /* 0x0009e2000a12187c */
[----:B--2---:R-:W-:-:S03]  /*43bf0*/  IMAD.WIDE R22, R6, 0x4, R184 ;  /* 0x0000000406167825 */ /* 0x004fc600078e02b8 */
[----:B------:R-:W-:Y:S04]  /*43c00*/  STL.64 [R1+0x9a8], R10 ;  /* 0x0009a80a01007387 */ /* 0x000fe80000100a00 */
[----:B------:R-:W2:Y:S01]  /*43c10*/  LDL.LU.64 R28, [R1+0x800] ;  /* 0x00080000011c7983 */ /* 0x000ea20000300a00 */
[----:B----4-:R-:W-:-:S03]  /*43c20*/  IMAD.WIDE R20, R6, 0x4, R188 ;  /* 0x0000000406147825 */ /* 0x010fc600078e02bc */
[----:B------:R3:W-:Y:S01]  /*43c30*/  STL.64 [R1+0x9a0], R22 ;  /* 0x0009a01601007387 */ /* 0x0007e20000100a00 */
[----:B------:R-:W-:-:S03]  /*43c40*/  IMAD.WIDE R38, R6, 0x4, R200 ;  /* 0x0000000406267825 */ /* 0x000fc600078e02c8 */
[----:B------:R4:W-:Y:S01]  /*43c50*/  LDGSTS.E [R8+0x65580], desc[UR60][R10.64], P4 ;  /* 0x655800000a087fae */ /* 0x0009e2000a12187c */
[----:B------:R-:W-:-:S03]  /*43c60*/  IMAD.WIDE R36, R6, 0x4, R202 ;  /* 0x0000000406247825 */ /* 0x000fc600078e02ca */
[----:B------:R-:W-:Y:S01]  /*43c70*/  STL.64 [R1+0x998], R24 ;  /* 0x0009981801007387 */ /* 0x000fe20000100a00 */
[----:B------:R-:W-:-:S03]  /*43c80*/  VIADD R158, R158, 0xfffffeba ;  /* 0xfffffeba9e9e7836 */ /* 0x000fc60000000000 */
[----:B------:R-:W-:Y:S01]  /*43c90*/  LDGSTS.E [R19+0x65980], desc[UR60][R22.64], P4 ;  /* 0x6598000016137fae */ /* 0x000fe2000a12187c */
[----:B--2---:R-:W-:-:S03]  /*43ca0*/  IMAD.WIDE R28, R6, 0x4, R28 ;  /* 0x00000004061c7825 */ /* 0x004fc600078e021c */
[----:B------:R2:W-:Y:S01]  /*43cb0*/  STL.64 [R1+0x990], R20 ;  /* 0x0009901401007387 */ /* 0x0005e20000100a00 */
[----:B------:R-:W-:Y:S01]  /*43cc0*/  IADD3 R172, R172, -0x148, RZ ;  /* 0xfffffeb8acac7810 */ /* 0x000fe20007ffe0ff */
[----:B------:R-:W2:Y:S02]  /*43cd0*/  LDC R189, c[0x0][0x230] ;  /* 0x00008c00ffbd7b82 */ /* 0x000ea40000000800 */
[----:B---3--:R-:W3:Y:S01]  /*43ce0*/  LDL.LU.64 R22, [R1+0x7d8] ;  /* 0x0007d80001167983 */ /* 0x008ee20000300a00 */
[----:B----4-:R-:W-:-:S03]  /*43cf0*/  IMAD.WIDE R10, R6, 0x4, R190 ;  /* 0x00000004060a7825 */ /* 0x010fc600078e02be */
[----:B------:R-:W-:Y:S01]  /*43d00*/  LDGSTS.E [R18+0x65d80], desc[UR60][R24.64], P4 ;  /* 0x65d8000018127fae */ /* 0x000fe2000a12187c */
[C---:B------:R-:W-:Y:S01]  /*43d10*/  VIADD R176, R2.reuse, 0x100000 ;  /* 0x0010000002b07836 */ /* 0x040fe20000000000 */
[----:B-1----:R-:W-:Y:S01]  /*43d20*/  IADD3 R177, R177, -0x165, RZ ;  /* 0xfffffe9bb1b17810 */ /* 0x002fe20007ffe0ff */
[C---:B------:R-:W-:Y:S01]  /*43d30*/  VIADD R188, R2.reuse, 0x100000 ;  /* 0x0010000002bc7836 */ /* 0x040fe20000000000 */
[----:B------:R-:W-:Y:S01]  /*43d40*/  LDGSTS.E [R9+0x66180], desc[UR60][R20.64], P4 ;  /* 0x6618000014097fae */ /* 0x000fe2000a12187c */
[C---:B------:R-:W-:Y:S01]  /*43d50*/  IADD3 R187, R2.reuse, 0x100000, RZ ;  /* 0x0010000002bb7810 */ /* 0x040fe20007ffe0ff */
[----:B------:R-:W-:Y:S01]  /*43d60*/  VIADD R186, R2, 0x100000 ;  /* 0x0010000002ba7836 */ /* 0x000fe20000000000 */
[----:B------:R-:W1:Y:S01]  /*43d70*/  LDC R203, c[0x0][0x230] ;  /* 0x00008c00ffcb7b82 */ /* 0x000e620000000800 */
[----:B------:R4:W-:Y:S04]  /*43d80*/  STL.64 [R1+0x988], R10 ;  /* 0x0009880a01007387 */ /* 0x0009e80000100a00 */
[----:B------:R4:W-:Y:S03]  /*43d90*/  LDGSTS.E [R8+0x66580], desc[UR60][R10.64], P4 ;  /* 0x665800000a087fae */ /* 0x0009e6000a12187c */
[----:B------:R-:W1:Y:S01]  /*43da0*/  LDC R202, c[0x0][0x230] ;  /* 0x00008c00ffca7b82 */ /* 0x000e620000000800 */
[----:B--2---:R-:W2:Y:S04]  /*43db0*/  LDL.LU.64 R20, [R1+0x7b0] ;  /* 0x0007b00001147983 */ /* 0x004ea80000300a00 */
[----:B------:R-:W2:Y:S03]  /*43dc0*/  LDL.LU.64 R30, [R1+0x788] ;  /* 0x00078800011e7983 */ /* 0x000ea60000300a00 */
[----:B------:R-:W1:Y:S01]  /*43dd0*/  LDC R201, c[0x0][0x230] ;  /* 0x00008c00ffc97b82 */ /* 0x000e620000000800 */
[----:B----4-:R-:W-:-:S05]  /*43de0*/  IMAD.WIDE R10, R6, 0x4, R192 ;  /* 0x00000004060a7825 */ /* 0x010fca00078e02c0 */
[----:B------:R4:W-:Y:S04]  /*43df0*/  STL.64 [R1+0x980], R10 ;  /* 0x0009800a01007387 */ /* 0x0009e80000100a00 */
[----:B------:R4:W-:Y:S04]  /*43e00*/  STL.64 [R1+0x978], R32 ;  /* 0x0009782001007387 */ /* 0x0009e80000100a00 */
[----:B------:R-:W-:Y:S04]  /*43e10*/  LDGSTS.E [R19+0x66980], desc[UR60][R10.64], P4 ;  /* 0x669800000a137fae */ /* 0x000fe8000a12187c */
[----:B------:R1:W-:Y:S01]  /*43e20*/  STL.64 [R1+0x970], R26 ;  /* 0x0009701a01007387 */ /* 0x0003e20000100a00 */
[----:B------:R-:W-:-:S03]  /*43e30*/  IMAD.WIDE R24, R6, 0x4, R198 ;  /* 0x0000000406187825 */ /* 0x000fc600078e02c6 */
[----:B------:R-:W-:Y:S04]  /*43e40*/  LDGSTS.E [R18+0x66d80], desc[UR60][R32.64], P4 ;  /* 0x66d8000020127fae */ /* 0x000fe8000a12187c */
[----:B----4-:R-:W4:Y:S04]  /*43e50*/  LDL.LU.64 R10, [R1+0x760] ;  /* 0x00076000010a7983 */ /* 0x010f280000300a00 */
[----:B------:R1:W-:Y:S04]  /*43e60*/  STL.64 [R1+0x968], R24 ;  /* 0x0009681801007387 */ /* 0x0003e80000100a00 */
[----:B------:R1:W-:Y:S04]  /*43e70*/  LDGSTS.E [R9+0x67180], desc[UR60][R26.64], P4 ;  /* 0x671800001a097fae */ /* 0x0003e8000a12187c */
[----:B------:R-:W4:Y:S04]  /*43e80*/  LDL.LU.64 R32, [R1+0x738] ;  /* 0x0007380001207983 */ /* 0x000f280000300a00 */
[----:B------:R1:W-:Y:S04]  /*43e90*/  LDGSTS.E [R8+0x67580], desc[UR60][R24.64], P4 ;  /* 0x6758000018087fae */ /* 0x0003e8000a12187c */
[----:B-1----:R-:W4:Y:S01]  /*43ea0*/  LDL.LU.64 R26, [R1+0x710] ;  /* 0x00071000011a7983 */ /* 0x002f220000300a00 */
[----:B------:R-:W-:-:S03]  /*43eb0*/  IADD3 R9, R248, 0x200000, RZ ;  /* 0x00200000f8097810 */ /* 0x000fc60007ffe0ff */
[----:B------:R1:W-:Y:S04]  /*43ec0*/  LDGSTS.E [R19+0x67980], desc[UR60][R38.64], P4 ;  /* 0x6798000026137fae */ /* 0x0003e8000a12187c */
[----:B------:R-:W4:Y:S04]  /*43ed0*/  LDL.LU.64 R24, [R1+0x6e8] ;  /* 0x0006e80001187983 */ /* 0x000f280000300a00 */
[----:B------:R-:W-:Y:S04]  /*43ee0*/  STL.64 [R1+0x4ae8], R246 ;  /* 0x004ae8f601007387 */ /* 0x000fe80000100a00 */
[----:B------:R-:W-:Y:S04]  /*43ef0*/  STL.64 [R1+0x960], R38 ;  /* 0x0009602601007387 */ /* 0x000fe80000100a00 */
[----:B------:R-:W-:Y:S01]  /*43f00*/  STL.64 [R1+0x958], R36 ;  /* 0x0009582401007387 */ /* 0x000fe20000100a00 */
[----:B------:R-:W-:-:S03]  /*43f10*/  VIADD R8, R248, 0x200000 ;  /* 0x00200000f8087836 */ /* 0x000fc60000000000 */
[----:B------:R4:W-:Y:S04]  /*43f20*/  LDGSTS.E [R18+0x67d80], desc[UR60][R36.64], P4 ;  /* 0x67d8000024127fae */ /* 0x0009e8000a12187c */
        /* <DEDUP_REMOVED lines=11> */
[----:B------:R1:W-:Y:S04]  /*43fe0*/  STL.64 [R1+0x940], R40 ;  /* 0x0009402801007387 */ /* 0x0003e80000100a00 */
[----:B------:R-:W2:Y:S04]  /*43ff0*/  LDL.LU.64 R30, [R1+0x620] ;  /* 0x00062000011e7983 */ /* 0x000ea80000300a00 */
[----:B------:R1:W-:Y:S01]  /*44000*/  STL.64 [R1+0x938], R38 ;  /* 0x0009382601007387 */ /* 0x0003e20000100a00 */
[----:B----4-:R-:W-:-:S03]  /*44010*/  IMAD.WIDE R36, R6, 0x4, R10 ;  /* 0x0000000406247825 */ /* 0x010fc600078e020a */
[----:B------:R-:W4:Y:S01]  /*44020*/  LDL.LU.64 R10, [R1+0x5f8] ;  /* 0x0005f800010a7983 */ /* 0x000f220000300a00 */
        /* <DEDUP_REMOVED lines=11> */
[----:B------:R-:W4:Y:S04]  /*440e0*/  LDL.LU.64 R26, [R1+0x5d0] ;  /* 0x0005d000011a7983 */ /* 0x000f280000300a00 */
[----:B------:R-:W-:Y:S04]  /*440f0*/  LDGSTS.E [R19+0x41a00], desc[UR60][R40.64], P4 ;  /* 0x41a0000028137fae */ /* 0x000fe8000a12187c */
[----:B-1----:R-:W4:Y:S04]  /*44100*/  LDL.LU.64 R32, [R1+0x5a8] ;  /* 0x0005a80001207983 */ /* 0x002f280000300a00 */
[----:B------:R-:W-:Y:S04]  /*44110*/  STL.64 [R1+0x920], R40 ;  /* 0x0009202801007387 */ /* 0x000fe80000100a00 */
[----:B------:R-:W4:Y:S04]  /*44120*/  LDL.LU.64 R24, [R1+0x580] ;  /* 0x0005800001187983 */ /* 0x000f280000300a00 */
[----:B------:R2:W-:Y:S04]  /*44130*/  STL.64 [R1+0x918], R38 ;  /* 0x0009182601007387 */ /* 0x0005e80000100a00 */
[----:B------:R2:W-:Y:S01]  /*44140*/  LDGSTS.E [R18+0x41e00], desc[UR60][R38.64], P4 ;  /* 0x41e0000026127fae */ /* 0x0005e2000a12187c */
[----:B---3--:R-:W-:-:S03]  /*44150*/  IMAD.WIDE R36, R6, 0x4, R22 ;  /* 0x0000000406247825 */ /* 0x008fc600078e0216 */
[----:B------:R-:W3:Y:S04]  /*44160*/  LDL.LU.64 R22, [R1+0x558] ;  /* 0x0005580001167983 */ /* 0x000ee80000300a00 */
[----:B------:R1:W-:Y:S04]  /*44170*/  STL.64 [R1+0x910], R36 ;  /* 0x0009102401007387 */ /* 0x0003e80000100a00 */
[----:B------:R1:W-:Y:S01]  /*44180*/  LDGSTS.E [R9+0x42200], desc[UR60][R36.64], P4 ;  /* 0x4220000024097fae */ /* 0x0003e2000a12187c */
[----:B------:R-:W-:-:S05]  /*44190*/  IMAD.WIDE R28, R6, 0x4, R28 ;  /* 0x00000004061c7825 */ /* 0x000fca00078e021c */
[----:B------:R1:W-:Y:S04]  /*441a0*/  STL.64 [R1+0x908], R28 ;  /* 0x0009081c01007387 */ /* 0x0003e80000100a00 */
[----:B------:R1:W-:Y:S01]  /*441b0*/  LDGSTS.E [R8+0x42600], desc[UR60][R28.64], P4 ;  /* 0x426000001c087fae */ /* 0x0003e2000a12187c */
[----:B--2---:R-:W-:-:S04]  /*441c0*/  IMAD.WIDE R38, R6, 0x4, R34 ;  /* 0x0000000406267825 */ /* 0x004fc800078e0222 */
[----:B-1----:R-:W-:-:S04]  /*441d0*/  IMAD.WIDE R36, R6, 0x4, R30 ;  /* 0x0000000406247825 */ /* 0x002fc800078e021e */
[C---:B------:R-:W-:Y:S02]  /*441e0*/  IMAD.WIDE R28, R6.reuse, 0x4, R20 ;  /* 0x00000004061c7825 */ /* 0x040fe400078e0214 */
[----:B------:R-:W2:Y:S04]  /*441f0*/  LDL.LU.64 R20, [R1+0x530] ;  /* 0x0005300001147983 */ /* 0x000ea80000300a00 */
[----:B------:R1:W-:Y:S04]  /*44200*/  STL.64 [R1+0x900], R28 ;  /* 0x0009001c01007387 */ /* 0x0003e80000100a00 */
[----:B------:R1:W-:Y:S04]  /*44210*/  STL.64 [R1+0x8f8], R38 ;  /* 0x0008f82601007387 */ /* 0x0003e80000100a00 */
[----:B------:R-:W-:Y:S01]  /*44220*/  LDGSTS.E [R19+0x42a00], desc[UR60][R28.64], P4 ;  /* 0x42a000001c137fae */ /* 0x000fe2000a12187c */
[----:B----4-:R-:W-:-:S03]  /*44230*/  IMAD.WIDE R34, R6, 0x4, R10 ;  /* 0x0000000406227825 */ /* 0x010fc600078e020a */
[----:B------:R-:W4:Y:S04]  /*44240*/  LDL.LU.64 R10, [R1+0x508] ;  /* 0x00050800010a7983 */ /* 0x000f280000300a00 */
[----:B------:R-:W-:Y:S04]  /*44250*/  STL.64 [R1+0x8f0], R36 ;  /* 0x0008f02401007387 */ /* 0x000fe80000100a00 */
[----:B------:R-:W4:Y:S04]  /*44260*/  LDL.LU.64 R30, [R1+0x4e0] ;  /* 0x0004e000011e7983 */ /* 0x000f280000300a00 */
[----:B------:R1:W-:Y:S04]  /*44270*/  LDGSTS.E [R18+0x42e00], desc[UR60][R38.64], P4 ;  /* 0x42e0000026127fae */ /* 0x0003e8000a12187c */
[----:B------:R-:W-:Y:S04]  /*44280*/  LDGSTS.E [R9+0x43200], desc[UR60][R36.64], P4 ;  /* 0x4320000024097fae */ /* 0x000fe8000a12187c */
[----:B------:R1:W-:Y:S04]  /*44290*/  STL.64 [R1+0x8e8], R34 ;  /* 0x0008e82201007387 */ /* 0x0003e80000100a00 */
[----:B------:R1:W-:Y:S04]  /*442a0*/  LDGSTS.E [R8+0x43600], desc[UR60][R34.64], P4 ;  /* 0x4360000022087fae */ /* 0x0003e8000a12187c */
[----:B-1----:R-:W4:Y:S01]  /*442b0*/  LDL.LU.64 R28, [R1+0x4b8] ;  /* 0x0004b800011c7983 */ /* 0x002f220000300a00 */
[----:B------:R-:W-:-:S04]  /*442c0*/  IMAD.WIDE R38, R6, 0x4, R32 ;  /* 0x0000000406267825 */ /* 0x000fc800078e0220 */
        /* <DEDUP_REMOVED lines=21> */
[----:B----4-:R-:W-:-:S04]  /*44420*/  IMAD.WIDE R10, R6, 0x4, R10 ;  /* 0x00000004060a7825 */ /* 0x010fc800078e020a */
[C---:B------:R-:W-:Y:S01]  /*44430*/  IMAD.WIDE R30, R6.reuse, 0x4, R30 ;  /* 0x00000004061e7825 */ /* 0x040fe200078e021e */
[----:B------:R4:W-:Y:S04]  /*44440*/  STL.64 [R1+0x8b8], R10 ;  /* 0x0008b80a01007387 */ /* 0x0009e80000100a00 */
[----:B------:R1:W-:Y:S04]  /*44450*/  STL.64 [R1+0x8b0], R30 ;  /* 0x0008b01e01007387 */ /* 0x0003e80000100a00 */
[----:B------:R-:W-:Y:S04]  /*44460*/  LDGSTS.E [R18+0x44e00], desc[UR60][R10.64], P4 ;  /* 0x44e000000a127fae */ /* 0x000fe8000a12187c */
[----:B------:R-:W-:Y:S04]  /*44470*/  LDGSTS.E [R9+0x45200], desc[UR60][R30.64], P4 ;  /* 0x452000001e097fae */ /* 0x000fe8000a12187c */
[----:B----4-:R-:W4:Y:S01]  /*44480*/  LDL.LU.64 R10, [R1+0x378] ;  /* 0x00037800010a7983 */ /* 0x010f220000300a00 */
[----:B------:R-:W-:-:S05]  /*44490*/  IMAD.WIDE R28, R6, 0x4, R28 ;  /* 0x00000004061c7825 */ /* 0x000fca00078e021c */
[----:B------:R1:W-:Y:S04]  /*444a0*/  STL.64 [R1+0x8a8], R28 ;  /* 0x0008a81c01007387 */ /* 0x0003e80000100a00 */
[----:B------:R-:W-:Y:S01]  /*444b0*/  LDGSTS.E [R8+0x45600], desc[UR60][R28.64], P4 ;  /* 0x456000001c087fae */ /* 0x000fe2000a12187c */
[----:B-1----:R-:W-:-:S03]  /*444c0*/  IMAD.WIDE R38, R6, 0x4, R26 ;  /* 0x0000000406267825 */ /* 0x002fc600078e021a */
[----:B------:R-:W4:Y:S04]  /*444d0*/  LDL.LU.64 R30, [R1+0x350] ;  /* 0x00035000011e7983 */ /* 0x000f280000300a00 */
[----:B------:R1:W-:Y:S04]  /*444e0*/  LDGSTS.E [R19+0x45a00], desc[UR60][R38.64], P4 ;  /* 0x45a0000026137fae */ /* 0x0003e8000a12187c */
[----:B------:R-:W4:Y:S01]  /*444f0*/  LDL.LU.64 R28, [R1+0x328] ;  /* 0x00032800011c7983 */ /* 0x000f220000300a00 */
        /* <DEDUP_REMOVED lines=23> */
[----:B----4-:R-:W-:-:S03]  /*44670*/  IMAD.WIDE R32, R6, 0x4, R10 ;  /* 0x0000000406207825 */ /* 0x010fc600078e020a */
[----:B------:R-:W4:Y:S04]  /*44680*/  LDL.LU.64 R10, [R1+0x250] ;  /* 0x00025000010a7983 */ /* 0x000f280000300a00 */
[----:B------:R1:W-:Y:S04]  /*44690*/  STL.64 [R1+0x868], R32 ;  /* 0x0008682001007387 */ /* 0x0003e80000100a00 */
[----:B------:R-:W4:Y:S01]  /*446a0*/  LDL.LU.64 R40, [R1+0x220] ;  /* 0x0002200001287983 */ /* 0x000f220000300a00 */
[----:B------:R-:W-:-:S03]  /*446b0*/  IMAD.WIDE R30, R6, 0x4, R30 ;  /* 0x00000004061e7825 */ /* 0x000fc600078e021e */
        /* <DEDUP_REMOVED lines=19> */
[----:B------:R-:W3:Y:S01]  /*447f0*/  LDL.LU.64 R26, [R1+0xd0] ;  /* 0x0000d000011a7983 */ /* 0x000ee20000300a00 */
[----:B--2---:R-:W-:-:S03]  /*44800*/  IMAD.WIDE R20, R6, 0x4, R20 ;  /* 0x0000000406147825 */ /* 0x004fc600078e0214 */
[----:B------:R-:W-:Y:S04]  /*44810*/  LDGSTS.E [R19+0x60a00], desc[UR60][R22.64], P4 ;  /* 0x60a0000016137fae */ /* 0x000fe8000a12187c */
[----:B------:R-:W2:Y:S04]  /*44820*/  LDL.LU.64 R24, [R1+0xa0] ;  /* 0x0000a00001187983 */ /* 0x000ea80000300a00 */
[----:B------:R1:W-:Y:S04]  /*44830*/  STL.64 [R1+0x7f0], R22 ;  /* 0x0007f01601007387 */ /* 0x0003e80000100a00 */
[----:B------:R1:W-:Y:S04]  /*44840*/  STL.64 [R1+0x7e8], R20 ;  /* 0x0007e81401007387 */ /* 0x0003e80000100a00 */
[----:B------:R-:W-:Y:S01]  /*44850*/  LDGSTS.E [R18+0x60e00], desc[UR60][R20.64], P4 ;  /* 0x60e0000014127fae */ /* 0x000fe2000a12187c */
[----:B----4-:R-:W-:-:S04]  /*44860*/  IMAD.WIDE R10, R6, 0x4, R10 ;  /* 0x00000004060a7825 */ /* 0x010fc800078e020a */
[C---:B------:R-:W-:Y:S01]  /*44870*/  IMAD.WIDE R40, R6.reuse, 0x4, R40 ;  /* 0x0000000406287825 */ /* 0x040fe200078e0228 */
[----:B------:R4:W-:Y:S04]  /*44880*/  STL.64 [R1+0x7e0], R10 ;  /* 0x0007e00a01007387 */ /* 0x0009e80000100a00 */
[----:B------:R-:W-:Y:S04]  /*44890*/  STL.64 [R1+0x7d8], R40 ;  /* 0x0007d82801007387 */ /* 0x000fe80000100a00 */
[----:B-1----:R-:W2:Y:S04]  /*448a0*/  LDL.LU.64 R22, [R1+0x70] ;  /* 0x0000700001167983 */ /* 0x002ea80000300a00 */
[----:B------:R-:W-:Y:S04]  /*448b0*/  LDGSTS.E [R9+0x61200], desc[UR60][R10.64], P4 ;  /* 0x612000000a097fae */ /* 0x000fe8000a12187c */
[----:B------:R-:W2:Y:S01]  /*448c0*/  LDL.LU.64 R20, [R1+0x40] ;  /* 0x0000400001147983 */ /* 0x000ea20000300a00 */
[----:B------:R-:W-:-:S03]  /*448d0*/  IMAD.WIDE R38, R6, 0x4, R38 ;  /* 0x0000000406267825 */ /* 0x000fc600078e0226 */
[----:B------:R-:W-:Y:S04]  /*448e0*/  LDGSTS.E [R8+0x61600], desc[UR60][R40.64], P4 ;  /* 0x6160000028087fae */ /* 0x000fe8000a12187c */
[----:B----4-:R-:W4:Y:S01]  /*448f0*/  LDL.LU.64 R10, [R1+0x10] ;  /* 0x00001000010a7983 */ /* 0x010f220000300a00 */
[----:B------:R-:W-:-:S04]  /*44900*/  IMAD.WIDE R36, R6, 0x4, R36 ;  /* 0x0000000406247825 */ /* 0x000fc800078e0224 */
[C---:B------:R-:W-:Y:S01]  /*44910*/  IMAD.WIDE R34, R6.reuse, 0x4, R34 ;  /* 0x0000000406227825 */ /* 0x040fe200078e0222 */
[----:B------:R-:W-:Y:S04]  /*44920*/  STL.64 [R1+0x7c8], R38 ;  /* 0x0007c82601007387 */ /* 0x000fe80000100a00 */
[----:B------:R-:W-:Y:S01]  /*44930*/  LDGSTS.E [R19+0x61a00], desc[UR60][R38.64], P4 ;  /* 0x61a0000026137fae */ /* 0x000fe2000a12187c */
        /* <DEDUP_REMOVED lines=20> */
[----:B-1----:R-:W-:Y:S01]  /*44a80*/  IMAD.WIDE R26, R6, 0x4, R214 ;  /* 0x00000004061a7825 */ /* 0x002fe200078e02d6 */
[----:B------:R-:W-:Y:S01]  /*44a90*/  IADD3 R199, R2, 0x100000, RZ ;  /* 0x0010000002c77810 */ /* 0x000fe20007ffe0ff */
[----:B------:R-:W1:Y:S02]  /*44aa0*/  LDC R214, c[0x0][0x230] ;  /* 0x00008c00ffd67b82 */ /* 0x000e640000000800 */
[----:B------:R-:W-:-:S04]  /*44ab0*/  IMAD.WIDE R38, R6, 0x4, R230 ;  /* 0x0000000406267825 */ /* 0x000fc800078e02e6 */
[----:B------:R-:W-:Y:S01]  /*44ac0*/  IMAD.WIDE R34, R6, 0x4, R232 ;  /* 0x0000000406227825 */ /* 0x000fe200078e02e8 */
[----:B------:R-:W-:Y:S01]  /*44ad0*/  IADD3 R197, R2, 0x100000, RZ ;  /* 0x0010000002c57810 */ /* 0x000fe20007ffe0ff */
[----:B------:R-:W3:Y:S02]  /*44ae0*/  LDC R215, c[0x0][0x230] ;  /* 0x00008c00ffd77b82 */ /* 0x000ee40000000800 */
[----:B--2---:R-:W-:-:S04]  /*44af0*/  IMAD.WIDE R24, R6, 0x4, R22 ;  /* 0x0000000406187825 */ /* 0x004fc800078e0216 */
[C---:B------:R-:W-:Y:S01]  /*44b00*/  IMAD.WIDE R22, R6.reuse, 0x4, R20 ;  /* 0x0000000406167825 */ /* 0x040fe200078e0214 */
[----:B------:R2:W-:Y:S04]  /*44b10*/  STL.64 [R1+0x778], R24 ;  /* 0x0007781801007387 */ /* 0x0005e80000100a00 */
[----:B------:R2:W-:Y:S01]  /*44b20*/  LDGSTS.E [R19+0x63a00], desc[UR60][R24.64], P4 ;  /* 0x63a0000018137fae */ /* 0x0005e2000a12187c */
[----:B----4-:R-:W-:-:S03]  /*44b30*/  IMAD.WIDE R20, R6, 0x4, R10 ;  /* 0x0000000406147825 */ /* 0x010fc600078e020a */
[----:B------:R4:W-:Y:S01]  /*44b40*/  STL.64 [R1+0x770], R22 ;  /* 0x0007701601007387 */ /* 0x0009e20000100a00 */
[----:B------:R-:W-:-:S03]  /*44b50*/  IMAD.WIDE R10, R6, 0x4, R204 ;  /* 0x00000004060a7825 */ /* 0x000fc600078e02cc */
[----:B------:R4:W-:Y:S01]  /*44b60*/  LDGSTS.E [R18+0x63e00], desc[UR60][R22.64], P4 ;  /* 0x63e0000016127fae */ /* 0x0009e2000a12187c */
[----:B------:R-:W3:Y:S01]  /*44b70*/  LDC R204, c[0x0][0x230] ;  /* 0x00008c00ffcc7b82 */ /* 0x000ee20000000800 */
[----:B--2---:R-:W-:Y:S02]  /*44b80*/  IMAD.WIDE R24, R6, 0x4, R206 ;  /* 0x0000000406187825 */ /* 0x004fe400078e02ce */
[----:B------:R2:W-:Y:S04]  /*44b90*/  STL.64 [R1+0x768], R20 ;  /* 0x0007681401007387 */ /* 0x0005e80000100a00 */
[----:B------:R2:W-:Y:S01]  /*44ba0*/  LDGSTS.E [R9+0x64200], desc[UR60][R20.64], P4 ;  /* 0x6420000014097fae */ /* 0x0005e2000a12187c */
[----:B------:R-:W-:Y:S01]  /*44bb0*/  VIADD R200, R2, 0x100000 ;  /* 0x0010000002c87836 */ /* 0x000fe20000000000 */
[----:B------:R-:W1:Y:S01]  /*44bc0*/  LDC R205, c[0x0][0x230] ;  /* 0x00008c00ffcd7b82 */ /* 0x000e620000000800 */
[----:B----4-:R-:W-:Y:S01]  /*44bd0*/  IMAD.WIDE R22, R6, 0x4, R208 ;  /* 0x0000000406167825 */ /* 0x010fe200078e02d0 */
[----:B------:R4:W-:Y:S04]  /*44be0*/  STL.64 [R1+0x760], R10 ;  /* 0x0007600a01007387 */ /* 0x0009e80000100a00 */
[----:B------:R4:W-:Y:S01]  /*44bf0*/  LDGSTS.E [R8+0x64600], desc[UR60][R10.64], P4 ;  /* 0x646000000a087fae */ /* 0x0009e2000a12187c */
[----:B------:R-:W-:Y:S01]  /*44c00*/  VIADD R198, R2, 0x100000 ;  /* 0x0010000002c67836 */ /* 0x000fe20000000000 */
[----:B------:R-:W3:Y:S01]  /*44c10*/  LDC R206, c[0x0][0x230] ;  /* 0x00008c00ffce7b82 */ /* 0x000ee20000000800 */
[C---:B--2---:R-:W-:Y:S01]  /*44c20*/  IMAD.WIDE R20, R6.reuse, 0x4, R210 ;  /* 0x0000000406147825 */ /* 0x044fe200078e02d2 */
[----:B------:R2:W-:Y:S04]  /*44c30*/  STL.64 [R1+0x750], R24 ;  /* 0x0007501801007387 */ /* 0x0005e80000100a00 */
[----:B------:R2:W-:Y:S01]  /*44c40*/  STL.64 [R1+0x748], R22 ;  /* 0x0007481601007387 */ /* 0x0005e20000100a00 */
[----:B----4-:R-:W-:-:S03]  /*44c50*/  IMAD.WIDE R10, R6, 0x4, R212 ;  /* 0x00000004060a7825 */ /* 0x010fc600078e02d4 */
[----:B------:R4:W-:Y:S04]  /*44c60*/  STL.64 [R1+0x740], R20 ;  /* 0x0007401401007387 */ /* 0x0009e80000100a00 */
[----:B------:R2:W-:Y:S04]  /*44c70*/  LDGSTS.E [R19+0x64a00], desc[UR60][R24.64], P4 ;  /* 0x64a0000018137fae */ /* 0x0005e8000a12187c */
[----:B------:R1:W-:Y:S04]  /*44c80*/  STL.64 [R1+0x738], R10 ;  /* 0x0007380a01007387 */ /* 0x0003e80000100a00 */
[----:B------:R-:W-:Y:S04]  /*44c90*/  LDGSTS.E [R18+0x64e00], desc[UR60][R22.64], P4 ;  /* 0x64e0000016127fae */ /* 0x000fe8000a12187c */
[----:B------:R-:W3:Y:S01]  /*44ca0*/  LDL.LU.64 R28, [R1+0x7f8] ;  /* 0x0007f800011c7983 */ /* 0x000ee20000300a00 */
[----:B--2---:R-:W-:-:S03]  /*44cb0*/  IMAD.WIDE R24, R6, 0x4, R216 ;  /* 0x0000000406187825 */ /* 0x004fc600078e02d8 */
[----:B------:R4:W-:Y:S04]  /*44cc0*/  LDGSTS.E [R9+0x65200], desc[UR60][R20.64], P4 ;  /* 0x6520000014097fae */ /* 0x0009e8000a12187c */
[----:B------:R-:W2:Y:S04]  /*44cd0*/  LDL.LU.64 R22, [R1+0x7d0] ;  /* 0x0007d00001167983 */ /* 0x000ea80000300a00 */
[----:B------:R1:W-:Y:S01]  /*44ce0*/  LDGSTS.E [R8+0x65600], desc[UR60][R10.64], P4 ;  /* 0x656000000a087fae */ /* 0x0003e2000a12187c */
[----:B----4-:R-:W-:-:S03]  /*44cf0*/  IMAD.WIDE R20, R6, 0x4, R218 ;  /* 0x0000000406147825 */ /* 0x010fc600078e02da */
[----:B------:R4:W-:Y:S04]  /*44d00*/  STL.64 [R1+0x728], R26 ;  /* 0x0007281a01007387 */ /* 0x0009e80000100a00 */
[----:B------:R-:W-:Y:S01]  /*44d10*/  STL.64 [R1+0x720], R24 ;  /* 0x0007201801007387 */ /* 0x000fe20000100a00 */
[----:B-1----:R-:W-:-:S03]  /*44d20*/  IMAD.WIDE R10, R6, 0x4, R220 ;  /* 0x00000004060a7825 */ /* 0x002fc600078e02dc */
[----:B------:R4:W-:Y:S04]  /*44d30*/  LDGSTS.E [R19+0x65a00], desc[UR60][R26.64], P4 ;  /* 0x65a000001a137fae */ /* 0x0009e8000a12187c */
[----:B------:R1:W-:Y:S04]  /*44d40*/  STL.64 [R1+0x718], R20 ;  /* 0x0007181401007387 */ /* 0x0003e80000100a00 */
[----:B------:R1:W-:Y:S04]  /*44d50*/  LDGSTS.E [R18+0x65e00], desc[UR60][R24.64], P4 ;  /* 0x65e0000018127fae */ /* 0x0003e8000a12187c */
[----:B------:R-:W-:Y:S04]  /*44d60*/  LDGSTS.E [R9+0x66200], desc[UR60][R20.64], P4 ;  /* 0x6620000014097fae */ /* 0x000fe8000a12187c */
[----:B------:R1:W-:Y:S01]  /*44d70*/  STL.64 [R1+0x710], R10 ;  /* 0x0007100a01007387 */ /* 0x0003e20000100a00 */
[----:B----4-:R-:W-:-:S03]  /*44d80*/  IMAD.WIDE R26, R6, 0x4, R224 ;  /* 0x00000004061a7825 */ /* 0x010fc600078e02e0 */
[----:B------:R4:W-:Y:S04]  /*44d90*/  LDGSTS.E [R8+0x66600], desc[UR60][R10.64], P4 ;  /* 0x666000000a087fae */ /* 0x0009e8000a12187c */
[----:B-1----:R-:W2:Y:S04]  /*44da0*/  LDL.LU.64 R20, [R1+0x7a8] ;  /* 0x0007a80001147983 */ /* 0x002ea80000300a00 */
[----:B------:R-:W2:Y:S04]  /*44db0*/  LDL.LU.64 R30, [R1+0x780] ;  /* 0x00078000011e7983 */ /* 0x000ea80000300a00 */
[----:B------:R-:W2:Y:S01]  /*44dc0*/  LDL.LU.64 R36, [R1+0x758] ;  /* 0x0007580001247983 */ /* 0x000ea20000300a00 */
[----:B------:R-:W-:-:S03]  /*44dd0*/  IMAD.WIDE R24, R6, 0x4, R226 ;  /* 0x0000000406187825 */ /* 0x000fc600078e02e2 */
[----:B------:R-:W-:Y:S01]  /*44de0*/  STL.64 [R1+0x700], R32 ;  /* 0x0007002001007387 */ /* 0x000fe20000100a00 */
[----:B----4-:R-:W-:-:S03]  /*44df0*/  IMAD.WIDE R10, R6, 0x4, R228 ;  /* 0x00000004060a7825 */ /* 0x010fc600078e02e4 */
[----:B------:R1:W-:Y:S04]  /*44e00*/  STL.64 [R1+0x6f8], R26 ;  /* 0x0006f81a01007387 */ /* 0x0003e80000100a00 */
[----:B------:R-:W-:Y:S04]  /*44e10*/  LDGSTS.E [R19+0x66a00], desc[UR60][R32.64], P4 ;  /* 0x66a0000020137fae */ /* 0x000fe8000a12187c */
[----:B------:R4:W-:Y:S04]  /*44e20*/  STL.64 [R1+0x6f0], R24 ;  /* 0x0006f01801007387 */ /* 0x0009e80000100a00 */
[----:B------:R-:W-:Y:S04]  /*44e30*/  LDGSTS.E [R18+0x66e00], desc[UR60][R26.64], P4 ;  /* 0x66e000001a127fae */ /* 0x000fe8000a12187c */
[----:B------:R4:W-:Y:S04]  /*44e40*/  LDGSTS.E [R9+0x67200], desc[UR60][R24.64], P4 ;  /* 0x6720000018097fae */ /* 0x0009e8000a12187c */
[----:B------:R4:W-:Y:S04]  /*44e50*/  LDGSTS.E [R8+0x67600], desc[UR60][R10.64], P4 ;  /* 0x676000000a087fae */ /* 0x0009e8000a12187c */
[----:B-1----:R-:W2:Y:S04]  /*44e60*/  LDL.LU.64 R26, [R1+0x730] ;  /* 0x00073000011a7983 */ /* 0x002ea80000300a00 */
[----:B------:R1:W-:Y:S04]  /*44e70*/  STL.64 [R1+0x6e8], R10 ;  /* 0x0006e80a01007387 */ /* 0x0003e80000100a00 */
[----:B----4-:R-:W4:Y:S01]  /*44e80*/  LDL.LU.64 R24, [R1+0x708] ;  /* 0x0007080001187983 */ /* 0x010f220000300a00 */
[C---:B------:R-:W-:Y:S01]  /*44e90*/  IADD3 R9, R249.reuse, 0x200000, RZ ;  /* 0x00200000f9097810 */ /* 0x040fe20007ffe0ff */
[----:B------:R-:W-:-:S02]  /*44ea0*/  VIADD R8, R249, 0x200000 ;  /* 0x00200000f9087836 */ /* 0x000fc40000000000 */
[----:B------:R1:W-:Y:S04]  /*44eb0*/  LDGSTS.E [R19+0x67a00], desc[UR60][R38.64], P4 ;  /* 0x67a0000026137fae */ /* 0x0003e8000a12187c */
[----:B-1----:R-:W4:Y:S04]  /*44ec0*/  LDL.LU.64 R10, [R1+0x6e0] ;  /* 0x0006e000010a7983 */ /* 0x002f280000300a00 */
[----:B------:R-:W-:Y:S04]  /*44ed0*/  STL.64 [R1+0x6d8], R38 ;  /* 0x0006d82601007387 */ /* 0x000fe80000100a00 */
[----:B------:R1:W-:Y:S04]  /*44ee0*/  STL.64 [R1+0x6d0], R34 ;  /* 0x0006d02201007387 */ /* 0x0003e80000100a00 */
[----:B------:R1:W-:Y:S01]  /*44ef0*/  LDGSTS.E [R18+0x67e00], desc[UR60][R34.64], P4 ;  /* 0x67e0000022127fae */ /* 0x0003e2000a12187c */
[C---:B------:R-:W-:Y:S01]  /*44f00*/  IADD3 R19, R249.reuse, 0x200000, RZ ;  /* 0x00200000f9137810 */ /* 0x040fe20007ffe0ff */
[----:B-1----:R-:W-:-:S02]  /*44f10*/  VIADD R18, R249, 0x200000 ;  /* 0x00200000f9127836 */ /* 0x002fc40000000000 */
[----:B---3--:R-:W-:-:S05]  /*44f20*/  IMAD.WIDE R32, R6, 0x4, R28 ;  /* 0x0000000406207825 */ /* 0x008fca00078e021c */
[----:B------:R-:W-:Y:S01]  /*44f30*/  LDGSTS.E [R9+0x40280], desc[UR60][R32.64], P4 ;  /* 0x4028000020097fae */ /* 0x000fe2000a12187c */
[----:B--2---:R-:W-:-:S03]  /*44f40*/  IMAD.WIDE R28, R6, 0x4, R22 ;  /* 0x00000004061c7825 */ /* 0x004fc600078e0216 */
[----:B------:R-:W2:Y:S04]  /*44f50*/  LDL.LU.64 R22, [R1+0x6b8] ;  /* 0x0006b80001167983 */ /* 0x000ea80000300a00 */
[----:B------:R-:W-:Y:S04]  /*44f60*/  STL.64 [R1+0x6c8], R32 ;  /* 0x0006c82001007387 */ /* 0x000fe80000100a00 */
[----:B------:R1:W-:Y:S04]  /*44f70*/  STL.64 [R1+0x6c0], R28 ;  /* 0x0006c01c01007387 */ /* 0x0003e80000100a00 */
[----:B------:R-:W3:Y:S04]  /*44f80*/  LDL.64 R34, [R1+0x690] ;  /* 0x0006900001227983 */ /* 0x000ee80000100a00 */
[----:B------:R1:W-:Y:S02]  /*44f90*/  LDGSTS.E [R8+0x40680], desc[UR60][R28.64], P4 ;  /* 0x406800001c087fae */ /* 0x0003e4000a12187c */
[----:B-1----:R-:W-:-:S02]  /*44fa0*/  IMAD.WIDE R28, R6, 0x4, R20 ;  /* 0x00000004061c7825 */ /* 0x002fc400078e0214 */
[----:B------:R-:W3:Y:S02]  /*44fb0*/  LDL.LU.64 R20, [R1+0x668] ;  /* 0x0006680001147983 */ /* 0x000ee40000300a00 */
[C---:B------:R-:W-:Y:S02]  /*44fc0*/  IMAD.WIDE R38, R6.reuse, 0x4, R30 ;  /* 0x0000000406267825 */ /* 0x040fe400078e021e */
[----:B------:R-:W3:Y:S04]  /*44fd0*/  LDL.LU.64 R30, [R1+0x640] ;  /* 0x00064000011e7983 */ /* 0x000ee80000300a00 */
[----:B------:R1:W-:Y:S04]  /*44fe0*/  STL.64 [R1+0x6b0], R28 ;  /* 0x0006b01c01007387 */ /* 0x0003e80000100a00 */
[----:B------:R-:W3:Y:S01]  /*44ff0*/  LDL.LU.64 R32, [R1+0x618] ;  /* 0x0006180001207983 */ /* 0x000ee20000300a00 */
[----:B------:R-:W-:-:S03]  /*45000*/  IMAD.WIDE R36, R6, 0x4, R36 ;  /* 0x0000000406247825 */ /* 0x000fc600078e0224 */
[----:B------:R4:W-:Y:S04]  /*45010*/  STL.64 [R1+0x6a8], R38 ;  /* 0x0006a82601007387 */ /* 0x0009e80000100a00 */
[----:B------:R-:W-:Y:S04]  /*45020*/  LDGSTS.E [R19+0x40a80], desc[UR60][R28.64], P4 ;  /* 0x40a800001c137fae */ /* 0x000fe8000a12187c */
[----:B------:R4:W-:Y:S04]  /*45030*/  STL.64 [R1+0x6a0], R36 ;  /* 0x0006a02401007387 */ /* 0x0009e80000100a00 */
[----:B------:R4:W-:Y:S04]  /*45040*/  LDGSTS.E [R18+0x40e80], desc[UR60][R38.64], P4 ;  /* 0x40e8000026127fae */ /* 0x0009e8000a12187c */
[----:B-1----:R-:W3:Y:S04]  /*45050*/  LDL.LU.64 R28, [R1+0x5f0] ;  /* 0x0005f000011c7983 */ /* 0x002ee80000300a00 */
[----:B------:R1:W-:Y:S01]  /*45060*/  LDGSTS.E [R9+0x41280], desc[UR60][R36.64], P4 ;  /* 0x4128000024097fae */ /* 0x0003e2000a12187c */
[----:B------:R-:W-:-:S05]  /*45070*/  IMAD.WIDE R26, R6, 0x4, R26 ;  /* 0x00000004061a7825 */ /* 0x000fca00078e021a */
[----:B------:R1:W-:Y:S01]  /*45080*/  STL.64 [R1+0x698], R26 ;  /* 0x0006981a01007387 */ /* 0x0003e20000100a00 */
[----:B----4-:R-:W-:-:S03]  /*45090*/  IMAD.WIDE R38, R6, 0x4, R24 ;  /* 0x0000000406267825 */ /* 0x010fc600078e0218 */
[----:B------:R-:W-:Y:S04]  /*450a0*/  LDGSTS.E [R8+0x41680], desc[UR60][R26.64], P4 ;  /* 0x416800001a087fae */ /* 0x000fe8000a12187c */
[----:B------:R-:W4:Y:S01]  /*450b0*/  LDL.LU.64 R24, [R1+0x5c8] ;  /* 0x0005c80001187983 */ /* 0x000f220000300a00 */
[----:B-1----:R-:W-:-:S03]  /*450c0*/  IMAD.WIDE R36, R6, 0x4, R10 ;  /* 0x0000000406247825 */ /* 0x002fc600078e020a */
[----:B------:R1:W-:Y:S04]  /*450d0*/  LDGSTS.E [R19+0x41a80], desc[UR60][R38.64], P4 ;  /* 0x41a8000026137fae */ /* 0x0003e8000a12187c */
[----:B------:R-:W4:Y:S04]  /*450e0*/  LDL.LU.64 R26, [R1+0x5a0] ;  /* 0x0005a000011a7983 */ /* 0x000f280000300a00 */
[----:B------:R-:W-:Y:S04]  /*450f0*/  STL.64 [R1+0x688], R38 ;  /* 0x0006882601007387 */ /* 0x000fe80000100a00 */
[----:B------:R-:W4:Y:S04]  /*45100*/  LDL.LU.64 R10, [R1+0x578] ;  /* 0x00057800010a7983 */ /* 0x000f280000300a00 */
[----:B------:R-:W-:Y:S04]  /*45110*/  STL.64 [R1+0x680], R36 ;  /* 0x0006802401007387 */ /* 0x000fe80000100a00 */
[----:B------:R-:W-:Y:S01]  /*45120*/  LDGSTS.E [R18+0x41e80], desc[UR60][R36.64], P4 ;  /* 0x41e8000024127fae */ /* 0x000fe2000a12187c */
[----:B--2---:R-:W-:-:S05]  /*45130*/  IMAD.WIDE R22, R6, 0x4, R22 ;  /* 0x0000000406167825 */ /* 0x004fca00078e0216 */
[----:B------:R2:W-:Y:S04]  /*45140*/  STL.64 [R1+0x678], R22 ;  /* 0x0006781601007387 */ /* 0x0005e80000100a00 */
[----:B------:R-:W-:Y:S01]  /*45150*/  LDGSTS.E [R9+0x42280], desc[UR60][R22.64], P4 ;  /* 0x4228000016097fae */ /* 0x000fe2000a12187c */
[----:B---3--:R-:W-:-:S05]  /*45160*/  IMAD.WIDE R34, R6, 0x4, R34 ;  /* 0x0000000406227825 */ /* 0x008fca00078e0222 */
[----:B------:R3:W-:Y:S04]  /*45170*/  STL.64 [R1+0x670], R34 ;  /* 0x0006702201007387 */ /* 0x0007e80000100a00 */
[----:B--2---:R-:W2:Y:S04]  /*45180*/  LDL.LU.64 R22, [R1+0x550] ;  /* 0x0005500001167983 */ /* 0x004ea80000300a00 */
[----:B------:R3:W-:Y:S01]  /*45190*/  LDGSTS.E [R8+0x42680], desc[UR60][R34.64], P4 ;  /* 0x4268000022087fae */ /* 0x0007e2000a12187c */
[----:B-1----:R-:W-:-:S03]  /*451a0*/  IMAD.WIDE R38, R6, 0x4, R20 ;  /* 0x0000000406267825 */ /* 0x002fc600078e0214 */
[----:B------:R-:W2:Y:S01]  /*451b0*/  LDL.LU.64 R20, [R1+0x528] ;  /* 0x0005280001147983 */ /* 0x000ea20000300a00 */
[----:B------:R-:W-:-:S03]  /*451c0*/  IMAD.WIDE R30, R6, 0x4, R30 ;  /* 0x00000004061e7825 */ /* 0x000fc600078e021e */
[----:B------:R-:W-:Y:S04]  /*451d0*/  STL.64 [R1+0x668], R38 ;  /* 0x0006682601007387 */ /* 0x000fe80000100a00 */
[----:B------:R4:W-:Y:S01]  /*451e0*/  LDGSTS.E [R19+0x42a80], desc[UR60][R38.64], P4 ;  /* 0x42a8000026137fae */ /* 0x0009e2000a12187c */
[----:B---3--:R-:W-:-:S03]  /*451f0*/  IMAD.WIDE R34, R6, 0x4, R32 ;  /* 0x0000000406227825 */ /* 0x008fc600078e0220 */
[----:B------:R-:W3:Y:S04]  /*45200*/  LDL.LU.64 R32, [R1+0x500] ;  /* 0x0005000001207983 */ /* 0x000ee80000300a00 */
[----:B------:R1:W-:Y:S04]  /*45210*/  STL.64 [R1+0x660], R30 ;  /* 0x0006601e01007387 */ /* 0x0003e80000100a00 */
[----:B------:R4:W-:Y:S04]  /*45220*/  STL.64 [R1+0x658], R34 ;  /* 0x0006582201007387 */ /* 0x0009e80000100a00 */
[----:B------:R-:W3:Y:S04]  /*45230*/  LDL.LU.64 R36, [R1+0x4d8] ;  /* 0x0004d80001247983 */ /* 0x000ee80000300a00 */
[----:B------:R-:W-:Y:S01]  /*45240*/  LDGSTS.E [R18+0x42e80], desc[UR60][R30.64], P4 ;  /* 0x42e800001e127fae */ /* 0x000fe2000a12187c */
[----:B------:R-:W-:-:S03]  /*45250*/  IMAD.WIDE R28, R6, 0x4, R28 ;  /* 0x00000004061c7825 */ /* 0x000fc600078e021c */
[----:B------:R4:W-:Y:S04]  /*45260*/  LDGSTS.E [R9+0x43280], desc[UR60][R34.64], P4 ;  /* 0x4328000022097fae */ /* 0x0009e8000a12187c */
[----:B------:R4:W-:Y:S04]  /*45270*/  STL.64 [R1+0x650], R28 ;  /* 0x0006501c01007387 */ /* 0x0009e80000100a00 */
[----:B-1----:R-:W3:Y:S04]  /*45280*/  LDL.LU.64 R30, [R1+0x4b0] ;  /* 0x0004b000011e7983 */ /* 0x002ee80000300a00 */
[----:B------:R-:W-:Y:S01]  /*45290*/  LDGSTS.E [R8+0x43680], desc[UR60][R28.64], P4 ;  /* 0x436800001c087fae */ /* 0x000fe2000a12187c */
[----:B----4-:R-:W-:-:S03]  /*452a0*/  IMAD.WIDE R38, R6, 0x4, R24 ;  /* 0x0000000406267825 */ /* 0x010fc600078e0218 */
[----:B------:R-:W4:Y:S04]  /*452b0*/  LDL.LU.64 R24, [R1+0x488] ;  /* 0x0004880001187983 */ /* 0x000f280000300a00 */
[----:B------:R-:W-:Y:S01]  /*452c0*/  STL.64 [R1+0x648], R38 ;  /* 0x0006482601007387 */ /* 0x000fe20000100a00 */
[----:B------:R-:W-:-:S03]  /*452d0*/  IMAD.WIDE R34, R6, 0x4, R26 ;  /* 0x0000000406227825 */ /* 0x000fc600078e021a */
[----:B------:R-:W-:Y:S04]  /*452e0*/  LDGSTS.E [R19+0x43a80], desc[UR60][R38.64], P4 ;  /* 0x43a8000026137fae */ /* 0x000fe8000a12187c */
[----:B------:R-:W-:Y:S01]  /*452f0*/  LDGSTS.E [R18+0x43e80], desc[UR60][R34.64], P4 ;  /* 0x43e8000022127fae */ /* 0x000fe2000a12187c */
[----:B------:R-:W-:-:S03]  /*45300*/  IMAD.WIDE R26, R6, 0x4, R10 ;  /* 0x00000004061a7825 */ /* 0x000fc600078e020a */
[----:B------:R-:W4:Y:S04]  /*45310*/  LDL.LU.64 R10, [R1+0x460] ;  /* 0x00046000010a7983 */ /* 0x000f280000300a00 */
[----:B------:R-:W4:Y:S04]  /*45320*/  LDL.LU.64 R28, [R1+0x438] ;  /* 0x00043800011c7983 */ /* 0x000f280000300a00 */
[----:B------:R1:W-:Y:S04]  /*45330*/  STL.64 [R1+0x640], R34 ;  /* 0x0006402201007387 */ /* 0x0003e80000100a00 */
[----:B------:R2:W-:Y:S04]  /*45340*/  STL.64 [R1+0x638], R26 ;  /* 0x0006381a01007387 */ /* 0x0005e80000100a00 */
[----:B------:R2:W-:Y:S04]  /*45350*/  LDGSTS.E [R9+0x44280], desc[UR60][R26.64], P4 ;  /* 0x442800001a097fae */ /* 0x0005e8000a12187c */
[----:B-1----:R-:W4:Y:S01]  /*45360*/  LDL.LU.64 R34, [R1+0x410] ;  /* 0x0004100001227983 */ /* 0x002f220000300a00 */
[----:B--2---:R-:W-:-:S05]  /*45370*/  IMAD.WIDE R22, R6, 0x4, R22 ;  /* 0x0000000406167825 */ /* 0x004fca00078e0216 */
[----:B------:R1:W-:Y:S04]  /*45380*/  STL.64 [R1+0x630], R22 ;  /* 0x0006301601007387 */ /* 0x0003e80000100a00 */
[----:B------:R-:W-:Y:S01]  /*45390*/  LDGSTS.E [R8+0x44680], desc[UR60][R22.64], P4 ;  /* 0x4468000016087fae */ /* 0x000fe2000a12187c */
[----:B------:R-:W-:-:S03]  /*453a0*/  IMAD.WIDE R26, R6, 0x4, R20 ;  /* 0x00000004061a7825 */ /* 0x000fc600078e0214 */
[----:B------:R-:W2:Y:S04]  /*453b0*/  LDL.LU.64 R20, [R1+0x3e8] ;  /* 0x0003e80001147983 */ /* 0x000ea80000300a00 */
[----:B-1----:R-:W2:Y:S04]  /*453c0*/  LDL.LU.64 R22, [R1+0x3c0] ;  /* 0x0003c00001167983 */ /* 0x002ea80000300a00 */
[----:B------:R1:W-:Y:S01]  /*453d0*/  STL.64 [R1+0x628], R26 ;  /* 0x0006281a01007387 */ /* 0x0003e20000100a00 */
[----:B---3--:R-:W-:-:S03]  /*453e0*/  IMAD.WIDE R38, R6, 0x4, R32 ;  /* 0x0000000406267825 */ /* 0x008fc600078e0220 */
[----:B------:R-:W3:Y:S04]  /*453f0*/  LDL.LU.64 R32, [R1+0x398] ;  /* 0x0003980001207983 */ /* 0x000ee80000300a00 */
[----:B------:R4:W-:Y:S04]  /*45400*/  STL.64 [R1+0x620], R38 ;  /* 0x0006202601007387 */ /* 0x0009e80000100a00 */
[----:B------:R-:W-:Y:S01]  /*45410*/  LDGSTS.E [R19+0x44a80], desc[UR60][R26.64], P4 ;  /* 0x44a800001a137fae */ /* 0x000fe2000a12187c */
[----:B------:R-:W-:-:S03]  /*45420*/  IMAD.WIDE R36, R6, 0x4, R36 ;  /* 0x0000000406247825 */ /* 0x000fc600078e0224 */
[----:B------:R4:W-:Y:S04]  /*45430*/  LDGSTS.E [R18+0x44e80], desc[UR60][R38.64], P4 ;  /* 0x44e8000026127fae */ /* 0x0009e8000a12187c */
[----:B------:R-:W-:Y:S04]  /*45440*/  STL.64 [R1+0x618], R36 ;  /* 0x0006182401007387 */ /* 0x000fe80000100a00 */
[----:B-1----:R-:W3:Y:S04]  /*45450*/  LDL.LU.64 R26, [R1+0x370] ;  /* 0x00037000011a7983 */ /* 0x002ee80000300a00 */
[----:B------:R1:W-:Y:S01]  /*45460*/  LDGSTS.E [R9+0x45280], desc[UR60][R36.64], P4 ;  /* 0x4528000024097fae */ /* 0x0003e2000a12187c */
[----:B------:R-:W-:-:S05]  /*45470*/  IMAD.WIDE R30, R6, 0x4, R30 ;  /* 0x00000004061e7825 */ /* 0x000fca00078e021e */
[----:B------:R1:W-:Y:S04]  /*45480*/  STL.64 [R1+0x610], R30 ;  /* 0x0006101e01007387 */ /* 0x0003e80000100a00 */
[----:B------:R-:W-:Y:S01]  /*45490*/  LDGSTS.E [R8+0x45680], desc[UR60][R30.64], P4 ;  /* 0x456800001e087fae */ /* 0x000fe2000a12187c */
[----:B----4-:R-:W-:-:S05]  /*454a0*/  IMAD.WIDE R38, R6, 0x4, R24 ;  /* 0x0000000406267825 */ /* 0x010fca00078e0218 */
[----:B------:R4:W-:Y:S04]  /*454b0*/  LDGSTS.E [R19+0x45a80], desc[UR60][R38.64], P4 ;  /* 0x45a8000026137fae */ /* 0x0009e8000a12187c */
[----:B-1----:R-:W3:Y:S04]  /*454c0*/  LDL.LU.64 R30, [R1+0x348] ;  /* 0x00034800011e7983 */ /* 0x002ee80000300a00 */
[----:B------:R-:W3:Y:S04]  /*454d0*/  LDL.LU.64 R24, [R1+0x320] ;  /* 0x0003200001187983 */ /* 0x000ee80000300a00 */
[----:B------:R-:W-:Y:S01]  /*454e0*/  STL.64 [R1+0x608], R38 ;  /* 0x0006082601007387 */ /* 0x000fe20000100a00 */
[----:B------:R-:W-:-:S03]  /*454f0*/  IMAD.WIDE R36, R6, 0x4, R28 ;  /* 0x0000000406247825 */ /* 0x000fc600078e021c */
[----:B------:R-:W3:Y:S01]  /*45500*/  LDL.LU.64 R28, [R1+0x2f8] ;  /* 0x0002f800011c7983 */ /* 0x000ee20000300a00 */
[----:B------:R-:W-:-:S05]  /*45510*/  IMAD.WIDE R10, R6, 0x4, R10 ;  /* 0x00000004060a7825 */ /* 0x000fca00078e020a */
[----:B------:R1:W-:Y:S04]  /*45520*/  STL.64 [R1+0x600], R10 ;  /* 0x0006000a01007387 */ /* 0x0003e80000100a00 */
[----:B------:R-:W-:Y:S04]  /*45530*/  STL.64 [R1+0x5f8], R36 ;  /* 0x0005f82401007387 */ /* 0x000fe80000100a00 */
[----:B------:R-:W-:Y:S01]  /*45540*/  LDGSTS.E [R18+0x45e80], desc[UR60][R10.64], P4 ;  /* 0x45e800000a127fae */ /* 0x000fe2000a12187c */
[----:B------:R-:W-:-:S03]  /*45550*/  IMAD.WIDE R34, R6, 0x4, R34 ;  /* 0x0000000406227825 */ /* 0x000fc600078e0222 */
[----:B------:R-:W-:Y:S04]  /*45560*/  LDGSTS.E [R9+0x46280], desc[UR60][R36.64], P4 ;  /* 0x4628000024097fae */ /* 0x000fe8000a12187c */
[----:B------:R3:W-:Y:S04]  /*45570*/  LDGSTS.E [R8+0x46680], desc[UR60][R34.64], P4 ;  /* 0x4668000022087fae */ /* 0x0007e8000a12187c */
[----:B-1----:R-:W3:Y:S04]  /*45580*/  LDL.LU.64 R10, [R1+0x2c8] ;  /* 0x0002c800010a7983 */ /* 0x002ee80000300a00 */
[----:B------:R3:W-:Y:S01]  /*45590*/  STL.64 [R1+0x5f0], R34 ;  /* 0x0005f02201007387 */ /* 0x0007e20000100a00 */
[----:B--2---:R-:W-:-:S04]  /*455a0*/  IMAD.WIDE R20, R6, 0x4, R20 ;  /* 0x0000000406147825 */ /* 0x004fc800078e0214 */
[C---:B----4-:R-:W-:Y:S01]  /*455b0*/  IMAD.WIDE R38, R6.reuse, 0x4, R22 ;  /* 0x0000000406267825 */ /* 0x050fe200078e0216 */
[----:B------:R-:W-:Y:S04]  /*455c0*/  LDGSTS.E [R19+0x46a80], desc[UR60][R20.64], P4 ;  /* 0x46a8000014137fae */ /* 0x000fe8000a12187c */
[----:B------:R-:W2:Y:S01]  /*455d0*/  LDL.LU.64 R22, [R1+0x2a0] ;  /* 0x0002a00001167983 */ /* 0x000ea20000300a00 */
[----:B---3--:R-:W-:-:S03]  /*455e0*/  IMAD.WIDE R34, R6, 0x4, R32 ;  /* 0x0000000406227825 */ /* 0x008fc600078e0220 */
[----:B------:R1:W-:Y:S04]  /*455f0*/  STL.64 [R1+0x5e8], R20 ;  /* 0x0005e81401007387 */ /* 0x0003e80000100a00 */
[----:B------:R-:W3:Y:S04]  /*45600*/  LDL.LU.64 R36, [R1+0x278] ;  /* 0x0002780001247983 */ /* 0x000ee80000300a00 */
[----:B------:R-:W-:Y:S04]  /*45610*/  STL.64 [R1+0x5e0], R38 ;  /* 0x0005e02601007387 */ /* 0x000fe80000100a00 */
[----:B------:R4:W-:Y:S04]  /*45620*/  STL.64 [R1+0x5d8], R34 ;  /* 0x0005d82201007387 */ /* 0x0009e80000100a00 */
[----:B------:R4:W-:Y:S01]  /*45630*/  LDGSTS.E [R18+0x46e80], desc[UR60][R38.64], P4 ;  /* 0x46e8000026127fae */ /* 0x0009e2000a12187c */
[----:B------:R-:W-:-:S03]  /*45640*/  IMAD.WIDE R32, R6, 0x4, R26 ;  /* 0x0000000406207825 */ /* 0x000fc600078e021a */
[----:B------:R-:W-:Y:S04]  /*45650*/  LDGSTS.E [R9+0x47280], desc[UR60][R34.64], P4 ;  /* 0x4728000022097fae */ /* 0x000fe8000a12187c */
[----:B------:R-:W3:Y:S04]  /*45660*/  LDL.LU.64 R26, [R1+0x248] ;  /* 0x00024800011a7983 */ /* 0x000ee80000300a00 */
[----:B-1----:R-:W3:Y:S04]  /*45670*/  LDL.LU.64 R20, [R1+0x218] ;  /* 0x0002180001147983 */ /* 0x002ee80000300a00 */
[----:B------:R1:W-:Y:S04]  /*45680*/  STL.64 [R1+0x5d0], R32 ;  /* 0x0005d02001007387 */ /* 0x0003e80000100a00 */
[----:B------:R1:W-:Y:S04]  /*45690*/  LDGSTS.E [R8+0x47680], desc[UR60][R32.64], P4 ;  /* 0x4768000020087fae */ /* 0x0003e8000a12187c */
[----:B----4-:R-:W4:Y:S01]  /*456a0*/  LDL.LU.64 R34, [R1+0x1e8] ;  /* 0x0001e80001227983 */ /* 0x010f220000300a00 */
[----:B------:R-:W-:-:S04]  /*456b0*/  IMAD.WIDE R38, R6, 0x4, R30 ;  /* 0x0000000406267825 */ /* 0x000fc800078e021e */
[C---:B-1----:R-:W-:Y:S01]  /*456c0*/  IMAD.WIDE R32, R6.reuse, 0x4, R24 ;  /* 0x0000000406207825 */ /* 0x042fe200078e0218 */
[----:B------:R3:W-:Y:S04]  /*456d0*/  LDGSTS.E [R19+0x47a80], desc[UR60][R38.64], P4 ;  /* 0x47a8000026137fae */ /* 0x0007e8000a12187c */
[----:B------:R-:W4:Y:S01]  /*456e0*/  LDL.LU.64 R24, [R1+0x1b8] ;  /* 0x0001b80001187983 */ /* 0x000f220000300a00 */
[----:B------:R-:W-:-:S03]  /*456f0*/  IMAD.WIDE R30, R6, 0x4, R28 ;  /* 0x00000004061e7825 */ /* 0x000fc600078e021c */
[----:B------:R-:W-:Y:S04]  /*45700*/  STL.64 [R1+0x5c8], R38 ;  /* 0x0005c82601007387 */ /* 0x000fe80000100a00 */
[----:B------:R1:W-:Y:S04]  /*45710*/  STL.64 [R1+0x5c0], R32 ;  /* 0x0005c02001007387 */ /* 0x0003e80000100a00 */
[----:B------:R-:W4:Y:S04]  /*45720*/  LDL.LU.64 R28, [R1+0x188] ;  /* 0x00018800011c7983 */ /* 0x000f280000300a00 */
[----:B------:R-:W-:Y:S04]  /*45730*/  STL.64 [R1+0x5b8], R30 ;  /* 0x0005b81e01007387 */ /* 0x000fe80000100a00 */
[----:B------:R-:W-:Y:S04]  /*45740*/  LDGSTS.E [R18+0x47e80], desc[UR60][R32.64], P4 ;  /* 0x47e8000020127fae */ /* 0x000fe8000a12187c */
[----:B------:R-:W-:Y:S01]  /*45750*/  LDGSTS.E [R9+0x60280], desc[UR60][R30.64], P4 ;  /* 0x602800001e097fae */ /* 0x000fe2000a12187c */
[----:B------:R-:W-:-:S03]  /*45760*/  IMAD.WIDE R10, R6, 0x4, R10 ;  /* 0x00000004060a7825 */ /* 0x000fc600078e020a */
[----:B-1----:R-:W4:Y:S04]  /*45770*/  LDL.LU.64 R32, [R1+0x158] ;  /* 0x0001580001207983 */ /* 0x002f280000300a00 */
[----:B------:R1:W-:Y:S04]  /*45780*/  STL.64 [R1+0x5b0], R10 ;  /* 0x0005b00a01007387 */ /* 0x0003e80000100a00 */
[----:B------:R-:W-:Y:S04]  /*45790*/  LDGSTS.E [R8+0x60680], desc[UR60][R10.64], P4 ;  /* 0x606800000a087fae */ /* 0x000fe8000a12187c */
[----:B-1----:R-:W4:Y:S04]  /*457a0*/  LDL.LU.64 R10, [R1+0x128] ;  /* 0x00012800010a7983 */ /* 0x002f280000300a00 */
[----:B------:R-:W4:Y:S01]  /*457b0*/  LDL.LU.64 R30, [R1+0xf8] ;  /* 0x0000f800011e7983 */ /* 0x000f220000300a00 */
[----:B--2---:R-:W-:-:S03]  /*457c0*/  IMAD.WIDE R40, R6, 0x4, R22 ;  /* 0x0000000406287825 */ /* 0x004fc600078e0216 */
[----:B------:R-:W2:Y:S01]  /*457d0*/  LDL.LU.64 R22, [R1+0xc8] ;  /* 0x0000c80001167983 */ /* 0x000ea20000300a00 */
[----:B---3--:R-:W-:-:S03]  /*457e0*/  IMAD.WIDE R38, R6, 0x4, R36 ;  /* 0x0000000406267825 */ /* 0x008fc600078e0224 */
[----:B------:R-:W-:Y:S04]  /*457f0*/  STL.64 [R1+0x5a8], R40 ;  /* 0x0005a82801007387 */ /* 0x000fe80000100a00 */
[----:B------:R4:W-:Y:S04]  /*45800*/  STL.64 [R1+0x5a0], R38 ;  /* 0x0005a02601007387 */ /* 0x0009e80000100a00 */
[----:B------:R-:W-:Y:S04]  /*45810*/  LDGSTS.E [R19+0x60a80], desc[UR60][R40.64], P4 ;  /* 0x60a8000028137fae */ /* 0x000fe8000a12187c */
[----:B------:R4:W-:Y:S01]  /*45820*/  LDGSTS.E [R18+0x60e80], desc[UR60][R38.64], P4 ;  /* 0x60e8000026127fae */ /* 0x0009e2000a12187c */
[----:B------:R-:W-:-:S03]  /*45830*/  IMAD.WIDE R36, R6, 0x4, R26 ;  /* 0x0000000406247825 */ /* 0x000fc600078e021a */
[----:B------:R-:W3:Y:S01]  /*45840*/  LDL.LU.64 R26, [R1+0x98] ;  /* 0x00009800011a7983 */ /* 0x000ee20000300a00 */
[----:B------:R-:W-:-:S03]  /*45850*/  IMAD.WIDE R20, R6, 0x4, R20 ;  /* 0x0000000406147825 */ /* 0x000fc600078e0214 */
[----:B------:R-:W-:Y:S04]  /*45860*/  STL.64 [R1+0x598], R36 ;  /* 0x0005982401007387 */ /* 0x000fe80000100a00 */
[----:B------:R1:W-:Y:S04]  /*45870*/  LDGSTS.E [R9+0x61280], desc[UR60][R36.64], P4 ;  /* 0x6128000024097fae */ /* 0x0003e8000a12187c */
[----:B------:R1:W-:Y:S04]  /*45880*/  STL.64 [R1+0x590], R20 ;  /* 0x0005901401007387 */ /* 0x0003e80000100a00 */
[----:B------:R-:W-:Y:S01]  /*45890*/  LDGSTS.E [R8+0x61680], desc[UR60][R20.64], P4 ;  /* 0x6168000014087fae */ /* 0x000fe2000a12187c */
[----:B----4-:R-:W-:-:S05]  /*458a0*/  IMAD.WIDE R38, R6, 0x4, R34 ;  /* 0x0000000406267825 */ /* 0x010fca00078e0222 */
[----:B------:R-:W-:Y:S04]  /*458b0*/  LDGSTS.E [R19+0x61a80], desc[UR60][R38.64], P4 ;  /* 0x61a8000026137fae */ /* 0x000fe8000a12187c */
[----:B-1----:R-:W4:Y:S01]  /*458c0*/  LDL.LU.64 R20, [R1+0x68] ;  /* 0x0000680001147983 */ /* 0x002f220000300a00 */
[----:B------:R-:W-:-:S03]  /*458d0*/  IMAD.WIDE R36, R6, 0x4, R24 ;  /* 0x0000000406247825 */ /* 0x000fc600078e0218 */
[----:B------:R-:W4:Y:S04]  /*458e0*/  LDL.LU.64 R24, [R1+0x38] ;  /* 0x0000380001187983 */ /* 0x000f280000300a00 */
[----:B------:R-:W-:Y:S04]  /*458f0*/  STL.64 [R1+0x588], R38 ;  /* 0x0005882601007387 */ /* 0x000fe80000100a00 */
[----:B------:R-:W-:Y:S01]  /*45900*/  LDGSTS.E [R18+0x61e80], desc[UR60][R36.64], P4 ;  /* 0x61e8000024127fae */ /* 0x000fe2000a12187c */
[----:B------:R-:W-:-:S03]  /*45910*/  IMAD.WIDE R34, R6, 0x4, R28 ;  /* 0x0000000406227825 */ /* 0x000fc600078e021c */
[----:B------:R-:W4:Y:S04]  /*45920*/  LDL.LU.64 R28, [R1+0x8] ;  /* 0x00000800011c7983 */ /* 0x000f280000300a00 */
[----:B------:R-:W-:Y:S04]  /*45930*/  STL.64 [R1+0x580], R36 ;  /* 0x0005802401007387 */ /* 0x000fe80000100a00 */
[----:B------:R1:W-:Y:S04]  /*45940*/  STL.64 [R1+0x578], R34 ;  /* 0x0005782201007387 */ /* 0x0003e80000100a00 */
[----:B------:R1:W-:Y:S01]  /*45950*/  LDGSTS.E [R9+0x62280], desc[UR60][R34.64], P4 ;  /* 0x6228000022097fae */ /* 0x0003e2000a12187c */
[----:B------:R-:W-:-:S05]  /*45960*/  IMAD.WIDE R32, R6, 0x4, R32 ;  /* 0x0000000406207825 */ /* 0x000fca00078e0220 */
[----:B------:R1:W-:Y:S04]  /*45970*/  STL.64 [R1+0x570], R32 ;  /* 0x0005702001007387 */ /* 0x0003e80000100a00 */
[----:B------:R1:W-:Y:S02]  /*45980*/  LDGSTS.E [R8+0x62680], desc[UR60][R32.64], P4 ;  /* 0x6268000020087fae */ /* 0x0003e4000a12187c */
[C---:B-1----:R-:W-:Y:S02]  /*45990*/  IMAD.WIDE R34, R6.reuse, 0x4, R10 ;  /* 0x0000000406227825 */ /* 0x042fe400078e020a */
[----:B------:R-:W4:Y:S02]  /*459a0*/  LDL.LU.64 R10, [R1+0x820] ;  /* 0x00082000010a7983 */ /* 0x000f240000300a00 */
[----:B------:R-:W-:-:S02]  /*459b0*/  IMAD.WIDE R32, R6, 0x4, R30 ;  /* 0x0000000406207825 */ /* 0x000fc400078e021e */
[----:B------:R1:W-:Y:S04]  /*459c0*/  STL.64 [R1+0x568], R34 ;  /* 0x0005682201007387 */ /* 0x0003e80000100a00 */
[----:B------:R-:W-:Y:S04]  /*459d0*/  LDGSTS.E [R19+0x62a80], desc[UR60][R34.64], P4 ;  /* 0x62a8000022137fae */ /* 0x000fe8000a12187c */
[----:B------:R4:W-:Y:S01]  /*459e0*/  LDGSTS.E [R18+0x62e80], desc[UR60][R32.64], P4 ;  /* 0x62e8000020127fae */ /* 0x0009e2000a12187c */
[----:B--2---:R-:W-:-:S03]  /*459f0*/  IMAD.WIDE R30, R6, 0x4, R22 ;  /* 0x00000004061e7825 */ /* 0x004fc600078e0216 */
[----:B------:R-:W2:Y:S04]  /*45a00*/  LDL.LU.64 R22, [R1+0x828] ;  /* 0x0008280001167983 */ /* 0x000ea80000300a00 */
[----:B------:R-:W-:Y:S04]  /*45a10*/  STL.64 [R1+0x560], R32 ;  /* 0x0005602001007387 */ /* 0x000fe80000100a00 */
[----:B------:R-:W-:Y:S04]  /*45a20*/  STL.64 [R1+0x558], R30 ;  /* 0x0005581e01007387 */ /* 0x000fe80000100a00 */
[----:B------:R-:W2:Y:S04]  /*45a30*/  LDL.LU.64 R36, [R1+0x830] ;  /* 0x0008300001247983 */ /* 0x000ea80000300a00 */
[----:B------:R4:W-:Y:S01]  /*45a40*/  LDGSTS.E [R9+0x63280], desc[UR60][R30.64], P4 ;  /* 0x632800001e097fae */ /* 0x0009e2000a12187c */
[----:B---3--:R-:W-:-:S05]  /*45a50*/  IMAD.WIDE R26, R6, 0x4, R26 ;  /* 0x00000004061a7825 */ /* 0x008fca00078e021a */
[----:B------:R3:W-:Y:S04]  /*45a60*/  STL.64 [R1+0x548], R26 ;  /* 0x0005481a01007387 */ /* 0x0007e80000100a00 */
[----:B-1----:R-:W2:Y:S04]  /*45a70*/  LDL.LU.64 R34, [R1+0x838] ;  /* 0x0008380001227983 */ /* 0x002ea80000300a00 */
[----:B------:R-:W-:Y:S04]  /*45a80*/  LDGSTS.E [R8+0x63680], desc[UR60][R26.64], P4 ;  /* 0x636800001a087fae */ /* 0x000fe8000a12187c */
[----:B---3--:R-:W3:Y:S01]  /*45a90*/  LDL.LU.64 R26, [R1+0x840] ;  /* 0x00084000011a7983 */ /* 0x008ee20000300a00 */
[----:B----4-:R-:W-:-:S03]  /*45aa0*/  IMAD.WIDE R32, R6, 0x4, R20 ;  /* 0x0000000406207825 */ /* 0x010fc600078e0214 */
[----:B------:R-:W4:Y:S01]  /*45ab0*/  LDL.LU.64 R20, [R1+0x848] ;  /* 0x0008480001147983 */ /* 0x000f220000300a00 */
[----:B------:R-:W-:-:S03]  /*45ac0*/  IMAD.WIDE R38, R6, 0x4, R24 ;  /* 0x0000000406267825 */ /* 0x000fc600078e0218 */
[----:B------:R1:W-:Y:S04]  /*45ad0*/  STL.64 [R1+0x538], R32 ;  /* 0x0005382001007387 */ /* 0x0003e80000100a00 */
[----:B------:R-:W4:Y:S01]  /*45ae0*/  LDL.LU.64 R24, [R1+0x850] ;  /* 0x0008500001187983 */ /* 0x000f220000300a00 */
[----:B------:R-:W-:-:S03]  /*45af0*/  IMAD.WIDE R30, R6, 0x4, R28 ;  /* 0x00000004061e7825 */ /* 0x000fc600078e021c */
[----:B------:R-:W-:Y:S04]  /*45b00*/  STL.64 [R1+0x520], R38 ;  /* 0x0005202601007387 */ /* 0x000fe80000100a00 */
[----:B------:R-:W-:Y:S04]  /*45b10*/  LDGSTS.E [R19+0x63a80], desc[UR60][R32.64], P4 ;  /* 0x63a8000020137fae */ /* 0x000fe8000a12187c */
[----:B------:R1:W-:Y:S01]  /*45b20*/  STL.64 [R1+0x508], R30 ;  /* 0x0005081e01007387 */ /* 0x0003e20000100a00 */
[----:B------:R-:W-:-:S03]  /*45b30*/  IMAD.WIDE R28, R6, 0x4, R234 ;  /* 0x00000004061c7825 */ /* 0x000fc600078e02ea */
[----:B------:R-:W-:Y:S04]  /*45b40*/  LDGSTS.E [R18+0x63e80], desc[UR60][R38.64], P4 ;  /* 0x63e8000026127fae */ /* 0x000fe8000a12187c */
[----:B-1----:R-:W4:Y:S04]  /*45b50*/  LDL.LU.64 R32, [R1+0x858] ;  /* 0x0008580001207983 */ /* 0x002f280000300a00 */
[----:B------:R1:W-:Y:S04]  /*45b60*/  LDGSTS.E [R9+0x64280], desc[UR60][R30.64], P4 ;  /* 0x642800001e097fae */ /* 0x0003e8000a12187c */
[----:B------:R1:W-:Y:S04]  /*45b70*/  STL.64 [R1+0x1f0], R28 ;  /* 0x0001f01c01007387 */ /* 0x0003e80000100a00 */
[----:B------:R-:W-:Y:S01]  /*45b80*/  LDGSTS.E [R8+0x64680], desc[UR60][R28.64], P4 ;  /* 0x646800001c087fae */ /* 0x000fe2000a12187c */
[----:B-1----:R-:W-:-:S03]  /*45b90*/  IMAD.WIDE R30, R6, 0x4, R10 ;  /* 0x00000004061e7825 */ /* 0x002fc600078e020a */
[----:B------:R-:W4:Y:S04]  /*45ba0*/  LDL.LU.64 R28, [R1+0x860] ;  /* 0x00086000011c7983 */ /* 0x000f280000300a00 */
[----:B------:R-:W4:Y:S04]  /*45bb0*/  LDL.LU.64 R10, [R1+0x1750] ;  /* 0x00175000010a7983 */ /* 0x000f280000300a00 */
[----:B------:R1:W-:Y:S04]  /*45bc0*/  STL.64 [R1+0x1d8], R30 ;  /* 0x0001d81e01007387 */ /* 0x0003e80000100a00 */
[----:B------:R-:W-:Y:S01]  /*45bd0*/  LDGSTS.E [R19+0x64a80], desc[UR60][R30.64], P4 ;  /* 0x64a800001e137fae */ /* 0x000fe2000a12187c */
[----:B--2---:R-:W-:-:S03]  /*45be0*/  IMAD.WIDE R38, R6, 0x4, R22 ;  /* 0x0000000406267825 */ /* 0x004fc600078e0216 */
[----:B------:R-:W2:Y:S04]  /*45bf0*/  LDL.LU.64 R22, [R1+0x1768] ;  /* 0x0017680001167983 */ /* 0x000ea80000300a00 */
[----:B------:R3:W-:Y:S04]  /*45c00*/  STL.64 [R1+0x1c0], R38 ;  /* 0x0001c02601007387 */ /* 0x0007e80000100a00 */
[----:B------:R3:W-:Y:S01]  /*45c10*/  LDGSTS.E [R18+0x64e80], desc[UR60][R38.64], P4 ;  /* 0x64e8000026127fae */ /* 0x0007e2000a12187c */
[----:B------:R-:W-:-:S05]  /*45c20*/  IMAD.WIDE R36, R6, 0x4, R36 ;  /* 0x0000000406247825 */ /* 0x000fca00078e0224 */
[----:B------:R4:W-:Y:S04]  /*45c30*/  STL.64 [R1+0x1a8], R36 ;  /* 0x0001a82401007387 */ /* 0x0009e80000100a00 */
[----:B-1----:R-:W2:Y:S04]  /*45c40*/  LDL.LU.64 R30, [R1+0x1780] ;  /* 0x00178000011e7983 */ /* 0x002ea80000300a00 */
[----:B------:R4:W-:Y:S01]  /*45c50*/  LDGSTS.E [R9+0x65280], desc[UR60][R36.64], P4 ;  /* 0x6528000024097fae */ /* 0x0009e2000a12187c */
[----:B------:R-:W-:-:S05]  /*45c60*/  IMAD.WIDE R34, R6, 0x4, R34 ;  /* 0x0000000406227825 */ /* 0x000fca00078e0222 */
[----:B------:R1:W-:Y:S04]  /*45c70*/  STL.64 [R1+0x190], R34 ;  /* 0x0001902201007387 */ /* 0x0003e80000100a00 */
[----:B------:R-:W-:Y:S01]  /*45c80*/  LDGSTS.E [R8+0x65680], desc[UR60][R34.64], P4 ;  /* 0x6568000022087fae */ /* 0x000fe2000a12187c */
[----:B---3--:R-:W-:-:S04]  /*45c90*/  IMAD.WIDE R38, R6, 0x4, R26 ;  /* 0x0000000406267825 */ /* 0x008fc800078e021a */
[C---:B----4-:R-:W-:Y:S01]  /*45ca0*/  IMAD.WIDE R36, R6.reuse, 0x4, R20 ;  /* 0x0000000406247825 */ /* 0x050fe200078e0214 */
[----:B------:R-:W-:Y:S04]  /*45cb0*/  LDGSTS.E [R19+0x65a80], desc[UR60][R38.64], P4 ;  /* 0x65a8000026137fae */ /* 0x000fe8000a12187c */
[----:B------:R-:W3:Y:S01]  /*45cc0*/  LDL.LU.64 R20, [R1+0x1798] ;  /* 0x0017980001147983 */ /* 0x000ee20000300a00 */
[----:B------:R-:W-:-:S03]  /*45cd0*/  IMAD.WIDE R26, R6, 0x4, R24 ;  /* 0x00000004061a7825 */ /* 0x000fc600078e0218 */
[----:B------:R-:W-:Y:S04]  /*45ce0*/  STL.64 [R1+0x178], R38 ;  /* 0x0001782601007387 */ /* 0x000fe80000100a00 */
[----:B------:R-:W4:Y:S04]  /*45cf0*/  LDL.LU.64 R24, [R1+0x17b0] ;  /* 0x0017b00001187983 */ /* 0x000f280000300a00 */
[----:B------:R-:W-:Y:S04]  /*45d00*/  STL.64 [R1+0x160], R36 ;  /* 0x0001602401007387 */ /* 0x000fe80000100a00 */
[----:B------:R1:W-:Y:S04]  /*45d10*/  STL.64 [R1+0x148], R26 ;  /* 0x0001481a01007387 */ /* 0x0003e80000100a00 */
[----:B-1----:R-:W4:Y:S04]  /*45d20*/  LDL.LU.64 R34, [R1+0x17c8] ;  /* 0x0017c80001227983 */ /* 0x002f280000300a00 */
[----:B------:R1:W-:Y:S01]  /*45d30*/  LDGSTS.E [R18+0x65e80], desc[UR60][R36.64], P4 ;  /* 0x65e8000024127fae */ /* 0x0003e2000a12187c */
[----:B------:R-:W-:-:S03]  /*45d40*/  IMAD.WIDE R32, R6, 0x4, R32 ;  /* 0x0000000406207825 */ /* 0x000fc600078e0220 */
[----:B------:R-:W-:Y:S04]  /*45d50*/  LDGSTS.E [R9+0x66280], desc[UR60][R26.64], P4 ;  /* 0x662800001a097fae */ /* 0x000fe8000a12187c */
[----:B------:R2:W-:Y:S04]  /*45d60*/  STL.64 [R1+0x130], R32 ;  /* 0x0001302001007387 */ /* 0x0005e80000100a00 */
[----:B------:R-:W-:Y:S04]  /*45d70*/  LDGSTS.E [R8+0x66680], desc[UR60][R32.64], P4 ;  /* 0x6668000020087fae */ /* 0x000fe8000a12187c */
[----:B------:R-:W4:Y:S01]  /*45d80*/  LDL.LU.64 R26, [R1+0x17e0] ;  /* 0x0017e000011a7983 */ /* 0x000f220000300a00 */
[----:B-1----:R-:W-:-:S03]  /*45d90*/  IMAD.WIDE R36, R6, 0x4, R10 ;  /* 0x0000000406247825 */ /* 0x002fc600078e020a */
[----:B------:R-:W4:Y:S01]  /*45da0*/  LDL.LU.64 R10, [R1+0x17f8] ;  /* 0x0017f800010a7983 */ /* 0x000f220000300a00 */
[----:B------:R-:W-:-:S05]  /*45db0*/  IMAD.WIDE R38, R6, 0x4, R28 ;  /* 0x0000000406267825 */ /* 0x000fca00078e021c */
[----:B------:R-:W-:Y:S04]  /*45dc0*/  STL.64 [R1+0x118], R38 ;  /* 0x0001182601007387 */ /* 0x000fe80000100a00 */
[----:B------:R3:W-:Y:S04]  /*45dd0*/  LDGSTS.E [R19+0x66a80], desc[UR60][R38.64], P4 ;  /* 0x66a8000026137fae */ /* 0x0007e8000a12187c */
[----:B------:R-:W-:Y:S01]  /*45de0*/  LDGSTS.E [R18+0x66e80], desc[UR60][R36.64], P4 ;  /* 0x66e8000024127fae */ /* 0x000fe2000a12187c */
[----:B--2---:R-:W-:-:S03]  /*45df0*/  IMAD.WIDE R28, R6, 0x4, R22 ;  /* 0x00000004061c7825 */ /* 0x004fc600078e0216 */
[----:B------:R-:W2:Y:S04]  /*45e00*/  LDL.LU.64 R22, [R1+0x1810] ;  /* 0x0018100001167983 */ /* 0x000ea80000300a00 */
[----:B------:R-:W-:Y:S04]  /*45e10*/  STL.64 [R1+0x100], R36 ;  /* 0x0001002401007387 */ /* 0x000fe80000100a00 */
[----:B------:R1:W-:Y:S04]  /*45e20*/  STL.64 [R1+0xe8], R28 ;  /* 0x0000e81c01007387 */ /* 0x0003e80000100a00 */
[----:B------:R-:W2:Y:S04]  /*45e30*/  LDL.LU.64 R32, [R1+0x1828] ;  /* 0x0018280001207983 */ /* 0x000ea80000300a00 */
[----:B------:R-:W-:Y:S01]  /*45e40*/  LDGSTS.E [R9+0x67280], desc[UR60][R28.64], P4 ;  /* 0x672800001c097fae */ /* 0x000fe2000a12187c */
[----:B------:R-:W-:-:S05]  /*45e50*/  IMAD.WIDE R30, R6, 0x4, R30 ;  /* 0x00000004061e7825 */ /* 0x000fca00078e021e */
[----:B------:R4:W-:Y:S04]  /*45e60*/  STL.64 [R1+0xd0], R30 ;  /* 0x0000d01e01007387 */ /* 0x0009e80000100a00 */
[----:B------:R4:W-:Y:S04]  /*45e70*/  LDGSTS.E [R8+0x67680], desc[UR60][R30.64], P4 ;  /* 0x676800001e087fae */ /* 0x0009e8000a12187c */
[----:B-1----:R-:W2:Y:S04]  /*45e80*/  LDL.LU.64 R28, [R1+0x1840] ;  /* 0x00184000011c7983 */ /* 0x002ea80000300a00 */
[----:B------:R-:W-:Y:S01]  /*45e90*/  STL.64 [R1+0x4af0], R248 ;  /* 0x004af0f801007387 */ /* 0x000fe20000100a00 */
[----:B---3--:R-:W-:-:S03]  /*45ea0*/  IMAD.WIDE R38, R6, 0x4, R20 ;  /* 0x0000000406267825 */ /* 0x008fc600078e0214 */
[----:B------:R-:W3:Y:S04]  /*45eb0*/  LDL.LU.64 R20, [R1+0x1848] ;  /* 0x0018480001147983 */ /* 0x000ee80000300a00 */
[----:B------:R1:W-:Y:S01]  /*45ec0*/  LDGSTS.E [R19+0x67a80], desc[UR60][R38.64], P4 ;  /* 0x67a8000026137fae */ /* 0x0003e2000a12187c */
[----:B----4-:R-:W-:-:S03]  /*45ed0*/  IMAD.WIDE R30, R6, 0x4, R24 ;  /* 0x00000004061e7825 */ /* 0x010fc600078e0218 */
[----:B------:R-:W4:Y:S04]  /*45ee0*/  LDL.LU.64 R24, [R1+0x1850] ;  /* 0x0018500001187983 */ /* 0x000f280000300a00 */
[----:B------:R-:W-:Y:S04]  /*45ef0*/  STL.64 [R1+0xb8], R38 ;  /* 0x0000b82601007387 */ /* 0x000fe80000100a00 */
[----:B------:R1:W-:Y:S01]  /*45f00*/  LDGSTS.E [R18+0x67e80], desc[UR60][R30.64], P4 ;  /* 0x67e800001e127fae */ /* 0x0003e2000a12187c */
[----:B------:R-:W-:-:S03]  /*45f10*/  IMAD.WIDE R36, R6, 0x4, R34 ;  /* 0x0000000406247825 */ /* 0x000fc600078e0222 */
[----:B------:R-:W4:Y:S04]  /*45f20*/  LDL.LU.64 R34, [R1+0x1868] ;  /* 0x0018680001227983 */ /* 0x000f280000300a00 */
[----:B------:R1:W-:Y:S04]  /*45f30*/  STL.64 [R1+0xa0], R30 ;  /* 0x0000a01e01007387 */ /* 0x0003e80000100a00 */
[----:B------:R-:W-:Y:S04]  /*45f40*/  STL.64 [R1+0x500], R36 ;  /* 0x0005002401007387 */ /* 0x000fe80000100a00 */
[----:B-1----:R-:W4:Y:S01]  /*45f50*/  LDL.LU.64 R30, [R1+0x1880] ;  /* 0x00188000011e7983 */ /* 0x002f220000300a00 */
[----:B------:R-:W-:-:S05]  /*45f60*/  IMAD.WIDE R26, R6, 0x4, R26 ;  /* 0x00000004061a7825 */ /* 0x000fca00078e021a */
[----:B------:R2:W-:Y:S01]  /*45f70*/  STL.64 [R1+0x4f0], R26 ;  /* 0x0004f01a01007387 */ /* 0x0005e20000100a00 */
[----:B------:R-:W-:-:S03]  /*45f80*/  IMAD.WIDE R38, R6, 0x4, R10 ;  /* 0x0000000406267825 */ /* 0x000fc600078e020a */
[----:B------:R-:W4:Y:S01]  /*45f90*/  LDL.LU.64 R10, [R1+0x1898] ;  /* 0x00189800010a7983 */ /* 0x000f220000300a00 */
[C---:B------:R-:W-:Y:S01]  /*45fa0*/  IADD3 R9, R250.reuse, 0x200000, RZ ;  /* 0x00200000fa097810 */ /* 0x040fe20007ffe0ff */
[C---:B------:R-:W-:Y:S01]  /*45fb0*/  VIADD R8, R250.reuse, 0x200000 ;  /* 0x00200000fa087836 */ /* 0x040fe20000000000 */
[----:B------:R-:W-:-:S03]  /*45fc0*/  IADD3 R19, R250, 0x200000, RZ ;  /* 0x00200000fa137810 */ /* 0x000fc60007ffe0ff */
[----:B------:R-:W-:Y:S01]  /*45fd0*/  LDGSTS.E [R9+0x40300], desc[UR60][R36.64], P4 ;  /* 0x4030000024097fae */ /* 0x000fe2000a12187c */
[----:B------:R-:W-:-:S03]  /*45fe0*/  VIADD R18, R250, 0x200000 ;  /* 0x00200000fa127836 */ /* 0x000fc60000000000 */
[----:B------:R2:W-:Y:S04]  /*45ff0*/  LDGSTS.E [R8+0x40700], desc[UR60][R26.64], P4 ;  /* 0x407000001a087fae */ /* 0x0005e8000a12187c */
[----:B------:R3:W-:Y:S01]  /*46000*/  LDGSTS.E [R19+0x40b00], desc[UR60][R38.64], P4 ;  /* 0x40b0000026137fae */ /* 0x0007e2000a12187c */
[----:B--2---:R-:W-:-:S03]  /*46010*/  IMAD.WIDE R26, R6, 0x4, R22 ;  /* 0x00000004061a7825 */ /* 0x004fc600078e0216 */
[----:B------:R-:W2:Y:S04]  /*46020*/  LDL.LU.64 R22, [R1+0x18b0] ;  /* 0x0018b00001167983 */ /* 0x000ea80000300a00 */
[----:B------:R-:W-:Y:S04]  /*46030*/  STL.64 [R1+0x4e0], R38 ;  /* 0x0004e02601007387 */ /* 0x000fe80000100a00 */
[----:B------:R-:W-:Y:S01]  /*46040*/  LDGSTS.E [R18+0x40f00], desc[UR60][R26.64], P4 ;  /* 0x40f000001a127fae */ /* 0x000fe2000a12187c */
[----:B------:R-:W-:-:S03]  /*46050*/  IMAD.WIDE R36, R6, 0x4, R32 ;  /* 0x0000000406247825 */ /* 0x000fc600078e0220 */
[----:B------:R-:W2:Y:S04]  /*46060*/  LDL.LU.64 R32, [R1+0x18c8] ;  /* 0x0018c80001207983 */ /* 0x000ea80000300a00 */
[----:B------:R1:W-:Y:S04]  /*46070*/  STL.64 [R1+0x4d0], R26 ;  /* 0x0004d01a01007387 */ /* 0x0003e80000100a00 */
[----:B------:R-:W-:Y:S04]  /*46080*/  STL.64 [R1+0x4c0], R36 ;  /* 0x0004c02401007387 */ /* 0x000fe80000100a00 */
[----:B------:R-:W-:Y:S01]  /*46090*/  LDGSTS.E [R9+0x41300], desc[UR60][R36.64], P4 ;  /* 0x4130000024097fae */ /* 0x000fe2000a12187c */
[----:B------:R-:W-:-:S03]  /*460a0*/  IMAD.WIDE R28, R6, 0x4, R28 ;  /* 0x00000004061c7825 */ /* 0x000fc600078e021c */
[----:B-1----:R-:W2:Y:S04]  /*460b0*/  LDL.LU.64 R26, [R1+0x18d8] ;  /* 0x0018d800011a7983 */ /* 0x002ea80000300a00 */
[----:B------:R4:W-:Y:S04]  /*460c0*/  STL.64 [R1+0x4b0], R28 ;  /* 0x0004b01c01007387 */ /* 0x0009e80000100a00 */
[----:B------:R4:W-:Y:S01]  /*460d0*/  LDGSTS.E [R8+0x41700], desc[UR60][R28.64], P4 ;  /* 0x417000001c087fae */ /* 0x0009e2000a12187c */
[----:B---3--:R-:W-:-:S03]  /*460e0*/  IMAD.WIDE R38, R6, 0x4, R20 ;  /* 0x0000000406267825 */ /* 0x008fc600078e0214 */
[----:B------:R-:W3:Y:S04]  /*460f0*/  LDL.LU.64 R20, [R1+0x18e0] ;  /* 0x0018e00001147983 */ /* 0x000ee80000300a00 */
[----:B------:R1:W-:Y:S01]  /*46100*/  LDGSTS.E [R19+0x41b00], desc[UR60][R38.64], P4 ;  /* 0x41b0000026137fae */ /* 0x0003e2000a12187c */
[----:B----4-:R-:W-:-:S03]  /*46110*/  IMAD.WIDE R28, R6, 0x4, R24 ;  /* 0x00000004061c7825 */ /* 0x010fc600078e0218 */
[----:B------:R-:W4:Y:S04]  /*46120*/  LDL.LU.64 R24, [R1+0x18e8] ;  /* 0x0018e80001187983 */ /* 0x000f280000300a00 */
[----:B------:R-:W-:Y:S04]  /*46130*/  STL.64 [R1+0x4a0], R38 ;  /* 0x0004a02601007387 */ /* 0x000fe80000100a00 */
[----:B------:R-:W-:Y:S01]  /*46140*/  LDGSTS.E [R18+0x41f00], desc[UR60][R28.64], P4 ;  /* 0x41f000001c127fae */ /* 0x000fe2000a12187c */
[----:B------:R-:W-:-:S03]  /*46150*/  IMAD.WIDE R36, R6, 0x4, R34 ;  /* 0x0000000406247825 */ /* 0x000fc600078e0222 */
[----:B------:R-:W4:Y:S04]  /*46160*/  LDL.LU.64 R34, [R1+0x18f0] ;  /* 0x0018f00001227983 */ /* 0x000f280000300a00 */
[----:B------:R1:W-:Y:S04]  /*46170*/  STL.64 [R1+0x490], R28 ;  /* 0x0004901c01007387 */ /* 0x0003e80000100a00 */
[----:B------:R-:W-:Y:S04]  /*46180*/  STL.64 [R1+0x480], R36 ;  /* 0x0004802401007387 */ /* 0x000fe80000100a00 */
[----:B------:R-:W-:Y:S01]  /*46190*/  LDGSTS.E [R9+0x42300], desc[UR60][R36.64], P4 ;  /* 0x4230000024097fae */ /* 0x000fe2000a12187c */
[----:B------:R-:W-:-:S03]  /*461a0*/  IMAD.WIDE R30, R6, 0x4, R30 ;  /* 0x00000004061e7825 */ /* 0x000fc600078e021e */
[----:B-1----:R-:W4:Y:S04]  /*461b0*/  LDL.LU.64 R28, [R1+0x18f8] ;  /* 0x0018f800011c7983 */ /* 0x002f280000300a00 */
[----:B------:R2:W-:Y:S04]  /*461c0*/  STL.64 [R1+0x470], R30 ;  /* 0x0004701e01007387 */ /* 0x0005e80000100a00 */
[----:B------:R2:W-:Y:S01]  /*461d0*/  LDGSTS.E [R8+0x42700], desc[UR60][R30.64], P4 ;  /* 0x427000001e087fae */ /* 0x0005e2000a12187c */
[----:B------:R-:W-:-:S03]  /*461e0*/  IMAD.WIDE R38, R6, 0x4, R10 ;  /* 0x0000000406267825 */ /* 0x000fc600078e020a */
[----:B------:R-:W4:Y:S04]  /*461f0*/  LDL.LU.64 R10, [R1+0x1900] ;  /* 0x00190000010a7983 */ /* 0x000f280000300a00 */
        /* <DEDUP_REMOVED lines=153> */
[----:B------:R2:W-:Y:S01]  /*46b90*/  LDGSTS.E [R9+0x64300], desc[UR60][R36.64], P4 ;  /* 0x6430000024097fae */ /* 0x0005e2000a12187c */
[----:B------:R-:W-:-:S03]  /*46ba0*/  IMAD.WIDE R26, R6, 0x4, R26 ;  /* 0x00000004061a7825 */ /* 0x000fc600078e021a */
[----:B-1----:R-:W4:Y:S04]  /*46bb0*/  LDL.LU.64 R30, [R1+0x1a38] ;  /* 0x001a3800011e7983 */ /* 0x002f280000300a00 */
[----:B------:R1:W-:Y:S04]  /*46bc0*/  STL.64 [R1+0x1e8], R26 ;  /* 0x0001e81a01007387 */ /* 0x0003e80000100a00 */
[----:B------:R-:W-:Y:S01]  /*46bd0*/  LDGSTS.E [R8+0x64700], desc[UR60][R26.64], P4 ;  /* 0x647000001a087fae */ /* 0x000fe2000a12187c */
[----:B------:R-:W-:-:S03]  /*46be0*/  IMAD.WIDE R38, R6, 0x4, R10 ;  /* 0x0000000406267825 */ /* 0x000fc600078e020a */
[----:B------:R-:W4:Y:S04]  /*46bf0*/  LDL.LU.64 R10, [R1+0x1a40] ;  /* 0x001a4000010a7983 */ /* 0x000f280000300a00 */
[----:B-1----:R-:W4:Y:S04]  /*46c00*/  LDL.LU.64 R26, [R1+0x1a48] ;  /* 0x001a4800011a7983 */ /* 0x002f280000300a00 */
[----:B------:R-:W-:Y:S04]  /*46c10*/  STL.64 [R1+0x1d0], R38 ;  /* 0x0001d02601007387 */ /* 0x000fe80000100a00 */
[----:B------:R3:W-:Y:S01]  /*46c20*/  LDGSTS.E [R19+0x64b00], desc[UR60][R38.64], P4 ;  /* 0x64b0000026137fae */ /* 0x0007e2000a12187c */
[----:B--2---:R-:W-:-:S05]  /*46c30*/  IMAD.WIDE R22, R6, 0x4, R22 ;  /* 0x0000000406167825 */ /* 0x004fca00078e0216 */
[----:B------:R-:W-:Y:S01]  /*46c40*/  LDGSTS.E [R18+0x64f00], desc[UR60][R22.64], P4 ;  /* 0x64f0000016127fae */ /* 0x000fe2000a12187c */
[----:B------:R-:W-:-:S03]  /*46c50*/  IMAD.WIDE R36, R6, 0x4, R32 ;  /* 0x0000000406247825 */ /* 0x000fc600078e0220 */
[----:B------:R-:W2:Y:S04]  /*46c60*/  LDL.LU.64 R32, [R1+0x1a50] ;  /* 0x001a500001207983 */ /* 0x000ea80000300a00 */
[----:B------:R1:W-:Y:S04]  /*46c70*/  STL.64 [R1+0x1b8], R22 ;  /* 0x0001b81601007387 */ /* 0x0003e80000100a00 */
[----:B------:R-:W-:Y:S04]  /*46c80*/  STL.64 [R1+0x1a0], R36 ;  /* 0x0001a02401007387 */ /* 0x000fe80000100a00 */
[----:B------:R4:W-:Y:S01]  /*46c90*/  LDGSTS.E [R9+0x65300], desc[UR60][R36.64], P4 ;  /* 0x6530000024097fae */ /* 0x0009e2000a12187c */
[----:B------:R-:W-:-:S03]  /*46ca0*/  IMAD.WIDE R28, R6, 0x4, R28 ;  /* 0x00000004061c7825 */ /* 0x000fc600078e021c */
[----:B-1----:R-:W2:Y:S04]  /*46cb0*/  LDL.LU.64 R22, [R1+0x1a68] ;  /* 0x001a680001167983 */ /* 0x002ea80000300a00 */
[----:B------:R1:W-:Y:S04]  /*46cc0*/  STL.64 [R1+0x188], R28 ;  /* 0x0001881c01007387 */ /* 0x0003e80000100a00 */
[----:B------:R-:W-:Y:S01]  /*46cd0*/  LDGSTS.E [R8+0x65700], desc[UR60][R28.64], P4 ;  /* 0x657000001c087fae */ /* 0x000fe2000a12187c */
[----:B---3--:R-:W-:-:S03]  /*46ce0*/  IMAD.WIDE R38, R6, 0x4, R20 ;  /* 0x0000000406267825 */ /* 0x008fc600078e0214 */
[----:B------:R-:W3:Y:S04]  /*46cf0*/  LDL.LU.64 R20, [R1+0x1a60] ;  /* 0x001a600001147983 */ /* 0x000ee80000300a00 */
[----:B-1----:R-:W3:Y:S04]  /*46d00*/  LDL.LU.64 R28, [R1+0x1a58] ;  /* 0x001a5800011c7983 */ /* 0x002ee80000300a00 */
[----:B------:R-:W-:Y:S01]  /*46d10*/  STL.64 [R1+0x170], R38 ;  /* 0x0001702601007387 */ /* 0x000fe20000100a00 */
[----:B----4-:R-:W-:-:S03]  /*46d20*/  IMAD.WIDE R24, R6, 0x4, R24 ;  /* 0x0000000406187825 */ /* 0x010fc600078e0218 */
[----:B------:R1:W-:Y:S04]  /*46d30*/  LDGSTS.E [R19+0x65b00], desc[UR60][R38.64], P4 ;  /* 0x65b0000026137fae */ /* 0x0003e8000a12187c */
        /* <DEDUP_REMOVED lines=11> */
[----:B------:R-:W4:Y:S01]  /*46df0*/  LDL.LU.64 R10, [R1+0x1a80] ;  /* 0x001a8000010a7983 */ /* 0x000f220000300a00 */
[----:B-1----:R-:W-:-:S03]  /*46e00*/  IMAD.WIDE R30, R6, 0x4, R26 ;  /* 0x00000004061e7825 */ /* 0x002fc600078e021a */
[----:B------:R-:W4:Y:S04]  /*46e10*/  LDL.LU.64 R26, [R1+0x1a88] ;  /* 0x001a8800011a7983 */ /* 0x000f280000300a00 */
[----:B------:R-:W-:Y:S04]  /*46e20*/  STL.64 [R1+0x110], R38 ;  /* 0x0001102601007387 */ /* 0x000fe80000100a00 */
[----:B------:R-:W-:Y:S04]  /*46e30*/  LDGSTS.E [R19+0x66b00], desc[UR60][R38.64], P4 ;  /* 0x66b0000026137fae */ /* 0x000fe8000a12187c */
[----:B------:R-:W-:Y:S01]  /*46e40*/  LDGSTS.E [R18+0x66f00], desc[UR60][R30.64], P4 ;  /* 0x66f000001e127fae */ /* 0x000fe2000a12187c */
[----:B--2---:R-:W-:-:S03]  /*46e50*/  IMAD.WIDE R36, R6, 0x4, R32 ;  /* 0x0000000406247825 */ /* 0x004fc600078e0220 */
[----:B------:R-:W2:Y:S04]  /*46e60*/  LDL.LU.64 R32, [R1+0x1a90] ;  /* 0x001a900001207983 */ /* 0x000ea80000300a00 */
[----:B------:R1:W-:Y:S04]  /*46e70*/  STL.64 [R1+0xf8], R30 ;  /* 0x0000f81e01007387 */ /* 0x0003e80000100a00 */
[----:B------:R-:W-:Y:S04]  /*46e80*/  STL.64 [R1+0xe0], R36 ;  /* 0x0000e02401007387 */ /* 0x000fe80000100a00 */
[----:B------:R1:W-:Y:S01]  /*46e90*/  LDGSTS.E [R9+0x67300], desc[UR60][R36.64], P4 ;  /* 0x6730000024097fae */ /* 0x0003e2000a12187c */
[----:B------:R-:W-:-:S03]  /*46ea0*/  IMAD.WIDE R22, R6, 0x4, R22 ;  /* 0x0000000406167825 */ /* 0x000fc600078e0216 */
[----:B-1----:R-:W2:Y:S04]  /*46eb0*/  LDL.LU.64 R30, [R1+0x1a98] ;  /* 0x001a9800011e7983 */ /* 0x002ea80000300a00 */
[----:B------:R3:W-:Y:S04]  /*46ec0*/  STL.64 [R1+0xc8], R22 ;  /* 0x0000c81601007387 */ /* 0x0007e80000100a00 */
[----:B------:R3:W-:Y:S01]  /*46ed0*/  LDGSTS.E [R8+0x67700], desc[UR60][R22.64], P4 ;  /* 0x6770000016087fae */ /* 0x0007e2000a12187c */
[----:B------:R-:W-:Y:S01]  /*46ee0*/  IADD3 R9, R251, 0x200000, RZ ;  /* 0x00200000fb097810 */ /* 0x000fe20007ffe0ff */
[----:B---3--:R-:W-:-:S02]  /*46ef0*/  IMAD.WIDE R22, R6, 0x4, R20 ;  /* 0x0000000406167825 */ /* 0x008fc400078e0214 */
[----:B------:R-:W3:Y:S02]  /*46f00*/  LDL.LU.64 R20, [R1+0x1aa0] ;  /* 0x001aa00001147983 */ /* 0x000ee40000300a00 */
[C---:B------:R-:W-:Y:S02]  /*46f10*/  IMAD.WIDE R38, R6.reuse, 0x4, R28 ;  /* 0x0000000406267825 */ /* 0x040fe400078e021c */
[----:B------:R-:W3:Y:S04]  /*46f20*/  LDL.LU.64 R28, [R1+0x1aa8] ;  /* 0x001aa800011c7983 */ /* 0x000ee80000300a00 */
[----:B------:R1:W-:Y:S04]  /*46f30*/  STL.64 [R1+0xb0], R22 ;  /* 0x0000b01601007387 */ /* 0x0003e80000100a00 */
[----:B------:R-:W-:Y:S01]  /*46f40*/  LDGSTS.E [R19+0x67b00], desc[UR60][R22.64], P4 ;  /* 0x67b0000016137fae */ /* 0x000fe2000a12187c */
[----:B----4-:R-:W-:-:S03]  /*46f50*/  IMAD.WIDE R36, R6, 0x4, R34 ;  /* 0x0000000406247825 */ /* 0x010fc600078e0222 */
[----:B------:R-:W-:Y:S04]  /*46f60*/  LDGSTS.E [R18+0x67f00], desc[UR60][R38.64], P4 ;  /* 0x67f0000026127fae */ /* 0x000fe8000a12187c */
[----:B------:R-:W4:Y:S04]  /*46f70*/  LDL.LU.64 R34, [R1+0x1ab0] ;  /* 0x001ab00001227983 */ /* 0x000f280000300a00 */
[----:B------:R-:W-:Y:S04]  /*46f80*/  STL.64 [R1+0x98], R38 ;  /* 0x0000982601007387 */ /* 0x000fe80000100a00 */
[----:B------:R-:W-:Y:S04]  /*46f90*/  STL.64 [R1+0x4f8], R36 ;  /* 0x0004f82401007387 */ /* 0x000fe80000100a00 */
[----:B-1----:R-:W4:Y:S01]  /*46fa0*/  LDL.LU.64 R22, [R1+0x1ab8] ;  /* 0x001ab80001167983 */ /* 0x002f220000300a00 */
[----:B------:R-:W-:-:S02]  /*46fb0*/  VIADD R8, R251, 0x200000 ;  /* 0x00200000fb087836 */ /* 0x000fc40000000000 */
[C---:B------:R-:W-:Y:S01]  /*46fc0*/  IMAD.WIDE R24, R6.reuse, 0x4, R24 ;  /* 0x0000000406187825 */ /* 0x040fe200078e0218 */
[----:B------:R-:W-:Y:S04]  /*46fd0*/  LDGSTS.E [R9+0x40380], desc[UR60][R36.64], P4 ;  /* 0x4038000024097fae */ /* 0x000fe8000a12187c */
[----:B------:R1:W-:Y:S04]  /*46fe0*/  STL.64 [R1+0x4e8], R24 ;  /* 0x0004e81801007387 */ /* 0x0003e80000100a00 */
[----:B------:R1:W-:Y:S02]  /*46ff0*/  LDGSTS.E [R8+0x40780], desc[UR60][R24.64], P4 ;  /* 0x4078000018087fae */ /* 0x0003e4000a12187c */
[----:B-1----:R-:W-:-:S02]  /*47000*/  IMAD.WIDE R24, R6, 0x4, R10 ;  /* 0x0000000406187825 */ /* 0x002fc400078e020a */
[----:B------:R-:W4:Y:S02]  /*47010*/  LDL.LU.64 R10, [R1+0x1ac0] ;  /* 0x001ac000010a7983 */ /* 0x000f240000300a00 */
[C---:B------:R-:W-:Y:S02]  /*47020*/  IMAD.WIDE R38, R6.reuse, 0x4, R26 ;  /* 0x0000000406267825 */ /* 0x040fe400078e021a */
[----:B------:R-:W4:Y:S01]  /*47030*/  LDL.LU.64 R26, [R1+0x1ac8] ;  /* 0x001ac800011a7983 */ /* 0x000f220000300a00 */
[C---:B------:R-:W-:Y:S01]  /*47040*/  IADD3 R19, R251.reuse, 0x200000, RZ ;  /* 0x00200000fb137810 */ /* 0x040fe20007ffe0ff */
[----:B------:R-:W-:Y:S02]  /*47050*/  VIADD R18, R251, 0x200000 ;  /* 0x00200000fb127836 */ /* 0x000fe40000000000 */
[----:B------:R1:W-:Y:S04]  /*47060*/  STL.64 [R1+0x4d8], R24 ;  /* 0x0004d81801007387 */ /* 0x0003e80000100a00 */
[----:B------:R-:W-:Y:S04]  /*47070*/  LDGSTS.E [R19+0x40b80], desc[UR60][R24.64], P4 ;  /* 0x40b8000018137fae */ /* 0x000fe8000a12187c */
[----:B------:R3:W-:Y:S01]  /*47080*/  LDGSTS.E [R18+0x40f80], desc[UR60][R38.64], P4 ;  /* 0x40f8000026127fae */ /* 0x0007e2000a12187c */
[----:B--2---:R-:W-:-:S03]  /*47090*/  IMAD.WIDE R36, R6, 0x4, R32 ;  /* 0x0000000406247825 */ /* 0x004fc600078e0220 */
[----:B------:R-:W2:Y:S04]  /*470a0*/  LDL.LU.64 R32, [R1+0x1ad0] ;  /* 0x001ad00001207983 */ /* 0x000ea80000300a00 */
[----:B------:R3:W-:Y:S04]  /*470b0*/  STL.64 [R1+0x4c8], R38 ;  /* 0x0004c82601007387 */ /* 0x0007e80000100a00 */
[----:B------:R-:W-:Y:S04]  /*470c0*/  STL.64 [R1+0x4b8], R36 ;  /* 0x0004b82401007387 */ /* 0x000fe80000100a00 */
[----:B-1----:R-:W2:Y:S01]  /*470d0*/  LDL.LU.64 R24, [R1+0x1ad8] ;  /* 0x001ad80001187983 */ /* 0x002ea20000300a00 */
[----:B------:R-:W-:-:S03]  /*470e0*/  IMAD.WIDE R30, R6, 0x4, R30 ;  /* 0x00000004061e7825 */ /* 0x000fc600078e021e */
[----:B------:R4:W-:Y:S04]  /*470f0*/  LDGSTS.E [R9+0x41380], desc[UR60][R36.64], P4 ;  /* 0x4138000024097fae */ /* 0x0009e8000a12187c */
[----:B------:R1:W-:Y:S04]  /*47100*/  STL.64 [R1+0x4a8], R30 ;  /* 0x0004a81e01007387 */ /* 0x0003e80000100a00 */
[----:B------:R-:W-:Y:S01]  /*47110*/  LDGSTS.E [R8+0x41780], desc[UR60][R30.64], P4 ;  /* 0x417800001e087fae */ /* 0x000fe2000a12187c */
[----:B---3--:R-:W-:-:S03]  /*47120*/  IMAD.WIDE R38, R6, 0x4, R20 ;  /* 0x0000000406267825 */ /* 0x008fc600078e0214 */
[----:B------:R-:W3:Y:S01]  /*47130*/  LDL.LU.64 R20, [R1+0x1ae0] ;  /* 0x001ae00001147983 */ /* 0x000ee20000300a00 */
[----:B------:R-:W-:-:S03]  /*47140*/  IMAD.WIDE R28, R6, 0x4, R28 ;  /* 0x00000004061c7825 */ /* 0x000fc600078e021c */
[----:B-1----:R-:W3:Y:S04]  /*47150*/  LDL.LU.64 R30, [R1+0x1ae8] ;  /* 0x001ae800011e7983 */ /* 0x002ee80000300a00 */
[----:B------:R-:W-:Y:S04]  /*47160*/  STL.64 [R1+0x498], R38 ;  /* 0x0004982601007387 */ /* 0x000fe80000100a00 */
[----:B------:R1:W-:Y:S04]  /*47170*/  STL.64 [R1+0x488], R28 ;  /* 0x0004881c01007387 */ /* 0x0003e80000100a00 */
[----:B------:R1:W-:Y:S04]  /*47180*/  LDGSTS.E [R19+0x41b80], desc[UR60][R38.64], P4 ;  /* 0x41b8000026137fae */ /* 0x0003e8000a12187c */
[----:B------:R-:W-:Y:S01]  /*47190*/  LDGSTS.E [R18+0x41f80], desc[UR60][R28.64], P4 ;  /* 0x41f800001c127fae */ /* 0x000fe2000a12187c */
[----:B----4-:R-:W-:-:S05]  /*471a0*/  IMAD.WIDE R36, R6, 0x4, R34 ;  /* 0x0000000406247825 */ /* 0x010fca00078e0222 */
[----:B------:R4:W-:Y:S01]  /*471b0*/  LDGSTS.E [R9+0x42380], desc[UR60][R36.64], P4 ;  /* 0x4238000024097fae */ /* 0x0009e2000a12187c */
[----:B------:R-:W-:-:S03]  /*471c0*/  IMAD.WIDE R34, R6, 0x4, R22 ;  /* 0x0000000406227825 */ /* 0x000fc600078e0216 */
[----:B------:R-:W3:Y:S04]  /*471d0*/  LDL.LU.64 R22, [R1+0x1af0] ;  /* 0x001af00001167983 */ /* 0x000ee80000300a00 */
[----:B------:R4:W-:Y:S04]  /*471e0*/  STL.64 [R1+0x478], R36 ;  /* 0x0004782401007387 */ /* 0x0009e80000100a00 */
[----:B------:R2:W-:Y:S04]  /*471f0*/  STL.64 [R1+0x468], R34 ;  /* 0x0004682201007387 */ /* 0x0005e80000100a00 */
[----:B-1----:R-:W3:Y:S04]  /*47200*/  LDL.LU.64 R28, [R1+0x1af8] ;  /* 0x001af800011c7983 */ /* 0x002ee80000300a00 */
[----:B------:R2:W-:Y:S01]  /*47210*/  LDGSTS.E [R8+0x42780], desc[UR60][R34.64], P4 ;  /* 0x4278000022087fae */ /* 0x0005e2000a12187c */
[----:B------:R-:W-:-:S03]  /*47220*/  IMAD.WIDE R38, R6, 0x4, R10 ;  /* 0x0000000406267825 */ /* 0x000fc600078e020a */
[----:B------:R-:W3:Y:S01]  /*47230*/  LDL.LU.64 R10, [R1+0x1b00] ;  /* 0x001b0000010a7983 */ /* 0x000ee20000300a00 */
[----:B----4-:R-:W-:-:S03]  /*47240*/  IMAD.WIDE R36, R6, 0x4, R26 ;  /* 0x0000000406247825 */ /* 0x010fc600078e021a */
[----:B------:R-:W4:Y:S04]  /*47250*/  LDL.LU.64 R26, [R1+0x1b08] ;  /* 0x001b0800011a7983 */ /* 0x000f280000300a00 */
[----:B------:R-:W-:Y:S04]  /*47260*/  STL.64 [R1+0x458], R38 ;  /* 0x0004582601007387 */ /* 0x000fe80000100a00 */
[----:B------:R-:W-:Y:S04]  /*47270*/  STL.64 [R1+0x448], R36 ;  /* 0x0004482401007387 */ /* 0x000fe80000100a00 */
[----:B------:R3:W-:Y:S04]  /*47280*/  LDGSTS.E [R19+0x42b80], desc[UR60][R38.64], P4 ;  /* 0x42b8000026137fae */ /* 0x0007e8000a12187c */
[----:B------:R1:W-:Y:S01]  /*47290*/  LDGSTS.E [R18+0x42f80], desc[UR60][R36.64], P4 ;  /* 0x42f8000024127fae */ /* 0x0003e2000a12187c */
[----:B--2---:R-:W-:-:S05]  /*472a0*/  IMAD.WIDE R34, R6, 0x4, R32 ;  /* 0x0000000406227825 */ /* 0x004fca00078e0220 */
[----:B------:R-:W-:Y:S01]  /*472b0*/  LDGSTS.E [R9+0x43380], desc[UR60][R34.64], P4 ;  /* 0x4338000022097fae */ /* 0x000fe2000a12187c */
[----:B------:R-:W-:-:S03]  /*472c0*/  IMAD.WIDE R32, R6, 0x4, R24 ;  /* 0x0000000406207825 */ /* 0x000fc600078e0218 */
[----:B------:R-:W2:Y:S04]  /*472d0*/  LDL.LU.64 R24, [R1+0x1b10] ;  /* 0x001b100001187983 */ /* 0x000ea80000300a00 */
[----:B------:R1:W-:Y:S04]  /*472e0*/  STL.64 [R1+0x438], R34 ;  /* 0x0004382201007387 */ /* 0x0003e80000100a00 */
[----:B------:R3:W-:Y:S04]  /*472f0*/  STL.64 [R1+0x428], R32 ;  /* 0x0004282001007387 */ /* 0x0007e80000100a00 */
[----:B------:R-:W-:Y:S04]  /*47300*/  LDGSTS.E [R8+0x43780], desc[UR60][R32.64], P4 ;  /* 0x4378000020087fae */ /* 0x000fe8000a12187c */
[----:B-1----:R-:W2:Y:S01]  /*47310*/  LDL.LU.64 R34, [R1+0x1b18] ;  /* 0x001b180001227983 */ /* 0x002ea20000300a00 */
[----:B---3--:R-:W-:-:S03]  /*47320*/  IMAD.WIDE R38, R6, 0x4, R20 ;  /* 0x0000000406267825 */ /* 0x008fc600078e0214 */
[----:B------:R-:W3:Y:S01]  /*47330*/  LDL.LU.64 R20, [R1+0x1b20] ;  /* 0x001b200001147983 */ /* 0x000ee20000300a00 */
[----:B------:R-:W-:-:S03]  /*47340*/  IMAD.WIDE R36, R6, 0x4, R30 ;  /* 0x0000000406247825 */ /* 0x000fc600078e021e */
[----:B------:R-:W3:Y:S04]  /*47350*/  LDL.LU.64 R32, [R1+0x1b28] ;  /* 0x001b280001207983 */ /* 0x000ee80000300a00 */
[----:B------:R-:W-:Y:S04]  /*47360*/  STL.64 [R1+0x418], R38 ;  /* 0x0004182601007387 */ /* 0x000fe80000100a00 */
[----:B------:R-:W3:Y:S04]  /*47370*/  LDL.LU.64 R30, [R1+0x1b30] ;  /* 0x001b3000011e7983 */ /* 0x000ee80000300a00 */
[----:B------:R-:W-:Y:S04]  /*47380*/  STL.64 [R1+0x408], R36 ;  /* 0x0004082401007387 */ /* 0x000fe80000100a00 */
[----:B------:R4:W-:Y:S04]  /*47390*/  LDGSTS.E [R19+0x43b80], desc[UR60][R38.64], P4 ;  /* 0x43b8000026137fae */ /* 0x0009e8000a12187c */
[----:B------:R2:W-:Y:S01]  /*473a0*/  LDGSTS.E [R18+0x43f80], desc[UR60][R36.64], P4 ;  /* 0x43f8000024127fae */ /* 0x0005e2000a12187c */
[----:B------:R-:W-:-:S05]  /*473b0*/  IMAD.WIDE R22, R6, 0x4, R22 ;  /* 0x0000000406167825 */ /* 0x000fca00078e0216 */
[----:B------:R1:W-:Y:S04]  /*473c0*/  STL.64 [R1+0x3f8], R22 ;  /* 0x0003f81601007387 */ /* 0x0003e80000100a00 */
[----:B------:R-:W-:Y:S01]  /*473d0*/  LDGSTS.E [R9+0x44380], desc[UR60][R22.64], P4 ;  /* 0x4438000016097fae */ /* 0x000fe2000a12187c */
[----:B------:R-:W-:-:S05]  /*473e0*/  IMAD.WIDE R28, R6, 0x4, R28 ;  /* 0x00000004061c7825 */ /* 0x000fca00078e021c */
[----:B------:R4:W-:Y:S04]  /*473f0*/  STL.64 [R1+0x3e8], R28 ;  /* 0x0003e81c01007387 */ /* 0x0009e80000100a00 */
[----:B-1----:R-:W3:Y:S04]  /*47400*/  LDL.LU.64 R22, [R1+0x1b38] ;  /* 0x001b380001167983 */ /* 0x002ee80000300a00 */
[----:B------:R-:W-:Y:S01]  /*47410*/  LDGSTS.E [R8+0x44780], desc[UR60][R28.64], P4 ;  /* 0x447800001c087fae */ /* 0x000fe2000a12187c */
[----:B------:R-:W-:-:S03]  /*47420*/  IMAD.WIDE R40, R6, 0x4, R10 ;  /* 0x0000000406287825 */ /* 0x000fc600078e020a */
[----:B------:R-:W3:Y:S01]  /*47430*/  LDL.LU.64 R10, [R1+0x1b40] ;  /* 0x001b4000010a7983 */ /* 0x000ee20000300a00 */
[----:B----4-:R-:W-:-:S03]  /*47440*/  IMAD.WIDE R38, R6, 0x4, R26 ;  /* 0x0000000406267825 */ /* 0x010fc600078e021a */
[----:B------:R3:W-:Y:S04]  /*47450*/  LDGSTS.E [R19+0x44b80], desc[UR60][R40.64], P4 ;  /* 0x44b8000028137fae */ /* 0x0007e8000a12187c */
[----:B------:R-:W4:Y:S04]  /*47460*/  LDL.LU.64 R28, [R1+0x1b48] ;  /* 0x001b4800011c7983 */ /* 0x000f280000300a00 */
[----:B------:R3:W-:Y:S04]  /*47470*/  STL.64 [R1+0x3d8], R40 ;  /* 0x0003d82801007387 */ /* 0x0007e80000100a00 */
[----:B------:R-:W4:Y:S04]  /*47480*/  LDL.LU.64 R26, [R1+0x1b50] ;  /* 0x001b5000011a7983 */ /* 0x000f280000300a00 */
[----:B------:R1:W-:Y:S04]  /*47490*/  STL.64 [R1+0x3c8], R38 ;  /* 0x0003c82601007387 */ /* 0x0003e80000100a00 */
[----:B------:R1:W-:Y:S01]  /*474a0*/  LDGSTS.E [R18+0x44f80], desc[UR60][R38.64], P4 ;  /* 0x44f8000026127fae */ /* 0x0003e2000a12187c */
[----:B--2---:R-:W-:-:S03]  /*474b0*/  IMAD.WIDE R36, R6, 0x4, R24 ;  /* 0x0000000406247825 */ /* 0x004fc600078e0218 */
[----:B------:R-:W2:Y:S04]  /*474c0*/  LDL.LU.64 R24, [R1+0x1b58] ;  /* 0x001b580001187983 */ /* 0x000ea80000300a00 */
[----:B------:R-:W-:Y:S04]  /*474d0*/  STL.64 [R1+0x3b8], R36 ;  /* 0x0003b82401007387 */ /* 0x000fe80000100a00 */
[----:B------:R1:W-:Y:S01]  /*474e0*/  LDGSTS.E [R9+0x45380], desc[UR60][R36.64], P4 ;  /* 0x4538000024097fae */ /* 0x0003e2000a12187c */
[----:B------:R-:W-:-:S05]  /*474f0*/  IMAD.WIDE R34, R6, 0x4, R34 ;  /* 0x0000000406227825 */ /* 0x000fca00078e0222 */
[----:B------:R1:W-:Y:S04]  /*47500*/  STL.64 [R1+0x3a8], R34 ;  /* 0x0003a82201007387 */ /* 0x0003e80000100a00 */
[----:B------:R-:W-:Y:S01]  /*47510*/  LDGSTS.E [R8+0x45780], desc[UR60][R34.64], P4 ;  /* 0x4578000022087fae */ /* 0x000fe2000a12187c */
[----:B---3--:R-:W-:-:S03]  /*47520*/  IMAD.WIDE R40, R6, 0x4, R20 ;  /* 0x0000000406287825 */ /* 0x008fc600078e0214 */
[----:B------:R-:W3:Y:S01]  /*47530*/  LDL.LU.64 R20, [R1+0x1b60] ;  /* 0x001b600001147983 */ /* 0x000ee20000300a00 */
[----:B-1----:R-:W-:-:S03]  /*47540*/  IMAD.WIDE R38, R6, 0x4, R32 ;  /* 0x0000000406267825 */ /* 0x002fc600078e0220 */
[----:B------:R-:W-:Y:S04]  /*47550*/  STL.64 [R1+0x398], R40 ;  /* 0x0003982801007387 */ /* 0x000fe80000100a00 */
[----:B------:R-:W3:Y:S01]  /*47560*/  LDL.LU.64 R34, [R1+0x1b68] ;  /* 0x001b680001227983 */ /* 0x000ee20000300a00 */
[----:B------:R-:W-:-:S03]  /*47570*/  IMAD.WIDE R36, R6, 0x4, R30 ;  /* 0x0000000406247825 */ /* 0x000fc600078e021e */
[----:B------:R-:W3:Y:S04]  /*47580*/  LDL.LU.64 R32, [R1+0x1b70] ;  /* 0x001b700001207983 */ /* 0x000ee80000300a00 */
[----:B------:R1:W-:Y:S04]  /*47590*/  STL.64 [R1+0x388], R38 ;  /* 0x0003882601007387 */ /* 0x0003e80000100a00 */
[----:B------:R4:W-:Y:S04]  /*475a0*/  STL.64 [R1+0x378], R36 ;  /* 0x0003782401007387 */ /* 0x0009e80000100a00 */
[----:B------:R-:W-:Y:S04]  /*475b0*/  LDGSTS.E [R19+0x45b80], desc[UR60][R40.64], P4 ;  /* 0x45b8000028137fae */ /* 0x000fe8000a12187c */
[----:B------:R1:W-:Y:S04]  /*475c0*/  LDGSTS.E [R18+0x45f80], desc[UR60][R38.64], P4 ;  /* 0x45f8000026127fae */ /* 0x0003e8000a12187c */
[----:B------:R-:W-:Y:S01]  /*475d0*/  LDGSTS.E [R9+0x46380], desc[UR60][R36.64], P4 ;  /* 0x4638000024097fae */ /* 0x000fe2000a12187c */
[----:B------:R-:W-:-:S03]  /*475e0*/  IMAD.WIDE R30, R6, 0x4, R22 ;  /* 0x00000004061e7825 */ /* 0x000fc600078e0216 */
[----:B------:R-:W3:Y:S01]  /*475f0*/  LDL.LU.64 R22, [R1+0x1b78] ;  /* 0x001b780001167983 */ /* 0x000ee20000300a00 */
[----:B-1----:R-:W-:-:S03]  /*47600*/  IMAD.WIDE R38, R6, 0x4, R10 ;  /* 0x0000000406267825 */ /* 0x002fc600078e020a */
[----:B------:R1:W-:Y:S04]  /*47610*/  STL.64 [R1+0x368], R30 ;  /* 0x0003681e01007387 */ /* 0x0003e80000100a00 */
[----:B------:R-:W3:Y:S01]  /*47620*/  LDL.LU.64 R10, [R1+0x1b80] ;  /* 0x001b8000010a7983 */ /* 0x000ee20000300a00 */
[----:B----4-:R-:W-:-:S03]  /*47630*/  IMAD.WIDE R28, R6, 0x4, R28 ;  /* 0x00000004061c7825 */ /* 0x010fc600078e021c */
[----:B------:R-:W-:Y:S04]  /*47640*/  STL.64 [R1+0x358], R38 ;  /* 0x0003582601007387 */ /* 0x000fe80000100a00 */
[----:B------:R-:W-:Y:S01]  /*47650*/  STL.64 [R1+0x348], R28 ;  /* 0x0003481c01007387 */ /* 0x000fe20000100a00 */
[----:B------:R-:W-:-:S03]  /*47660*/  IMAD.WIDE R26, R6, 0x4, R26 ;  /* 0x00000004061a7825 */ /* 0x000fc600078e021a */
[----:B------:R-:W4:Y:S04]  /*47670*/  LDL.LU.64 R36, [R1+0x1b88] ;  /* 0x001b880001247983 */ /* 0x000f280000300a00 */
[----:B------:R-:W-:Y:S04]  /*47680*/  LDGSTS.E [R8+0x46780], desc[UR60][R30.64], P4 ;  /* 0x467800001e087fae */ /* 0x000fe8000a12187c */
[----:B------:R2:W-:Y:S04]  /*47690*/  STL.64 [R1+0x338], R26 ;  /* 0x0003381a01007387 */ /* 0x0005e80000100a00 */
[----:B------:R-:W-:Y:S04]  /*476a0*/  LDGSTS.E [R19+0x46b80], desc[UR60][R38.64], P4 ;  /* 0x46b8000026137fae */ /* 0x000fe8000a12187c */
[----:B-1----:R-:W4:Y:S04]  /*476b0*/  LDL.LU.64 R30, [R1+0x1b90] ;  /* 0x001b9000011e7983 */ /* 0x002f280000300a00 */
[----:B------:R3:W-:Y:S04]  /*476c0*/  LDGSTS.E [R18+0x46f80], desc[UR60][R28.64], P4 ;  /* 0x46f800001c127fae */ /* 0x0007e8000a12187c */
[----:B------:R1:W-:Y:S01]  /*476d0*/  LDGSTS.E [R9+0x47380], desc[UR60][R26.64], P4 ;  /* 0x473800001a097fae */ /* 0x0003e2000a12187c */
[----:B--2---:R-:W-:-:S05]  /*476e0*/  IMAD.WIDE R24, R6, 0x4, R24 ;  /* 0x0000000406187825 */ /* 0x004fca00078e0218 */
[----:B------:R2:W-:Y:S04]  /*476f0*/  STL.64 [R1+0x328], R24 ;  /* 0x0003281801007387 */ /* 0x0005e80000100a00 */
[----:B------:R-:W1:Y:S04]  /*47700*/  LDL.LU.64 R26, [R1+0x1b98] ;  /* 0x001b9800011a7983 */ /* 0x000e680000300a00 */
[----:B------:R-:W-:Y:S04]  /*47710*/  LDGSTS.E [R8+0x47780], desc[UR60][R24.64], P4 ;  /* 0x4778000018087fae */ /* 0x000fe8000a12187c */
[----:B--2---:R-:W2:Y:S01]  /*47720*/  LDL.LU.64 R24, [R1+0x1ba0] ;  /* 0x001ba00001187983 */ /* 0x004ea20000300a00 */
[----:B---3--:R-:W-:-:S03]  /*47730*/  IMAD.WIDE R28, R6, 0x4, R20 ;  /* 0x00000004061c7825 */ /* 0x008fc600078e0214 */
[----:B------:R-:W3:Y:S01]  /*47740*/  LDL.LU.64 R20, [R1+0x1ba8] ;  /* 0x001ba80001147983 */ /* 0x000ee20000300a00 */
[----:B------:R-:W-:-:S03]  /*47750*/  IMAD.WIDE R34, R6, 0x4, R34 ;  /* 0x0000000406227825 */ /* 0x000fc600078e0222 */
[----:B------:R4:W-:Y:S01]  /*47760*/  STL.64 [R1+0x318], R28 ;  /* 0x0003181c01007387 */ /* 0x0009e20000100a00 */
[----:B------:R-:W-:-:S03]  /*47770*/  IMAD.WIDE R32, R6, 0x4, R32 ;  /* 0x0000000406207825 */ /* 0x000fc600078e0220 */
[----:B------:R4:W-:Y:S04]  /*47780*/  STL.64 [R1+0x308], R34 ;  /* 0x0003082201007387 */ /* 0x0009e80000100a00 */
[----:B------:R-:W-:Y:S04]  /*47790*/  LDGSTS.E [R19+0x47b80], desc[UR60][R28.64], P4 ;  /* 0x47b800001c137fae */ /* 0x000fe8000a12187c */
[----:B------:R-:W-:Y:S04]  /*477a0*/  STL.64 [R1+0x2f8], R32 ;  /* 0x0002f82001007387 */ /* 0x000fe80000100a00 */
[----:B------:R-:W-:Y:S04]  /*477b0*/  LDGSTS.E [R18+0x47f80], desc[UR60][R34.64], P4 ;  /* 0x47f8000022127fae */ /* 0x000fe8000a12187c */
[----:B----4-:R-:W4:Y:S04]  /*477c0*/  LDL.LU.64 R28, [R1+0x1bb0] ;  /* 0x001bb000011c7983 */ /* 0x010f280000300a00 */
[----:B------:R-:W-:Y:S01]  /*477d0*/  LDGSTS.E [R9+0x60380], desc[UR60][R32.64], P4 ;  /* 0x6038000020097fae */ /* 0x000fe2000a12187c */
[----:B------:R-:W-:-:S05]  /*477e0*/  IMAD.WIDE R22, R6, 0x4, R22 ;  /* 0x0000000406167825 */ /* 0x000fca00078e0216 */
[----:B------:R1:W-:Y:S04]  /*477f0*/  STL.64 [R1+0x2e8], R22 ;  /* 0x0002e81601007387 */ /* 0x0003e80000100a00 */
[----:B------:R-:W4:Y:S01]  /*47800*/  LDL.LU.64 R34, [R1+0x1bb8] ;  /* 0x001bb80001227983 */ /* 0x000f220000300a00 */
[----:B------:R-:W-:-:S03]  /*47810*/  IMAD.WIDE R40, R6, 0x4, R10 ;  /* 0x0000000406287825 */ /* 0x000fc600078e020a */
[----:B------:R-:W-:Y:S04]  /*47820*/  LDGSTS.E [R8+0x60780], desc[UR60][R22.64], P4 ;  /* 0x6078000016087fae */ /* 0x000fe8000a12187c */
[----:B------:R-:W4:Y:S04]  /*47830*/  LDL.LU.64 R10, [R1+0x1bc0] ;  /* 0x001bc000010a7983 */ /* 0x000f280000300a00 */
[----:B------:R2:W-:Y:S01]  /*47840*/  LDGSTS.E [R19+0x60b80], desc[UR60][R40.64], P4 ;  /* 0x60b8000028137fae */ /* 0x0005e2000a12187c */
[----:B------:R-:W-:-:S03]  /*47850*/  IMAD.WIDE R38, R6, 0x4, R36 ;  /* 0x0000000406267825 */ /* 0x000fc600078e0224 */
[----:B-1----:R-:W4:Y:S04]  /*47860*/  LDL.LU.64 R22, [R1+0x1bc8] ;  /* 0x001bc80001167983 */ /* 0x002f280000300a00 */
[----:B------:R-:W4:Y:S04]  /*47870*/  LDL.LU.64 R32, [R1+0x1bd0] ;  /* 0x001bd00001207983 */ /* 0x000f280000300a00 */
[----:B------:R2:W-:Y:S04]  /*47880*/  STL.64 [R1+0x2d8], R40 ;  /* 0x0002d82801007387 */ /* 0x0005e80000100a00 */
[----:B------:R3:W-:Y:S01]  /*47890*/  LDGSTS.E [R18+0x60f80], desc[UR60][R38.64], P4 ;  /* 0x60f8000026127fae */ /* 0x0007e2000a12187c */
[----:B------:R-:W-:-:S03]  /*478a0*/  IMAD.WIDE R36, R6, 0x4, R30 ;  /* 0x0000000406247825 */ /* 0x000fc600078e021e */
[----:B------:R-:W4:Y:S04]  /*478b0*/  LDL.LU.64 R30, [R1+0x1bd8] ;  /* 0x001bd800011e7983 */ /* 0x000f280000300a00 */
[----:B------:R-:W-:Y:S04]  /*478c0*/  STL.64 [R1+0x2c8], R38 ;  /* 0x0002c82601007387 */ /* 0x000fe80000100a00 */
[----:B------:R-:W-:Y:S04]  /*478d0*/  STL.64 [R1+0x2b8], R36 ;  /* 0x0002b82401007387 */ /* 0x000fe80000100a00 */
[----:B------:R4:W-:Y:S01]  /*478e0*/  LDGSTS.E [R9+0x61380], desc[UR60][R36.64], P4 ;  /* 0x6138000024097fae */ /* 0x0009e2000a12187c */
[----:B------:R-:W-:-:S05]  /*478f0*/  IMAD.WIDE R26, R6, 0x4, R26 ;  /* 0x00000004061a7825 */ /* 0x000fca00078e021a */
[----:B------:R1:W-:Y:S04]  /*47900*/  STL.64 [R1+0x2a8], R26 ;  /* 0x0002a81a01007387 */ /* 0x0003e80000100a00 */
[----:B------:R-:W-:Y:S01]  /*47910*/  LDGSTS.E [R8+0x61780], desc[UR60][R26.64], P4 ;  /* 0x617800001a087fae */ /* 0x000fe2000a12187c */
[----:B--2---:R-:W-:-:S03]  /*47920*/  IMAD.WIDE R40, R6, 0x4, R24 ;  /* 0x0000000406287825 */ /* 0x004fc600078e0218 */
[----:B-1----:R-:W2:Y:S04]  /*47930*/  LDL.LU.64 R26, [R1+0x1be0] ;  /* 0x001be000011a7983 */ /* 0x002ea80000300a00 */
[----:B------:R-:W2:Y:S01]  /*47940*/  LDL.LU.64 R24, [R1+0x1be8] ;  /* 0x001be80001187983 */ /* 0x000ea20000300a00 */
[----:B---3--:R-:W-:-:S03]  /*47950*/  IMAD.WIDE R38, R6, 0x4, R20 ;  /* 0x0000000406267825 */ /* 0x008fc600078e0214 */
[----:B------:R-:W-:Y:S04]  /*47960*/  STL.64 [R1+0x298], R40 ;  /* 0x0002982801007387 */ /* 0x000fe80000100a00 */
[----:B------:R-:W3:Y:S04]  /*47970*/  LDL.LU.64 R20, [R1+0x1bf0] ;  /* 0x001bf00001147983 */ /* 0x000ee80000300a00 */
[----:B------:R1:W-:Y:S04]  /*47980*/  STL.64 [R1+0x288], R38 ;  /* 0x0002882601007387 */ /* 0x0003e80000100a00 */
[----:B------:R-:W-:Y:S04]  /*47990*/  LDGSTS.E [R19+0x61b80], desc[UR60][R40.64], P4 ;  /* 0x61b8000028137fae */ /* 0x000fe8000a12187c */
[----:B------:R1:W-:Y:S01]  /*479a0*/  LDGSTS.E [R18+0x61f80], desc[UR60][R38.64], P4 ;  /* 0x61f8000026127fae */ /* 0x0003e2000a12187c */
[----:B----4-:R-:W-:-:S03]  /*479b0*/  IMAD.WIDE R36, R6, 0x4, R28 ;  /* 0x0000000406247825 */ /* 0x010fc600078e021c */
[----:B------:R-:W4:Y:S04]  /*479c0*/  LDL.LU.64 R28, [R1+0x1bf8] ;  /* 0x001bf800011c7983 */ /* 0x000f280000300a00 */
[----:B------:R1:W-:Y:S04]  /*479d0*/  STL.64 [R1+0x278], R36 ;  /* 0x0002782401007387 */ /* 0x0003e80000100a00 */
[----:B------:R1:W-:Y:S01]  /*479e0*/  LDGSTS.E [R9+0x62380], desc[UR60][R36.64], P4 ;  /* 0x6238000024097fae */ /* 0x0003e2000a12187c */
[----:B------:R-:W-:-:S04]  /*479f0*/  IMAD.WIDE R34, R6, 0x4, R34 ;  /* 0x0000000406227825 */ /* 0x000fc800078e0222 */
[C---:B------:R-:W-:Y:S01]  /*47a00*/  IMAD.WIDE R10, R6.reuse, 0x4, R10 ;  /* 0x00000004060a7825 */ /* 0x040fe200078e020a */
[----:B------:R-:W-:Y:S03]  /*47a10*/  STL.64 [R1+0x268], R34 ;  /* 0x0002682201007387 */ /* 0x000fe60000100a00 */
[C---:B------:R-:W-:Y:S01]  /*47a20*/  IMAD.WIDE R22, R6.reuse, 0x4, R22 ;  /* 0x0000000406167825 */ /* 0x040fe200078e0216 */
[----:B------:R1:W-:Y:S03]  /*47a30*/  STL.64 [R1+0x258], R10 ;  /* 0x0002580a01007387 */ /* 0x0003e60000100a00 */
[C---:B-1----:R-:W-:Y:S01]  /*47a40*/  IMAD.WIDE R38, R6.reuse, 0x4, R32 ;  /* 0x0000000406267825 */ /* 0x042fe200078e0220 */
[----:B------:R-:W-:Y:S04]  /*47a50*/  LDGSTS.E [R8+0x62780], desc[UR60][R34.64], P4 ;  /* 0x6278000022087fae */ /* 0x000fe8000a12187c */
[----:B------:R1:W-:Y:S04]  /*47a60*/  STL.64 [R1+0x248], R22 ;  /* 0x0002481601007387 */ /* 0x0003e80000100a00 */
[----:B------:R-:W-:Y:S01]  /*47a70*/  LDGSTS.E [R19+0x62b80], desc[UR60][R10.64], P4 ;  /* 0x62b800000a137fae */ /* 0x000fe2000a12187c */
[----:B------:R-:W-:-:S03]  /*47a80*/  IMAD.WIDE R36, R6, 0x4, R30 ;  /* 0x0000000406247825 */ /* 0x000fc600078e021e */
[----:B------:R-:W-:Y:S04]  /*47a90*/  STL.64 [R1+0x238], R38 ;  /* 0x0002382601007387 */ /* 0x000fe80000100a00 */
[----:B------:R-:W-:Y:S04]  /*47aa0*/  LDGSTS.E [R18+0x62f80], desc[UR60][R22.64], P4 ;  /* 0x62f8000016127fae */ /* 0x000fe8000a12187c */
[----:B------:R-:W4:Y:S04]  /*47ab0*/  LDL.LU.64 R10, [R1+0x1c00] ;  /* 0x001c0000010a7983 */ /* 0x000f280000300a00 */
[----:B------:R-:W4:Y:S04]  /*47ac0*/  LDL.LU.64 R34, [R1+0x1c08] ;  /* 0x001c080001227983 */ /* 0x000f280000300a00 */
[----:B------:R-:W-:Y:S04]  /*47ad0*/  STL.64 [R1+0x228], R36 ;  /* 0x0002282401007387 */ /* 0x000fe80000100a00 */
[----:B------:R-:W4:Y:S04]  /*47ae0*/  LDL.LU.64 R32, [R1+0x1c10] ;  /* 0x001c100001207983 */ /* 0x000f280000300a00 */
[----:B------:R-:W4:Y:S04]  /*47af0*/  LDL.LU.64 R30, [R1+0x1c18] ;  /* 0x001c1800011e7983 */ /* 0x000f280000300a00 */
[----:B-1----:R-:W4:Y:S04]  /*47b00*/  LDL.LU.64 R22, [R1+0x1c20] ;  /* 0x001c200001167983 */ /* 0x002f280000300a00 */
[----:B------:R-:W-:Y:S04]  /*47b10*/  LDGSTS.E [R9+0x63380], desc[UR60][R38.64], P4 ;  /* 0x6338000026097fae */ /* 0x000fe8000a12187c */
[----:B------:R-:W-:Y:S01]  /*47b20*/  LDGSTS.E [R8+0x63780], desc[UR60][R36.64], P4 ;  /* 0x6378000024087fae */ /* 0x000fe2000a12187c */
[----:B--2---:R-:W-:-:S04]  /*47b30*/  IMAD.WIDE R26, R6, 0x4, R26 ;  /* 0x00000004061a7825 */ /* 0x004fc800078e021a */
[C---:B------:R-:W-:Y:S01]  /*47b40*/  IMAD.WIDE R24, R6.reuse, 0x4, R24 ;  /* 0x0000000406187825 */ /* 0x040fe200078e0218 */
[----:B------:R-:W-:Y:S03]  /*47b50*/  STL.64 [R1+0x218], R26 ;  /* 0x0002181a01007387 */ /* 0x000fe60000100a00 */
[C---:B---3--:R-:W-:Y:S01]  /*47b60*/  IMAD.WIDE R20, R6.reuse, 0x4, R20 ;  /* 0x0000000406147825 */ /* 0x048fe200078e0214 */
[----:B------:R-:W-:Y:S04]  /*47b70*/  STL.64 [R1+0x208], R24 ;  /* 0x0002081801007387 */ /* 0x000fe80000100a00 */
[----:B------:R1:W-:Y:S04]  /*47b80*/  STL.64 [R1+0x1f8], R20 ;  /* 0x0001f81401007387 */ /* 0x0003e80000100a00 */
[----:B------:R-:W-:Y:S04]  /*47b90*/  LDGSTS.E [R19+0x63b80], desc[UR60][R26.64], P4 ;  /* 0x63b800001a137fae */ /* 0x000fe8000a12187c */
[----:B------:R-:W-:Y:S04]  /*47ba0*/  LDGSTS.E [R18+0x63f80], desc[UR60][R24.64], P4 ;  /* 0x63f8000018127fae */ /* 0x000fe8000a12187c */
[----:B------:R1:W-:Y:S01]  /*47bb0*/  LDGSTS.E [R9+0x64380], desc[UR60][R20.64], P4 ;  /* 0x6438000014097fae */ /* 0x0003e2000a12187c */
[----:B----4-:R-:W-:-:S05]  /*47bc0*/  IMAD.WIDE R28, R6, 0x4, R28 ;  /* 0x00000004061c7825 */ /* 0x010fca00078e021c */
[----:B------:R2:W-:Y:S01]  /*47bd0*/  STL.64 [R1+0x1e0], R28 ;  /* 0x0001e01c01007387 */ /* 0x0005e20000100a00 */
[----:B-1----:R-:W1:Y:S03]  /*47be0*/  LDC R21, c[0x0][0x230] ;  /* 0x00008c00ff157b82 */ /* 0x002e660000000800 */
[----:B------:R-:W3:Y:S01]  /*47bf0*/  LDL.LU.64 R26, [R1+0x1c28] ;  /* 0x001c2800011a7983 */ /* 0x000ee20000300a00 */
[----:B------:R-:W-:-:S03]  /*47c00*/  IADD3 R20, R251, 0x200000, RZ ;  /* 0x00200000fb147810 */ /* 0x000fc60007ffe0ff */
[----:B------:R-:W4:Y:S04]  /*47c10*/  LDL.LU.64 R24, [R1+0x1c30] ;  /* 0x001c300001187983 */ /* 0x000f280000300a00 */
[----:B------:R-:W4:Y:S04]  /*47c20*/  LDL.LU.64 R38, [R1+0x1c38] ;  /* 0x001c380001267983 */ /* 0x000f280000300a00 */
[----:B------:R-:W4:Y:S04]  /*47c30*/  LDL.LU.64 R36, [R1+0x1c40] ;  /* 0x001c400001247983 */ /* 0x000f280000300a00 */
[----:B------:R-:W-:Y:S04]  /*47c40*/  LDGSTS.E [R8+0x64780], desc[UR60][R28.64], P4 ;  /* 0x647800001c087fae */ /* 0x000fe8000a12187c */
[----:B--2---:R-:W2:Y:S01]  /*47c50*/  LDL.LU.64 R28, [R1+0x1c48] ;  /* 0x001c4800011c7983 */ /* 0x004ea20000300a00 */
[----:B------:R-:W-:-:S04]  /*47c60*/  IMAD.WIDE R10, R6, 0x4, R10 ;  /* 0x00000004060a7825 */ /* 0x000fc800078e020a */
[C---:B------:R-:W-:Y:S01]  /*47c70*/  IMAD.WIDE R42, R6.reuse, 0x4, R34 ;  /* 0x00000004062a7825 */ /* 0x040fe200078e0222 */
[----:B------:R1:W-:Y:S03]  /*47c80*/  STL.64 [R1+0x1c8], R10 ;  /* 0x0001c80a01007387 */ /* 0x0003e60000100a00 */
[C---:B------:R-:W-:Y:S01]  /*47c90*/  IMAD.WIDE R40, R6.reuse, 0x4, R32 ;  /* 0x0000000406287825 */ /* 0x040fe200078e0220 */
[----:B------:R-:W-:Y:S03]  /*47ca0*/  STL.64 [R1+0x1b0], R42 ;  /* 0x0001b02a01007387 */ /* 0x000fe60000100a00 */
[C---:B------:R-:W-:Y:S01]  /*47cb0*/  IMAD.WIDE R30, R6.reuse, 0x4, R30 ;  /* 0x00000004061e7825 */ /* 0x040fe200078e021e */
[----:B------:R-:W-:Y:S03]  /*47cc0*/  LDGSTS.E [R20+0x64b80], desc[UR60][R10.64], P4 ;  /* 0x64b800000a147fae */ /* 0x000fe6000a12187c */
[C---:B------:R-:W-:Y:S01]  /*47cd0*/  IMAD.WIDE R22, R6.reuse, 0x4, R22 ;  /* 0x0000000406167825 */ /* 0x040fe200078e0216 */
[----:B------:R-:W-:Y:S04]  /*47ce0*/  STL.64 [R1+0x198], R40 ;  /* 0x0001982801007387 */ /* 0x000fe80000100a00 */
[----:B------:R-:W-:Y:S04]  /*47cf0*/  LDGSTS.E [R19+0x64f80], desc[UR60][R42.64], P4 ;  /* 0x64f800002a137fae */ /* 0x000fe8000a12187c */
[----:B-1----:R-:W2:Y:S04]  /*47d00*/  LDL.LU.64 R10, [R1+0x1c50] ;  /* 0x001c5000010a7983 */ /* 0x002ea80000300a00 */
[----:B------:R1:W-:Y:S04]  /*47d10*/  STL.64 [R1+0x180], R30 ;  /* 0x0001801e01007387 */ /* 0x0003e80000100a00 */
[----:B------:R-:W2:Y:S04]  /*47d20*/  LDL.LU.64 R34, [R1+0x1c58] ;  /* 0x001c580001227983 */ /* 0x000ea80000300a00 */
[----:B------:R1:W-:Y:S04]  /*47d30*/  STL.64 [R1+0x168], R22 ;  /* 0x0001681601007387 */ /* 0x0003e80000100a00 */
[----:B------:R-:W2:Y:S04]  /*47d40*/  LDL.LU.64 R32, [R1+0x1c60] ;  /* 0x001c600001207983 */ /* 0x000ea80000300a00 */
[----:B------:R-:W-:Y:S04]  /*47d50*/  LDGSTS.E [R18+0x65380], desc[UR60][R40.64], P4 ;  /* 0x6538000028127fae */ /* 0x000fe8000a12187c */
[----:B------:R-:W-:Y:S04]  /*47d60*/  LDGSTS.E [R9+0x65780], desc[UR60][R30.64], P4 ;  /* 0x657800001e097fae */ /* 0x000fe8000a12187c */
[----:B------:R1:W-:Y:S04]  /*47d70*/  LDGSTS.E [R8+0x65b80], desc[UR60][R22.64], P4 ;  /* 0x65b8000016087fae */ /* 0x0003e8000a12187c */
[----:B-1----:R-:W2:Y:S01]  /*47d80*/  LDL.LU.64 R30, [R1+0x1c68] ;  /* 0x001c6800011e7983 */ /* 0x002ea20000300a00 */
[----:B------:R-:W1:Y:S01]  /*47d90*/  LDC R22, c[0x0][0x230] ;  /* 0x00008c00ff167b82 */ /* 0x000e620000000800 */
[----:B---3--:R-:W-:-:S04]  /*47da0*/  IMAD.WIDE R26, R6, 0x4, R26 ;  /* 0x00000004061a7825 */ /* 0x008fc800078e021a */
[C---:B----4-:R-:W-:Y:S01]  /*47db0*/  IMAD.WIDE R24, R6.reuse, 0x4, R24 ;  /* 0x0000000406187825 */ /* 0x050fe200078e0218 */
[----:B------:R-:W-:Y:S03]  /*47dc0*/  STL.64 [R1+0x150], R26 ;  /* 0x0001501a01007387 */ /* 0x000fe60000100a00 */
[C---:B------:R-:W-:Y:S01]  /*47dd0*/  IMAD.WIDE R40, R6.reuse, 0x4, R38 ;  /* 0x0000000406287825 */ /* 0x040fe200078e0226 */
[----:B------:R3:W-:Y:S03]  /*47de0*/  STL.64 [R1+0x138], R24 ;  /* 0x0001381801007387 */ /* 0x0007e60000100a00 */
[C---:B------:R-:W-:Y:S01]  /*47df0*/  IMAD.WIDE R38, R6.reuse, 0x4, R36 ;  /* 0x0000000406267825 */ /* 0x040fe200078e0224 */
[----:B------:R-:W-:Y:S04]  /*47e00*/  LDGSTS.E [R20+0x65f80], desc[UR60][R26.64], P4 ;  /* 0x65f800001a147fae */ /* 0x000fe8000a12187c */
[----:B------:R-:W-:Y:S04]  /*47e10*/  STL.64 [R1+0x120], R40 ;  /* 0x0001202801007387 */ /* 0x000fe80000100a00 */
[----:B------:R-:W-:Y:S04]  /*47e20*/  LDGSTS.E [R19+0x66380], desc[UR60][R24.64], P4 ;  /* 0x6638000018137fae */ /* 0x000fe8000a12187c */
[----:B------:R-:W-:Y:S01]  /*47e30*/  STL.64 [R1+0x108], R38 ;  /* 0x0001082601007387 */ /* 0x000fe20000100a00 */
[----:B--2---:R-:W-:-:S03]  /*47e40*/  IMAD.WIDE R36, R6, 0x4, R28 ;  /* 0x0000000406247825 */ /* 0x004fc600078e021c */
[----:B------:R-:W-:Y:S04]  /*47e50*/  LDGSTS.E [R18+0x66780], desc[UR60][R40.64], P4 ;  /* 0x6678000028127fae */ /* 0x000fe8000a12187c */
[----:B---3--:R-:W2:Y:S04]  /*47e60*/  LDL.LU.64 R24, [R1+0x2958] ;  /* 0x0029580001187983 */ /* 0x008ea80000300a00 */
[----:B------:R3:W-:Y:S04]  /*47e70*/  STL.64 [R1+0xf0], R36 ;  /* 0x0000f02401007387 */ /* 0x0007e80000100a00 */
[----:B------:R-:W4:Y:S04]  /*47e80*/  LDL.LU.64 R28, [R1+0x2950] ;  /* 0x00295000011c7983 */ /* 0x000f280000300a00 */
[----:B------:R-:W-:Y:S04]  /*47e90*/  LDGSTS.E [R9+0x66b80], desc[UR60][R38.64], P4 ;  /* 0x66b8000026097fae */ /* 0x000fe8000a12187c */
[----:B------:R-:W4:Y:S04]  /*47ea0*/  LDL.LU.64 R26, [R1+0x2948] ;  /* 0x00294800011a7983 */ /* 0x000f280000300a00 */
[----:B------:R3:W-:Y:S01]  /*47eb0*/  LDGSTS.E [R8+0x66f80], desc[UR60][R36.64], P4 ;  /* 0x66f8000024087fae */ /* 0x0007e2000a12187c */
[----:B------:R-:W-:-:S05]  /*47ec0*/  IMAD.WIDE R10, R6, 0x4, R10 ;  /* 0x00000004060a7825 */ /* 0x000fca00078e020a */
[----:B------:R1:W-:Y:S01]  /*47ed0*/  STL.64 [R1+0xd8], R10 ;  /* 0x0000d80a01007387 */ /* 0x0003e20000100a00 */
[----:B---3--:R-:W-:-:S03]  /*47ee0*/  IMAD.WIDE R36, R6, 0x4, R34 ;  /* 0x0000000406247825 */ /* 0x008fc600078e0222 */
[----:B------:R-:W-:Y:S01]  /*47ef0*/  STL.64 [R1+0x4b00], R250 ;  /* 0x004b00fa01007387 */ /* 0x000fe20000100a00 */
[----:B------:R-:W-:-:S03]  /*47f00*/  IMAD.WIDE R38, R6, 0x4, R32 ;  /* 0x0000000406267825 */ /* 0x000fc600078e0220 */
[----:B------:R3:W-:Y:S04]  /*47f10*/  STL.64 [R1+0xc0], R36 ;  /* 0x0000c02401007387 */ /* 0x0007e80000100a00 */
[----:B------:R-:W-:Y:S04]  /*47f20*/  STL.64 [R1+0xa8], R38 ;  /* 0x0000a82601007387 */ /* 0x000fe80000100a00 */
[----:B------:R-:W4:Y:S04]  /*47f30*/  LDL.LU.64 R34, [R1+0x2940] ;  /* 0x0029400001227983 */ /* 0x000f280000300a00 */
[----:B------:R-:W4:Y:S04]  /*47f40*/  LDL.LU.64 R32, [R1+0x2938] ;  /* 0x0029380001207983 */ /* 0x000f280000300a00 */
[----:B------:R3:W-:Y:S01]  /*47f50*/  LDGSTS.E [R19+0x67380], desc[UR60][R10.64], P4 ;  /* 0x673800000a137fae */ /* 0x0007e2000a12187c */
[----:B------:R-:W-:-:S03]  /*47f60*/  IMAD.WIDE R30, R6, 0x4, R30 ;  /* 0x00000004061e7825 */ /* 0x000fc600078e021e */
[----:B------:R3:W-:Y:S01]  /*47f70*/  LDGSTS.E [R18+0x67780], desc[UR60][R36.64], P4 ;  /* 0x6778000024127fae */ /* 0x0007e2000a12187c */
[----:B------:R-:W-:-:S03]  /*47f80*/  VIADD R196, R2, 0x100000 ;  /* 0x0010000002c47836 */ /* 0x000fc60000000000 */
[----:B------:R4:W-:Y:S01]  /*47f90*/  STL.64 [R1+0x90], R30 ;  /* 0x0000901e01007387 */ /* 0x0009e20000100a00 */
[----:B------:R-:W-:Y:S02]  /*47fa0*/  VIADD R20, R21, 0xfffffeff ;  /* 0xfffffeff15147836 */ /* 0x000fe40000000000 */
[----:B------:R-:W-:Y:S01]  /*47fb0*/  VIADD R205, R205, 0xfffffe98 ;  /* 0xfffffe98cdcd7836 */ /* 0x000fe20000000000 */
[----:B-1----:R-:W4:Y:S01]  /*47fc0*/  LDL.LU.64 R10, [R1+0x2930] ;  /* 0x00293000010a7983 */ /* 0x002f220000300a00 */
[----:B---3--:R-:W-:Y:S01]  /*47fd0*/  IADD3 R19, R22, -0x102, RZ ;  /* 0xfffffefe16137810 */ /* 0x008fe20007ffe0ff */
[----:B------:R-:W1:Y:S02]  /*47fe0*/  LDC R21, c[0x0][0x230] ;  /* 0x00008c00ff157b82 */ /* 0x000e640000000800 */
[----:B------:R-:W3:Y:S04]  /*47ff0*/  LDL.LU.64 R36, [R1+0x2928] ;  /* 0x0029280001247983 */ /* 0x000ee80000300a00 */
[----:B------:R1:W-:Y:S01]  /*48000*/  LDGSTS.E [R9+0x67b80], desc[UR60][R38.64], P4 ;  /* 0x67b8000026097fae */ /* 0x0003e2000a12187c */
[----:B------:R-:W-:Y:S01]  /*48010*/  IADD3 R206, R206, -0x160, RZ ;  /* 0xfffffea0cece7810 */ /* 0x000fe20007ffe0ff */
[C---:B------:R-:W-:Y:S01]  /*48020*/  VIADD R212, R2.reuse, 0x100000 ;  /* 0x0010000002d47836 */ /* 0x040fe20000000000 */
[C---:B------:R-:W-:Y:S01]  /*48030*/  IADD3 R213, R2.reuse, 0x100000, RZ ;  /* 0x0010000002d57810 */ /* 0x040fe20007ffe0ff */
[----:B------:R1:W-:Y:S01]  /*48040*/  LDGSTS.E [R8+0x67f80], desc[UR60][R30.64], P4 ;  /* 0x67f800001e087fae */ /* 0x0003e2000a12187c */
[C---:B------:R-:W-:Y:S01]  /*48050*/  IADD3 R211, R2.reuse, 0x100000, RZ ;  /* 0x0010000002d37810 */ /* 0x040fe20007ffe0ff */
[----:B------:R-:W-:Y:S01]  /*48060*/  VIADD R210, R2, 0x100000 ;  /* 0x0010000002d27836 */ /* 0x000fe20000000000 */
[----:B------:R-:W-:Y:S01]  /*48070*/  IADD3 R252, R3, 0x100000, RZ ;  /* 0x0010000003fc7810 */ /* 0x000fe20007ffe0ff */
[----:B------:R-:W0:Y:S01]  /*48080*/  LDGDEPBAR ;  /* 0x00000000000079af */ /* 0x000e220000000000 */
[----:B------:R-:W-:Y:S01]  /*48090*/  ISETP.GE.U32.AND P0, PT, R20, 0x7ffffe80, PT ;  /* 0x7ffffe801400780c */ /* 0x000fe20003f06070 */
[C---:B------:R-:W-:Y:S01]  /*480a0*/  VIADD R18, R0.reuse, 0x100000 ;  /* 0x0010000000127836 */ /* 0x040fe20000000000 */
[----:B------:R-:W-:Y:S01]  /*480b0*/  ISETP.GE.U32.AND P1, PT, R19, 0x7ffffe7f, PT ;  /* 0x7ffffe7f1300780c */ /* 0x000fe20003f26070 */
[----:B------:R-:W3:Y:S01]  /*480c0*/  LDC R20, c[0x0][0x230] ;  /* 0x00008c00ff147b82 */ /* 0x000ee20000000800 */
[C---:B-1----:R-:W-:Y:S01]  /*480d0*/  IADD3 R9, R0.reuse, 0x100000, RZ ;  /* 0x0010000000097810 */ /* 0x042fe20007ffe0ff */
[C---:B------:R-:W-:Y:S01]  /*480e0*/  VIADD R8, R0.reuse, 0x100000 ;  /* 0x0010000000087836 */ /* 0x040fe20000000000 */
[----:B------:R-:W-:Y:S01]  /*480f0*/  IADD3 R19, R0, 0x100000, RZ ;  /* 0x0010000000137810 */ /* 0x000fe20007ffe0ff */
[----:B------:R-:W-:-:S02]  /*48100*/  VIADD R214, R214, 0xfffffef7 ;  /* 0xfffffef7d6d67836 */ /* 0x000fc40000000000 */
[----:B------:R-:W-:Y:S01]  /*48110*/  VIADD R13, R2, 0x100000 ;  /* 0x00100000020d7836 */ /* 0x000fe20000000000 */
[----:B------:R-:W-:Y:S01]  /*48120*/  IADD3 R17, R3, 0x100000, RZ ;  /* 0x0010000003117810 */ /* 0x000fe20007ffe0ff */
[----:B------:R-:W1:Y:S01]  /*48130*/  LDC R6, c[0x0][0x230] ;  /* 0x00008c00ff067b82 */ /* 0x000e620000000800 */
[----:B--2---:R-:W-:-:S07]  /*48140*/  IMAD.WIDE R24, R5, 0x4, R24 ;  /* 0x0000000405187825 */ /* 0x004fce00078e0218 */
[----:B------:R-:W-:Y:S01]  /*48150*/  BAR.SYNC.DEFER_BLOCKING 0x0 ;  /* 0x0000000000007b1d */ /* 0x000fe20000010000 */
[----:B----4-:R-:W-:-:S05]  /*48160*/  IMAD.WIDE R30, R5, 0x4, R28 ;  /* 0x00000004051e7825 */ /* 0x010fca00078e021c */
[----:B------:R2:W-:Y:S01]  /*48170*/  STL.64 [R1+0x88], R24 ;  /* 0x0000881801007387 */ /* 0x0005e20000100a00 */
[----:B------:R-:W-:-:S03]  /*48180*/  IMAD.WIDE R22, R5, 0x4, R26 ;  /* 0x0000000405167825 */ /* 0x000fc600078e021a */
[----:B------:R4:W-:Y:S04]  /*48190*/  STL.64 [R1+0x80], R30 ;  /* 0x0000801e01007387 */ /* 0x0009e80000100a00 */
[----:B------:R-:W-:Y:S04]  /*481a0*/  STL.64 [R1+0x78], R22 ;  /* 0x0000781601007387 */ /* 0x000fe80000100a00 */
[----:B------:R-:W-:Y:S01]  /*481b0*/  @!PT LDS RZ, [RZ] ;  /* 0x00000000fffff984 */ /* 0x000fe20000000800 */
[----:B------:R-:W-:Y:S01]  /*481c0*/  @!PT LDS RZ, [RZ] ;  /* 0x00000000fffff984 */ /* 0x000fe20000000800 */
[----:B------:R-:W-:Y:S01]  /*481d0*/  @!PT LDS RZ, [RZ] ;  /* 0x00000000fffff984 */ /* 0x000fe20000000800 */
[----:B------:R-:W-:Y:S04]  /*481e0*/  LDGSTS.E [R18+-0x80000], desc[UR60][R24.64], !P0 ;  /* 0x8000000018127fae */ /* 0x000fe8000c12187c */
[----:B------:R-:W3:Y:S04]  /*481f0*/  LDL.LU.64 R28, [R1+0x2920] ;  /* 0x00292000011c7983 */ /* 0x000ee80000300a00 */
[----:B------:R-:W-:Y:S04]  /*48200*/  LDGSTS.E [R9+-0x7c000], desc[UR60][R30.64], !P0 ;  /* 0x840000001e097fae */ /* 0x000fe8000c12187c */
[----:B--2---:R-:W2:Y:S04]  /*48210*/  LDL.LU.64 R24, [R1+0x2918] ;  /* 0x0029180001187983 */ /* 0x004ea80000300a00 */
[----:B------:R-:W2:Y:S04]  /*48220*/  LDL.LU.64 R26, [R1+0x2910] ;  /* 0x00291000011a7983 */ /* 0x000ea80000300a00 */
[----:B------:R3:W-:Y:S04]  /*48230*/  LDGSTS.E [R8+-0x78000], desc[UR60][R22.64], !P0 ;  /* 0x8800000016087fae */ /* 0x0007e8000c12187c */
[----:B----4-:R-:W4:Y:S01]  /*48240*/  LDL.LU.64 R30, [R1+0x2908] ;  /* 0x00290800011e7983 */ /* 0x010f220000300a00 */
[----:B------:R-:W-:-:S04]  /*48250*/  IMAD.WIDE R34, R5, 0x4, R34 ;  /* 0x0000000405227825 */ /* 0x000fc800078e0222 */
[C---:B------:R-:W-:Y:S01]  /*48260*/  IMAD.WIDE R32, R5.reuse, 0x4, R32 ;  /* 0x0000000405207825 */ /* 0x040fe200078e0220 */
[----:B------:R1:W-:Y:S04]  /*48270*/  STL.64 [R1+0x70], R34 ;  /* 0x0000702201007387 */ /* 0x0003e80000100a00 */
[----:B------:R3:W-:Y:S04]  /*48280*/  LDGSTS.E [R19+-0x74000], desc[UR60][R34.64], !P0 ;  /* 0x8c00000022137fae */ /* 0x0007e8000c12187c */
[----:B------:R3:W-:Y:S04]  /*48290*/  STL.64 [R1+0x68], R32 ;  /* 0x0000682001007387 */ /* 0x0007e80000100a00 */
[----:B------:R-:W-:Y:S01]  /*482a0*/  LDGSTS.E [R18+-0x7fffc], desc[UR60][R32.64], !P1 ;  /* 0x8000400020127fae */ /* 0x000fe2000c92187c */
[----:B------:R-:W-:-:S03]  /*482b0*/  IMAD.WIDE R10, R5, 0x4, R10 ;  /* 0x00000004050a7825 */ /* 0x000fc600078e020a */
[----:B-1----:R-:W4:Y:S01]  /*482c0*/  LDL.LU.64 R34, [R1+0x2900] ;  /* 0x0029000001227983 */ /* 0x002f220000300a00 */
[----:B---3--:R-:W-:-:S03]  /*482d0*/  IMAD.WIDE R22, R5, 0x4, R36 ;  /* 0x0000000405167825 */ /* 0x008fc600078e0224 */
[----:B------:R1:W-:Y:S04]  /*482e0*/  STL.64 [R1+0x60], R10 ;  /* 0x0000600a01007387 */ /* 0x0003e80000100a00 */
[----:B------:R3:W-:Y:S04]  /*482f0*/  STL.64 [R1+0x58], R22 ;  /* 0x0000581601007387 */ /* 0x0007e80000100a00 */
[----:B------:R-:W4:Y:S04]  /*48300*/  LDL.LU.64 R32, [R1+0x28f8] ;  /* 0x0028f80001207983 */ /* 0x000f280000300a00 */
[----:B------:R-:W4:Y:S04]  /*48310*/  LDL.LU.64 R36, [R1+0x28f0] ;  /* 0x0028f00001247983 */ /* 0x000f280000300a00 */
[----:B------:R-:W-:Y:S01]  /*48320*/  LDGSTS.E [R9+-0x7bffc], desc[UR60][R10.64], !P1 ;  /* 0x840040000a097fae */ /* 0x000fe2000c92187c */
[----:B------:R-:W-:-:S03]  /*48330*/  VIADD R19, R20, 0xfffffefd ;  /* 0xfffffefd14137836 */ /* 0x000fc60000000000 */
[----:B------:R3:W-:Y:S04]  /*48340*/  LDGSTS.E [R8+-0x77ffc], desc[UR60][R22.64], !P1 ;  /* 0x8800400016087fae */ /* 0x0007e8000c92187c */
[----:B-1----:R-:W4:Y:S01]  /*48350*/  LDL.LU.64 R10, [R1+0x28e8] ;  /* 0x0028e800010a7983 */ /* 0x002f220000300a00 */
[----:B------:R-:W-:Y:S01]  /*48360*/  ISETP.GE.U32.AND P0, PT, R19, 0x7ffffe7e, PT ;  /* 0x7ffffe7e1300780c */ /* 0x000fe20003f06070 */
[----:B------:R-:W-:Y:S01]  /*48370*/  VIADD R19, R0, 0x100000 ;  /* 0x0010000000137836 */ /* 0x000fe20000000000 */
[----:B------:R-:W-:Y:S01]  /*48380*/  IADD3 R20, R21, -0x104, RZ ;  /* 0xfffffefc15147810 */ /* 0x000fe20007ffe0ff */
[----:B---3--:R-:W1:Y:S08]  /*48390*/  LDC R22, c[0x0][0x230] ;  /* 0x00008c00ff167b82 */ /* 0x008e700000000800 */
[----:B------:R-:W3:Y:S01]  /*483a0*/  LDC R23, c[0x0][0x230] ;  /* 0x00008c00ff177b82 */ /* 0x000ee20000000800 */
[----:B------:R-:W-:-:S04]  /*483b0*/  IMAD.WIDE R28, R5, 0x4, R28 ;  /* 0x00000004051c7825 */ /* 0x000fc800078e021c */
[C---:B--2---:R-:W-:Y:S01]  /*483c0*/  IMAD.WIDE R24, R5.reuse, 0x4, R24 ;  /* 0x0000000405187825 */ /* 0x044fe200078e0218 */
[----:B------:R-:W-:Y:S03]  /*483d0*/  STL.64 [R1+0x50], R28 ;  /* 0x0000501c01007387 */ /* 0x000fe60000100a00 */
[C---:B------:R-:W-:Y:S01]  /*483e0*/  IMAD.WIDE R26, R5.reuse, 0x4, R26 ;  /* 0x00000004051a7825 */ /* 0x040fe200078e021a */
[----:B------:R2:W-:Y:S04]  /*483f0*/  STL.64 [R1+0x48], R24 ;  /* 0x0000481801007387 */ /* 0x0005e80000100a00 */
[----:B------:R-:W-:Y:S01]  /*48400*/  LDGSTS.E [R19+-0x73ffc], desc[UR60][R28.64], !P1 ;  /* 0x8c0040001c137fae */ /* 0x000fe2000c92187c */
[----:B------:R-:W-:Y:S01]  /*48410*/  ISETP.GE.U32.AND P1, PT, R20, 0x7ffffe7d, PT ;  /* 0x7ffffe7d1400780c */ /* 0x000fe20003f26070 */
[----:B----4-:R-:W-:-:S02]  /*48420*/  IMAD.WIDE R38, R5, 0x4, R30 ;  /* 0x0000000405267825 */ /* 0x010fc400078e021e */
[----:B------:R-:W-:Y:S04]  /*48430*/  LDGSTS.E [R18+-0x7fff8], desc[UR60][R24.64], !P0 ;  /* 0x8000800018127fae */ /* 0x000fe8000c12187c */
[----:B------:R4:W-:Y:S04]  /*48440*/  STL.64 [R1+0x40], R26 ;  /* 0x0000401a01007387 */ /* 0x0009e80000100a00 */
[----:B------:R-:W-:Y:S04]  /*48450*/  LDGSTS.E [R9+-0x7bff8], desc[UR60][R26.64], !P0 ;  /* 0x840080001a097fae */ /* 0x000fe8000c12187c */
[----:B--2---:R-:W2:Y:S04]  /*48460*/  LDL.LU.64 R24, [R1+0x28e0] ;  /* 0x0028e00001187983 */ /* 0x004ea80000300a00 */
[----:B------:R-:W-:Y:S04]  /*48470*/  STL.64 [R1+0x38], R38 ;  /* 0x0000382601007387 */ /* 0x000fe80000100a00 */
[----:B------:R-:W3:Y:S04]  /*48480*/  LDL.LU.64 R30, [R1+0x26c0] ;  /* 0x0026c000011e7983 */ /* 0x000ee80000300a00 */
[----:B------:R-:W3:Y:S04]  /*48490*/  LDL.LU.64 R28, [R1+0x26b8] ;  /* 0x0026b800011c7983 */ /* 0x000ee80000300a00 */
[----:B----4-:R-:W4:Y:S04]  /*484a0*/  LDL.LU.64 R26, [R1+0x26b0] ;  /* 0x0026b000011a7983 */ /* 0x010f280000300a00 */
[----:B------:R-:W-:Y:S01]  /*484b0*/  LDGSTS.E [R8+-0x77ff8], desc[UR60][R38.64], !P0 ;  /* 0x8800800026087fae */ /* 0x000fe2000c12187c */
[----:B------:R-:W-:-:S05]  /*484c0*/  IMAD.WIDE R34, R5, 0x4, R34 ;  /* 0x0000000405227825 */ /* 0x000fca00078e0222 */
[----:B------:R-:W-:Y:S04]  /*484d0*/  STL.64 [R1+0x30], R34 ;  /* 0x0000302201007387 */ /* 0x000fe80000100a00 */
[----:B------:R1:W-:Y:S01]  /*484e0*/  LDGSTS.E [R19+-0x73ff8], desc[UR60][R34.64], !P0 ;  /* 0x8c00800022137fae */ /* 0x0003e2000c12187c */
[----:B------:R-:W-:-:S04]  /*484f0*/  IMAD.WIDE R32, R5, 0x4, R32 ;  /* 0x0000000405207825 */ /* 0x000fc800078e0220 */
[C---:B------:R-:W-:Y:S01]  /*48500*/  IMAD.WIDE R20, R5.reuse, 0x4, R36 ;  /* 0x0000000405147825 */ /* 0x040fe200078e0224 */
[----:B------:R-:W-:Y:S04]  /*48510*/  STL.64 [R1+0x28], R32 ;  /* 0x0000282001007387 */ /* 0x000fe80000100a00 */
[----:B------:R1:W-:Y:S04]  /*48520*/  STL.64 [R1+0x20], R20 ;  /* 0x0000201401007387 */ /* 0x0003e80000100a00 */
[----:B------:R-:W-:Y:S04]  /*48530*/  LDGSTS.E [R18+-0x7fff4], desc[UR60][R32.64], !P1 ;  /* 0x8000c00020127fae */ /* 0x000fe8000c92187c */
[----:B------:R1:W-:Y:S01]  /*48540*/  LDGSTS.E [R9+-0x7bff4], desc[UR60][R20.64], !P1 ;  /* 0x8400c00014097fae */ /* 0x0003e2000c92187c */
[----:B------:R-:W-:-:S05]  /*48550*/  IMAD.WIDE R10, R5, 0x4, R10 ;  /* 0x00000004050a7825 */ /* 0x000fca00078e020a */
[----:B------:R2:W-:Y:S04]  /*48560*/  STL.64 [R1+0x18], R10 ;  /* 0x0000180a01007387 */ /* 0x0005e80000100a00 */
[----:B------:R-:W4:Y:S01]  /*48570*/  LDL.LU.64 R36, [R1+0x26a8] ;  /* 0x0026a80001247983 */ /* 0x000f220000300a00 */
[----:B-1----:R-:W-:Y:S01]  /*48580*/  IADD3 R19, R22, -0x121, RZ ;  /* 0xfffffedf16137810 */ /* 0x002fe20007ffe0ff */
[----:B------:R-:W1:Y:S02]  /*48590*/  LDC R21, c[0x0][0x230] ;  /* 0x00008c00ff157b82 */ /* 0x000e640000000800 */
[----:B------:R-:W4:Y:S04]  /*485a0*/  LDL.LU.64 R34, [R1+0x26a0] ;  /* 0x0026a00001227983 */ /* 0x000f280000300a00 */
[----:B------:R-:W-:Y:S01]  /*485b0*/  LDGSTS.E [R8+-0x77ff4], desc[UR60][R10.64], !P1 ;  /* 0x8800c0000a087fae */ /* 0x000fe2000c92187c */
[----:B--2---:R-:W-:-:S03]  /*485c0*/  IMAD.WIDE R24, R5, 0x4, R24 ;  /* 0x0000000405187825 */ /* 0x004fc600078e0218 */
[----:B------:R-:W2:Y:S01]  /*485d0*/  LDL.LU.64 R32, [R1+0x2698] ;  /* 0x0026980001207983 */ /* 0x000ea20000300a00 */
[----:B------:R-:W1:Y:S03]  /*485e0*/  LDC R22, c[0x0][0x230] ;  /* 0x00008c00ff167b82 */ /* 0x000e660000000800 */
[----:B------:R-:W2:Y:S01]  /*485f0*/  LDL.LU.64 R10, [R1+0x2690] ;  /* 0x00269000010a7983 */ /* 0x000ea20000300a00 */
[----:B------:R-:W-:Y:S02]  /*48600*/  ISETP.GE.U32.AND P0, PT, R19, 0x7ffffe60, PT ;  /* 0x7ffffe601300780c */ /* 0x000fe40003f06070 */
[----:B------:R-:W-:Y:S01]  /*48610*/  IADD3 R19, R0, 0x100000, RZ ;  /* 0x0010000000137810 */ /* 0x000fe20007ffe0ff */
[C---:B---3--:R-:W-:Y:S01]  /*48620*/  IMAD.WIDE R110, R5.reuse, 0x4, R30 ;  /* 0x00000004056e7825 */ /* 0x048fe200078e021e */
[----:B------:R3:W-:Y:S03]  /*48630*/  STL.64 [R1+0x10], R24 ;  /* 0x0000101801007387 */ /* 0x0007e60000100a00 */
[C---:B------:R-:W-:Y:S01]  /*48640*/  IMAD.WIDE R108, R5.reuse, 0x4, R28 ;  /* 0x00000004056c7825 */ /* 0x040fe200078e021c */
[----:B------:R-:W2:Y:S03]  /*48650*/  LDL.LU.64 R30, [R1+0x2688] ;  /* 0x00268800011e7983 */ /* 0x000ea60000300a00 */
[----:B----4-:R-:W-:Y:S01]  /*48660*/  IMAD.WIDE R106, R5, 0x4, R26 ;  /* 0x00000004056a7825 */ /* 0x010fe200078e021a */
[----:B------:R-:W4:Y:S04]  /*48670*/  LDL.LU.64 R28, [R1+0x2680] ;  /* 0x00268000011c7983 */ /* 0x000f280000300a00 */
[----:B------:R-:W-:Y:S04]  /*48680*/  LDGSTS.E [R19+-0x73ff4], desc[UR60][R24.64], !P1 ;  /* 0x8c00c00018137fae */ /* 0x000fe8000c92187c */
[----:B------:R-:W4:Y:S01]  /*48690*/  LDL.LU.64 R26, [R1+0x2678] ;  /* 0x00267800011a7983 */ /* 0x000f220000300a00 */
[----:B------:R-:W-:-:S02]  /*486a0*/  VIADD R20, R23, 0xfffffede ;  /* 0xfffffede17147836 */ /* 0x000fc40000000000 */
[----:B------:R-:W1:Y:S01]  /*486b0*/  LDC R23, c[0x0][0x230] ;  /* 0x00008c00ff177b82 */ /* 0x000e620000000800 */
[----:B------:R-:W-:Y:S04]  /*486c0*/  LDGSTS.E [R18+-0x70000], desc[UR60][R110.64], !P0 ;  /* 0x900000006e127fae */ /* 0x000fe8000c12187c */
[----:B---3--:R-:W3:Y:S04]  /*486d0*/  LDL.LU.64 R24, [R1+0x2670] ;  /* 0x0026700001187983 */ /* 0x008ee80000300a00 */
[----:B------:R-:W-:Y:S04]  /*486e0*/  STL.64 [R1+0x4b08], R110 ;  /* 0x004b086e01007387 */ /* 0x000fe80000100a00 */
[----:B------:R-:W-:Y:S04]  /*486f0*/  STL.64 [R1+0x4b10], R108 ;  /* 0x004b106c01007387 */ /* 0x000fe80000100a00 */
[----:B------:R-:W-:Y:S04]  /*48700*/  STL.64 [R1+0x4b18], R106 ;  /* 0x004b186a01007387 */ /* 0x000fe80000100a00 */
[----:B------:R-:W-:Y:S04]  /*48710*/  LDGSTS.E [R9+-0x6c000], desc[UR60][R108.64], !P0 ;  /* 0x940000006c097fae */ /* 0x000fe8000c12187c */
[----:B------:R-:W-:Y:S01]  /*48720*/  LDGSTS.E [R8+-0x68000], desc[UR60][R106.64], !P0 ;  /* 0x980000006a087fae */ /* 0x000fe2000c12187c */
[----:B------:R-:W-:-:S03]  /*48730*/  IMAD.WIDE R104, R5, 0x4, R36 ;  /* 0x0000000405687825 */ /* 0x000fc600078e0224 */
[----:B------:R-:W3:Y:S01]  /*48740*/  LDL.LU.64 R36, [R1+0x2668] ;  /* 0x0026680001247983 */ /* 0x000ee20000300a00 */
[----:B------:R-:W-:-:S03]  /*48750*/  IMAD.WIDE R102, R5, 0x4, R34 ;  /* 0x0000000405667825 */ /* 0x000fc600078e0222 */
[----:B------:R-:W3:Y:S04]  /*48760*/  LDL.LU.64 R34, [R1+0x2660] ;  /* 0x0026600001227983 */ /* 0x000ee80000300a00 */
[----:B------:R1:W-:Y:S01]  /*48770*/  LDGSTS.E [R19+-0x64000], desc[UR60][R104.64], !P0 ;  /* 0x9c00000068137fae */ /* 0x0003e2000c12187c */
[----:B--2---:R-:W-:-:S03]  /*48780*/  IMAD.WIDE R100, R5, 0x4, R32 ;  /* 0x0000000405647825 */ /* 0x004fc600078e0220 */
[----:B------:R-:W2:Y:S01]  /*48790*/  LDL.LU.64 R32, [R1+0x2658] ;  /* 0x0026580001207983 */ /* 0x000ea20000300a00 */
[----:B------:R-:W-:-:S03]  /*487a0*/  IMAD.WIDE R98, R5, 0x4, R10 ;  /* 0x0000000405627825 */ /* 0x000fc600078e020a */
[----:B------:R-:W2:Y:S04]  /*487b0*/  LDL.LU.64 R10, [R1+0x2650] ;  /* 0x00265000010a7983 */ /* 0x000ea80000300a00 */
[----:B------:R-:W-:Y:S04]  /*487c0*/  STL.64 [R1+0x4b20], R104 ;  /* 0x004b206801007387 */ /* 0x000fe80000100a00 */
[----:B------:R-:W-:Y:S01]  /*487d0*/  STL.64 [R1+0x4b30], R102 ;  /* 0x004b306601007387 */ /* 0x000fe20000100a00 */
[----:B------:R-:W-:-:S03]  /*487e0*/  IMAD.WIDE R96, R5, 0x4, R30 ;  /* 0x0000000405607825 */ /* 0x000fc600078e021e */
[----:B------:R1:W-:Y:S01]  /*487f0*/  STL.64 [R1+0x4b40], R100 ;  /* 0x004b406401007387 */ /* 0x0003e20000100a00 */
[----:B----4-:R-:W-:-:S03]  /*48800*/  IMAD.WIDE R94, R5, 0x4, R28 ;  /* 0x00000004055e7825 */ /* 0x010fc600078e021c */
[----:B------:R4:W-:Y:S01]  /*48810*/  STL.64 [R1+0x4b48], R98 ;  /* 0x004b486201007387 */ /* 0x0009e20000100a00 */
[----:B------:R-:W-:-:S03]  /*48820*/  IMAD.WIDE R92, R5, 0x4, R26 ;  /* 0x00000004055c7825 */ /* 0x000fc600078e021a */
[----:B------:R-:W4:Y:S04]  /*48830*/  LDL.LU.64 R30, [R1+0x2648] ;  /* 0x00264800011e7983 */ /* 0x000f280000300a00 */
[----:B------:R-:W4:Y:S01]  /*48840*/  LDL.LU.64 R28, [R1+0x2440] ;  /* 0x00244000011c7983 */ /* 0x000f220000300a00 */
[----:B---3--:R-:W-:-:S03]  /*48850*/  IMAD.WIDE R90, R5, 0x4, R24 ;  /* 0x00000004055a7825 */ /* 0x008fc600078e0218 */
[----:B------:R-:W3:Y:S04]  /*48860*/  LDL.LU.64 R26, [R1+0x2438] ;  /* 0x00243800011a7983 */ /* 0x000ee80000300a00 */
[----:B------:R-:W3:Y:S01]  /*48870*/  LDL.LU.64 R24, [R1+0x2430] ;  /* 0x0024300001187983 */ /* 0x000ee20000300a00 */
[----:B------:R-:W-:-:S03]  /*48880*/  IMAD.WIDE R88, R5, 0x4, R36 ;  /* 0x0000000405587825 */ /* 0x000fc600078e0224 */
[----:B------:R-:W3:Y:S01]  /*48890*/  LDL.LU.64 R36, [R1+0x2428] ;  /* 0x0024280001247983 */ /* 0x000ee20000300a00 */
[----:B------:R-:W-:-:S03]  /*488a0*/  IMAD.WIDE R86, R5, 0x4, R34 ;  /* 0x0000000405567825 */ /* 0x000fc600078e0222 */
[----:B------:R-:W3:Y:S01]  /*488b0*/  LDL.LU.64 R34, [R1+0x2420] ;  /* 0x0024200001227983 */ /* 0x000ee20000300a00 */
[----:B--2---:R-:W-:-:S03]  /*488c0*/  IMAD.WIDE R84, R5, 0x4, R32 ;  /* 0x0000000405547825 */ /* 0x004fc600078e0220 */
[----:B------:R-:W2:Y:S01]  /*488d0*/  LDL.LU.64 R32, [R1+0x2418] ;  /* 0x0024180001207983 */ /* 0x000ea20000300a00 */
[----:B------:R-:W-:-:S03]  /*488e0*/  IMAD.WIDE R82, R5, 0x4, R10 ;  /* 0x0000000405527825 */ /* 0x000fc600078e020a */
[----:B------:R-:W2:Y:S01]  /*488f0*/  LDL.LU.64 R10, [R1+0x2410] ;  /* 0x00241000010a7983 */ /* 0x000ea20000300a00 */
[----:B----4-:R-:W-:-:S03]  /*48900*/  IMAD.WIDE R80, R5, 0x4, R30 ;  /* 0x0000000405507825 */ /* 0x010fc600078e021e */
[----:B------:R-:W4:Y:S01]  /*48910*/  LDL.LU.64 R30, [R1+0x2408] ;  /* 0x00240800011e7983 */ /* 0x000f220000300a00 */
[----:B------:R-:W-:-:S03]  /*48920*/  IMAD.WIDE R78, R5, 0x4, R28 ;  /* 0x00000004054e7825 */ /* 0x000fc600078e021c */
[----:B------:R-:W4:Y:S01]  /*48930*/  LDL.LU.64 R28, [R1+0x2400] ;  /* 0x00240000011c7983 */ /* 0x000f220000300a00 */
[----:B---3--:R-:W-:-:S03]  /*48940*/  IMAD.WIDE R76, R5, 0x4, R26 ;  /* 0x00000004054c7825 */ /* 0x008fc600078e021a */
[----:B------:R-:W3:Y:S01]  /*48950*/  LDL.LU.64 R26, [R1+0x23f8] ;  /* 0x0023f800011a7983 */ /* 0x000ee20000300a00 */
[----:B------:R-:W-:-:S03]  /*48960*/  IMAD.WIDE R74, R5, 0x4, R24 ;  /* 0x00000004054a7825 */ /* 0x000fc600078e0218 */
        /* <DEDUP_REMOVED lines=33> */
[----:B--2---:R-:W-:-:S03]  /*48b80*/  IMAD.WIDE R38, R5, 0x4, R10 ;  /* 0x0000000405267825 */ /* 0x004fc600078e020a */
[----:B------:R-:W2:Y:S04]  /*48b90*/  LDL.LU.64 R10, [R1+0x2168] ;  /* 0x00216800010a7983 */ /* 0x000ea80000300a00 */
[----:B------:R-:W2:Y:S04]  /*48ba0*/  LDL.LU.64 R130, [R1+0x28d8] ;  /* 0x0028d80001827983 */ /* 0x000ea80000300a00 */
[----:B------:R-:W2:Y:S04]  /*48bb0*/  LDL.LU.64 R128, [R1+0x28d0] ;  /* 0x0028d00001807983 */ /* 0x000ea80000300a00 */
[----:B------:R-:W2:Y:S01]  /*48bc0*/  LDL.LU.64 R120, [R1+0x28c8] ;  /* 0x0028c80001787983 */ /* 0x000ea20000300a00 */
[----:B------:R-:W-:-:S03]  /*48bd0*/  IMAD.WIDE R40, R5, 0x4, R36 ;  /* 0x0000000405287825 */ /* 0x000fc600078e0224 */
[----:B------:R-:W2:Y:S01]  /*48be0*/  LDL.LU.64 R126, [R1+0x28c0] ;  /* 0x0028c000017e7983 */ /* 0x000ea20000300a00 */
[----:B------:R-:W-:-:S03]  /*48bf0*/  IMAD.WIDE R36, R5, 0x4, R34 ;  /* 0x0000000405247825 */ /* 0x000fc600078e0222 */
[----:B------:R-:W2:Y:S01]  /*48c00*/  LDL.LU.64 R124, [R1+0x28b8] ;  /* 0x0028b800017c7983 */ /* 0x000ea20000300a00 */
[----:B------:R-:W-:-:S03]  /*48c10*/  IMAD.WIDE R34, R5, 0x4, R32 ;  /* 0x0000000405227825 */ /* 0x000fc600078e0220 */
[----:B------:R-:W2:Y:S01]  /*48c20*/  LDL.LU.64 R122, [R1+0x28b0] ;  /* 0x0028b000017a7983 */ /* 0x000ea20000300a00 */
[----:B----4-:R-:W-:-:S04]  /*48c30*/  IMAD.WIDE R32, R5, 0x4, R30 ;  /* 0x0000000405207825 */ /* 0x010fc800078e021e */
[----:B------:R-:W-:-:S04]  /*48c40*/  IMAD.WIDE R30, R5, 0x4, R28 ;  /* 0x00000004051e7825 */ /* 0x000fc800078e021c */
[----:B---3--:R-:W-:-:S04]  /*48c50*/  IMAD.WIDE R28, R5, 0x4, R26 ;  /* 0x00000004051c7825 */ /* 0x008fc800078e021a */
[----:B------:R-:W-:-:S04]  /*48c60*/  IMAD.WIDE R26, R5, 0x4, R24 ;  /* 0x00000004051a7825 */ /* 0x000fc800078e0218 */
[----:B-1----:R-:W-:Y:S02]  /*48c70*/  VIADD R19, R21, 0xfffffedd ;  /* 0xfffffedd15137836 */ /* 0x002fe40000000000 */
[----:B------:R-:W1:Y:S01]  /*48c80*/  LDC R21, c[0x0][0x230] ;  /* 0x00008c00ff157b82 */ /* 0x000e620000000800 */
[----:B------:R-:W-:Y:S02]  /*48c90*/  ISETP.GE.U32.AND P1, PT, R20, 0x7ffffe5f, PT ;  /* 0x7ffffe5f1400780c */ /* 0x000fe40003f26070 */
[----:B------:R-:W-:Y:S01]  /*48ca0*/  ISETP.GE.U32.AND P0, PT, R19, 0x7ffffe5e, PT ;  /* 0x7ffffe5e1300780c */ /* 0x000fe20003f06070 */
[----:B------:R-:W-:Y:S01]  /*48cb0*/  VIADD R19, R0, 0x100000 ;  /* 0x0010000000137836 */ /* 0x000fe20000000000 */
[----:B------:R-:W-:-:S03]  /*48cc0*/  IADD3 R20, R22, -0x124, RZ ;  /* 0xfffffedc16147810 */ /* 0x000fc60007ffe0ff */
[----:B------:R-:W3:Y:S06]  /*48cd0*/  LDC R22, c[0x0][0x230] ;  /* 0x00008c00ff167b82 */ /* 0x000eec0000000800 */
[----:B------:R-:W-:Y:S04]  /*48ce0*/  LDGSTS.E [R18+-0x6fffc], desc[UR60][R102.64], !P1 ;  /* 0x9000400066127fae */ /* 0x000fe8000c92187c */
[----:B------:R-:W-:Y:S04]  /*48cf0*/  LDGSTS.E [R9+-0x6bffc], desc[UR60][R100.64], !P1 ;  /* 0x9400400064097fae */ /* 0x000fe8000c92187c */
[----:B------:R-:W-:Y:S04]  /*48d00*/  LDGSTS.E [R8+-0x67ffc], desc[UR60][R98.64], !P1 ;  /* 0x9800400062087fae */ /* 0x000fe8000c92187c */
[----:B------:R-:W-:Y:S04]  /*48d10*/  LDGSTS.E [R19+-0x63ffc], desc[UR60][R96.64], !P1 ;  /* 0x9c00400060137fae */ /* 0x000fe8000c92187c */
[----:B------:R-:W-:Y:S04]  /*48d20*/  LDGSTS.E [R18+-0x6fff8], desc[UR60][R94.64], !P0 ;  /* 0x900080005e127fae */ /* 0x000fe8000c12187c */
[----:B------:R-:W-:Y:S04]  /*48d30*/  LDGSTS.E [R9+-0x6bff8], desc[UR60][R92.64], !P0 ;  /* 0x940080005c097fae */ /* 0x000fe8000c12187c */
[----:B------:R-:W-:Y:S04]  /*48d40*/  LDGSTS.E [R8+-0x67ff8], desc[UR60][R90.64], !P0 ;  /* 0x980080005a087fae */ /* 0x000fe8000c12187c */
[----:B------:R1:W-:Y:S01]  /*48d50*/  LDGSTS.E [R19+-0x63ff8], desc[UR60][R88.64], !P0 ;  /* 0x9c00800058137fae */ /* 0x0003e2000c12187c */
[----:B------:R-:W-:-:S02]  /*48d60*/  ISETP.GE.U32.AND P1, PT, R20, 0x7ffffe5d, PT ;  /* 0x7ffffe5d1400780c */ /* 0x000fc40003f26070 */
[----:B-1----:R-:W-:Y:S02]  /*48d70*/  IADD3 R19, R21, -0x141, RZ ;  /* 0xfffffebf15137810 */ /* 0x002fe40007ffe0ff */
[----:B------:R-:W1:Y:S09]  /*48d80*/  LDC R21, c[0x0][0x230] ;  /* 0x00008c00ff157b82 */ /* 0x000e720000000800 */
[----:B------:R-:W-:Y:S01]  /*48d90*/  LDGSTS.E [R18+-0x6fff4], desc[UR60][R86.64], !P1 ;  /* 0x9000c00056127fae */ /* 0x000fe2000c92187c */
[----:B------:R-:W-:-:S02]  /*48da0*/  ISETP.GE.U32.AND P0, PT, R19, 0x7ffffe40, PT ;  /* 0x7ffffe401300780c */ /* 0x000fc40003f06070 */
[----:B------:R-:W-:Y:S01]  /*48db0*/  IADD3 R19, R0, 0x100000, RZ ;  /* 0x0010000000137810 */ /* 0x000fe20007ffe0ff */
[----:B------:R-:W-:Y:S01]  /*48dc0*/  LDGSTS.E [R9+-0x6bff4], desc[UR60][R84.64], !P1 ;  /* 0x9400c00054097fae */ /* 0x000fe2000c92187c */
[----:B------:R-:W-:Y:S02]  /*48dd0*/  VIADD R20, R23, 0xfffffebe ;  /* 0xfffffebe17147836 */ /* 0x000fe40000000000 */
[----:B------:R-:W4:Y:S01]  /*48de0*/  LDC R23, c[0x0][0x230] ;  /* 0x00008c00ff177b82 */ /* 0x000f220000000800 */
[----:B------:R-:W-:Y:S04]  /*48df0*/  LDGSTS.E [R8+-0x67ff4], desc[UR60][R82.64], !P1 ;  /* 0x9800c00052087fae */ /* 0x000fe8000c92187c */
[----:B------:R-:W-:Y:S04]  /*48e00*/  LDGSTS.E [R19+-0x63ff4], desc[UR60][R80.64], !P1 ;  /* 0x9c00c00050137fae */ /* 0x000fe8000c92187c */
[----:B------:R-:W-:Y:S04]  /*48e10*/  LDGSTS.E [R18+-0x60000], desc[UR60][R78.64], !P0 ;  /* 0xa00000004e127fae */ /* 0x000fe8000c12187c */
[----:B------:R-:W-:Y:S04]  /*48e20*/  LDGSTS.E [R9+-0x5c000], desc[UR60][R76.64], !P0 ;  /* 0xa40000004c097fae */ /* 0x000fe8000c12187c */
[----:B------:R-:W-:Y:S01]  /*48e30*/  LDGSTS.E [R8+-0x58000], desc[UR60][R74.64], !P0 ;  /* 0xa80000004a087fae */ /* 0x000fe2000c12187c */
[----:B------:R-:W-:-:S03]  /*48e40*/  ISETP.GE.U32.AND P1, PT, R20, 0x7ffffe3f, PT ;  /* 0x7ffffe3f1400780c */ /* 0x000fc60003f26070 */
[----:B------:R1:W-:Y:S01]  /*48e50*/  LDGSTS.E [R19+-0x54000], desc[UR60][R72.64], !P0 ;  /* 0xac00000048137fae */ /* 0x0003e2000c12187c */
[----:B--2---:R-:W-:Y:S01]  /*48e60*/  IMAD.WIDE R24, R5, 0x4, R10 ;  /* 0x0000000405187825 */ /* 0x004fe200078e020a */
[----:B---3--:R-:W-:Y:S02]  /*48e70*/  IADD3 R20, R22, -0x144, RZ ;  /* 0xfffffebc16147810 */ /* 0x008fe40007ffe0ff */
[----:B------:R-:W2:Y:S01]  /*48e80*/  LDL.LU.64 R10, [R1+0x28a8] ;  /* 0x0028a800010a7983 */ /* 0x000ea20000300a00 */
[----:B------:R-:W3:Y:S01]  /*48e90*/  LDC R22, c[0x0][0x230] ;  /* 0x00008c00ff167b82 */ /* 0x000ee20000000800 */
[----:B-1----:R-:W-:-:S04]  /*48ea0*/  VIADD R19, R21, 0xfffffebd ;  /* 0xfffffebd15137836 */ /* 0x002fc80000000000 */
[----:B------:R-:W-:Y:S03]  /*48eb0*/  LDGSTS.E [R18+-0x5fffc], desc[UR60][R70.64], !P1 ;  /* 0xa000400046127fae */ /* 0x000fe6000c92187c */
[----:B------:R-:W1:Y:S01]  /*48ec0*/  LDC R21, c[0x0][0x230] ;  /* 0x00008c00ff157b82 */ /* 0x000e620000000800 */
[----:B------:R-:W-:Y:S01]  /*48ed0*/  ISETP.GE.U32.AND P0, PT, R19, 0x7ffffe3e, PT ;  /* 0x7ffffe3e1300780c */ /* 0x000fe20003f06070 */
[----:B------:R-:W-:Y:S01]  /*48ee0*/  VIADD R19, R0, 0x100000 ;  /* 0x0010000000137836 */ /* 0x000fe20000000000 */
[----:B------:R-:W-:Y:S04]  /*48ef0*/  LDGSTS.E [R9+-0x5bffc], desc[UR60][R68.64], !P1 ;  /* 0xa400400044097fae */ /* 0x000fe8000c92187c */
[----:B------:R-:W-:Y:S04]  /*48f00*/  LDGSTS.E [R8+-0x57ffc], desc[UR60][R66.64], !P1 ;  /* 0xa800400042087fae */ /* 0x000fe8000c92187c */
[----:B------:R-:W-:Y:S01]  /*48f10*/  LDGSTS.E [R19+-0x53ffc], desc[UR60][R64.64], !P1 ;  /* 0xac00400040137fae */ /* 0x000fe2000c92187c */
[----:B------:R-:W-:-:S03]  /*48f20*/  ISETP.GE.U32.AND P1, PT, R20, 0x7ffffe3d, PT ;  /* 0x7ffffe3d1400780c */ /* 0x000fc60003f26070 */
[----:B------:R-:W-:Y:S04]  /*48f30*/  LDGSTS.E [R18+-0x5fff8], desc[UR60][R62.64], !P0 ;  /* 0xa00080003e127fae */ /* 0x000fe8000c12187c */
[----:B------:R-:W-:Y:S04]  /*48f40*/  LDGSTS.E [R9+-0x5bff8], desc[UR60][R60.64], !P0 ;  /* 0xa40080003c097fae */ /* 0x000fe8000c12187c */
[----:B------:R-:W-:Y:S04]  /*48f50*/  LDGSTS.E [R8+-0x57ff8], desc[UR60][R58.64], !P0 ;  /* 0xa80080003a087fae */ /* 0x000fe8000c12187c */
[----:B------:R1:W-:Y:S01]  /*48f60*/  LDGSTS.E [R19+-0x53ff8], desc[UR60][R56.64], !P0 ;  /* 0xac00800038137fae */ /* 0x0003e2000c12187c */
[----:B------:R-:W-:-:S03]  /*48f70*/  IMAD.WIDE R100, R5, 0x4, R130 ;  /* 0x0000000405647825 */ /* 0x000fc600078e0282 */
[----:B------:R-:W-:Y:S01]  /*48f80*/  LDGSTS.E [R18+-0x5fff4], desc[UR60][R54.64], !P1 ;  /* 0xa000c00036127fae */ /* 0x000fe2000c92187c */
[----:B----4-:R-:W-:Y:S02]  /*48f90*/  VIADD R20, R23, 0xfffffe9e ;  /* 0xfffffe9e17147836 */ /* 0x010fe40000000000 */
[----:B------:R-:W-:Y:S01]  /*48fa0*/  IMAD.WIDE R98, R5, 0x4, R128 ;  /* 0x0000000405627825 */ /* 0x000fe200078e0280 */
[----:B------:R-:W-:Y:S01]  /*48fb0*/  LDGSTS.E [R9+-0x5bff4], desc[UR60][R52.64], !P1 ;  /* 0xa400c00034097fae */ /* 0x000fe2000c92187c */
[----:B-1----:R-:W-:-:S03]  /*48fc0*/  IADD3 R19, R21, -0x161, RZ ;  /* 0xfffffe9f15137810 */ /* 0x002fc60007ffe0ff */
[----:B------:R-:W-:Y:S01]  /*48fd0*/  LDGSTS.E [R8+-0x57ff4], desc[UR60][R50.64], !P1 ;  /* 0xa800c00032087fae */ /* 0x000fe2000c92187c */
[----:B------:R-:W1:Y:S01]  /*48fe0*/  LDC R21, c[0x0][0x230] ;  /* 0x00008c00ff157b82 */ /* 0x000e620000000800 */
[----:B------:R-:W-:Y:S02]  /*48ff0*/  ISETP.GE.U32.AND P0, PT, R19, 0x7ffffe20, PT ;  /* 0x7ffffe201300780c */ /* 0x000fe40003f06070 */
[----:B------:R-:W-:Y:S01]  /*49000*/  IADD3 R19, R0, 0x100000, RZ ;  /* 0x0010000000137810 */ /* 0x000fe20007ffe0ff */
[----:B------:R4:W-:Y:S04]  /*49010*/  STL.64 [R1+0x8], R100 ;  /* 0x0000086401007387 */ /* 0x0009e80000100a00 */
[----:B------:R-:W-:Y:S01]  /*49020*/  LDGSTS.E [R19+-0x53ff4], desc[UR60][R48.64], !P1 ;  /* 0xac00c00030137fae */ /* 0x000fe2000c92187c */
[----:B------:R-:W-:-:S02]  /*49030*/  ISETP.GE.U32.AND P1, PT, R20, 0x7ffffe1f, PT ;  /* 0x7ffffe1f1400780c */ /* 0x000fc40003f26070 */
[----:B---3--:R-:W-:Y:S01]  /*49040*/  IADD3 R20, R22, -0x164, RZ ;  /* 0xfffffe9c16147810 */ /* 0x008fe20007ffe0ff */
[----:B------:R3:W-:Y:S01]  /*49050*/  STL.64 [R1], R98 ;  /* 0x0000006201007387 */ /* 0x0007e20000100a00 */
[----:B------:R-:W-:-:S03]  /*49060*/  IMAD.WIDE R22, R5, 0x4, R242 ;  /* 0x0000000405167825 */ /* 0x000fc600078e02f2 */
[----:B------:R-:W4:Y:S01]  /*49070*/  LDL.LU.64 R134, [R1+0x28a0] ;  /* 0x0028a00001867983 */ /* 0x000f220000300a00 */
[----:B------:R-:W-:-:S03]  /*49080*/  IMAD.WIDE R242, R5, 0x4, R120 ;  /* 0x0000000405f27825 */ /* 0x000fc600078e0278 */
[----:B------:R-:W3:Y:S04]  /*49090*/  LDL.LU.64 R132, [R1+0x2898] ;  /* 0x0028980001847983 */ /* 0x000ee80000300a00 */
[----:B------:R-:W4:Y:S04]  /*490a0*/  LDL.LU.64 R130, [R1+0x2890] ;  /* 0x0028900001827983 */ /* 0x000f280000300a00 */
[----:B------:R-:W4:Y:S04]  /*490b0*/  LDL.LU.64 R120, [R1+0x2888] ;  /* 0x0028880001787983 */ /* 0x000f280000300a00 */
[----:B------:R-:W-:Y:S04]  /*490c0*/  LDGSTS.E [R18+-0x50000], desc[UR60][R46.64], !P0 ;  /* 0xb00000002e127fae */ /* 0x000fe8000c12187c */
[----:B------:R-:W-:Y:S04]  /*490d0*/  LDGSTS.E [R9+-0x4c000], desc[UR60][R44.64], !P0 ;  /* 0xb40000002c097fae */ /* 0x000fe8000c12187c */
[----:B------:R-:W-:Y:S04]  /*490e0*/  LDGSTS.E [R8+-0x48000], desc[UR60][R42.64], !P0 ;  /* 0xb80000002a087fae */ /* 0x000fe8000c12187c */
[----:B------:R1:W-:Y:S04]  /*490f0*/  LDGSTS.E [R19+-0x44000], desc[UR60][R40.64], !P0 ;  /* 0xbc00000028137fae */ /* 0x0003e8000c12187c */
[----:B------:R-:W-:Y:S04]  /*49100*/  LDGSTS.E [R18+-0x4fffc], desc[UR60][R38.64], !P1 ;  /* 0xb000400026127fae */ /* 0x000fe8000c92187c */
[----:B------:R-:W-:Y:S01]  /*49110*/  LDGSTS.E [R9+-0x4bffc], desc[UR60][R36.64], !P1 ;  /* 0xb400400024097fae */ /* 0x000fe2000c92187c */
[----:B-1----:R-:W-:-:S03]  /*49120*/  VIADD R19, R21, 0xfffffe9d ;  /* 0xfffffe9d15137836 */ /* 0x002fc60000000000 */
[----:B------:R-:W-:Y:S02]  /*49130*/  LDGSTS.E [R8+-0x47ffc], desc[UR60][R34.64], !P1 ;  /* 0xb800400022087fae */ /* 0x000fe4000c92187c */
[----:B------:R-:W-:Y:S01]  /*49140*/  ISETP.GE.U32.AND P0, PT, R19, 0x7ffffe1e, PT ;  /* 0x7ffffe1e1300780c */ /* 0x000fe20003f06070 */
[----:B------:R-:W-:Y:S01]  /*49150*/  VIADD R19, R0, 0x100000 ;  /* 0x0010000000137836 */ /* 0x000fe20000000000 */
[----:B------:R-:W4:Y:S04]  /*49160*/  LDL.LU.64 R128, [R1+0x2880] ;  /* 0x0028800001807983 */ /* 0x000f280000300a00 */
[----:B------:R-:W-:Y:S01]  /*49170*/  LDGSTS.E [R19+-0x43ffc], desc[UR60][R32.64], !P1 ;  /* 0xbc00400020137fae */ /* 0x000fe2000c92187c */
[----:B------:R-:W-:Y:S01]  /*49180*/  ISETP.GE.U32.AND P1, PT, R20, 0x7ffffe1d, PT ;  /* 0x7ffffe1d1400780c */ /* 0x000fe20003f26070 */
[----:B------:R-:W-:-:S05]  /*49190*/  IMAD.WIDE R20, R5, 0x4, R240 ;  /* 0x0000000405147825 */ /* 0x000fca00078e02f0 */
[----:B------:R1:W-:Y:S04]  /*491a0*/  LDGSTS.E [R18+-0x4fff8], desc[UR60][R30.64], !P0 ;  /* 0xb00080001e127fae */ /* 0x0003e8000c12187c */
[----:B------:R-:W-:Y:S04]  /*491b0*/  LDGSTS.E [R9+-0x4bff8], desc[UR60][R28.64], !P0 ;  /* 0xb40080001c097fae */ /* 0x000fe8000c12187c */
[----:B------:R-:W-:Y:S01]  /*491c0*/  LDGSTS.E [R8+-0x47ff8], desc[UR60][R26.64], !P0 ;  /* 0xb80080001a087fae */ /* 0x000fe2000c12187c */
[----:B-1----:R-:W-:-:S03]  /*491d0*/  IMAD.WIDE R18, R5, 0x4, R238 ;  /* 0x0000000405127825 */ /* 0x002fc600078e02ee */
[----:B------:R-:W-:Y:S04]  /*491e0*/  LDGSTS.E [R113+-0x43ff8], desc[UR60][R24.64], !P0 ;  /* 0xbc00800018717fae */ /* 0x000fe8000c12187c */
[----:B------:R-:W-:Y:S01]  /*491f0*/  LDGSTS.E [R112+-0x4fff4], desc[UR60][R22.64], !P1 ;  /* 0xb000c00016707fae */ /* 0x000fe2000c92187c */
[----:B------:R-:W-:-:S03]  /*49200*/  IMAD.WIDE R238, R5, 0x4, R124 ;  /* 0x0000000405ee7825 */ /* 0x000fc600078e027c */
[----:B------:R-:W-:Y:S04]  /*49210*/  LDGSTS.E [R9+-0x4bff4], desc[UR60][R20.64], !P1 ;  /* 0xb400c00014097fae */ /* 0x000fe8000c92187c */
[----:B------:R1:W-:Y:S04]  /*49220*/  LDGSTS.E [R8+-0x47ff4], desc[UR60][R18.64], !P1 ;  /* 0xb800c00012087fae */ /* 0x0003e8000c92187c */
[----:B------:R-:W4:Y:S01]  /*49230*/  LDL.LU.64 R124, [R1+0x2878] ;  /* 0x00287800017c7983 */ /* 0x000f220000300a00 */
[----:B-1----:R-:W-:-:S04]  /*49240*/  IMAD.WIDE R8, R5, 0x4, R236 ;  /* 0x0000000405087825 */ /* 0x002fc800078e02ec */
[----:B------:R-:W-:-:S04]  /*49250*/  IMAD.WIDE R236, R5, 0x4, R122 ;  /* 0x0000000405ec7825 */ /* 0x000fc800078e027a */
[C---:B--2---:R-:W-:Y:S01]  /*49260*/  IMAD.WIDE R234, R5.reuse, 0x4, R10 ;  /* 0x0000000405ea7825 */ /* 0x044fe200078e020a */
[----:B------:R-:W2:Y:S04]  /*49270*/  LDL.LU.64 R122, [R1+0x2870] ;  /* 0x00287000017a7983 */ /* 0x000ea80000300a00 */
[----:B------:R-:W2:Y:S04]  /*49280*/  LDL.LU.64 R10, [R1+0x2868] ;  /* 0x00286800010a7983 */ /* 0x000ea80000300a00 */
[----:B------:R-:W2:Y:S01]  /*49290*/  LDL.LU.64 R136, [R1+0x2860] ;  /* 0x0028600001887983 */ /* 0x000ea20000300a00 */
[----:B------:R-:W-:Y:S01]  /*492a0*/  IADD3 R113, R114, -0x105, RZ ;  /* 0xfffffefb72717810 */ /* 0x000fe20007ffe0ff */
[----:B---3--:R-:W-:-:S02]  /*492b0*/  IMAD.WIDE R230, R5, 0x4, R132 ;  /* 0x0000000405e67825 */ /* 0x008fc400078e0284 */
[----:B------:R1:W-:Y:S02]  /*492c0*/  LDGSTS.E [R115+-0x43ff4], desc[UR60][R8.64], !P1 ;  /* 0xbc00c00008737fae */ /* 0x0003e4000c92187c */
[C---:B----4-:R-:W-:Y:S02]  /*492d0*/  IMAD.WIDE R228, R5.reuse, 0x4, R130 ;  /* 0x0000000405e47825 */ /* 0x050fe400078e0282 */
[----:B------:R-:W3:Y:S02]  /*492e0*/  LDL.LU.64 R132, [R1+0x2640] ;  /* 0x0026400001847983 */ /* 0x000ee40000300a00 */
[----:B------:R-:W-:Y:S02]  /*492f0*/  IMAD.WIDE R226, R5, 0x4, R120 ;  /* 0x0000000405e27825 */ /* 0x000fe400078e0278 */
[----:B------:R-:W4:Y:S04]  /*49300*/  LDL.LU.64 R130, [R1+0x2638] ;  /* 0x0026380001827983 */ /* 0x000f280000300a00 */
[----:B------:R-:W4:Y:S04]  /*49310*/  LDL.LU.64 R120, [R1+0x2630] ;  /* 0x0026300001787983 */ /* 0x000f280000300a00 */
[----:B------:R-:W4:Y:S01]  /*49320*/  LDL.LU.64 R244, [R1+0x2628] ;  /* 0x0026280001f47983 */ /* 0x000f220000300a00 */
[----:B------:R-:W-:Y:S01]  /*49330*/  ISETP.GE.U32.AND P0, PT, R113, 0x7ffffe7c, PT ;  /* 0x7ffffe7c7100780c */ /* 0x000fe20003f06070 */
[C---:B------:R-:W-:Y:S01]  /*49340*/  VIADD R114, R2.reuse, 0x100000 ;  /* 0x0010000002727836 */ /* 0x040fe20000000000 */
[C---:B------:R-:W-:Y:S01]  /*49350*/  IADD3 R113, R2.reuse, 0x100000, RZ ;  /* 0x0010000002717810 */ /* 0x040fe20007ffe0ff */
[C---:B------:R-:W-:Y:S01]  /*49360*/  VIADD R112, R2.reuse, 0x100000 ;  /* 0x0010000002707836 */ /* 0x040fe20000000000 */
[----:B-1----:R-:W-:Y:S01]  /*49370*/  IADD3 R115, R2, 0x100000, RZ ;  /* 0x0010000002737810 */ /* 0x002fe20007ffe0ff */
[C---:B------:R-:W-:Y:S01]  /*49380*/  IMAD.WIDE R240, R5.reuse, 0x4, R126 ;  /* 0x0000000405f07825 */ /* 0x040fe200078e027e */
[----:B------:R-:W-:Y:S01]  /*49390*/  ISETP.GE.U32.AND P1, PT, R116, 0x7ffffe7b, PT ;  /* 0x7ffffe7b7400780c */ /* 0x000fe20003f26070 */
[----:B------:R-:W4:Y:S06]  /*493a0*/  LDL.LU.64 R138, [R1+0x2620] ;  /* 0x00262000018a7983 */ /* 0x000f2c0000300a00 */
[----:B------:R-:W-:Y:S01]  /*493b0*/  LDGSTS.E [R114+-0x80000], desc[UR60][R100.64], !P0 ;  /* 0x8000000064727fae */ /* 0x000fe2000c12187c */
[----:B------:R-:W-:-:S04]  /*493c0*/  IMAD.WIDE R232, R5, 0x4, R134 ;  /* 0x0000000405e87825 */ /* 0x000fc800078e0286 */
[----:B------:R-:W-:Y:S01]  /*493d0*/  IMAD.WIDE R224, R5, 0x4, R128 ;  /* 0x0000000405e07825 */ /* 0x000fe200078e0280 */
[----:B------:R-:W-:Y:S01]  /*493e0*/  LDGSTS.E [R113+-0x7c000], desc[UR60][R98.64], !P0 ;  /* 0x8400000062717fae */ /* 0x000fe2000c12187c */
[----:B------:R-:W-:Y:S01]  /*493f0*/  IADD3 R116, R119, -0x108, RZ ;  /* 0xfffffef877747810 */ /* 0x000fe20007ffe0ff */
[----:B------:R-:W1:Y:S02]  /*49400*/  LDC R126, c[0x0][0x230] ;  /* 0x00008c00ff7e7b82 */ /* 0x000e640000000800 */
[----:B------:R-:W-:Y:S04]  /*49410*/  LDGSTS.E [R112+-0x78000], desc[UR60][R242.64], !P0 ;  /* 0x88000000f2707fae */ /* 0x000fe8000c12187c */
[----:B------:R1:W-:Y:S02]  /*49420*/  LDGSTS.E [R115+-0x74000], desc[UR60][R240.64], !P0 ;  /* 0x8c000000f0737fae */ /* 0x0003e4000c12187c */
[----:B------:R-:W4:Y:S02]  /*49430*/  LDC R134, c[0x0][0x230] ;  /* 0x00008c00ff867b82 */ /* 0x000f240000000800 */
[----:B------:R-:W-:Y:S04]  /*49440*/  LDGSTS.E [R114+-0x7fffc], desc[UR60][R238.64], !P1 ;  /* 0x80004000ee727fae */ /* 0x000fe8000c92187c */
[----:B------:R-:W-:Y:S01]  /*49450*/  LDGSTS.E [R113+-0x7bffc], desc[UR60][R236.64], !P1 ;  /* 0x84004000ec717fae */ /* 0x000fe2000c92187c */
[----:B-1----:R-:W-:-:S03]  /*49460*/  VIADD R115, R117, 0xfffffef9 ;  /* 0xfffffef975737836 */ /* 0x002fc60000000000 */
[----:B------:R-:W-:Y:S02]  /*49470*/  LDGSTS.E [R112+-0x77ffc], desc[UR60][R234.64], !P1 ;  /* 0x88004000ea707fae */ /* 0x000fe4000c92187c */
[----:B------:R-:W-:Y:S01]  /*49480*/  ISETP.GE.U32.AND P0, PT, R115, 0x7ffffe7a, PT ;  /* 0x7ffffe7a7300780c */ /* 0x000fe20003f06070 */
[----:B------:R-:W-:Y:S01]  /*49490*/  VIADD R115, R2, 0x100000 ;  /* 0x0010000002737836 */ /* 0x000fe20000000000 */
[----:B------:R-:W4:Y:S04]  /*494a0*/  LDL.LU.64 R128, [R1+0x2618] ;  /* 0x0026180001807983 */ /* 0x000f280000300a00 */
[----:B------:R-:W-:Y:S07]  /*494b0*/  LDGSTS.E [R115+-0x73ffc], desc[UR60][R232.64], !P1 ;  /* 0x8c004000e8737fae */ /* 0x000fee000c92187c */
[----:B------:R-:W-:Y:S04]  /*494c0*/  LDGSTS.E [R114+-0x7fff8], desc[UR60][R230.64], !P0 ;  /* 0x80008000e6727fae */ /* 0x000fe8000c12187c */
[----:B------:R-:W-:Y:S04]  /*494d0*/  LDGSTS.E [R113+-0x7bff8], desc[UR60][R228.64], !P0 ;  /* 0x84008000e4717fae */ /* 0x000fe8000c12187c */
[----:B------:R2:W-:Y:S02]  /*494e0*/  LDGSTS.E [R112+-0x77ff8], desc[UR60][R226.64], !P0 ;  /* 0x88008000e2707fae */ /* 0x0005e4000c12187c */
[----:B--2---:R-:W-:-:S02]  /*494f0*/  IMAD.WIDE R112, R5, 0x4, R10 ;  /* 0x0000000405707825 */ /* 0x004fc400078e020a */
[----:B------:R-:W2:Y:S01]  /*49500*/  LDL.LU.64 R10, [R1+0x2610] ;  /* 0x00261000010a7983 */ /* 0x000ea20000300a00 */
[----:B------:R-:W-:Y:S02]  /*49510*/  IADD3 R117, R2, 0x100000, RZ ;  /* 0x0010000002757810 */ /* 0x000fe40007ffe0ff */
[----:B------:R-:W-:Y:S01]  /*49520*/  ISETP.GE.U32.AND P1, PT, R116, 0x7ffffe79, PT ;  /* 0x7ffffe797400780c */ /* 0x000fe20003f26070 */
[----:B------:R-:W-:Y:S01]  /*49530*/  IMAD.WIDE R222, R5, 0x4, R124 ;  /* 0x0000000405de7825 */ /* 0x000fe200078e027c */
[----:B------:R-:W2:Y:S04]  /*49540*/  LDL.LU.64 R152, [R1+0x2608] ;  /* 0x0026080001987983 */ /* 0x000ea80000300a00 */
[----:B------:R1:W-:Y:S01]  /*49550*/  LDGSTS.E [R117+-0x73ff8], desc[UR60][R224.64], !P0 ;  /* 0x8c008000e0757fae */ /* 0x0003e2000c12187c */
[----:B------:R-:W-:-:S02]  /*49560*/  VIADD R116, R2, 0x100000 ;  /* 0x0010000002747836 */ /* 0x000fc40000000000 */
[----:B------:R-:W-:Y:S01]  /*49570*/  IMAD.WIDE R220, R5, 0x4, R122 ;  /* 0x0000000405dc7825 */ /* 0x000fe200078e027a */
[----:B------:R-:W-:Y:S01]  /*49580*/  IADD3 R125, R2, 0x100000, RZ ;  /* 0x00100000027d7810 */ /* 0x000fe20007ffe0ff */
[----:B------:R-:W2:Y:S04]  /*49590*/  LDL.LU.64 R148, [R1+0x2600] ;  /* 0x0026000001947983 */ /* 0x000ea80000300a00 */
[----:B------:R-:W-:Y:S01]  /*495a0*/  LDGSTS.E [R116+-0x7fff4], desc[UR60][R222.64], !P1 ;  /* 0x8000c000de747fae */ /* 0x000fe2000c92187c */
[----:B-1----:R-:W-:-:S03]  /*495b0*/  IADD3 R117, R118, -0x125, RZ ;  /* 0xfffffedb76757810 */ /* 0x002fc60007ffe0ff */
[----:B------:R-:W-:Y:S01]  /*495c0*/  LDGSTS.E [R115+-0x7bff4], desc[UR60][R220.64], !P1 ;  /* 0x8400c000dc737fae */ /* 0x000fe2000c92187c */
[----:B------:R-:W-:-:S03]  /*495d0*/  ISETP.GE.U32.AND P0, PT, R117, 0x7ffffe5c, PT ;  /* 0x7ffffe5c7500780c */ /* 0x000fc60003f06070 */
[----:B------:R1:W-:Y:S01]  /*495e0*/  LDGSTS.E [R114+-0x77ff4], desc[UR60][R112.64], !P1 ;  /* 0x8800c00070727fae */ /* 0x0003e2000c92187c */
[C---:B------:R-:W-:Y:S01]  /*495f0*/  VIADD R124, R2.reuse, 0x100000 ;  /* 0x00100000027c7836 */ /* 0x040fe20000000000 */
[C---:B------:R-:W-:Y:S01]  /*49600*/  IADD3 R123, R2.reuse, 0x100000, RZ ;  /* 0x00100000027b7810 */ /* 0x040fe20007ffe0ff */
[----:B------:R-:W-:Y:S01]  /*49610*/  VIADD R122, R2, 0x100000 ;  /* 0x00100000027a7836 */ /* 0x000fe20000000000 */
[----:B------:R-:W2:Y:S01]  /*49620*/  LDL.LU.64 R146, [R1+0x25f8] ;  /* 0x0025f80001927983 */ /* 0x000ea20000300a00 */
[----:B-1----:R-:W-:-:S03]  /*49630*/  IMAD.WIDE R114, R5, 0x4, R136 ;  /* 0x0000000405727825 */ /* 0x002fc600078e0288 */
[----:B------:R-:W2:Y:S04]  /*49640*/  LDL.LU.64 R136, [R1+0x25f0] ;  /* 0x0025f00001887983 */ /* 0x000ea80000300a00 */
[----:B------:R-:W-:Y:S04]  /*49650*/  LDGSTS.E [R125+-0x73ff4], desc[UR60][R114.64], !P1 ;  /* 0x8c00c000727d7fae */ /* 0x000fe8000c92187c */
[----:B------:R-:W2:Y:S04]  /*49660*/  LDL.LU.64 R154, [R1+0x25e8] ;  /* 0x0025e800019a7983 */ /* 0x000ea80000300a00 */
[----:B------:R-:W2:Y:S01]  /*49670*/  LDL.LU.64 R144, [R1+0x25e0] ;  /* 0x0025e00001907983 */ /* 0x000ea20000300a00 */
[----:B---3--:R-:W-:-:S04]  /*49680*/  IMAD.WIDE R116, R5, 0x4, R132 ;  /* 0x0000000405747825 */ /* 0x008fc800078e0284 */
[C---:B----4-:R-:W-:Y:S01]  /*49690*/  IMAD.WIDE R118, R5.reuse, 0x4, R130 ;  /* 0x0000000405767825 */ /* 0x050fe200078e0282 */
[----:B------:R-:W-:Y:S03]  /*496a0*/  LDGSTS.E [R124+-0x70000], desc[UR60][R116.64], !P0 ;  /* 0x90000000747c7fae */ /* 0x000fe6000c12187c */
[C---:B------:R-:W-:Y:S01]  /*496b0*/  IMAD.WIDE R120, R5.reuse, 0x4, R120 ;  /* 0x0000000405787825 */ /* 0x040fe200078e0278 */
[----:B------:R-:W-:Y:S04]  /*496c0*/  LDGSTS.E [R123+-0x6c000], desc[UR60][R118.64], !P0 ;  /* 0x94000000767b7fae */ /* 0x000fe8000c12187c */
[----:B------:R1:W-:Y:S02]  /*496d0*/  LDGSTS.E [R122+-0x68000], desc[UR60][R120.64], !P0 ;  /* 0x98000000787a7fae */ /* 0x0003e4000c12187c */
[----:B-1----:R-:W-:-:S02]  /*496e0*/  IMAD.WIDE R122, R5, 0x4, R244 ;  /* 0x00000004057a7825 */ /* 0x002fc400078e02f4 */
[----:B------:R-:W3:Y:S02]  /*496f0*/  LDL.LU.64 R244, [R1+0x25d8] ;  /* 0x0025d80001f47983 */ /* 0x000ee40000300a00 */
[----:B------:R-:W-:-:S05]  /*49700*/  VIADD R126, R126, 0xfffffeda ;  /* 0xfffffeda7e7e7836 */ /* 0x000fca0000000000 */
[----:B------:R-:W-:Y:S01]  /*49710*/  ISETP.GE.U32.AND P1, PT, R126, 0x7ffffe5b, PT ;  /* 0x7ffffe5b7e00780c */ /* 0x000fe20003f26070 */
[----:B------:R-:W-:-:S04]  /*49720*/  IMAD.WIDE R126, R5, 0x4, R128 ;  /* 0x00000004057e7825 */ /* 0x000fc800078e0280 */
[C---:B--2---:R-:W-:Y:S02]  /*49730*/  IMAD.WIDE R128, R5.reuse, 0x4, R10 ;  /* 0x0000000405807825 */ /* 0x044fe400078e020a */
[----:B------:R-:W2:Y:S01]  /*49740*/  LDL.LU.64 R10, [R1+0x25d0] ;  /* 0x0025d000010a7983 */ /* 0x000ea20000300a00 */
[C---:B------:R-:W-:Y:S01]  /*49750*/  IADD3 R133, R2.reuse, 0x100000, RZ ;  /* 0x0010000002857810 */ /* 0x040fe20007ffe0ff */
[C---:B------:R-:W-:Y:S01]  /*49760*/  VIADD R132, R2.reuse, 0x100000 ;  /* 0x0010000002847836 */ /* 0x040fe20000000000 */
[C---:B------:R-:W-:Y:S01]  /*49770*/  IADD3 R131, R2.reuse, 0x100000, RZ ;  /* 0x0010000002837810 */ /* 0x040fe20007ffe0ff */
[C---:B------:R-:W-:Y:S01]  /*49780*/  IMAD.WIDE R124, R5.reuse, 0x4, R138 ;  /* 0x00000004057c7825 */ /* 0x040fe200078e028a */
[----:B------:R-:W4:Y:S03]  /*49790*/  LDL.LU.64 R168, [R1+0x25c8] ;  /* 0x0025c80001a87983 */ /* 0x000f260000300a00 */
[----:B------:R-:W-:Y:S01]  /*497a0*/  VIADD R130, R2, 0x100000 ;  /* 0x0010000002827836 */ /* 0x000fe20000000000 */
[----:B------:R-:W4:Y:S04]  /*497b0*/  LDL.LU.64 R166, [R1+0x23c0] ;  /* 0x0023c00001a67983 */ /* 0x000f280000300a00 */
[----:B------:R-:W-:Y:S04]  /*497c0*/  LDGSTS.E [R133+-0x64000], desc[UR60][R122.64], !P0 ;  /* 0x9c0000007a857fae */ /* 0x000fe8000c12187c */
[----:B------:R-:W4:Y:S04]  /*497d0*/  LDL.LU.64 R164, [R1+0x23b8] ;  /* 0x0023b80001a47983 */ /* 0x000f280000300a00 */
[----:B------:R-:W-:Y:S04]  /*497e0*/  LDGSTS.E [R132+-0x6fffc], desc[UR60][R124.64], !P1 ;  /* 0x900040007c847fae */ /* 0x000fe8000c92187c */
[----:B------:R-:W-:Y:S04]  /*497f0*/  LDGSTS.E [R131+-0x6bffc], desc[UR60][R126.64], !P1 ;  /* 0x940040007e837fae */ /* 0x000fe8000c92187c */
[----:B------:R1:W-:Y:S02]  /*49800*/  LDGSTS.E [R130+-0x67ffc], desc[UR60][R128.64], !P1 ;  /* 0x9800400080827fae */ /* 0x0003e4000c92187c */
[----:B-1----:R-:W-:-:S02]  /*49810*/  IMAD.WIDE R130, R5, 0x4, R152 ;  /* 0x0000000405827825 */ /* 0x002fc400078e0298 */
[----:B------:R-:W4:Y:S04]  /*49820*/  LDL.LU.64 R152, [R1+0x23b0] ;  /* 0x0023b00001987983 */ /* 0x000f280000300a00 */
[----:B------:R-:W4:Y:S01]  /*49830*/  LDL.LU.64 R160, [R1+0x23a8] ;  /* 0x0023a80001a07983 */ /* 0x000f220000300a00 */
[----:B---3--:R-:W-:Y:S01]  /*49840*/  IMAD.WIDE R142, R5, 0x4, R244 ;  /* 0x00000004058e7825 */ /* 0x008fe200078e02f4 */
[----:B------:R-:W-:Y:S02]  /*49850*/  IADD3 R133, R134, -0x127, RZ ;  /* 0xfffffed986857810 */ /* 0x000fe40007ffe0ff */
[----:B------:R-:W3:Y:S02]  /*49860*/  LDL.LU.64 R244, [R1+0x23a0] ;  /* 0x0023a00001f47983 */ /* 0x000ee40000300a00 */
[----:B------:R-:W-:Y:S01]  /*49870*/  ISETP.GE.U32.AND P0, PT, R133, 0x7ffffe5a, PT ;  /* 0x7ffffe5a8500780c */ /* 0x000fe20003f06070 */
[C---:B------:R-:W-:Y:S01]  /*49880*/  IMAD.WIDE R132, R5.reuse, 0x4, R148 ;  /* 0x0000000405847825 */ /* 0x040fe200078e0294 */
[----:B------:R-:W-:Y:S11]  /*49890*/  LDGSTS.E [R141+-0x63ffc], desc[UR60][R130.64], !P1 ;  /* 0x9c004000828d7fae */ /* 0x000ff6000c92187c */
[----:B------:R1:W-:Y:S02]  /*498a0*/  LDGSTS.E [R140+-0x6fff8], desc[UR60][R132.64], !P0 ;  /* 0x90008000848c7fae */ /* 0x0003e4000c12187c */
[----:B-1----:R-:W-:-:S04]  /*498b0*/  IMAD.WIDE R140, R5, 0x4, R144 ;  /* 0x00000004058c7825 */ /* 0x002fc800078e0290 */
[C---:B--2---:R-:W-:Y:S02]  /*498c0*/  IMAD.WIDE R144, R5.reuse, 0x4, R10 ;  /* 0x0000000405907825 */ /* 0x044fe400078e020a */
[----:B------:R-:W2:Y:S01]  /*498d0*/  LDL.LU.64 R10, [R1+0x2398] ;  /* 0x00239800010a7983 */ /* 0x000ea20000300a00 */
[----:B------:R-:W-:Y:S01]  /*498e0*/  IADD3 R139, R2, 0x100000, RZ ;  /* 0x00100000028b7810 */ /* 0x000fe20007ffe0ff */
[----:B------:R-:W-:-:S04]  /*498f0*/  IMAD.WIDE R134, R5, 0x4, R146 ;  /* 0x0000000405867825 */ /* 0x000fc800078e0292 */
[C---:B------:R-:W-:Y:S01]  /*49900*/  VIADD R138, R2.reuse, 0x100000 ;  /* 0x00100000028a7836 */ /* 0x040fe20000000000 */
[----:B------:R-:W-:Y:S01]  /*49910*/  LDGSTS.E [R139+-0x6bff8], desc[UR60][R134.64], !P0 ;  /* 0x94008000868b7fae */ /* 0x000fe2000c12187c */
[----:B------:R-:W-:Y:S01]  /*49920*/  IMAD.WIDE R136, R5, 0x4, R136 ;  /* 0x0000000405887825 */ /* 0x000fe200078e0288 */
[C---:B------:R-:W-:Y:S02]  /*49930*/  IADD3 R149, R2.reuse, 0x100000, RZ ;  /* 0x0010000002957810 */ /* 0x040fe40007ffe0ff */
[----:B------:R-:W2:Y:S01]  /*49940*/  LDL.LU.64 R178, [R1+0x2390] ;  /* 0x0023900001b27983 */ /* 0x000ea20000300a00 */
[----:B------:R-:W-:-:S03]  /*49950*/  VIADD R148, R2, 0x100000 ;  /* 0x0010000002947836 */ /* 0x000fc60000000000 */
[----:B------:R1:W-:Y:S01]  /*49960*/  LDGSTS.E [R138+-0x67ff8], desc[UR60][R136.64], !P0 ;  /* 0x98008000888a7fae */ /* 0x0003e2000c12187c */
[C---:B------:R-:W-:Y:S01]  /*49970*/  IADD3 R147, R2.reuse, 0x100000, RZ ;  /* 0x0010000002937810 */ /* 0x040fe20007ffe0ff */
[----:B------:R-:W-:Y:S02]  /*49980*/  VIADD R146, R2, 0x100000 ;  /* 0x0010000002927836 */ /* 0x000fe40000000000 */
[----:B------:R-:W2:Y:S01]  /*49990*/  LDL.LU.64 R174, [R1+0x2388] ;  /* 0x0023880001ae7983 */ /* 0x000ea20000300a00 */
[----:B-1----:R-:W-:-:S05]  /*499a0*/  IMAD.WIDE R138, R5, 0x4, R154 ;  /* 0x00000004058a7825 */ /* 0x002fca00078e029a */
[----:B------:R-:W-:Y:S04]  /*499b0*/  LDGSTS.E [R149+-0x63ff8], desc[UR60][R138.64], !P0 ;  /* 0x9c0080008a957fae */ /* 0x000fe8000c12187c */
[----:B------:R1:W-:Y:S04]  /*499c0*/  LDGSTS.E [R148+-0x6fff4], desc[UR60][R140.64], !P2 ;  /* 0x9000c0008c947fae */ /* 0x0003e8000d12187c */
[----:B------:R-:W-:Y:S04]  /*499d0*/  LDGSTS.E [R147+-0x6bff4], desc[UR60][R142.64], !P2 ;  /* 0x9400c0008e937fae */ /* 0x000fe8000d12187c */
[----:B------:R4:W-:Y:S01]  /*499e0*/  LDGSTS.E [R146+-0x67ff4], desc[UR60][R144.64], !P2 ;  /* 0x9800c00090927fae */ /* 0x0009e2000d12187c */
[----:B-1----:R-:W-:-:S04]  /*499f0*/  IADD3 R148, R150, -0x145, RZ ;  /* 0xfffffebb96947810 */ /* 0x002fc80007ffe0ff */
[----:B------:R-:W-:Y:S01]  /*49a00*/  ISETP.GE.U32.AND P1, PT, R148, 0x7ffffe3c, PT ;  /* 0x7ffffe3c9400780c */ /* 0x000fe20003f26070 */
[C---:B----4-:R-:W-:Y:S02]  /*49a10*/  IMAD.WIDE R150, R5.reuse, 0x4, R164 ;  /* 0x0000000405967825 */ /* 0x050fe400078e02a4 */
[----:B------:R-:W4:Y:S02]  /*49a20*/  LDL.LU.64 R164, [R1+0x2380] ;  /* 0x0023800001a47983 */ /* 0x000f240000300a00 */
[----:B------:R-:W-:-:S04]  /*49a30*/  IMAD.WIDE R146, R5, 0x4, R168 ;  /* 0x0000000405927825 */ /* 0x000fc800078e02a8 */
[C---:B------:R-:W-:Y:S01]  /*49a40*/  IMAD.WIDE R148, R5.reuse, 0x4, R166 ;  /* 0x0000000405947825 */ /* 0x040fe200078e02a6 */
[----:B------:R-:W-:Y:S04]  /*49a50*/  LDGSTS.E [R157+-0x63ff4], desc[UR60][R146.64], !P2 ;  /* 0x9c00c000929d7fae */ /* 0x000fe8000d12187c */
[----:B------:R-:W4:Y:S04]  /*49a60*/  LDL.LU.64 R166, [R1+0x2378] ;  /* 0x0023780001a67983 */ /* 0x000f280000300a00 */
[----:B------:R3:W-:Y:S02]  /*49a70*/  LDGSTS.E [R156+-0x60000], desc[UR60][R148.64], !P1 ;  /* 0xa0000000949c7fae */ /* 0x0007e4000c92187c */
[----:B---3--:R-:W-:-:S02]  /*49a80*/  IMAD.WIDE R156, R5, 0x4, R244 ;  /* 0x00000004059c7825 */ /* 0x008fc400078e02f4 */
[----:B------:R-:W3:Y:S01]  /*49a90*/  LDL.LU.64 R244, [R1+0x2370] ;  /* 0x0023700001f47983 */ /* 0x000ee20000300a00 */
[----:B------:R-:W-:-:S03]  /*49aa0*/  ISETP.GE.U32.AND P0, PT, R158, 0x7ffffe3b, PT ;  /* 0x7ffffe3b9e00780c */ /* 0x000fc60003f06070 */
[----:B------:R-:W3:Y:S01]  /*49ab0*/  LDL.LU.64 R184, [R1+0x2368] ;  /* 0x0023680001b87983 */ /* 0x000ee20000300a00 */
[C---:B------:R-:W-:Y:S01]  /*49ac0*/  IADD3 R155, R2.reuse, 0x100000, RZ ;  /* 0x00100000029b7810 */ /* 0x040fe20007ffe0ff */
[----:B------:R-:W-:Y:S02]  /*49ad0*/  VIADD R154, R2, 0x100000 ;  /* 0x00100000029a7836 */ /* 0x000fe40000000000 */
[C---:B------:R-:W-:Y:S02]  /*49ae0*/  IMAD.WIDE R152, R5.reuse, 0x4, R152 ;  /* 0x0000000405987825 */ /* 0x040fe400078e0298 */
[----:B------:R-:W-:Y:S04]  /*49af0*/  LDGSTS.E [R155+-0x5c000], desc[UR60][R150.64], !P1 ;  /* 0xa4000000969b7fae */ /* 0x000fe8000c92187c */
[----:B------:R1:W-:Y:S01]  /*49b00*/  LDGSTS.E [R154+-0x58000], desc[UR60][R152.64], !P1 ;  /* 0xa8000000989a7fae */ /* 0x0003e2000c92187c */
[----:B--2---:R-:W-:-:S03]  /*49b10*/  IMAD.WIDE R158, R5, 0x4, R10 ;  /* 0x00000004059e7825 */ /* 0x004fc600078e020a */
[----:B------:R-:W2:Y:S01]  /*49b20*/  LDL.LU.64 R10, [R1+0x2360] ;  /* 0x00236000010a7983 */ /* 0x000ea20000300a00 */
[----:B-1----:R-:W-:-:S03]  /*49b30*/  IMAD.WIDE R154, R5, 0x4, R160 ;  /* 0x00000004059a7825 */ /* 0x002fc600078e02a0 */
[----:B------:R-:W2:Y:S04]  /*49b40*/  LDL.LU.64 R192, [R1+0x2358] ;  /* 0x0023580001c07983 */ /* 0x000ea80000300a00 */
[----:B------:R1:W-:Y:S01]  /*49b50*/  LDGSTS.E [R162+-0x54000], desc[UR60][R154.64], !P1 ;  /* 0xac0000009aa27fae */ /* 0x0003e2000c92187c */
[C---:B------:R-:W-:Y:S01]  /*49b60*/  VIADD R161, R2.reuse, 0x100000 ;  /* 0x0010000002a17836 */ /* 0x040fe20000000000 */
[----:B------:R-:W-:Y:S02]  /*49b70*/  IADD3 R160, R2, 0x100000, RZ ;  /* 0x0010000002a07810 */ /* 0x000fe40007ffe0ff */
[----:B------:R-:W2:Y:S04]  /*49b80*/  LDL.LU.64 R190, [R1+0x2350] ;  /* 0x0023500001be7983 */ /* 0x000ea80000300a00 */
[----:B------:R-:W-:Y:S01]  /*49b90*/  LDGSTS.E [R161+-0x5fffc], desc[UR60][R156.64], !P0 ;  /* 0xa00040009ca17fae */ /* 0x000fe2000c12187c */
[----:B-1----:R-:W-:-:S03]  /*49ba0*/  VIADD R162, R163, 0xfffffeb9 ;  /* 0xfffffeb9a3a27836 */ /* 0x002fc60000000000 */
[----:B------:R1:W-:Y:S02]  /*49bb0*/  LDGSTS.E [R160+-0x5bffc], desc[UR60][R158.64], !P0 ;  /* 0xa40040009ea07fae */ /* 0x0003e4000c12187c */
[----:B------:R-:W-:Y:S01]  /*49bc0*/  ISETP.GE.U32.AND P1, PT, R162, 0x7ffffe3a, PT ;  /* 0x7ffffe3aa200780c */ /* 0x000fe20003f26070 */
[----:B------:R-:W-:Y:S01]  /*49bd0*/  IMAD.WIDE R162, R5, 0x4, R174 ;  /* 0x0000000405a27825 */ /* 0x000fe200078e02ae */
[----:B------:R-:W-:-:S03]  /*49be0*/  IADD3 R168, R2, 0x100000, RZ ;  /* 0x0010000002a87810 */ /* 0x000fc60007ffe0ff */
[----:B------:R-:W-:Y:S02]  /*49bf0*/  VIADD R169, R2, 0x100000 ;  /* 0x0010000002a97836 */ /* 0x000fe40000000000 */
[C---:B-1----:R-:W-:Y:S02]  /*49c00*/  IMAD.WIDE R160, R5.reuse, 0x4, R178 ;  /* 0x0000000405a07825 */ /* 0x042fe400078e02b2 */
[----:B------:R-:W2:Y:S04]  /*49c10*/  LDL.LU.64 R178, [R1+0x2348] ;  /* 0x0023480001b27983 */ /* 0x000ea80000300a00 */
[----:B------:R-:W2:Y:S04]  /*49c20*/  LDL.LU.64 R180, [R1+0x2160] ;  /* 0x0021600001b47983 */ /* 0x000ea80000300a00 */
[----:B------:R-:W2:Y:S04]  /*49c30*/  LDL.LU.64 R182, [R1+0x2158] ;  /* 0x0021580001b67983 */ /* 0x000ea80000300a00 */
[----:B------:R-:W-:Y:S04]  /*49c40*/  LDGSTS.E [R171+-0x57ffc], desc[UR60][R160.64], !P0 ;  /* 0xa8004000a0ab7fae */ /* 0x000fe8000c12187c */
[----:B------:R-:W-:Y:S01]  /*49c50*/  LDGSTS.E [R170+-0x53ffc], desc[UR60][R162.64], !P0 ;  /* 0xac004000a2aa7fae */ /* 0x000fe2000c12187c */
[----:B----4-:R-:W-:-:S05]  /*49c60*/  IMAD.WIDE R164, R5, 0x4, R164 ;  /* 0x0000000405a47825 */ /* 0x010fca00078e02a4 */
[----:B------:R-:W-:Y:S01]  /*49c70*/  LDGSTS.E [R169+-0x5fff8], desc[UR60][R164.64], !P1 ;  /* 0xa0008000a4a97fae */ /* 0x000fe2000c92187c */
[----:B------:R-:W-:-:S05]  /*49c80*/  IMAD.WIDE R166, R5, 0x4, R166 ;  /* 0x0000000405a67825 */ /* 0x000fca00078e02a6 */
[----:B------:R3:W-:Y:S02]  /*49c90*/  LDGSTS.E [R168+-0x5bff8], desc[UR60][R166.64], !P1 ;  /* 0xa4008000a6a87fae */ /* 0x0007e4000c92187c */
[C---:B---3--:R-:W-:Y:S02]  /*49ca0*/  IMAD.WIDE R168, R5.reuse, 0x4, R244 ;  /* 0x0000000405a87825 */ /* 0x048fe400078e02f4 */
[----:B------:R-:W3:Y:S01]  /*49cb0*/  LDL.LU.64 R244, [R1+0x2150] ;  /* 0x0021500001f47983 */ /* 0x000ee20000300a00 */
[----:B------:R-:W-:Y:S01]  /*49cc0*/  ISETP.GE.U32.AND P0, PT, R172, 0x7ffffe39, PT ;  /* 0x7ffffe39ac00780c */ /* 0x000fe20003f06070 */
[----:B------:R-:W-:Y:S01]  /*49cd0*/  IMAD.WIDE R170, R5, 0x4, R184 ;  /* 0x0000000405aa7825 */ /* 0x000fe200078e02b8 */
[C---:B------:R-:W-:Y:S01]  /*49ce0*/  IADD3 R175, R2.reuse, 0x100000, RZ ;  /* 0x0010000002af7810 */ /* 0x040fe20007ffe0ff */
[----:B------:R1:W-:Y:S02]  /*49cf0*/  LDGSTS.E [R176+-0x57ff8], desc[UR60][R168.64], !P1 ;  /* 0xa8008000a8b07fae */ /* 0x0003e4000c92187c */
[----:B------:R-:W-:-:S02]  /*49d00*/  VIADD R174, R2, 0x100000 ;  /* 0x0010000002ae7836 */ /* 0x000fc40000000000 */
[----:B------:R-:W-:Y:S01]  /*49d10*/  LDGSTS.E [R175+-0x53ff8], desc[UR60][R170.64], !P1 ;  /* 0xac008000aaaf7fae */ /* 0x000fe2000c92187c */
[----:B--2---:R-:W-:-:S03]  /*49d20*/  IMAD.WIDE R172, R5, 0x4, R10 ;  /* 0x0000000405ac7825 */ /* 0x004fc600078e020a */
[----:B------:R-:W2:Y:S01]  /*49d30*/  LDL.LU.64 R10, [R1+0x2148] ;  /* 0x00214800010a7983 */ /* 0x000ea20000300a00 */
[----:B------:R-:W-:-:S03]  /*49d40*/  ISETP.GE.U32.AND P1, PT, R177, 0x7ffffe1c, PT ;  /* 0x7ffffe1cb100780c */ /* 0x000fc60003f26070 */
[----:B------:R4:W-:Y:S04]  /*49d50*/  LDGSTS.E [R174+-0x5fff4], desc[UR60][R172.64], !P0 ;  /* 0xa000c000acae7fae */ /* 0x0009e8000c12187c */
[----:B------:R-:W2:Y:S01]  /*49d60*/  LDL.LU.64 R208, [R1+0x2140] ;  /* 0x0021400001d07983 */ /* 0x000ea20000300a00 */
[----:B-1----:R-:W-:-:S03]  /*49d70*/  IMAD.WIDE R176, R5, 0x4, R190 ;  /* 0x0000000405b07825 */ /* 0x002fc600078e02be */
[----:B------:R-:W2:Y:S01]  /*49d80*/  LDL.LU.64 R190, [R1+0x2138] ;  /* 0x0021380001be7983 */ /* 0x000ea20000300a00 */
[----:B----4-:R-:W-:-:S03]  /*49d90*/  IMAD.WIDE R174, R5, 0x4, R192 ;  /* 0x0000000405ae7825 */ /* 0x010fc600078e02c0 */
[----:B------:R-:W4:Y:S04]  /*49da0*/  LDL.LU.64 R192, [R1+0x2130] ;  /* 0x0021300001c07983 */ /* 0x000f280000300a00 */
[----:B------:R-:W4:Y:S01]  /*49db0*/  LDL.LU.64 R194, [R1+0x2128] ;  /* 0x0021280001c27983 */ /* 0x000f220000300a00 */
[C---:B------:R-:W-:Y:S01]  /*49dc0*/  IADD3 R185, R2.reuse, 0x100000, RZ ;  /* 0x0010000002b97810 */ /* 0x040fe20007ffe0ff */
[----:B------:R-:W-:Y:S02]  /*49dd0*/  VIADD R184, R2, 0x100000 ;  /* 0x0010000002b87836 */ /* 0x000fe40000000000 */
[----:B------:R-:W-:Y:S04]  /*49de0*/  LDGSTS.E [R188+-0x5bff4], desc[UR60][R174.64], !P0 ;  /* 0xa400c000aebc7fae */ /* 0x000fe8000c12187c */
[----:B------:R-:W-:Y:S01]  /*49df0*/  LDGSTS.E [R187+-0x57ff4], desc[UR60][R176.64], !P0 ;  /* 0xa800c000b0bb7fae */ /* 0x000fe2000c12187c */
[----:B------:R-:W-:-:S03]  /*49e00*/  IMAD.WIDE R178, R5, 0x4, R178 ;  /* 0x0000000405b27825 */ /* 0x000fc600078e02b2 */
[----:B------:R-:W4:Y:S01]  /*49e10*/  LDL.LU.64 R246, [R1+0x2120] ;  /* 0x0021200001f67983 */ /* 0x000f220000300a00 */
[----:B------:R-:W-:-:S03]  /*49e20*/  IMAD.WIDE R180, R5, 0x4, R180 ;  /* 0x0000000405b47825 */ /* 0x000fc600078e02b4 */
[----:B------:R-:W-:Y:S01]  /*49e30*/  LDGSTS.E [R186+-0x53ff4], desc[UR60][R178.64], !P0 ;  /* 0xac00c000b2ba7fae */ /* 0x000fe2000c12187c */
[----:B------:R-:W-:-:S03]  /*49e40*/  IMAD.WIDE R182, R5, 0x4, R182 ;  /* 0x0000000405b67825 */ /* 0x000fc600078e02b6 */
[----:B------:R-:W-:Y:S04]  /*49e50*/  LDGSTS.E [R185+-0x50000], desc[UR60][R180.64], !P1 ;  /* 0xb0000000b4b97fae */ /* 0x000fe8000c92187c */
[----:B------:R3:W-:Y:S02]  /*49e60*/  LDGSTS.E [R184+-0x4c000], desc[UR60][R182.64], !P1 ;  /* 0xb4000000b6b87fae */ /* 0x0007e4000c92187c */
[----:B---3--:R-:W-:Y:S02]  /*49e70*/  IMAD.WIDE R184, R5, 0x4, R244 ;  /* 0x0000000405b87825 */ /* 0x008fe400078e02f4 */
[----:B------:R-:W3:Y:S01]  /*49e80*/  LDL.LU.64 R244, [R1+0x2118] ;  /* 0x0021180001f47983 */ /* 0x000ee20000300a00 */
[----:B------:R-:W-:-:S03]  /*49e90*/  IADD3 R187, R189, -0x166, RZ ;  /* 0xfffffe9abdbb7810 */ /* 0x000fc60007ffe0ff */
[----:B------:R2:W-:Y:S01]  /*49ea0*/  LDGSTS.E [R186+-0x48000], desc[UR60][R184.64], !P1 ;  /* 0xb8000000b8ba7fae */ /* 0x0005e2000c92187c */
[----:B------:R-:W-:Y:S01]  /*49eb0*/  ISETP.GE.U32.AND P0, PT, R187, 0x7ffffe1b, PT ;  /* 0x7ffffe1bbb00780c */ /* 0x000fe20003f06070 */
[C---:B--2---:R-:W-:Y:S02]  /*49ec0*/  IMAD.WIDE R186, R5.reuse, 0x4, R10 ;  /* 0x0000000405ba7825 */ /* 0x044fe400078e020a */
[----:B------:R-:W2:Y:S04]  /*49ed0*/  LDL.LU.64 R10, [R1+0x2110] ;  /* 0x00211000010a7983 */ /* 0x000ea80000300a00 */
[----:B------:R-:W2:Y:S04]  /*49ee0*/  LDL.LU.64 R110, [R1+0x2108] ;  /* 0x00210800016e7983 */ /* 0x000ea80000300a00 */
[----:B------:R-:W2:Y:S01]  /*49ef0*/  LDL.LU.64 R250, [R1+0x2100] ;  /* 0x0021000001fa7983 */ /* 0x000ea20000300a00 */
[----:B------:R-:W-:-:S03]  /*49f00*/  IMAD.WIDE R188, R5, 0x4, R208 ;  /* 0x0000000405bc7825 */ /* 0x000fc600078e02d0 */
[----:B------:R-:W-:Y:S01]  /*49f10*/  LDGSTS.E [R200+-0x44000], desc[UR60][R186.64], !P1 ;  /* 0xbc000000bac87fae */ /* 0x000fe2000c92187c */
[----:B------:R-:W-:-:S03]  /*49f20*/  IMAD.WIDE R190, R5, 0x4, R190 ;  /* 0x0000000405be7825 */ /* 0x000fc600078e02be */
[----:B------:R1:W-:Y:S01]  /*49f30*/  LDGSTS.E [R199+-0x4fffc], desc[UR60][R188.64], !P0 ;  /* 0xb0004000bcc77fae */ /* 0x0003e2000c12187c */
[----:B----4-:R-:W-:-:S03]  /*49f40*/  IMAD.WIDE R192, R5, 0x4, R192 ;  /* 0x0000000405c07825 */ /* 0x010fc600078e02c0 */
[----:B------:R4:W-:Y:S01]  /*49f50*/  LDGSTS.E [R198+-0x4bffc], desc[UR60][R190.64], !P0 ;  /* 0xb4004000bec67fae */ /* 0x0009e2000c12187c */
[----:B------:R-:W-:-:S03]  /*49f60*/  IMAD.WIDE R194, R5, 0x4, R194 ;  /* 0x0000000405c27825 */ /* 0x000fc600078e02c2 */
[----:B------:R-:W2:Y:S04]  /*49f70*/  LDL.LU.64 R218, [R1+0x20f8] ;  /* 0x0020f80001da7983 */ /* 0x000ea80000300a00 */
[----:B------:R4:W-:Y:S01]  /*49f80*/  LDGSTS.E [R197+-0x47ffc], desc[UR60][R192.64], !P0 ;  /* 0xb8004000c0c57fae */ /* 0x0009e2000c12187c */
[----:B-1----:R-:W-:-:S03]  /*49f90*/  IADD3 R199, R204, -0x17f, RZ ;  /* 0xfffffe81ccc77810 */ /* 0x002fc60007ffe0ff */
[----:B------:R-:W2:Y:S01]  /*49fa0*/  LDL.LU.64 R208, [R1+0x20f0] ;  /* 0x0020f00001d07983 */ /* 0x000ea20000300a00 */
[----:B----4-:R-:W-:-:S03]  /*49fb0*/  VIADD R198, R201, 0xfffffe82 ;  /* 0xfffffe82c9c67836 */ /* 0x010fc60000000000 */
[----:B------:R1:W-:Y:S01]  /*49fc0*/  LDGSTS.E [R196+-0x43ffc], desc[UR60][R194.64], !P0 ;  /* 0xbc004000c2c47fae */ /* 0x0003e2000c12187c */
[----:B------:R-:W-:-:S03]  /*49fd0*/  VIADD R197, R203, 0xfffffe83 ;  /* 0xfffffe83cbc57836 */ /* 0x000fc60000000000 */
[----:B------:R-:W4:Y:S01]  /*49fe0*/  LDL.LU.64 R248, [R1+0x20e8] ;  /* 0x0020e80001f87983 */ /* 0x000f220000300a00 */
[----:B------:R-:W-:Y:S02]  /*49ff0*/  ISETP.GE.U32.AND P0, PT, R199, 0x7ffffe02, PT ;  /* 0x7ffffe02c700780c */ /* 0x000fe40003f06070 */
[----:B-1----:R-:W-:Y:S01]  /*4a000*/  IADD3 R196, R202, -0x167, RZ ;  /* 0xfffffe99cac47810 */ /* 0x002fe20007ffe0ff */
[----:B------:R-:W4:Y:S01]  /*4a010*/  LDL.LU.64 R216, [R1+0x2858] ;  /* 0x0028580001d87983 */ /* 0x000f220000300a00 */
[----:B------:R-:W-:Y:S02]  /*4a020*/  ISETP.GE.U32.AND P2, PT, R197, 0x7ffffe04, PT ;  /* 0x7ffffe04c500780c */ /* 0x000fe40003f46070 */
[----:B------:R-:W-:Y:S01]  /*4a030*/  ISETP.GE.U32.AND P5, PT, R196, 0x7ffffe1a, PT ;  /* 0x7ffffe1ac400780c */ /* 0x000fe20003fa6070 */
[C---:B------:R-:W-:Y:S01]  /*4a040*/  IMAD.WIDE R196, R5.reuse, 0x4, R246 ;  /* 0x0000000405c47825 */ /* 0x040fe200078e02f6 */
[----:B------:R-:W-:Y:S01]  /*4a050*/  ISETP.GE.U32.AND P1, PT, R198, 0x7ffffe03, PT ;  /* 0x7ffffe03c600780c */ /* 0x000fe20003f26070 */
[----:B------:R-:W4:Y:S02]  /*4a060*/  LDL.LU.64 R246, [R1+0x2850] ;  /* 0x0028500001f67983 */ /* 0x000f240000300a00 */
[----:B---3--:R-:W-:-:S02]  /*4a070*/  IMAD.WIDE R198, R5, 0x4, R244 ;  /* 0x0000000405c67825 */ /* 0x008fc400078e02f4 */
[----:B------:R-:W3:Y:S01]  /*4a080*/  LDL.LU.64 R244, [R1+0x2848] ;  /* 0x0028480001f47983 */ /* 0x000ee20000300a00 */
[----:B------:R-:W-:-:S03]  /*4a090*/  IADD3 R204, R2, 0x100000, RZ ;  /* 0x0010000002cc7810 */ /* 0x000fc60007ffe0ff */
[----:B------:R-:W3:Y:S01]  /*4a0a0*/  LDL.LU.64 R104, [R1+0x2840] ;  /* 0x0028400001687983 */ /* 0x000ee20000300a00 */
[----:B------:R-:W-:-:S03]  /*4a0b0*/  ISETP.GE.U32.AND P6, PT, R205, 0x7ffffe19, PT ;  /* 0x7ffffe19cd00780c */ /* 0x000fc60003fc6070 */
[----:B------:R-:W3:Y:S04]  /*4a0c0*/  LDL.LU.64 R106, [R1+0x2838] ;  /* 0x00283800016a7983 */ /* 0x000ee80000300a00 */
[----:B------:R2:W-:Y:S04]  /*4a0d0*/  LDGSTS.E [R204+-0x4fff8], desc[UR60][R196.64], !P5 ;  /* 0xb0008000c4cc7fae */ /* 0x0005e8000e92187c */
[----:B------:R-:W3:Y:S01]  /*4a0e0*/  LDL.LU.64 R108, [R1+0x2830] ;  /* 0x00283000016c7983 */ /* 0x000ee20000300a00 */
[C---:B------:R-:W-:Y:S01]  /*4a0f0*/  VIADD R203, R2.reuse, 0x100000 ;  /* 0x0010000002cb7836 */ /* 0x040fe20000000000 */
[----:B------:R-:W-:-:S04]  /*4a100*/  IADD3 R202, R2, 0x100000, RZ ;  /* 0x0010000002ca7810 */ /* 0x000fc80007ffe0ff */
[----:B------:R-:W-:Y:S01]  /*4a110*/  LDGSTS.E [R203+-0x4bff8], desc[UR60][R198.64], !P5 ;  /* 0xb4008000c6cb7fae */ /* 0x000fe2000e92187c */
[----:B--2---:R-:W-:-:S03]  /*4a120*/  IMAD.WIDE R204, R5, 0x4, R250 ;  /* 0x0000000405cc7825 */ /* 0x004fc600078e02fa */
[----:B------:R-:W2:Y:S01]  /*4a130*/  LDL.LU.64 R250, [R1+0x2828] ;  /* 0x0028280001fa7983 */ /* 0x000ea20000300a00 */
[C---:B------:R-:W-:Y:S01]  /*4a140*/  IMAD.WIDE R200, R5.reuse, 0x4, R10 ;  /* 0x0000000405c87825 */ /* 0x040fe200078e020a */
[----:B------:R-:W-:Y:S01]  /*4a150*/  ISETP.GE.U32.AND P4, PT, R206, 0x7ffffe21, PT ;  /* 0x7ffffe21ce00780c */ /* 0x000fe20003f86070 */
[----:B------:R-:W1:Y:S03]  /*4a160*/  LDC R10, c[0x0][0x230] ;  /* 0x00008c00ff0a7b82 */ /* 0x000e660000000800 */
[----:B------:R4:W-:Y:S01]  /*4a170*/  LDGSTS.E [R202+-0x47ff8], desc[UR60][R200.64], !P5 ;  /* 0xb8008000c8ca7fae */ /* 0x0009e2000e92187c */
[----:B------:R-:W-:-:S04]  /*4a180*/  IMAD.WIDE R206, R5, 0x4, R218 ;  /* 0x0000000405ce7825 */ /* 0x000fc800078e02da */
[----:B----4-:R-:W-:-:S04]  /*4a190*/  IMAD.WIDE R202, R5, 0x4, R110 ;  /* 0x0000000405ca7825 */ /* 0x010fc800078e026e */
[----:B------:R-:W-:Y:S01]  /*4a1a0*/  IMAD.WIDE R208, R5, 0x4, R208 ;  /* 0x0000000405d07825 */ /* 0x000fe200078e02d0 */
[----:B------:R-:W-:Y:S01]  /*4a1b0*/  LDGSTS.E [R213+-0x43ff8], desc[UR60][R202.64], !P5 ;  /* 0xbc008000cad57fae */ /* 0x000fe2000e92187c */
[----:B------:R-:W-:-:S03]  /*4a1c0*/  ISETP.GE.U32.AND P5, PT, R214, 0x7ffffe78, PT ;  /* 0x7ffffe78d600780c */ /* 0x000fc60003fa6070 */
[----:B------:R4:W-:Y:S01]  /*4a1d0*/  LDGSTS.E [R212+-0x4fff4], desc[UR60][R204.64], !P6 ;  /* 0xb000c000ccd47fae */ /* 0x0009e2000f12187c */
[----:B------:R-:W-:-:S03]  /*4a1e0*/  IADD3 R11, R215, -0x10a, RZ ;  /* 0xfffffef6d70b7810 */ /* 0x000fc60007ffe0ff */
[----:B------:R-:W-:Y:S04]  /*4a1f0*/  LDGSTS.E [R211+-0x4bff4], desc[UR60][R206.64], !P6 ;  /* 0xb400c000ced37fae */ /* 0x000fe8000f12187c */
[----:B------:R1:W-:Y:S04]  /*4a200*/  LDGSTS.E [R210+-0x47ff4], desc[UR60][R208.64], !P6 ;  /* 0xb800c000d0d27fae */ /* 0x0003e8000f12187c */
[----:B------:R-:W2:Y:S01]  /*4a210*/  LDL.LU.64 R110, [R1+0x2820] ;  /* 0x00282000016e7983 */ /* 0x000ea20000300a00 */
[----:B----4-:R-:W-:-:S04]  /*4a220*/  IMAD.WIDE R212, R5, 0x4, R216 ;  /* 0x0000000405d47825 */ /* 0x010fc800078e02d8 */
[----:B------:R-:W-:-:S04]  /*4a230*/  IMAD.WIDE R214, R5, 0x4, R246 ;  /* 0x0000000405d67825 */ /* 0x000fc800078e02f6 */
[----:B-1----:R-:W-:Y:S02]  /*4a240*/  IMAD.WIDE R210, R5, 0x4, R248 ;  /* 0x0000000405d27825 */ /* 0x002fe400078e02f8 */
[----:B------:R-:W4:Y:S04]  /*4a250*/  LDL.LU.64 R248, [R1+0x2818] ;  /* 0x0028180001f87983 */ /* 0x000f280000300a00 */
[----:B------:R-:W4:Y:S01]  /*4a260*/  LDL.LU.64 R246, [R1+0x2810] ;  /* 0x0028100001f67983 */ /* 0x000f220000300a00 */
[C---:B------:R-:W-:Y:S01]  /*4a270*/  VIADD R219, R3.reuse, 0x100000 ;  /* 0x0010000003db7836 */ /* 0x040fe20000000000 */
[----:B------:R-:W-:Y:S02]  /*4a280*/  IADD3 R218, R3, 0x100000, RZ ;  /* 0x0010000003da7810 */ /* 0x000fe40007ffe0ff */
[----:B------:R-:W-:Y:S04]  /*4a290*/  LDGSTS.E [R13+-0x43ff4], desc[UR60][R210.64], !P6 ;  /* 0xbc00c000d20d7fae */ /* 0x000fe8000f12187c */
[----:B------:R-:W-:Y:S04]  /*4a2a0*/  LDGSTS.E [R252+-0x80000], desc[UR60][R212.64], !P5 ;  /* 0x80000000d4fc7fae */ /* 0x000fe8000e92187c */
[----:B------:R-:W-:Y:S01]  /*4a2b0*/  LDGSTS.E [R219+-0x7c000], desc[UR60][R214.64], !P5 ;  /* 0x84000000d6db7fae */ /* 0x000fe2000e92187c */
[----:B---3--:R-:W-:-:S03]  /*4a2c0*/  IMAD.WIDE R216, R5, 0x4, R244 ;  /* 0x0000000405d87825 */ /* 0x008fc600078e02f4 */
[----:B------:R-:W3:Y:S04]  /*4a2d0*/  LDL.LU.64 R244, [R1+0x2808] ;  /* 0x0028080001f47983 */ /* 0x000ee80000300a00 */
[----:B------:R1:W-:Y:S01]  /*4a2e0*/  LDGSTS.E [R218+-0x78000], desc[UR60][R216.64], !P5 ;  /* 0x88000000d8da7fae */ /* 0x0003e2000e92187c */
[----:B------:R-:W-:-:S04]  /*4a2f0*/  IMAD.WIDE R102, R5, 0x4, R106 ;  /* 0x0000000405667825 */ /* 0x000fc800078e026a */
[C---:B------:R-:W-:Y:S01]  /*4a300*/  IMAD.WIDE R100, R5.reuse, 0x4, R108 ;  /* 0x0000000405647825 */ /* 0x040fe200078e026c */
[----:B------:R4:W-:Y:S03]  /*4a310*/  STL.64 [R1+0x510], R102 ;  /* 0x0005106601007387 */ /* 0x0009e60000100a00 */
[C---:B-1----:R-:W-:Y:S01]  /*4a320*/  IMAD.WIDE R218, R5.reuse, 0x4, R104 ;  /* 0x0000000405da7825 */ /* 0x042fe200078e0268 */
[----:B------:R1:W-:Y:S04]  /*4a330*/  STL.64 [R1+0x518], R100 ;  /* 0x0005186401007387 */ /* 0x0003e80000100a00 */
[----:B------:R-:W3:Y:S01]  /*4a340*/  LDL.LU.64 R104, [R1+0x2800] ;  /* 0x0028000001687983 */ /* 0x000ee20000300a00 */
[----:B--2---:R-:W-:Y:S01]  /*4a350*/  IMAD.WIDE R98, R5, 0x4, R250 ;  /* 0x0000000405627825 */ /* 0x004fe200078e02fa */
[----:B------:R-:W-:-:S02]  /*4a360*/  ISETP.GE.U32.AND P6, PT, R11, 0x7ffffe77, PT ;  /* 0x7ffffe770b00780c */ /* 0x000fc40003fc6070 */
[----:B------:R-:W-:Y:S01]  /*4a370*/  LDGSTS.E [R17+-0x74000], desc[UR60][R218.64], !P5 ;  /* 0x8c000000da117fae */ /* 0x000fe2000e92187c */
[----:B------:R-:W2:Y:S03]  /*4a380*/  LDC R11, c[0x0][0x230] ;  /* 0x00008c00ff0b7b82 */ /* 0x000ea60000000800 */
[----:B------:R-:W-:Y:S04]  /*4a390*/  STL.64 [R1+0x528], R98 ;  /* 0x0005286201007387 */ /* 0x000fe80000100a00 */
[----:B------:R-:W2:Y:S04]  /*4a3a0*/  LDL.LU.64 R106, [R1+0x27f8] ;  /* 0x0027f800016a7983 */ /* 0x000ea80000300a00 */
[----:B------:R-:W2:Y:S04]  /*4a3b0*/  LDL.LU.64 R108, [R1+0x27f0] ;  /* 0x0027f000016c7983 */ /* 0x000ea80000300a00 */
[----:B------:R-:W2:Y:S01]  /*4a3c0*/  LDL.LU.64 R250, [R1+0x27e8] ;  /* 0x0027e80001fa7983 */ /* 0x000ea20000300a00 */
[----:B------:R-:W-:Y:S01]  /*4a3d0*/  VIADD R15, R10, 0xfffffef5 ;  /* 0xfffffef50a0f7836 */ /* 0x000fe20000000000 */
[C---:B------:R-:W-:Y:S01]  /*4a3e0*/  IADD3 R10, R3.reuse, 0x100000, RZ ;  /* 0x00100000030a7810 */ /* 0x040fe20007ffe0ff */
[----:B------:R-:W-:-:S05]  /*4a3f0*/  VIADD R13, R3, 0x100000 ;  /* 0x00100000030d7836 */ /* 0x000fca0000000000 */
[----:B------:R-:W-:Y:S04]  /*4a400*/  LDGSTS.E [R13+-0x7fffc], desc[UR60][R102.64], !P6 ;  /* 0x80004000660d7fae */ /* 0x000fe8000f12187c */
[----:B------:R1:W-:Y:S04]  /*4a410*/  LDGSTS.E [R10+-0x7bffc], desc[UR60][R100.64], !P6 ;  /* 0x84004000640a7fae */ /* 0x0003e8000f12187c */
[----:B------:R3:W-:Y:S01]  /*4a420*/  LDGSTS.E [R252+-0x77ffc], desc[UR60][R98.64], !P6 ;  /* 0x8800400062fc7fae */ /* 0x0007e2000f12187c */
[----:B------:R-:W-:Y:S01]  /*4a430*/  IMAD.WIDE R110, R5, 0x4, R110 ;  /* 0x00000004056e7825 */ /* 0x000fe200078e026e */
[----:B------:R-:W-:Y:S01]  /*4a440*/  ISETP.GE.U32.AND P5, PT, R15, 0x7ffffe76, PT ;  /* 0x7ffffe760f00780c */ /* 0x000fe20003fa6070 */
[----:B-1----:R-:W1:Y:S03]  /*4a450*/  LDC R10, c[0x0][0x230] ;  /* 0x00008c00ff0a7b82 */ /* 0x002e660000000800 */
[----:B------:R4:W-:Y:S04]  /*4a460*/  STL.64 [R1+0x530], R110 ;  /* 0x0005306e01007387 */ /* 0x0009e80000100a00 */
[----:B------:R-:W-:Y:S01]  /*4a470*/  LDGSTS.E [R17+-0x73ffc], desc[UR60][R110.64], !P6 ;  /* 0x8c0040006e117fae */ /* 0x000fe2000f12187c */
[----:B----4-:R-:W-:-:S04]  /*4a480*/  IMAD.WIDE R102, R5, 0x4, R248 ;  /* 0x0000000405667825 */ /* 0x010fc800078e02f8 */
[C---:B------:R-:W-:Y:S01]  /*4a490*/  IMAD.WIDE R100, R5.reuse, 0x4, R246 ;  /* 0x0000000405647825 */ /* 0x040fe200078e02f6 */
[----:B------:R2:W-:Y:S04]  /*4a4a0*/  STL.64 [R1+0x540], R102 ;  /* 0x0005406601007387 */ /* 0x0005e80000100a00 */
[----:B------:R4:W-:Y:S04]  /*4a4b0*/  STL.64 [R1+0x550], R100 ;  /* 0x0005506401007387 */ /* 0x0009e80000100a00 */
[----:B------:R-:W4:Y:S01]  /*4a4c0*/  LDL.LU.64 R110, [R1+0x27e0] ;  /* 0x0027e000016e7983 */ /* 0x000f220000300a00 */
[----:B---3--:R-:W-:-:S03]  /*4a4d0*/  IMAD.WIDE R98, R5, 0x4, R244 ;  /* 0x0000000405627825 */ /* 0x008fc600078e02f4 */
[----:B------:R2:W-:Y:S04]  /*4a4e0*/  LDGSTS.E [R13+-0x7fff8], desc[UR60][R102.64], !P5 ;  /* 0x80008000660d7fae */ /* 0x0005e8000e92187c */
[----:B------:R3:W-:Y:S04]  /*4a4f0*/  STL.64 [R1+0x858], R98 ;  /* 0x0008586201007387 */ /* 0x0007e80000100a00 */
[----:B------:R-:W3:Y:S04]  /*4a500*/  LDL.LU.64 R248, [R1+0x25c0] ;  /* 0x0025c00001f87983 */ /* 0x000ee80000300a00 */
[----:B------:R-:W3:Y:S04]  /*4a510*/  LDL.LU.64 R246, [R1+0x25b8] ;  /* 0x0025b80001f67983 */ /* 0x000ee80000300a00 */
[----:B------:R-:W3:Y:S01]  /*4a520*/  LDL.LU.64 R244, [R1+0x25b0] ;  /* 0x0025b00001f47983 */ /* 0x000ee20000300a00 */
[----:B------:R-:W-:Y:S01]  /*4a530*/  VIADD R15, R6, 0xfffffef4 ;  /* 0xfffffef4060f7836 */ /* 0x000fe20000000000 */
[----:B------:R-:W-:Y:S01]  /*4a540*/  IADD3 R6, R3, 0x100000, RZ ;  /* 0x0010000003067810 */ /* 0x000fe20007ffe0ff */
[----:B------:R-:W-:-:S04]  /*4a550*/  IMAD.WIDE R104, R5, 0x4, R104 ;  /* 0x0000000405687825 */ /* 0x000fc800078e0268 */
[----:B------:R1:W-:Y:S04]  /*4a560*/  LDGSTS.E [R6+-0x7bff8], desc[UR60][R100.64], !P5 ;  /* 0x8400800064067fae */ /* 0x0003e8000e92187c */
[----:B------:R3:W-:Y:S04]  /*4a570*/  LDGSTS.E [R252+-0x77ff8], desc[UR60][R98.64], !P5 ;  /* 0x8800800062fc7fae */ /* 0x0007e8000e92187c */
[----:B------:R3:W-:Y:S04]  /*4a580*/  STL.64 [R1+0xec0], R104 ;  /* 0x000ec06801007387 */ /* 0x0007e80000100a00 */
[----:B------:R-:W-:Y:S01]  /*4a590*/  LDGSTS.E [R17+-0x73ff8], desc[UR60][R104.64], !P5 ;  /* 0x8c00800068117fae */ /* 0x000fe2000e92187c */
[----:B--2---:R-:W-:Y:S01]  /*4a5a0*/  IMAD.WIDE R102, R5, 0x4, R106 ;  /* 0x0000000405667825 */ /* 0x004fe200078e026a */
[----:B------:R-:W-:Y:S01]  /*4a5b0*/  ISETP.GE.U32.AND P6, PT, R15, 0x7ffffe75, PT ;  /* 0x7ffffe750f00780c */ /* 0x000fe20003fc6070 */
[----:B-1----:R-:W1:Y:S02]  /*4a5c0*/  LDC R6, c[0x0][0x230] ;  /* 0x00008c00ff067b82 */ /* 0x002e640000000800 */
[C---:B----4-:R-:W-:Y:S01]  /*4a5d0*/  IMAD.WIDE R100, R5.reuse, 0x4, R108 ;  /* 0x0000000405647825 */ /* 0x050fe200078e026c */
[----:B------:R2:W-:Y:S03]  /*4a5e0*/  STL.64 [R1+0xec8], R102 ;  /* 0x000ec86601007387 */ /* 0x0005e60000100a00 */
[----:B---3--:R-:W-:Y:S01]  /*4a5f0*/  IMAD.WIDE R98, R5, 0x4, R250 ;  /* 0x0000000405627825 */ /* 0x008fe200078e02fa */
[----:B------:R3:W-:Y:S04]  /*4a600*/  STL.64 [R1+0xed0], R100 ;  /* 0x000ed06401007387 */ /* 0x0007e80000100a00 */
[----:B------:R-:W4:Y:S04]  /*4a610*/  LDL.LU.64 R104, [R1+0x25a8] ;  /* 0x0025a80001687983 */ /* 0x000f280000300a00 */
[----:B------:R3:W-:Y:S04]  /*4a620*/  STL.64 [R1+0xed8], R98 ;  /* 0x000ed86201007387 */ /* 0x0007e80000100a00 */
[----:B------:R-:W4:Y:S04]  /*4a630*/  LDL.LU.64 R106, [R1+0x25a0] ;  /* 0x0025a000016a7983 */ /* 0x000f280000300a00 */
[----:B------:R-:W4:Y:S04]  /*4a640*/  LDL.LU.64 R108, [R1+0x2598] ;  /* 0x00259800016c7983 */ /* 0x000f280000300a00 */
[----:B------:R-:W4:Y:S01]  /*4a650*/  LDL.LU.64 R250, [R1+0x2590] ;  /* 0x0025900001fa7983 */ /* 0x000f220000300a00 */
[----:B------:R-:W-:Y:S01]  /*4a660*/  VIADD R15, R11, 0xfffffed7 ;  /* 0xfffffed70b0f7836 */ /* 0x000fe20000000000 */
[----:B------:R-:W-:-:S02]  /*4a670*/  IADD3 R11, R3, 0x100000, RZ ;  /* 0x00100000030b7810 */ /* 0x000fc40007ffe0ff */
[----:B------:R-:W-:Y:S04]  /*4a680*/  LDGSTS.E [R13+-0x7fff4], desc[UR60][R102.64], !P6 ;  /* 0x8000c000660d7fae */ /* 0x000fe8000f12187c */
[----:B------:R2:W-:Y:S04]  /*4a690*/  LDGSTS.E [R11+-0x7bff4], desc[UR60][R100.64], !P6 ;  /* 0x8400c000640b7fae */ /* 0x0005e8000f12187c */
[----:B------:R1:W-:Y:S01]  /*4a6a0*/  LDGSTS.E [R252+-0x77ff4], desc[UR60][R98.64], !P6 ;  /* 0x8800c00062fc7fae */ /* 0x0003e2000f12187c */
[----:B------:R-:W-:Y:S01]  /*4a6b0*/  IMAD.WIDE R110, R5, 0x4, R110 ;  /* 0x00000004056e7825 */ /* 0x000fe200078e026e */
[----:B------:R-:W-:Y:S01]  /*4a6c0*/  ISETP.GE.U32.AND P5, PT, R15, 0x7ffffe58, PT ;  /* 0x7ffffe580f00780c */ /* 0x000fe20003fa6070 */
[----:B--2---:R-:W2:Y:S03]  /*4a6d0*/  LDC R11, c[0x0][0x230] ;  /* 0x00008c00ff0b7b82 */ /* 0x004ea60000000800 */
[----:B------:R1:W-:Y:S04]  /*4a6e0*/  STL.64 [R1+0xee0], R110 ;  /* 0x000ee06e01007387 */ /* 0x0003e80000100a00 */
[----:B------:R-:W-:Y:S01]  /*4a6f0*/  LDGSTS.E [R17+-0x73ff4], desc[UR60][R110.64], !P6 ;  /* 0x8c00c0006e117fae */ /* 0x000fe2000f12187c */
[----:B------:R-:W-:-:S04]  /*4a700*/  IMAD.WIDE R102, R5, 0x4, R248 ;  /* 0x0000000405667825 */ /* 0x000fc800078e02f8 */
[C---:B---3--:R-:W-:Y:S01]  /*4a710*/  IMAD.WIDE R100, R5.reuse, 0x4, R246 ;  /* 0x0000000405647825 */ /* 0x048fe200078e02f6 */
[----:B------:R3:W-:Y:S03]  /*4a720*/  STL.64 [R1+0xee8], R102 ;  /* 0x000ee86601007387 */ /* 0x0007e60000100a00 */
[----:B-1----:R-:W-:Y:S01]  /*4a730*/  IMAD.WIDE R98, R5, 0x4, R244 ;  /* 0x0000000405627825 */ /* 0x002fe200078e02f4 */
[----:B------:R1:W-:Y:S04]  /*4a740*/  STL.64 [R1+0xef0], R100 ;  /* 0x000ef06401007387 */ /* 0x0003e80000100a00 */
[----:B------:R-:W2:Y:S04]  /*4a750*/  LDL.LU.64 R110, [R1+0x2588] ;  /* 0x00258800016e7983 */ /* 0x000ea80000300a00 */
[----:B------:R1:W-:Y:S04]  /*4a760*/  STL.64 [R1+0xef8], R98 ;  /* 0x000ef86201007387 */ /* 0x0003e80000100a00 */
[----:B------:R-:W2:Y:S04]  /*4a770*/  LDL.LU.64 R248, [R1+0x2580] ;  /* 0x0025800001f87983 */ /* 0x000ea80000300a00 */
[----:B------:R-:W2:Y:S04]  /*4a780*/  LDL.LU.64 R246, [R1+0x2578] ;  /* 0x0025780001f67983 */ /* 0x000ea80000300a00 */
[----:B------:R-:W2:Y:S01]  /*4a790*/  LDL.LU.64 R244, [R1+0x2570] ;  /* 0x0025700001f47983 */ /* 0x000ea20000300a00 */
[----:B------:R-:W-:Y:S01]  /*4a7a0*/  VIADD R15, R10, 0xfffffed6 ;  /* 0xfffffed60a0f7836 */ /* 0x000fe20000000000 */
[----:B------:R-:W-:-:S02]  /*4a7b0*/  IADD3 R10, R3, 0x100000, RZ ;  /* 0x00100000030a7810 */ /* 0x000fc40007ffe0ff */
[----:B------:R-:W-:Y:S04]  /*4a7c0*/  LDGSTS.E [R13+-0x70000], desc[UR60][R102.64], !P5 ;  /* 0x90000000660d7fae */ /* 0x000fe8000e92187c */
[----:B------:R3:W-:Y:S04]  /*4a7d0*/  LDGSTS.E [R10+-0x6c000], desc[UR60][R100.64], !P5 ;  /* 0x94000000640a7fae */ /* 0x0007e8000e92187c */
[----:B------:R1:W-:Y:S01]  /*4a7e0*/  LDGSTS.E [R252+-0x68000], desc[UR60][R98.64], !P5 ;  /* 0x9800000062fc7fae */ /* 0x0003e2000e92187c */
[----:B----4-:R-:W-:Y:S01]  /*4a7f0*/  IMAD.WIDE R104, R5, 0x4, R104 ;  /* 0x0000000405687825 */ /* 0x010fe200078e0268 */
[----:B------:R-:W-:Y:S01]  /*4a800*/  ISETP.GE.U32.AND P6, PT, R15, 0x7ffffe57, PT ;  /* 0x7ffffe570f00780c */ /* 0x000fe20003fc6070 */
[----:B---3--:R-:W3:Y:S02]  /*4a810*/  LDC R10, c[0x0][0x230] ;  /* 0x00008c00ff0a7b82 */ /* 0x008ee40000000800 */
[C---:B------:R-:W-:Y:S01]  /*4a820*/  IMAD.WIDE R102, R5.reuse, 0x4, R106 ;  /* 0x0000000405667825 */ /* 0x040fe200078e026a */
[----:B------:R4:W-:Y:S03]  /*4a830*/  STL.64 [R1+0xf00], R104 ;  /* 0x000f006801007387 */ /* 0x0009e60000100a00 */
[C---:B-1----:R-:W-:Y:S01]  /*4a840*/  IMAD.WIDE R100, R5.reuse, 0x4, R108 ;  /* 0x0000000405647825 */ /* 0x042fe200078e026c */
[----:B------:R1:W-:Y:S03]  /*4a850*/  STL.64 [R1+0xf08], R102 ;  /* 0x000f086601007387 */ /* 0x0003e60000100a00 */
[----:B------:R-:W-:Y:S01]  /*4a860*/  IMAD.WIDE R98, R5, 0x4, R250 ;  /* 0x0000000405627825 */ /* 0x000fe200078e02fa */
[----:B------:R-:W-:Y:S04]  /*4a870*/  LDGSTS.E [R17+-0x64000], desc[UR60][R104.64], !P5 ;  /* 0x9c00000068117fae */ /* 0x000fe8000e92187c */
[----:B------:R1:W-:Y:S01]  /*4a880*/  STL.64 [R1+0xf10], R100 ;  /* 0x000f106401007387 */ /* 0x0003e20000100a00 */
[----:B------:R-:W-:-:S03]  /*4a890*/  VIADD R15, R6, 0xfffffed5 ;  /* 0xfffffed5060f7836 */ /* 0x000fc60000000000 */
[----:B------:R-:W-:Y:S04]  /*4a8a0*/  LDGSTS.E [R13+-0x6fffc], desc[UR60][R102.64], !P6 ;  /* 0x90004000660d7fae */ /* 0x000fe8000f12187c */
[----:B----4-:R-:W4:Y:S04]  /*4a8b0*/  LDL.LU.64 R104, [R1+0x2568] ;  /* 0x0025680001687983 */ /* 0x010f280000300a00 */
[----:B------:R3:W-:Y:S04]  /*4a8c0*/  STL.64 [R1+0xf18], R98 ;  /* 0x000f186201007387 */ /* 0x0007e80000100a00 */
[----:B------:R-:W4:Y:S04]  /*4a8d0*/  LDL.LU.64 R106, [R1+0x2560] ;  /* 0x00256000016a7983 */ /* 0x000f280000300a00 */
[----:B------:R-:W4:Y:S04]  /*4a8e0*/  LDL.LU.64 R108, [R1+0x2558] ;  /* 0x00255800016c7983 */ /* 0x000f280000300a00 */
[----:B------:R-:W4:Y:S01]  /*4a8f0*/  LDL.LU.64 R250, [R1+0x2550] ;  /* 0x0025500001fa7983 */ /* 0x000f220000300a00 */
[----:B------:R-:W-:-:S05]  /*4a900*/  IADD3 R6, R3, 0x100000, RZ ;  /* 0x0010000003067810 */ /* 0x000fca0007ffe0ff */
[----:B------:R1:W-:Y:S04]  /*4a910*/  LDGSTS.E [R6+-0x6bffc], desc[UR60][R100.64], !P6 ;  /* 0x9400400064067fae */ /* 0x0003e8000f12187c */
[----:B------:R3:W-:Y:S01]  /*4a920*/  LDGSTS.E [R252+-0x67ffc], desc[UR60][R98.64], !P6 ;  /* 0x9800400062fc7fae */ /* 0x0007e2000f12187c */
[----:B--2---:R-:W-:Y:S01]  /*4a930*/  IMAD.WIDE R110, R5, 0x4, R110 ;  /* 0x00000004056e7825 */ /* 0x004fe200078e026e */
[----:B------:R-:W-:Y:S01]  /*4a940*/  ISETP.GE.U32.AND P5, PT, R15, 0x7ffffe56, PT ;  /* 0x7ffffe560f00780c */ /* 0x000fe20003fa6070 */
[----:B-1----:R-:W1:Y:S02]  /*4a950*/  LDC R6, c[0x0][0x230] ;  /* 0x00008c00ff067b82 */ /* 0x002e640000000800 */
[C---:B------:R-:W-:Y:S01]  /*4a960*/  IMAD.WIDE R102, R5.reuse, 0x4, R248 ;  /* 0x0000000405667825 */ /* 0x040fe200078e02f8 */
[----:B------:R2:W-:Y:S03]  /*4a970*/  STL.64 [R1+0xf20], R110 ;  /* 0x000f206e01007387 */ /* 0x0005e60000100a00 */
[C---:B------:R-:W-:Y:S01]  /*4a980*/  IMAD.WIDE R100, R5.reuse, 0x4, R246 ;  /* 0x0000000405647825 */ /* 0x040fe200078e02f6 */
[----:B------:R4:W-:Y:S03]  /*4a990*/  STL.64 [R1+0xf28], R102 ;  /* 0x000f286601007387 */ /* 0x0009e60000100a00 */
[----:B---3--:R-:W-:Y:S01]  /*4a9a0*/  IMAD.WIDE R98, R5, 0x4, R244 ;  /* 0x0000000405627825 */ /* 0x008fe200078e02f4 */
[----:B------:R-:W-:Y:S04]  /*4a9b0*/  LDGSTS.E [R17+-0x63ffc], desc[UR60][R110.64], !P6 ;  /* 0x9c0040006e117fae */ /* 0x000fe8000f12187c */
[----:B------:R3:W-:Y:S01]  /*4a9c0*/  STL.64 [R1+0xf30], R100 ;  /* 0x000f306401007387 */ /* 0x0007e20000100a00 */
[----:B------:R-:W-:-:S03]  /*4a9d0*/  VIADD R15, R11, 0xfffffed4 ;  /* 0xfffffed40b0f7836 */ /* 0x000fc60000000000 */
[----:B------:R-:W-:Y:S04]  /*4a9e0*/  LDGSTS.E [R13+-0x6fff8], desc[UR60][R102.64], !P5 ;  /* 0x90008000660d7fae */ /* 0x000fe8000e92187c */
[----:B--2---:R-:W2:Y:S04]  /*4a9f0*/  LDL.LU.64 R110, [R1+0x2548] ;  /* 0x00254800016e7983 */ /* 0x004ea80000300a00 */
[----:B------:R3:W-:Y:S04]  /*4aa00*/  STL.64 [R1+0xf38], R98 ;  /* 0x000f386201007387 */ /* 0x0007e80000100a00 */
[----:B------:R-:W2:Y:S04]  /*4aa10*/  LDL.LU.64 R248, [R1+0x2340] ;  /* 0x0023400001f87983 */ /* 0x000ea80000300a00 */
[----:B------:R-:W2:Y:S04]  /*4aa20*/  LDL.LU.64 R246, [R1+0x2338] ;  /* 0x0023380001f67983 */ /* 0x000ea80000300a00 */
[----:B------:R-:W2:Y:S01]  /*4aa30*/  LDL.LU.64 R244, [R1+0x2330] ;  /* 0x0023300001f47983 */ /* 0x000ea20000300a00 */
[----:B------:R-:W-:-:S05]  /*4aa40*/  IADD3 R11, R3, 0x100000, RZ ;  /* 0x00100000030b7810 */ /* 0x000fca0007ffe0ff */
[----:B------:R3:W-:Y:S04]  /*4aa50*/  LDGSTS.E [R11+-0x6bff8], desc[UR60][R100.64], !P5 ;  /* 0x94008000640b7fae */ /* 0x0007e8000e92187c */
[----:B------:R1:W-:Y:S01]  /*4aa60*/  LDGSTS.E [R252+-0x67ff8], desc[UR60][R98.64], !P5 ;  /* 0x9800800062fc7fae */ /* 0x0003e2000e92187c */
[----:B----4-:R-:W-:Y:S01]  /*4aa70*/  IMAD.WIDE R104, R5, 0x4, R104 ;  /* 0x0000000405687825 */ /* 0x010fe200078e0268 */
[----:B------:R-:W-:Y:S01]  /*4aa80*/  ISETP.GE.U32.AND P6, PT, R15, 0x7ffffe55, PT ;  /* 0x7ffffe550f00780c */ /* 0x000fe20003fc6070 */
[----:B---3--:R-:W3:Y:S02]  /*4aa90*/  LDC R11, c[0x0][0x230] ;  /* 0x00008c00ff0b7b82 */ /* 0x008ee40000000800 */
[C---:B------:R-:W-:Y:S01]  /*4aaa0*/  IMAD.WIDE R102, R5.reuse, 0x4, R106 ;  /* 0x0000000405667825 */ /* 0x040fe200078e026a */
[----:B------:R4:W-:Y:S03]  /*4aab0*/  STL.64 [R1+0xf40], R104 ;  /* 0x000f406801007387 */ /* 0x0009e60000100a00 */
[C---:B------:R-:W-:Y:S01]  /*4aac0*/  IMAD.WIDE R100, R5.reuse, 0x4, R108 ;  /* 0x0000000405647825 */ /* 0x040fe200078e026c */
[----:B------:R2:W-:Y:S03]  /*4aad0*/  STL.64 [R1+0xf48], R102 ;  /* 0x000f486601007387 */ /* 0x0005e60000100a00 */
[----:B-1----:R-:W-:Y:S01]  /*4aae0*/  IMAD.WIDE R98, R5, 0x4, R250 ;  /* 0x0000000405627825 */ /* 0x002fe200078e02fa */
[----:B------:R-:W-:Y:S04]  /*4aaf0*/  LDGSTS.E [R17+-0x63ff8], desc[UR60][R104.64], !P5 ;  /* 0x9c00800068117fae */ /* 0x000fe8000e92187c */
[----:B------:R1:W-:Y:S01]  /*4ab00*/  STL.64 [R1+0xf50], R100 ;  /* 0x000f506401007387 */ /* 0x0003e20000100a00 */
[----:B------:R-:W-:-:S03]  /*4ab10*/  VIADD R15, R10, 0xfffffeb7 ;  /* 0xfffffeb70a0f7836 */ /* 0x000fc60000000000 */
[----:B------:R-:W-:Y:S04]  /*4ab20*/  LDGSTS.E [R13+-0x6fff4], desc[UR60][R102.64], !P6 ;  /* 0x9000c000660d7fae */ /* 0x000fe8000f12187c */
[----:B----4-:R-:W4:Y:S04]  /*4ab30*/  LDL.LU.64 R104, [R1+0x2328] ;  /* 0x0023280001687983 */ /* 0x010f280000300a00 */
[----:B------:R1:W-:Y:S04]  /*4ab40*/  STL.64 [R1+0xf60], R98 ;  /* 0x000f606201007387 */ /* 0x0003e80000100a00 */
[----:B------:R-:W3:Y:S04]  /*4ab50*/  LDL.LU.64 R106, [R1+0x2320] ;  /* 0x00232000016a7983 */ /* 0x000ee80000300a00 */
[----:B------:R-:W3:Y:S04]  /*4ab60*/  LDL.LU.64 R108, [R1+0x2318] ;  /* 0x00231800016c7983 */ /* 0x000ee80000300a00 */
[----:B------:R-:W3:Y:S01]  /*4ab70*/  LDL.LU.64 R250, [R1+0x2310] ;  /* 0x0023100001fa7983 */ /* 0x000ee20000300a00 */
        /* <DEDUP_REMOVED lines=10> */
[----:B------:R-:W-:Y:S01]  /*4ac20*/  IMAD.WIDE R98, R5, 0x4, R244 ;  /* 0x0000000405627825 */ /* 0x000fe200078e02f4 */
        /* <DEDUP_REMOVED lines=14> */
[----:B-1----:R-:W1:Y:S02]  /*4ad10*/  LDC R6, c[0x0][0x230] ;  /* 0x00008c00ff067b82 */ /* 0x002e640000000800 */
[C---:B---3--:R-:W-:Y:S01]  /*4ad20*/  IMAD.WIDE R102, R5.reuse, 0x4, R106 ;  /* 0x0000000405667825 */ /* 0x048fe200078e026a */
        /* <DEDUP_REMOVED lines=8> */
[----:B---3--:R-:W3:Y:S04]  /*4adb0*/  LDL.LU.64 R104, [R1+0x22e8] ;  /* 0x0022e80001687983 */ /* 0x008ee80000300a00 */
        /* <DEDUP_REMOVED lines=9> */
[----:B----4-:R-:W2:Y:S02]  /*4ae50*/  LDC R11, c[0x0][0x230] ;  /* 0x00008c00ff0b7b82 */ /* 0x010ea40000000800 */
        /* <DEDUP_REMOVED lines=11> */
[----:B------:R-:W2:Y:S04]  /*4af10*/  LDL.LU.64 R248, [R1+0x20e0] ;  /* 0x0020e00001f87983 */ /* 0x000ea80000300a00 */
[----:B------:R-:W2:Y:S04]  /*4af20*/  LDL.LU.64 R246, [R1+0x20d8] ;  /* 0x0020d80001f67983 */ /* 0x000ea80000300a00 */
[----:B------:R-:W2:Y:S01]  /*4af30*/  LDL.LU.64 R244, [R1+0x20d0] ;  /* 0x0020d00001f47983 */ /* 0x000ea20000300a00 */
[----:B------:R-:W-:-:S05]  /*4af40*/  IADD3 R10, R3, 0x100000, RZ ;  /* 0x00100000030a7810 */ /* 0x000fca0007ffe0ff */
[----:B------:R1:W-:Y:S04]  /*4af50*/  LDGSTS.E [R10+-0x5bff8], desc[UR60][R100.64], !P5 ;  /* 0xa4008000640a7fae */ /* 0x0003e8000e92187c */
[----:B------:R1:W-:Y:S01]  /*4af60*/  LDGSTS.E [R252+-0x57ff8], desc[UR60][R98.64], !P5 ;  /* 0xa800800062fc7fae */ /* 0x0003e2000e92187c */
[----:B---3--:R-:W-:Y:S01]  /*4af70*/  IMAD.WIDE R104, R5, 0x4, R104 ;  /* 0x0000000405687825 */ /* 0x008fe200078e0268 */
        /* <DEDUP_REMOVED lines=19> */
[----:B----4-:R-:W-:Y:S01]  /*4b0b0*/  IMAD.WIDE R110, R5, 0x4, R110 ;  /* 0x00000004056e7825 */ /* 0x010fe200078e026e */
[----:B------:R-:W-:Y:S01]  /*4b0c0*/  ISETP.GE.U32.AND P5, PT, R15, 0x7ffffe18, PT ;  /* 0x7ffffe180f00780c */ /* 0x000fe20003fa6070 */
[----:B-1----:R-:W1:Y:S02]  /*4b0d0*/  LDC R6, c[0x0][0x230] ;  /* 0x00008c00ff067b82 */ /* 0x002e640000000800 */
[C---:B--2---:R-:W-:Y:S01]  /*4b0e0*/  IMAD.WIDE R102, R5.reuse, 0x4, R248 ;  /* 0x0000000405667825 */ /* 0x044fe200078e02f8 */
        /* <DEDUP_REMOVED lines=18> */
[----:B----4-:R-:W3:Y:S02]  /*4b210*/  LDC R11, c[0x0][0x230] ;  /* 0x00008c00ff0b7b82 */ /* 0x010ee40000000800 */
        /* <DEDUP_REMOVED lines=65> */
[----:B------:R1:W-:Y:S04]  /*4b630*/  LDGSTS.E [R17+-0x43ff4], desc[UR60][R110.64], !P6 ;  /* 0xbc00c0006e117fae */ /* 0x0003e8000f12187c */
[----:B------:R3:W-:Y:S04]  /*4b640*/  STL.64 [R1+0x1100], R100 ;  /* 0x0011006401007387 */ /* 0x0007e80000100a00 */
[----:B----4-:R-:W4:Y:S04]  /*4b650*/  LDL.LU.64 R110, [R1+0x27a0] ;  /* 0x0027a000016e7983 */ /* 0x010f280000300a00 */
[----:B------:R2:W-:Y:S04]  /*4b660*/  STL.64 [R1+0x1110], R98 ;  /* 0x0011106201007387 */ /* 0x0005e80000100a00 */
[----:B------:R-:W4:Y:S04]  /*4b670*/  LDL.LU.64 R248, [R1+0x2798] ;  /* 0x0027980001f87983 */ /* 0x000f280000300a00 */
[----:B------:R-:W4:Y:S04]  /*4b680*/  LDL.LU.64 R246, [R1+0x2790] ;  /* 0x0027900001f67983 */ /* 0x000f280000300a00 */
[----:B------:R-:W4:Y:S01]  /*4b690*/  LDL.LU.64 R244, [R1+0x2788] ;  /* 0x0027880001f47983 */ /* 0x000f220000300a00 */
[----:B------:R-:W-:Y:S01]  /*4b6a0*/  VIADD R15, R10, 0xfffffef2 ;  /* 0xfffffef20a0f7836 */ /* 0x000fe20000000000 */
[C---:B------:R-:W-:Y:S01]  /*4b6b0*/  IADD3 R13, R4.reuse, 0x100000, RZ ;  /* 0x00100000040d7810 */ /* 0x040fe20007ffe0ff */
[C---:B------:R-:W-:Y:S01]  /*4b6c0*/  VIADD R10, R4.reuse, 0x100000 ;  /* 0x00100000040a7836 */ /* 0x040fe20000000000 */
[----:B------:R-:W-:-:S03]  /*4b6d0*/  IADD3 R252, R4, 0x100000, RZ ;  /* 0x0010000004fc7810 */ /* 0x000fc60007ffe0ff */
[----:B------:R-:W-:Y:S01]  /*4b6e0*/  LDGSTS.E [R13+-0x80000], desc[UR60][R102.64], !P5 ;  /* 0x80000000660d7fae */ /* 0x000fe2000e92187c */
[----:B-1----:R-:W-:-:S03]  /*4b6f0*/  IADD3 R17, R4, 0x100000, RZ ;  /* 0x0010000004117810 */ /* 0x002fc60007ffe0ff */
        /* <DEDUP_REMOVED lines=9> */
[----:B--2---:R-:W-:Y:S01]  /*4b790*/  IMAD.WIDE R98, R5, 0x4, R250 ;  /* 0x0000000405627825 */ /* 0x004fe200078e02fa */
        /* <DEDUP_REMOVED lines=9> */
[----:B------:R-:W-:-:S05]  /*4b830*/  VIADD R6, R4, 0x100000 ;  /* 0x0010000004067836 */ /* 0x000fca0000000000 */
[----:B------:R2:W-:Y:S04]  /*4b840*/  LDGSTS.E [R6+-0x7bffc], desc[UR60][R100.64], !P6 ;  /* 0x8400400064067fae */ /* 0x0005e8000f12187c */
[----:B------:R1:W-:Y:S01]  /*4b850*/  LDGSTS.E [R252+-0x77ffc], desc[UR60][R98.64], !P6 ;  /* 0x8800400062fc7fae */ /* 0x0003e2000f12187c */
[----:B----4-:R-:W-:Y:S01]  /*4b860*/  IMAD.WIDE R110, R5, 0x4, R110 ;  /* 0x00000004056e7825 */ /* 0x010fe200078e026e */
[----:B------:R-:W-:Y:S01]  /*4b870*/  ISETP.GE.U32.AND P5, PT, R15, 0x7ffffe72, PT ;  /* 0x7ffffe720f00780c */ /* 0x000fe20003fa6070 */
[----:B--2---:R-:W2:Y:S02]  /*4b880*/  LDC R6, c[0x0][0x230] ;  /* 0x00008c00ff067b82 */ /* 0x004ea40000000800 */
[C---:B------:R-:W-:Y:S01]  /*4b890*/  IMAD.WIDE R102, R5.reuse, 0x4, R248 ;  /* 0x0000000405667825 */ /* 0x040fe200078e02f8 */
[----:B------:R4:W-:Y:S03]  /*4b8a0*/  STL.64 [R1+0x1148], R110 ;  /* 0x0011486e01007387 */ /* 0x0009e60000100a00 */
[C---:B------:R-:W-:Y:S01]  /*4b8b0*/  IMAD.WIDE R100, R5.reuse, 0x4, R246 ;  /* 0x0000000405647825 */ /* 0x040fe200078e02f6 */
[----:B------:R3:W-:Y:S03]  /*4b8c0*/  STL.64 [R1+0x1158], R102 ;  /* 0x0011586601007387 */ /* 0x0007e60000100a00 */
[----:B-1----:R-:W-:Y:S01]  /*4b8d0*/  IMAD.WIDE R98, R5, 0x4, R244 ;  /* 0x0000000405627825 */ /* 0x002fe200078e02f4 */
[----:B------:R-:W-:Y:S04]  /*4b8e0*/  LDGSTS.E [R17+-0x73ffc], desc[UR60][R110.64], !P6 ;  /* 0x8c0040006e117fae */ /* 0x000fe8000f12187c */
[----:B------:R1:W-:Y:S01]  /*4b8f0*/  STL.64 [R1+0x1160], R100 ;  /* 0x0011606401007387 */ /* 0x0003e20000100a00 */
[----:B------:R-:W-:-:S03]  /*4b900*/  IADD3 R15, R11, -0x110, RZ ;  /* 0xfffffef00b0f7810 */ /* 0x000fc60007ffe0ff */
[----:B------:R-:W-:Y:S04]  /*4b910*/  LDGSTS.E [R13+-0x7fff8], desc[UR60][R102.64], !P5 ;  /* 0x80008000660d7fae */ /* 0x000fe8000e92187c */
[----:B----4-:R-:W4:Y:S04]  /*4b920*/  LDL.LU.64 R110, [R1+0x2760] ;  /* 0x00276000016e7983 */ /* 0x010f280000300a00 */
[----:B------:R1:W-:Y:S04]  /*4b930*/  STL.64 [R1+0x1170], R98 ;  /* 0x0011706201007387 */ /* 0x0003e80000100a00 */
[----:B------:R-:W2:Y:S04]  /*4b940*/  LDL.LU.64 R248, [R1+0x2540] ;  /* 0x0025400001f87983 */ /* 0x000ea80000300a00 */
[----:B------:R-:W2:Y:S04]  /*4b950*/  LDL.LU.64 R246, [R1+0x2538] ;  /* 0x0025380001f67983 */ /* 0x000ea80000300a00 */
[----:B------:R-:W2:Y:S01]  /*4b960*/  LDL.LU.64 R244, [R1+0x2530] ;  /* 0x0025300001f47983 */ /* 0x000ea20000300a00 */
[----:B------:R-:W-:-:S05]  /*4b970*/  VIADD R11, R4, 0x100000 ;  /* 0x00100000040b7836 */ /* 0x000fca0000000000 */
        /* <DEDUP_REMOVED lines=12> */
[----:B------:R-:W-:-:S03]  /*4ba40*/  IADD3 R15, R10, -0x12d, RZ ;  /* 0xfffffed30a0f7810 */ /* 0x000fc60007ffe0ff */
        /* <DEDUP_REMOVED lines=21> */
[----:B--2---:R-:W2:Y:S04]  /*4bba0*/  LDL.LU.64 R110, [R1+0x2508] ;  /* 0x00250800016e7983 */ /* 0x004ea80000300a00 */
        /* <DEDUP_REMOVED lines=21> */
[----:B------:R-:W3:Y:S04]  /*4bd00*/  LDL.LU.64 R106, [R1+0x24e0] ;  /* 0x0024e000016a7983 */ /* 0x000ee80000300a00 */
[----:B------:R-:W3:Y:S04]  /*4bd10*/  LDL.LU.64 R108, [R1+0x24d8] ;  /* 0x0024d800016c7983 */ /* 0x000ee80000300a00 */
[----:B------:R-:W3:Y:S01]  /*4bd20*/  LDL.LU.64 R250, [R1+0x24d0] ;  /* 0x0024d00001fa7983 */ /* 0x000ee20000300a00 */
[----:B------:R-:W-:-:S05]  /*4bd30*/  VIADD R11, R4, 0x100000 ;  /* 0x00100000040b7836 */ /* 0x000fca0000000000 */
        /* <DEDUP_REMOVED lines=210> */
[----:B------:R4:W-:Y:S04]  /*4ca60*/  LDGSTS.E [R17+-0x43ff4], desc[UR60][R110.64], !P6 ;  /* 0xbc00c0006e117fae */ /* 0x0009e8000f12187c */
[----:B------:R3:W-:Y:S04]  /*4ca70*/  STL.64 [R1+0x1b28], R100 ;  /* 0x001b286401007387 */ /* 0x0007e80000100a00 */
[----:B--2---:R-:W2:Y:S04]  /*4ca80*/  LDL.LU.64 R110, [R1+0x2720] ;  /* 0x00272000016e7983 */ /* 0x004ea80000300a00 */
[----:B------:R1:W-:Y:S04]  /*4ca90*/  STL.64 [R1+0x1b30], R98 ;  /* 0x001b306201007387 */ /* 0x0003e80000100a00 */
[----:B------:R-:W2:Y:S04]  /*4caa0*/  LDL.LU.64 R248, [R1+0x2718] ;  /* 0x0027180001f87983 */ /* 0x000ea80000300a00 */
[----:B------:R-:W2:Y:S04]  /*4cab0*/  LDL.LU.64 R246, [R1+0x2710] ;  /* 0x0027100001f67983 */ /* 0x000ea80000300a00 */
[----:B------:R-:W2:Y:S01]  /*4cac0*/  LDL.LU.64 R244, [R1+0x2708] ;  /* 0x0027080001f47983 */ /* 0x000ea20000300a00 */
[----:B------:R-:W-:Y:S01]  /*4cad0*/  IADD3 R15, R6, -0x112, RZ ;  /* 0xfffffeee060f7810 */ /* 0x000fe20007ffe0ff */
[C---:B------:R-:W-:Y:S01]  /*4cae0*/  VIADD R13, R7.reuse, 0x100000 ;  /* 0x00100000070d7836 */ /* 0x040fe20000000000 */
[C---:B------:R-:W-:Y:S01]  /*4caf0*/  IADD3 R6, R7.reuse, 0x100000, RZ ;  /* 0x0010000007067810 */ /* 0x040fe20007ffe0ff */
[----:B------:R-:W-:-:S03]  /*4cb00*/  VIADD R252, R7, 0x100000 ;  /* 0x0010000007fc7836 */ /* 0x000fc60000000000 */
[----:B------:R-:W-:Y:S01]  /*4cb10*/  LDGSTS.E [R13+-0x80000], desc[UR60][R102.64], !P5 ;  /* 0x80000000660d7fae */ /* 0x000fe2000e92187c */
[----:B----4-:R-:W-:-:S03]  /*4cb20*/  VIADD R17, R7, 0x100000 ;  /* 0x0010000007117836 */ /* 0x010fc60000000000 */
        /* <DEDUP_REMOVED lines=1077> */
[----:B------:R-:W-:Y:S03]  /*50e80*/  LDGSTS.E [R17+-0x63ffc], desc[UR60][R110.64], !P6 ;  /* 0x9c0040006e117fae */ /* 0x000fe6000f12187c */
[----:B------:R-:W-:Y:S01]  /*50e90*/  IMAD.WIDE R98, R5, 0x4, R244 ;  /* 0x0000000405627825 */ /* 0x000fe200078e02f4 */
[----:B------:R3:W-:Y:S01]  /*50ea0*/  STL.64 [R1+0x1f28], R102 ;  /* 0x001f286601007387 */ /* 0x0007e20000100a00 */
[----:B------:R-:W-:-:S03]  /*50eb0*/  IADD3 R15, R6, -0x140, RZ ;  /* 0xfffffec0060f7810 */ /* 0x000fc60007ffe0ff */
[----:B------:R-:W-:Y:S04]  /*50ec0*/  LDGSTS.E [R13+-0x6fff8], desc[UR60][R102.64], !P5 ;  /* 0x90008000660d7fae */ /* 0x000fe8000e92187c */
[----:B--2---:R-:W2:Y:S04]  /*50ed0*/  LDL.LU.64 R110, [R1+0x14e0] ;  /* 0x0014e000016e7983 */ /* 0x004ea80000300a00 */
[----:B------:R3:W-:Y:S04]  /*50ee0*/  STL.64 [R1+0x1f20], R100 ;  /* 0x001f206401007387 */ /* 0x0007e80000100a00 */
        /* <DEDUP_REMOVED lines=13> */
[----:B------:R-:W-:Y:S03]  /*50fc0*/  LDGSTS.E [R17+-0x63ff8], desc[UR60][R104.64], !P5 ;  /* 0x9c00800068117fae */ /* 0x000fe6000e92187c */
[----:B------:R-:W-:Y:S01]  /*50fd0*/  IMAD.WIDE R98, R5, 0x4, R250 ;  /* 0x0000000405627825 */ /* 0x000fe200078e02fa */
[----:B------:R4:W-:Y:S01]  /*50fe0*/  STL.64 [R1+0x1f08], R102 ;  /* 0x001f086601007387 */ /* 0x0009e20000100a00 */
[----:B------:R-:W-:-:S03]  /*50ff0*/  IADD3 R15, R11, -0x15d, RZ ;  /* 0xfffffea30b0f7810 */ /* 0x000fc60007ffe0ff */
[----:B------:R4:W-:Y:S04]  /*51000*/  LDGSTS.E [R13+-0x6fff4], desc[UR60][R102.64], !P6 ;  /* 0x9000c000660d7fae */ /* 0x0009e8000f12187c */
[----:B---3--:R-:W3:Y:S04]  /*51010*/  LDL.LU.64 R104, [R1+0x14c0] ;  /* 0x0014c00001687983 */ /* 0x008ee80000300a00 */
[----:B------:R1:W-:Y:S04]  /*51020*/  STL.64 [R1+0x1f00], R100 ;  /* 0x001f006401007387 */ /* 0x0003e80000100a00 */
[----:B------:R1:W-:Y:S04]  /*51030*/  STL.64 [R1+0x1ef8], R98 ;  /* 0x001ef86201007387 */ /* 0x0003e80000100a00 */
[----:B------:R-:W3:Y:S04]  /*51040*/  LDL.LU.64 R106, [R1+0x14b8] ;  /* 0x0014b800016a7983 */ /* 0x000ee80000300a00 */
[----:B------:R-:W3:Y:S04]  /*51050*/  LDL.LU.64 R108, [R1+0x14b0] ;  /* 0x0014b000016c7983 */ /* 0x000ee80000300a00 */
[----:B------:R-:W3:Y:S01]  /*51060*/  LDL.LU.64 R250, [R1+0x14a8] ;  /* 0x0014a80001fa7983 */ /* 0x000ee20000300a00 */
[C---:B------:R-:W-:Y:S01]  /*51070*/  VIADD R11, R16.reuse, 0x100000 ;  /* 0x00100000100b7836 */ /* 0x040fe20000000000 */
[----:B------:R-:W-:Y:S01]  /*51080*/  ISETP.GE.U32.AND P5, PT, R15, 0x7ffffe24, PT ;  /* 0x7ffffe240f00780c */ /* 0x000fe20003fa6070 */
[----:B------:R-:W-:-:S03]  /*51090*/  VIADD R15, R16, 0x100000 ;  /* 0x00100000100f7836 */ /* 0x000fc60000000000 */
[----:B------:R1:W-:Y:S04]  /*510a0*/  LDGSTS.E [R11+-0x6bff4], desc[UR60][R100.64], !P6 ;  /* 0x9400c000640b7fae */ /* 0x0003e8000f12187c */
[----:B------:R1:W-:Y:S01]  /*510b0*/  LDGSTS.E [R252+-0x67ff4], desc[UR60][R98.64], !P6 ;  /* 0x9800c00062fc7fae */ /* 0x0003e2000f12187c */
[----:B----4-:R-:W-:Y:S02]  /*510c0*/  IADD3 R13, R10, -0x15e, RZ ;  /* 0xfffffea20a0d7810 */ /* 0x010fe40007ffe0ff */
[----:B------:R-:W-:Y:S01]  /*510d0*/  IADD3 R10, R16, 0x100000, RZ ;  /* 0x00100000100a7810 */ /* 0x000fe20007ffe0ff */
[----:B--2---:R-:W-:-:S05]  /*510e0*/  IMAD.WIDE R110, R5, 0x4, R110 ;  /* 0x00000004056e7825 */ /* 0x004fca00078e026e */
[----:B------:R2:W-:Y:S04]  /*510f0*/  STL.64 [R1+0x1ef0], R110 ;  /* 0x001ef06e01007387 */ /* 0x0005e80000100a00 */
[----:B------:R-:W-:Y:S01]  /*51100*/  LDGSTS.E [R15+-0x63ff4], desc[UR60][R110.64], !P6 ;  /* 0x9c00c0006e0f7fae */ /* 0x000fe2000f12187c */
[----:B------:R-:W-:-:S04]  /*51110*/  IMAD.WIDE R102, R5, 0x4, R248 ;  /* 0x0000000405667825 */ /* 0x000fc800078e02f8 */
[C---:B-1----:R-:W-:Y:S01]  /*51120*/  IMAD.WIDE R100, R5.reuse, 0x4, R246 ;  /* 0x0000000405647825 */ /* 0x042fe200078e02f6 */
[----:B------:R1:W-:Y:S03]  /*51130*/  STL.64 [R1+0x1d68], R102 ;  /* 0x001d686601007387 */ /* 0x0003e60000100a00 */
[----:B------:R-:W-:Y:S01]  /*51140*/  IMAD.WIDE R98, R5, 0x4, R244 ;  /* 0x0000000405627825 */ /* 0x000fe200078e02f4 */
[----:B------:R4:W-:Y:S04]  /*51150*/  STL.64 [R1+0x1d60], R100 ;  /* 0x001d606401007387 */ /* 0x0009e80000100a00 */
[----:B------:R4:W-:Y:S04]  /*51160*/  STL.64 [R1+0x1d58], R98 ;  /* 0x001d586201007387 */ /* 0x0009e80000100a00 */
[----:B------:R-:W4:Y:S04]  /*51170*/  LDL.LU.64 R244, [R1+0x14a0] ;  /* 0x0014a00001f47983 */ /* 0x000f280000300a00 */
[----:B--2---:R-:W2:Y:S04]  /*51180*/  LDL.LU.64 R110, [R1+0x1498] ;  /* 0x00149800016e7983 */ /* 0x004ea80000300a00 */
[----:B------:R1:W-:Y:S04]  /*51190*/  LDGSTS.E [R11+-0x60000], desc[UR60][R102.64], !P5 ;  /* 0xa0000000660b7fae */ /* 0x0003e8000e92187c */
[----:B------:R-:W2:Y:S04]  /*511a0*/  LDL.LU.64 R248, [R1+0x1490] ;  /* 0x0014900001f87983 */ /* 0x000ea80000300a00 */
[----:B------:R-:W2:Y:S04]  /*511b0*/  LDL.LU.64 R246, [R1+0x1488] ;  /* 0x0014880001f67983 */ /* 0x000ea80000300a00 */
[----:B------:R4:W-:Y:S01]  /*511c0*/  LDGSTS.E [R10+-0x5c000], desc[UR60][R100.64], !P5 ;  /* 0xa4000000640a7fae */ /* 0x0009e2000e92187c */
[----:B------:R-:W-:-:S03]  /*511d0*/  ISETP.GE.U32.AND P6, PT, R13, 0x7ffffe23, PT ;  /* 0x7ffffe230d00780c */ /* 0x000fc60003fc6070 */
[----:B------:R4:W-:Y:S04]  /*511e0*/  LDGSTS.E [R252+-0x58000], desc[UR60][R98.64], !P5 ;  /* 0xa800000062fc7fae */ /* 0x0009e8000e92187c */
[----:B------:R-:W2:Y:S01]  /*511f0*/  LDL.LU.64 R10, [R1+0x1480] ;  /* 0x00148000010a7983 */ /* 0x000ea20000300a00 */
[----:B------:R-:W-:Y:S01]  /*51200*/  IADD3 R13, R16, 0x100000, RZ ;  /* 0x00100000100d7810 */ /* 0x000fe20007ffe0ff */
[----:B---3--:R-:W-:-:S05]  /*51210*/  IMAD.WIDE R104, R5, 0x4, R104 ;  /* 0x0000000405687825 */ /* 0x008fca00078e0268 */
[----:B------:R3:W-:Y:S04]  /*51220*/  STL.64 [R1+0x1d50], R104 ;  /* 0x001d506801007387 */ /* 0x0007e80000100a00 */
[----:B------:R-:W-:Y:S01]  /*51230*/  LDGSTS.E [R17+-0x54000], desc[UR60][R104.64], !P5 ;  /* 0xac00000068117fae */ /* 0x000fe2000e92187c */
[----:B-1----:R-:W-:-:S04]  /*51240*/  IMAD.WIDE R102, R5, 0x4, R106 ;  /* 0x0000000405667825 */ /* 0x002fc800078e026a */
[C---:B----4-:R-:W-:Y:S01]  /*51250*/  IMAD.WIDE R100, R5.reuse, 0x4, R108 ;  /* 0x0000000405647825 */ /* 0x050fe200078e026c */
[----:B------:R1:W-:Y:S03]  /*51260*/  STL.64 [R1+0x1d48], R102 ;  /* 0x001d486601007387 */ /* 0x0003e60000100a00 */
[----:B------:R-:W-:Y:S01]  /*51270*/  IMAD.WIDE R98, R5, 0x4, R250 ;  /* 0x0000000405627825 */ /* 0x000fe200078e02fa */
[----:B------:R4:W-:Y:S04]  /*51280*/  STL.64 [R1+0x1d40], R100 ;  /* 0x001d406401007387 */ /* 0x0009e80000100a00 */
[----:B------:R4:W-:Y:S04]  /*51290*/  STL.64 [R1+0x1d38], R98 ;  /* 0x001d386201007387 */ /* 0x0009e80000100a00 */
[----:B------:R-:W4:Y:S04]  /*512a0*/  LDL.LU.64 R108, [R1+0x1478] ;  /* 0x00147800016c7983 */ /* 0x000f280000300a00 */
[----:B------:R-:W-:Y:S04]  /*512b0*/  LDGSTS.E [R13+-0x5fffc], desc[UR60][R102.64], !P6 ;  /* 0xa0004000660d7fae */ /* 0x000fe8000f12187c */
[----:B---3--:R-:W3:Y:S04]  /*512c0*/  LDL.LU.64 R104, [R1+0x1470] ;  /* 0x0014700001687983 */ /* 0x008ee80000300a00 */
[----:B-1----:R-:W3:Y:S04]  /*512d0*/  LDL.LU.64 R102, [R1+0x1468] ;  /* 0x0014680001667983 */ /* 0x002ee80000300a00 */
[----:B------:R-:W3:Y:S04]  /*512e0*/  LDL.LU.64 R106, [R1+0x1460] ;  /* 0x00146000016a7983 */ /* 0x000ee80000300a00 */
[----:B------:R-:W3:Y:S01]  /*512f0*/  LDL.LU.64 R250, [R1+0x16a0] ;  /* 0x0016a00001fa7983 */ /* 0x000ee20000300a00 */
[----:B------:R-:W-:-:S02]  /*51300*/  VIADD R15, R6, 0xfffffea1 ;  /* 0xfffffea1060f7836 */ /* 0x000fc40000000000 */
[----:B------:R-:W-:-:S03]  /*51310*/  VIADD R6, R16, 0x100000 ;  /* 0x0010000010067836 */ /* 0x000fc60000000000 */
[----:B------:R-:W-:Y:S02]  /*51320*/  ISETP.GE.U32.AND P5, PT, R15, 0x7ffffe22, PT ;  /* 0x7ffffe220f00780c */ /* 0x000fe40003fa6070 */
[----:B------:R4:W-:Y:S01]  /*51330*/  LDGSTS.E [R6+-0x5bffc], desc[UR60][R100.64], !P6 ;  /* 0xa400400064067fae */ /* 0x0009e2000f12187c */
[----:B------:R-:W-:-:S03]  /*51340*/  IADD3 R15, R16, 0x100000, RZ ;  /* 0x00100000100f7810 */ /* 0x000fc60007ffe0ff */
[----:B------:R1:W-:Y:S01]  /*51350*/  LDGSTS.E [R252+-0x57ffc], desc[UR60][R98.64], !P6 ;  /* 0xa800400062fc7fae */ /* 0x0003e2000f12187c */
[----:B------:R-:W-:-:S04]  /*51360*/  IMAD.WIDE R244, R5, 0x4, R244 ;  /* 0x0000000405f47825 */ /* 0x000fc800078e02f4 */
[C---:B--2---:R-:W-:Y:S01]  /*51370*/  IMAD.WIDE R110, R5.reuse, 0x4, R110 ;  /* 0x00000004056e7825 */ /* 0x044fe200078e026e */
[----:B------:R-:W-:Y:S03]  /*51380*/  STL.64 [R1+0x1d30], R244 ;  /* 0x001d30f401007387 */ /* 0x000fe60000100a00 */
[C---:B----4-:R-:W-:Y:S01]  /*51390*/  IMAD.WIDE R100, R5.reuse, 0x4, R248 ;  /* 0x0000000405647825 */ /* 0x050fe200078e02f8 */
[----:B------:R2:W-:Y:S03]  /*513a0*/  STL.64 [R1+0x1d28], R110 ;  /* 0x001d286e01007387 */ /* 0x0005e60000100a00 */
[C---:B-1----:R-:W-:Y:S01]  /*513b0*/  IMAD.WIDE R98, R5.reuse, 0x4, R246 ;  /* 0x0000000405627825 */ /* 0x042fe200078e02f6 */
[----:B------:R1:W-:Y:S04]  /*513c0*/  STL.64 [R1+0x1d20], R100 ;  /* 0x001d206401007387 */ /* 0x0003e80000100a00 */
[----:B------:R-:W-:Y:S04]  /*513d0*/  LDGSTS.E [R17+-0x53ffc], desc[UR60][R244.64], !P6 ;  /* 0xac004000f4117fae */ /* 0x000fe8000f12187c */
[----:B------:R-:W-:Y:S04]  /*513e0*/  STL.64 [R1+0x1d18], R98 ;  /* 0x001d186201007387 */ /* 0x000fe80000100a00 */
[----:B------:R-:W-:Y:S01]  /*513f0*/  LDGSTS.E [R15+-0x5fff8], desc[UR60][R110.64], !P5 ;  /* 0xa00080006e0f7fae */ /* 0x000fe2000e92187c */
[----:B------:R-:W-:-:S03]  /*51400*/  IMAD.WIDE R10, R5, 0x4, R10 ;  /* 0x00000004050a7825 */ /* 0x000fc600078e020a */
[----:B------:R-:W-:Y:S04]  /*51410*/  LDGSTS.E [R13+-0x5bff8], desc[UR60][R100.64], !P5 ;  /* 0xa4008000640d7fae */ /* 0x000fe8000e92187c */
[----:B------:R4:W-:Y:S04]  /*51420*/  STL.64 [R1+0x1d10], R10 ;  /* 0x001d100a01007387 */ /* 0x0009e80000100a00 */
[----:B--2---:R-:W2:Y:S04]  /*51430*/  LDL.LU.64 R110, [R1+0x1458] ;  /* 0x00145800016e7983 */ /* 0x004ea80000300a00 */
[----:B------:R-:W2:Y:S04]  /*51440*/  LDL.LU.64 R248, [R1+0x1450] ;  /* 0x0014500001f87983 */ /* 0x000ea80000300a00 */
[----:B------:R-:W2:Y:S04]  /*51450*/  LDL.LU.64 R246, [R1+0x1448] ;  /* 0x0014480001f67983 */ /* 0x000ea80000300a00 */
[----:B------:R-:W2:Y:S04]  /*51460*/  LDL.LU.64 R244, [R1+0x16a8] ;  /* 0x0016a80001f47983 */ /* 0x000ea80000300a00 */
[----:B-1----:R-:W2:Y:S04]  /*51470*/  LDL.LU.64 R100, [R1+0x1440] ;  /* 0x0014400001647983 */ /* 0x002ea80000300a00 */
[----:B------:R1:W-:Y:S04]  /*51480*/  LDGSTS.E [R6+-0x57ff8], desc[UR60][R98.64], !P5 ;  /* 0xa800800062067fae */ /* 0x0003e8000e92187c */
[----:B------:R4:W-:Y:S01]  /*51490*/  LDGSTS.E [R252+-0x53ff8], desc[UR60][R10.64], !P5 ;  /* 0xac0080000afc7fae */ /* 0x0009e2000e92187c */
[----:B-1----:R-:W1:Y:S01]  /*514a0*/  LDC R6, c[0x0][0x230] ;  /* 0x00008c00ff067b82 */ /* 0x002e620000000800 */
[C---:B----4-:R-:W-:Y:S01]  /*514b0*/  VIADD R11, R16.reuse, 0x100000 ;  /* 0x00100000100b7836 */ /* 0x050fe20000000000 */
[----:B------:R-:W-:Y:S01]  /*514c0*/  IADD3 R10, R16, 0x100000, RZ ;  /* 0x00100000100a7810 */ /* 0x000fe20007ffe0ff */
[----:B------:R-:W-:-:S04]  /*514d0*/  IMAD.WIDE R108, R5, 0x4, R108 ;  /* 0x00000004056c7825 */ /* 0x000fc800078e026c */
[C---:B---3--:R-:W-:Y:S01]  /*514e0*/  IMAD.WIDE R104, R5.reuse, 0x4, R104 ;  /* 0x0000000405687825 */ /* 0x048fe200078e0268 */
[----:B------:R-:W-:Y:S03]  /*514f0*/  STL.64 [R1+0x1d08], R108 ;  /* 0x001d086c01007387 */ /* 0x000fe60000100a00 */
[C---:B------:R-:W-:Y:S01]  /*51500*/  IMAD.WIDE R102, R5.reuse, 0x4, R102 ;  /* 0x0000000405667825 */ /* 0x040fe200078e0266 */
[----:B------:R-:W-:Y:S03]  /*51510*/  STL.64 [R1+0x1d00], R104 ;  /* 0x001d006801007387 */ /* 0x000fe60000100a00 */
[C---:B------:R-:W-:Y:S01]  /*51520*/  IMAD.WIDE R106, R5.reuse, 0x4, R106 ;  /* 0x00000004056a7825 */ /* 0x040fe200078e026a */
[----:B------:R-:W-:Y:S03]  /*51530*/  LDGSTS.E [R15+-0x5fff4], desc[UR60][R108.64], !P4 ;  /* 0xa000c0006c0f7fae */ /* 0x000fe6000e12187c */
[C---:B------:R-:W-:Y:S01]  /*51540*/  IMAD.WIDE R98, R5.reuse, 0x4, R250 ;  /* 0x0000000405627825 */ /* 0x040fe200078e02fa */
[----:B------:R3:W-:Y:S04]  /*51550*/  STL.64 [R1+0x1cf8], R102 ;  /* 0x001cf86601007387 */ /* 0x0007e80000100a00 */
[----:B------:R-:W-:Y:S04]  /*51560*/  LDGSTS.E [R11+-0x5bff4], desc[UR60][R104.64], !P4 ;  /* 0xa400c000680b7fae */ /* 0x000fe8000e12187c */
[----:B------:R4:W-:Y:S04]  /*51570*/  STL.64 [R1+0x1cf0], R106 ;  /* 0x001cf06a01007387 */ /* 0x0009e80000100a00 */
[----:B------:R-:W-:Y:S04]  /*51580*/  LDGSTS.E [R10+-0x57ff4], desc[UR60][R102.64], !P4 ;  /* 0xa800c000660a7fae */ /* 0x000fe8000e12187c */
[----:B------:R2:W-:Y:S04]  /*51590*/  STL.64 [R1+0x22b8], R98 ;  /* 0x0022b86201007387 */ /* 0x0005e80000100a00 */
[----:B------:R-:W-:Y:S04]  /*515a0*/  LDGSTS.E [R13+-0x53ff4], desc[UR60][R106.64], !P4 ;  /* 0xac00c0006a0d7fae */ /* 0x000fe8000e12187c */
[----:B---3--:R-:W3:Y:S04]  /*515b0*/  LDL.LU.64 R102, [R1+0x1438] ;  /* 0x0014380001667983 */ /* 0x008ee80000300a00 */
[----:B------:R-:W3:Y:S04]  /*515c0*/  LDL.LU.64 R104, [R1+0x1430] ;  /* 0x0014300001687983 */ /* 0x000ee80000300a00 */
[----:B------:R-:W3:Y:S04]  /*515d0*/  LDL.LU.64 R10, [R1+0x16b0] ;  /* 0x0016b000010a7983 */ /* 0x000ee80000300a00 */
[----:B----4-:R-:W4:Y:S04]  /*515e0*/  LDL.LU.64 R106, [R1+0x1428] ;  /* 0x00142800016a7983 */ /* 0x010f280000300a00 */
[----:B------:R2:W-:Y:S04]  /*515f0*/  LDGSTS.E [R252+-0x50000], desc[UR60][R98.64], !P2 ;  /* 0xb000000062fc7fae */ /* 0x0005e8000d12187c */
[----:B------:R-:W4:Y:S01]  /*51600*/  LDL.LU.64 R108, [R1+0x1420] ;  /* 0x00142000016c7983 */ /* 0x000f220000300a00 */
[----:B--2---:R-:W-:-:S05]  /*51610*/  IMAD.WIDE R98, R5, 0x4, R110 ;  /* 0x0000000405627825 */ /* 0x004fca00078e026e */
[----:B------:R2:W-:Y:S04]  /*51620*/  STL.64 [R1+0x22b0], R98 ;  /* 0x0022b06201007387 */ /* 0x0005e80000100a00 */
[----:B------:R-:W4:Y:S01]  /*51630*/  LDL.LU.64 R110, [R1+0x1418] ;  /* 0x00141800016e7983 */ /* 0x000f220000300a00 */
[----:B------:R-:W-:-:S04]  /*51640*/  IMAD.WIDE R248, R5, 0x4, R248 ;  /* 0x0000000405f87825 */ /* 0x000fc800078e02f8 */
[----:B------:R-:W-:Y:S02]  /*51650*/  VIADD R250, R16, 0x100000 ;  /* 0x0010000010fa7836 */ /* 0x000fe40000000000 */
[C---:B------:R-:W-:Y:S01]  /*51660*/  IMAD.WIDE R246, R5.reuse, 0x4, R246 ;  /* 0x0000000405f67825 */ /* 0x040fe200078e02f6 */
[----:B------:R1:W-:Y:S03]  /*51670*/  STL.64 [R1+0x22a8], R248 ;  /* 0x0022a8f801007387 */ /* 0x0003e60000100a00 */
[C---:B------:R-:W-:Y:S01]  /*51680*/  IMAD.WIDE R244, R5.reuse, 0x4, R244 ;  /* 0x0000000405f47825 */ /* 0x040fe200078e02f4 */
[----:B------:R1:W-:Y:S03]  /*51690*/  STL.64 [R1+0x22a0], R246 ;  /* 0x0022a0f601007387 */ /* 0x0003e60000100a00 */
[C---:B------:R-:W-:Y:S01]  /*516a0*/  IMAD.WIDE R100, R5.reuse, 0x4, R100 ;  /* 0x0000000405647825 */ /* 0x040fe200078e0264 */
[----:B------:R-:W-:Y:S04]  /*516b0*/  LDGSTS.E [R250+-0x4c000], desc[UR60][R98.64], !P2 ;  /* 0xb400000062fa7fae */ /* 0x000fe8000d12187c */
[----:B------:R-:W-:Y:S04]  /*516c0*/  LDGSTS.E [R17+-0x48000], desc[UR60][R248.64], !P2 ;  /* 0xb8000000f8117fae */ /* 0x000fe8000d12187c */
[----:B------:R-:W-:Y:S04]  /*516d0*/  LDGSTS.E [R15+-0x44000], desc[UR60][R246.64], !P2 ;  /* 0xbc000000f60f7fae */ /* 0x000fe8000d12187c */
[----:B--2---:R-:W2:Y:S04]  /*516e0*/  LDL.LU.64 R98, [R1+0x4b48] ;  /* 0x004b480001627983 */ /* 0x004ea80000300a00 */
[----:B------:R1:W-:Y:S04]  /*516f0*/  STL.64 [R1+0x22d8], R244 ;  /* 0x0022d8f401007387 */ /* 0x0003e80000100a00 */
[----:B------:R3:W-:Y:S04]  /*51700*/  STL.64 [R1+0x22d0], R100 ;  /* 0x0022d06401007387 */ /* 0x0007e80000100a00 */
[----:B------:R-:W2:Y:S04]  /*51710*/  LDL.LU.64 R250, [R1+0x16c0] ;  /* 0x0016c00001fa7983 */ /* 0x000ea80000300a00 */
[----:B-1----:R-:W2:Y:S04]  /*51720*/  LDL.LU.64 R248, [R1+0x1410] ;  /* 0x0014100001f87983 */ /* 0x002ea80000300a00 */
[----:B------:R-:W-:Y:S04]  /*51730*/  LDGSTS.E [R13+-0x4fffc], desc[UR60][R244.64], !P1 ;  /* 0xb0004000f40d7fae */ /* 0x000fe8000c92187c */
[----:B------:R-:W2:Y:S04]  /*51740*/  LDL.LU.64 R246, [R1+0x1408] ;  /* 0x0014080001f67983 */ /* 0x000ea80000300a00 */
[----:B------:R3:W-:Y:S04]  /*51750*/  LDGSTS.E [R252+-0x4bffc], desc[UR60][R100.64], !P1 ;  /* 0xb400400064fc7fae */ /* 0x0007e8000c92187c */
[----:B------:R-:W2:Y:S01]  /*51760*/  LDL.LU.64 R244, [R1+0x16b8] ;  /* 0x0016b80001f47983 */ /* 0x000ea20000300a00 */
[----:B---3--:R-:W-:-:S04]  /*51770*/  IMAD.WIDE R100, R5, 0x4, R102 ;  /* 0x0000000405647825 */ /* 0x008fc800078e0266 */
[C---:B------:R-:W-:Y:S01]  /*51780*/  IMAD.WIDE R102, R5.reuse, 0x4, R104 ;  /* 0x0000000405667825 */ /* 0x040fe200078e0268 */
[----:B------:R-:W-:Y:S03]  /*51790*/  LDGSTS.E [R17+-0x47ffc], desc[UR60][R100.64], !P1 ;  /* 0xb800400064117fae */ /* 0x000fe6000c92187c */
[C---:B------:R-:W-:Y:S01]  /*517a0*/  IMAD.WIDE R104, R5.reuse, 0x4, R10 ;  /* 0x0000000405687825 */ /* 0x040fe200078e020a */
[----:B------:R-:W-:Y:S04]  /*517b0*/  LDGSTS.E [R15+-0x43ffc], desc[UR60][R102.64], !P1 ;  /* 0xbc004000660f7fae */ /* 0x000fe8000c92187c */
[----:B------:R-:W3:Y:S01]  /*517c0*/  LDL.LU.64 R10, [R1+0x16d0] ;  /* 0x0016d000010a7983 */ /* 0x000ee20000300a00 */
[----:B----4-:R-:W-:-:S04]  /*517d0*/  IMAD.WIDE R106, R5, 0x4, R106 ;  /* 0x00000004056a7825 */ /* 0x010fc800078e026a */
[----:B------:R-:W-:-:S05]  /*517e0*/  VIADD R5, R16, 0x100000 ;  /* 0x0010000010057836 */ /* 0x000fca0000000000 */
[----:B------:R1:W-:Y:S01]  /*517f0*/  LDGSTS.E [R5+-0x4fff8], desc[UR60][R104.64], !P0 ;  /* 0xb000800068057fae */ /* 0x0003e2000c12187c */
[----:B------:R-:W4:Y:S03]  /*51800*/  S2R R13, SR_TID.X ;  /* 0x00000000000d7919 */ /* 0x000f260000002100 */
[----:B------:R1:W-:Y:S02]  /*51810*/  LDGSTS.E [R252+-0x4bff8], desc[UR60][R106.64], !P0 ;  /* 0xb40080006afc7fae */ /* 0x0003e4000c12187c */
[----:B-1----:R-:W1:Y:S08]  /*51820*/  LDC R5, c[0x0][0x238] ;  /* 0x00008e00ff057b82 */ /* 0x002e700000000800 */
[----:B------:R-:W4:Y:S01]  /*51830*/  LDC R252, c[0x0][0x230] ;  /* 0x00008c00fffc7b82 */ /* 0x000f220000000800 */
[----:B-1----:R-:W-:-:S05]  /*51840*/  SHF.L.U32 R5, R5, 0x7, RZ ;  /* 0x0000000705057819 */ /* 0x002fca00000006ff */
[----:B------:R-:W-:-:S04]  /*51850*/  IMAD.WIDE R108, R5, 0x4, R108 ;  /* 0x00000004056c7825 */ /* 0x000fc800078e026c */
[----:B------:R-:W-:Y:S02]  /*51860*/  IMAD.WIDE R110, R5, 0x4, R110 ;  /* 0x00000004056e7825 */ /* 0x000fe400078e026e */
[----:B------:R-:W1:Y:S01]  /*51870*/  LDC R5, c[0x0][0x230] ;  /* 0x00008c00ff057b82 */ /* 0x000e620000000800 */
[----:B------:R-:W-:Y:S02]  /*51880*/  IADD3 R6, R6, -0x180, RZ ;  /* 0xfffffe8006067810 */ /* 0x000fe40007ffe0ff */
[----:B----4-:R-:W-:Y:S01]  /*51890*/  LOP3.LUT R13, R13, 0x7f, RZ, 0xc0, !PT ;  /* 0x0000007f0d0d7812 */ /* 0x010fe200078ec0ff */
[----:B------:R-:W-:-:S03]  /*518a0*/  VIADD R252, R252, 0x7f ;  /* 0x0000007ffcfc7836 */ /* 0x000fc60000000000 */
[----:B------:R-:W-:Y:S02]  /*518b0*/  ISETP.GE.AND P2, PT, R13, R6, PT ;  /* 0x000000060d00720c */ /* 0x000fe40003f46270 */
[----:B------:R-:W-:Y:S02]  /*518c0*/  ISETP.GT.AND P1, PT, R252, 0x1ff, PT ;  /* 0x000001fffc00780c */ /* 0x000fe40003f24270 */
[----:B------:R-:W-:Y:S02]  /*518d0*/  SEL R252, RZ, 0x4, P2 ;  /* 0x00000004fffc7807 */ /* 0x000fe40001000000 */
[----:B-1----:R-:W-:-:S04]  /*518e0*/  IADD3 R5, R5, -0x180, RZ ;  /* 0xfffffe8005057810 */ /* 0x002fc80007ffe0ff */
[----:B------:R-:W-:Y:S02]  /*518f0*/  ISETP.GE.U32.AND P2, PT, R5, 0x7ffffe01, PT ;  /* 0x7ffffe010500780c */ /* 0x000fe40003f46070 */
[----:B------:R-:W1:Y:S01]  /*51900*/  LDC R5, c[0x0][0x238] ;  /* 0x00008e00ff057b82 */ /* 0x000e620000000800 */
[C---:B------:R-:W-:Y:S01]  /*51910*/  VIADD R13, R16.reuse, 0x100000 ;  /* 0x00100000100d7836 */ /* 0x040fe20000000000 */
[----:B------:R-:W-:-:S04]  /*51920*/  IADD3 R6, R16, 0x100000, RZ ;  /* 0x0010000010067810 */ /* 0x000fc80007ffe0ff */
[----:B------:R-:W-:Y:S04]  /*51930*/  LDGSTS.E [R13+-0x47ff8], desc[UR60][R108.64], !P0 ;  /* 0xb80080006c0d7fae */ /* 0x000fe8000c12187c */
[----:B------:R-:W-:Y:S01]  /*51940*/  LDGSTS.E [R6+-0x43ff8], desc[UR60][R110.64], !P0 ;  /* 0xbc0080006e067fae */ /* 0x000fe2000c12187c */
[----:B-1----:R-:W-:-:S04]  /*51950*/  IMAD.SHL.U32 R5, R5, 0x80, RZ ;  /* 0x0000008005057824 */ /* 0x002fc800078e00ff */
[----:B--2---:R-:W-:-:S04]  /*51960*/  IMAD.WIDE R250, R5, 0x4, R250 ;  /* 0x0000000405fa7825 */ /* 0x004fc800078e02fa */
[C---:B------:R-:W-:Y:S01]  /*51970*/  IMAD.WIDE R248, R5.reuse, 0x4, R248 ;  /* 0x0000000405f87825 */ /* 0x040fe200078e02f8 */
[----:B------:R-:W-:Y:S03]  /*51980*/  LDGSTS.E [R13+-0x4fff4], desc[UR60][R250.64], !P2 ;  /* 0xb000c000fa0d7fae */ /* 0x000fe6000d12187c */
[----:B------:R-:W-:-:S04]  /*51990*/  IMAD.WIDE R246, R5, 0x4, R246 ;  /* 0x0000000405f67825 */ /* 0x000fc800078e02f6 */
[----:B------:R-:W-:-:S04]  /*519a0*/  IMAD.WIDE R244, R5, 0x4, R244 ;  /* 0x0000000405f47825 */ /* 0x000fc800078e02f4 */
[----:B------:R-:W-:-:S05]  /*519b0*/  VIADD R5, R16, 0x100000 ;  /* 0x0010000010057836 */ /* 0x000fca0000000000 */
[----:B------:R1:W-:Y:S04]  /*519c0*/  LDGSTS.E [R5+-0x4bff4], desc[UR60][R248.64], !P2 ;  /* 0xb400c000f8057fae */ /* 0x0003e8000d12187c */
[----:B------:R2:W-:Y:S04]  /*519d0*/  LDGSTS.E [R6+-0x47ff4], desc[UR60][R246.64], !P2 ;  /* 0xb800c000f6067fae */ /* 0x0005e8000d12187c */
[----:B------:R4:W-:Y:S01]  /*519e0*/  STL.64 [R1+0x22c8], R100 ;  /* 0x0022c86401007387 */ /* 0x0009e20000100a00 */
[----:B------:R-:W-:Y:S01]  /*519f0*/  SEL R252, R252, RZ, P1 ;  /* 0x000000fffcfc7207 */ /* 0x000fe20000800000 */
[----:B-1----:R-:W1:Y:S08]  /*51a00*/  LDC R5, c[0x0][0x238] ;  /* 0x00008e00ff057b82 */ /* 0x002e700000000800 */
[----:B--2---:R-:W2:Y:S01]  /*51a10*/  LDC R6, c[0x0][0x23c] ;  /* 0x00008f00ff067b82 */ /* 0x004ea20000000800 */
[----:B------:R4:W-:Y:S04]  /*51a20*/  STL.64 [R1+0x22c0], R102 ;  /* 0x0022c06601007387 */ /* 0x0009e80000100a00 */
[----:B------:R4:W-:Y:S04]  /*51a30*/  STL.64 [R1+0x22f8], R104 ;  /* 0x0022f86801007387 */ /* 0x0009e80000100a00 */
[----:B----4-:R-:W4:Y:S04]  /*51a40*/  LDL.LU.64 R100, [R1+0x4b40] ;  /* 0x004b400001647983 */ /* 0x010f280000300a00 */
[----:B------:R-:W4:Y:S04]  /*51a50*/  LDL.LU R17, [R1+0x4b38] ;  /* 0x004b380001117983 */ /* 0x000f280000300800 */
[----:B------:R-:W4:Y:S04]  /*51a60*/  LDL.LU.64 R102, [R1+0x4b30] ;  /* 0x004b300001667983 */ /* 0x000f280000300a00 */
[----:B------:R-:W4:Y:S04]  /*51a70*/  LDL.LU R15, [R1+0x4b28] ;  /* 0x004b2800010f7983 */ /* 0x000f280000300800 */
[----:B------:R-:W4:Y:S04]  /*51a80*/  LDL.LU.64 R104, [R1+0x4b20] ;  /* 0x004b200001687983 */ /* 0x000f280000300a00 */
[----:B------:R1:W-:Y:S01]  /*51a90*/  STL.64 [R1+0x22f0], R106 ;  /* 0x0022f06a01007387 */ /* 0x0003e20000100a00 */
[----:B--2---:R-:W-:Y:S01]  /*51aa0*/  IMAD.SHL.U32 R6, R6, 0x80, RZ ;  /* 0x0000008006067824 */ /* 0x004fe200078e00ff */
[----:B------:R-:W-:-:S02]  /*51ab0*/  ISETP.NE.U32.AND P0, PT, R252, RZ, PT ;  /* 0x000000fffc00720c */ /* 0x000fc40003f05070 */
[----:B------:R-:W-:-:S05]  /*51ac0*/  IADD3 R252, R16, 0x100000, RZ ;  /* 0x0010000010fc7810 */ /* 0x000fca0007ffe0ff */
[----:B------:R-:W-:Y:S04]  /*51ad0*/  LDGSTS.E [R252+-0x43ff4], desc[UR60][R244.64], !P2 ;  /* 0xbc00c000f4fc7fae */ /* 0x000fe8000d12187c */
[----:B-1----:R-:W2:Y:S04]  /*51ae0*/  LDL.LU.64 R106, [R1+0x4b18] ;  /* 0x004b1800016a7983 */ /* 0x002ea80000300a00 */
[----:B------:R1:W-:Y:S04]  /*51af0*/  STL.64 [R1+0x22e8], R108 ;  /* 0x0022e86c01007387 */ /* 0x0003e80000100a00 */
[----:B------:R3:W-:Y:S04]  /*51b00*/  STL.64 [R1+0x22e0], R110 ;  /* 0x0022e06e01007387 */ /* 0x0007e80000100a00 */
[----:B------:R-:W0:Y:S04]  /*51b10*/  LDGDEPBAR ;  /* 0x00000000000079af */ /* 0x000e280000000000 */
[----:B-1----:R-:W2:Y:S04]  /*51b20*/  LDL.LU.64 R108, [R1+0x4b10] ;  /* 0x004b1000016c7983 */ /* 0x002ea80000300a00 */
[----:B---3--:R-:W3:Y:S04]  /*51b30*/  LDL.LU.64 R110, [R1+0x4b08] ;  /* 0x004b0800016e7983 */ /* 0x008ee80000300a00 */
[----:B------:R1:W-:Y:S04]  /*51b40*/  STL.64 [R1+0x2310], R250 ;  /* 0x002310fa01007387 */ /* 0x0003e80000100a00 */
[----:B------:R1:W-:Y:S04]  /*51b50*/  STL.64 [R1+0x2308], R248 ;  /* 0x002308f801007387 */ /* 0x0003e80000100a00 */
[----:B------:R1:W-:Y:S04]  /*51b60*/  STL.64 [R1+0x2300], R246 ;  /* 0x002300f601007387 */ /* 0x0003e80000100a00 */
[----:B-1----:R-:W2:Y:S04]  /*51b70*/  LDL.LU.64 R250, [R1+0x4b00] ;  /* 0x004b000001fa7983 */ /* 0x002ea80000300a00 */
[----:B------:R-:W3:Y:S04]  /*51b80*/  LDL.LU R13, [R1+0x4af8] ;  /* 0x004af800010d7983 */ /* 0x000ee80000300800 */
[----:B------:R1:W-:Y:S04]  /*51b90*/  STL.64 [R1+0x2320], R244 ;  /* 0x002320f401007387 */ /* 0x0003e80000100a00 */
[----:B------:R-:W2:Y:S04]  /*51ba0*/  LDL.LU.64 R248, [R1+0x4af0] ;  /* 0x004af00001f87983 */ /* 0x000ea80000300a00 */
[----:B------:R-:W2:Y:S04]  /*51bb0*/  LDL.LU.64 R246, [R1+0x4ae8] ;  /* 0x004ae80001f67983 */ /* 0x000ea80000300a00 */
[----:B-1----:R-:W4:Y:S01]  /*51bc0*/  LDL.LU.64 R244, [R1+0x4ae0] ;  /* 0x004ae00001f47983 */ /* 0x002f220000300a00 */
[----:B------:R-:W-:-:S05]  /*51bd0*/  IMAD.WIDE R10, R6, 0x4, R10 ;  /* 0x00000004060a7825 */ /* 0x000fca00078e020a */
[----:B------:R1:W-:Y:S04]  /*51be0*/  STL.64 [R1+0x2328], R10 ;  /* 0x0023280a01007387 */ /* 0x0003e80000100a00 */
[----:B-1----:R-:W3:Y:S02]  /*51bf0*/  LDL.LU.64 R10, [R1+0x4ad8] ;  /* 0x004ad800010a7983 */ /* 0x002ee40000300a00 */
[----:B---3--:R-:W-:-:S05]  /*51c00*/  IMAD.WIDE R10, R6, 0x4, R10 ;  /* 0x00000004060a7825 */ /* 0x008fca00078e020a */
[----:B------:R1:W-:Y:S04]  /*51c10*/  STL.64 [R1+0x2520], R10 ;  /* 0x0025200a01007387 */ /* 0x0003e80000100a00 */
[----:B-1----:R-:W3:Y:S04]  /*51c20*/  LDL.LU.64 R10, [R1+0x4ad0] ;  /* 0x004ad000010a7983 */ /* 0x002ee80000300a00 */
[----:B------:R1:W-:Y:S04]  /*51c30*/  STL.64 [R1+0x4b98], R202 ;  /* 0x004b98ca01007387 */ /* 0x0003e80000100a00 */
[----:B-1----:R-:W2:Y:S04]  /*51c40*/  LDL.LU.64 R202, [R1+0x13f8] ;  /* 0x0013f80001ca7983 */ /* 0x002ea80000300a00 */
        /* <DEDUP_REMOVED lines=11> */
[----:B-1----:R-:W2:Y:S04]  /*51d00*/  LDL.64 R214, [R1+0x2520] ;  /* 0x0025200001d67983 */ /* 0x002ea80000100a00 */
[----:B------:R-:W-:Y:S04]  /*51d10*/  STL [R1+0x4b60], R12 ;  /* 0x004b600c01007387 */ /* 0x000fe80000100800 */
[----:B------:R1:W-:Y:S04]  /*51d20*/  STL.64 [R1+0x4b58], R216 ;  /* 0x004b58d801007387 */ /* 0x0003e80000100a00 */
[----:B-1----:R-:W2:Y:S04]  /*51d30*/  LDL.LU.64 R216, [R1+0x1400] ;  /* 0x0014000001d87983 */ /* 0x002ea80000300a00 */
[----:B------:R1:W-:Y:S04]  /*51d40*/  STL.64 [R1+0x4b50], R218 ;  /* 0x004b50da01007387 */ /* 0x0003e80000100a00 */
[----:B-1----:R-:W2:Y:S01]  /*51d50*/  LDL.64 R218, [R1+0x2328] ;  /* 0x0023280001da7983 */ /* 0x002ea20000100a00 */
[----:B----4-:R-:W-:-:S03]  /*51d60*/  VIADD R12, R244, 0x300000 ;  /* 0x00300000f40c7836 */ /* 0x010fc60000000000 */
[----:B------:R-:W-:Y:S04]  /*51d70*/  STL.64 [R1+0x4b48], R14 ;  /* 0x004b480e01007387 */ /* 0x000fe80000100a00 */
[----:B------:R1:W-:Y:S04]  /*51d80*/  STL.64 [R1+0x4b40], R16 ;  /* 0x004b401001007387 */ /* 0x0003e80000100a00 */
[----:B------:R-:W-:Y:S04]  /*51d90*/  STL [R1+0x4b00], R13 ;  /* 0x004b000d01007387 */ /* 0x000fe80000100800 */
[----:B---3--:R2:W-:Y:S04]  /*51da0*/  STL.64 [R1+0x4ad0], R10 ;  /* 0x004ad00a01007387 */ /* 0x0085e80000100a00 */
[----:B-1----:R-:W3:Y:S01]  /*51db0*/  LDL.LU.64 R16, [R1+0x13c8] ;  /* 0x0013c80001107983 */ /* 0x002ee20000300a00 */
[----:B--2---:R-:W-:-:S04]  /*51dc0*/  IMAD.WIDE R10, R6, 0x4, R216 ;  /* 0x00000004060a7825 */ /* 0x004fc800078e02d8 */
[C---:B------:R-:W-:Y:S01]  /*51dd0*/  IMAD.WIDE R216, R6.reuse, 0x4, R212 ;  /* 0x0000000406d87825 */ /* 0x040fe200078e02d4 */
[----:B------:R1:W-:Y:S03]  /*51de0*/  LDGSTS.E [R12+-0x80000], desc[UR60][R218.64], P3 ;  /* 0x80000000da0c7fae */ /* 0x0003e6000992187c */
[----:B-1----:R-:W-:Y:S02]  /*51df0*/  IMAD.WIDE R218, R6, 0x4, R202 ;  /* 0x0000000406da7825 */ /* 0x002fe400078e02ca */
[----:B------:R-:W2:Y:S04]  /*51e00*/  LDL.LU.64 R202, [R1+0x13c0] ;  /* 0x0013c00001ca7983 */ /* 0x000ea80000300a00 */
[----:B------:R-:W4:Y:S01]  /*51e10*/  LDL.LU.64 R212, [R1+0x13b8] ;  /* 0x0013b80001d47983 */ /* 0x000f220000300a00 */
[C---:B------:R-:W-:Y:S01]  /*51e20*/  IADD3 R252, R244.reuse, 0x300000, RZ ;  /* 0x00300000f4fc7810 */ /* 0x040fe20007ffe0ff */
[C---:B------:R-:W-:Y:S01]  /*51e30*/  VIADD R14, R244.reuse, 0x300000 ;  /* 0x00300000f40e7836 */ /* 0x040fe20000000000 */
[----:B------:R-:W-:Y:S01]  /*51e40*/  IADD3 R15, R244, 0x300000, RZ ;  /* 0x00300000f40f7810 */ /* 0x000fe20007ffe0ff */
[----:B------:R1:W-:Y:S01]  /*51e50*/  STL.64 [R1+0x2510], R218 ;  /* 0x002510da01007387 */ /* 0x0003e20000100a00 */
[----:B------:R-:W-:-:S03]  /*51e60*/  IMAD.WIDE R12, R6, 0x4, R210 ;  /* 0x00000004060c7825 */ /* 0x000fc600078e02d2 */
[----:B------:R-:W-:Y:S04]  /*51e70*/  STL.64 [R1+0x2508], R216 ;  /* 0x002508d801007387 */ /* 0x000fe80000100a00 */
[----:B------:R-:W4:Y:S04]  /*51e80*/  LDL.LU.64 R210, [R1+0x13b0] ;  /* 0x0013b00001d27983 */ /* 0x000f280000300a00 */
[----:B------:R1:W-:Y:S04]  /*51e90*/  LDGSTS.E [R252+-0x7fc00], desc[UR60][R214.64], P3 ;  /* 0x80400000d6fc7fae */ /* 0x0003e8000992187c */
[----:B------:R-:W-:Y:S04]  /*51ea0*/  LDGSTS.E [R15+-0x7f800], desc[UR60][R10.64], P3 ;  /* 0x808000000a0f7fae */ /* 0x000fe8000992187c */
[----:B------:R-:W-:Y:S04]  /*51eb0*/  STL.64 [R1+0x4ad8], R10 ;  /* 0x004ad80a01007387 */ /* 0x000fe80000100a00 */
[----:B------:R1:W-:Y:S02]  /*51ec0*/  STL.64 [R1+0x2500], R12 ;  /* 0x0025000c01007387 */ /* 0x0003e40000100a00 */
[----:B-1----:R-:W-:-:S02]  /*51ed0*/  IADD3 R214, R244, 0x300000, RZ ;  /* 0x00300000f4d67810 */ /* 0x002fc40007ffe0ff */
[----:B------:R1:W-:Y:S04]  /*51ee0*/  LDGSTS.E [R14+-0x7f400], desc[UR60][R218.64], P3 ;  /* 0x80c00000da0e7fae */ /* 0x0003e8000992187c */
[----:B------:R1:W-:Y:S04]  /*51ef0*/  LDGSTS.E [R214+-0x7f000], desc[UR60][R216.64], P3 ;  /* 0x81000000d8d67fae */ /* 0x0003e8000992187c */
[----:B------:R1:W-:Y:S04]  /*51f00*/  LDGSTS.E [R252+-0x7ec00], desc[UR60][R12.64], P3 ;  /* 0x814000000cfc7fae */ /* 0x0003e8000992187c */
[----:B------:R-:W4:Y:S01]  /*51f10*/  LDL.LU.64 R14, [R1+0x13a8] ;  /* 0x0013a800010e7983 */ /* 0x000f220000300a00 */
[----:B-1----:R-:W-:-:S03]  /*51f20*/  IMAD.WIDE R218, R6, 0x4, R208 ;  /* 0x0000000406da7825 */ /* 0x002fc600078e02d0 */
[----:B------:R-:W4:Y:S01]  /*51f30*/  LDL.LU.64 R208, [R1+0x13a0] ;  /* 0x0013a00001d07983 */ /* 0x000f220000300a00 */
[----:B------:R-:W-:-:S04]  /*51f40*/  IMAD.WIDE R214, R6, 0x4, R204 ;  /* 0x0000000406d67825 */ /* 0x000fc800078e02cc */
[----:B------:R-:W-:Y:S02]  /*51f50*/  IMAD.WIDE R12, R6, 0x4, R206 ;  /* 0x00000004060c7825 */ /* 0x000fe400078e02ce */
[----:B------:R-:W4:Y:S04]  /*51f60*/  LDL.LU.64 R206, [R1+0x1398] ;  /* 0x0013980001ce7983 */ /* 0x000f280000300a00 */
[----:B------:R-:W-:Y:S04]  /*51f70*/  STL.64 [R1+0x24f8], R218 ;  /* 0x0024f8da01007387 */ /* 0x000fe80000100a00 */
[----:B------:R-:W4:Y:S01]  /*51f80*/  LDL.LU.64 R204, [R1+0x1390] ;  /* 0x0013900001cc7983 */ /* 0x000f220000300a00 */
[C---:B------:R-:W-:Y:S01]  /*51f90*/  VIADD R216, R244.reuse, 0x300000 ;  /* 0x00300000f4d87836 */ /* 0x040fe20000000000 */
[----:B------:R-:W-:-:S02]  /*51fa0*/  IADD3 R11, R244, 0x300000, RZ ;  /* 0x00300000f40b7810 */ /* 0x000fc40007ffe0ff */
[----:B------:R1:W-:Y:S04]  /*51fb0*/  STL.64 [R1+0x24f0], R12 ;  /* 0x0024f00c01007387 */ /* 0x0003e80000100a00 */
[----:B------:R2:W-:Y:S04]  /*51fc0*/  LDGSTS.E [R216+-0x7e800], desc[UR60][R218.64], P3 ;  /* 0x81800000dad87fae */ /* 0x0005e8000992187c */
[----:B------:R4:W-:Y:S04]  /*51fd0*/  STL.64 [R1+0x24e8], R214 ;  /* 0x0024e8d601007387 */ /* 0x0009e80000100a00 */
[----:B------:R-:W-:Y:S04]  /*51fe0*/  LDGSTS.E [R11+-0x7e400], desc[UR60][R12.64], P3 ;  /* 0x81c000000c0b7fae */ /* 0x000fe8000992187c */
[----:B-1----:R-:W4:Y:S01]  /*51ff0*/  LDL.LU.64 R12, [R1+0x1388] ;  /* 0x00138800010c7983 */ /* 0x002f220000300a00 */
[----:B---3--:R-:W-:-:S05]  /*52000*/  IMAD.WIDE R16, R6, 0x4, R16 ;  /* 0x0000000406107825 */ /* 0x008fca00078e0210 */
[----:B------:R1:W-:Y:S01]  /*52010*/  STL.64 [R1+0x24e0], R16 ;  /* 0x0024e01001007387 */ /* 0x0003e20000100a00 */
[----:B--2---:R-:W-:-:S03]  /*52020*/  IMAD.WIDE R218, R6, 0x4, R202 ;  /* 0x0000000406da7825 */ /* 0x004fc600078e02ca */
[----:B------:R-:W2:Y:S01]  /*52030*/  LDL.LU.64 R202, [R1+0x1380] ;  /* 0x0013800001ca7983 */ /* 0x000ea20000300a00 */
[----:B----4-:R-:W-:-:S03]  /*52040*/  IMAD.WIDE R216, R6, 0x4, R212 ;  /* 0x0000000406d87825 */ /* 0x010fc600078e02d4 */
[----:B------:R-:W3:Y:S01]  /*52050*/  LDL.LU.64 R212, [R1+0x1378] ;  /* 0x0013780001d47983 */ /* 0x000ee20000300a00 */
[----:B------:R-:W-:-:S03]  /*52060*/  VIADD R10, R244, 0x300000 ;  /* 0x00300000f40a7836 */ /* 0x000fc60000000000 */
[----:B------:R4:W-:Y:S04]  /*52070*/  STL.64 [R1+0x24d8], R218 ;  /* 0x0024d8da01007387 */ /* 0x0009e80000100a00 */
[----:B------:R1:W-:Y:S04]  /*52080*/  LDGSTS.E [R10+-0x7e000], desc[UR60][R214.64], P3 ;  /* 0x82000000d60a7fae */ /* 0x0003e8000992187c */
[----:B------:R1:W-:Y:S04]  /*52090*/  LDGSTS.E [R252+-0x7dc00], desc[UR60][R16.64], P3 ;  /* 0x8240000010fc7fae */ /* 0x0003e8000992187c */
[----:B------:R4:W-:Y:S01]  /*520a0*/  LDGSTS.E [R11+-0x7d800], desc[UR60][R218.64], P3 ;  /* 0x82800000da0b7fae */ /* 0x0009e2000992187c */
[----:B-1----:R-:W-:-:S03]  /*520b0*/  IMAD.WIDE R214, R6, 0x4, R210 ;  /* 0x0000000406d67825 */ /* 0x002fc600078e02d2 */
[----:B------:R-:W-:Y:S04]  /*520c0*/  LDGSTS.E [R10+-0x7d400], desc[UR60][R216.64], P3 ;  /* 0x82c00000d80a7fae */ /* 0x000fe8000992187c */
[----:B------:R-:W3:Y:S01]  /*520d0*/  LDL.LU.64 R210, [R1+0x1370] ;  /* 0x0013700001d27983 */ /* 0x000ee20000300a00 */
[----:B------:R-:W-:-:S03]  /*520e0*/  IADD3 R16, R244, 0x300000, RZ ;  /* 0x00300000f4107810 */ /* 0x000fc60007ffe0ff */
[----:B------:R-:W-:Y:S04]  /*520f0*/  STL.64 [R1+0x24d0], R216 ;  /* 0x0024d0d801007387 */ /* 0x000fe80000100a00 */
[----:B------:R1:W-:Y:S04]  /*52100*/  STL.64 [R1+0x24c8], R214 ;  /* 0x0024c8d601007387 */ /* 0x0003e80000100a00 */
[----:B------:R-:W3:Y:S04]  /*52110*/  LDL.LU.64 R10, [R1+0x1368] ;  /* 0x00136800010a7983 */ /* 0x000ee80000300a00 */
[----:B------:R1:W-:Y:S01]  /*52120*/  LDGSTS.E [R16+-0x7d000], desc[UR60][R214.64], P3 ;  /* 0x83000000d6107fae */ /* 0x0003e2000992187c */
[----:B------:R-:W-:-:S04]  /*52130*/  IMAD.WIDE R14, R6, 0x4, R14 ;  /* 0x00000004060e7825 */ /* 0x000fc800078e020e */
[C---:B----4-:R-:W-:Y:S01]  /*52140*/  IMAD.WIDE R218, R6.reuse, 0x4, R208 ;  /* 0x0000000406da7825 */ /* 0x050fe200078e02d0 */
[----:B------:R4:W-:Y:S04]  /*52150*/  STL.64 [R1+0x24c0], R14 ;  /* 0x0024c00e01007387 */ /* 0x0009e80000100a00 */
[----:B------:R-:W3:Y:S01]  /*52160*/  LDL.LU.64 R208, [R1+0x1360] ;  /* 0x0013600001d07983 */ /* 0x000ee20000300a00 */
[----:B-1----:R-:W-:-:S03]  /*52170*/  IMAD.WIDE R16, R6, 0x4, R206 ;  /* 0x0000000406107825 */ /* 0x002fc600078e02ce */
[----:B------:R-:W3:Y:S04]  /*52180*/  LDL.LU.64 R206, [R1+0x1358] ;  /* 0x0013580001ce7983 */ /* 0x000ee80000300a00 */
[----:B------:R-:W-:Y:S01]  /*52190*/  STL.64 [R1+0x24b8], R218 ;  /* 0x0024b8da01007387 */ /* 0x000fe20000100a00 */
[----:B------:R-:W-:-:S03]  /*521a0*/  IMAD.WIDE R214, R6, 0x4, R204 ;  /* 0x0000000406d67825 */ /* 0x000fc600078e02cc */
[----:B------:R-:W3:Y:S01]  /*521b0*/  LDL.LU.64 R204, [R1+0x1350] ;  /* 0x0013500001cc7983 */ /* 0x000ee20000300a00 */
[----:B------:R-:W-:-:S03]  /*521c0*/  VIADD R216, R244, 0x300000 ;  /* 0x00300000f4d87836 */ /* 0x000fc60000000000 */
[----:B------:R4:W-:Y:S04]  /*521d0*/  LDGSTS.E [R252+-0x7cc00], desc[UR60][R14.64], P3 ;  /* 0x834000000efc7fae */ /* 0x0009e8000992187c */
[----:B------:R1:W-:Y:S04]  /*521e0*/  STL.64 [R1+0x24b0], R16 ;  /* 0x0024b01001007387 */ /* 0x0003e80000100a00 */
[----:B------:R2:W-:Y:S01]  /*521f0*/  LDGSTS.E [R216+-0x7c800], desc[UR60][R218.64], P3 ;  /* 0x83800000dad87fae */ /* 0x0005e2000992187c */
[----:B----4-:R-:W-:-:S03]  /*52200*/  IADD3 R15, R244, 0x300000, RZ ;  /* 0x00300000f40f7810 */ /* 0x010fc60007ffe0ff */
[----:B------:R-:W-:Y:S04]  /*52210*/  STL.64 [R1+0x24a8], R214 ;  /* 0x0024a8d601007387 */ /* 0x000fe80000100a00 */
[----:B------:R-:W-:Y:S01]  /*52220*/  LDGSTS.E [R15+-0x7c400], desc[UR60][R16.64], P3 ;  /* 0x83c00000100f7fae */ /* 0x000fe2000992187c */
[----:B------:R-:W-:-:S03]  /*52230*/  IMAD.WIDE R12, R6, 0x4, R12 ;  /* 0x00000004060c7825 */ /* 0x000fc600078e020c */
[----:B-1----:R-:W4:Y:S01]  /*52240*/  LDL.LU.64 R16, [R1+0x1348] ;  /* 0x0013480001107983 */ /* 0x002f220000300a00 */
[----:B------:R-:W-:-:S03]  /*52250*/  VIADD R14, R244, 0x300000 ;  /* 0x00300000f40e7836 */ /* 0x000fc60000000000 */
[----:B------:R1:W-:Y:S04]  /*52260*/  STL.64 [R1+0x24a0], R12 ;  /* 0x0024a00c01007387 */ /* 0x0003e80000100a00 */
[----:B------:R3:W-:Y:S04]  /*52270*/  LDGSTS.E [R14+-0x7c000], desc[UR60][R214.64], P3 ;  /* 0x84000000d60e7fae */ /* 0x0007e8000992187c */
[----:B------:R1:W-:Y:S01]  /*52280*/  LDGSTS.E [R252+-0x7bc00], desc[UR60][R12.64], P3 ;  /* 0x844000000cfc7fae */ /* 0x0003e2000992187c */
[----:B--2---:R-:W-:-:S03]  /*52290*/  IMAD.WIDE R218, R6, 0x4, R202 ;  /* 0x0000000406da7825 */ /* 0x004fc600078e02ca */
[----:B------:R-:W2:Y:S01]  /*522a0*/  LDL.LU.64 R202, [R1+0x1340] ;  /* 0x0013400001ca7983 */ /* 0x000ea20000300a00 */
[----:B---3--:R-:W-:-:S03]  /*522b0*/  IMAD.WIDE R14, R6, 0x4, R212 ;  /* 0x00000004060e7825 */ /* 0x008fc600078e02d4 */
[----:B------:R-:W3:Y:S01]  /*522c0*/  LDL.LU.64 R212, [R1+0x1338] ;  /* 0x0013380001d47983 */ /* 0x000ee20000300a00 */
[----:B-1----:R-:W-:-:S03]  /*522d0*/  IADD3 R13, R244, 0x300000, RZ ;  /* 0x00300000f40d7810 */ /* 0x002fc60007ffe0ff */
[----:B------:R-:W-:Y:S01]  /*522e0*/  STL.64 [R1+0x2498], R218 ;  /* 0x002498da01007387 */ /* 0x000fe20000100a00 */
[----:B------:R-:W-:-:S03]  /*522f0*/  VIADD R12, R244, 0x300000 ;  /* 0x00300000f40c7836 */ /* 0x000fc60000000000 */
[----:B------:R1:W-:Y:S04]  /*52300*/  LDGSTS.E [R216+-0x7b800], desc[UR60][R218.64], P3 ;  /* 0x84800000dad87fae */ /* 0x0003e8000992187c */
[----:B------:R-:W-:Y:S01]  /*52310*/  LDGSTS.E [R13+-0x7b400], desc[UR60][R14.64], P3 ;  /* 0x84c000000e0d7fae */ /* 0x000fe2000992187c */
[----:B------:R-:W-:-:S03]  /*52320*/  IMAD.WIDE R214, R6, 0x4, R210 ;  /* 0x0000000406d67825 */ /* 0x000fc600078e02d2 */
[----:B------:R-:W3:Y:S04]  /*52330*/  LDL.LU.64 R210, [R1+0x1330] ;  /* 0x0013300001d27983 */ /* 0x000ee80000300a00 */
[----:B------:R1:W-:Y:S04]  /*52340*/  STL.64 [R1+0x2490], R14 ;  /* 0x0024900e01007387 */ /* 0x0003e80000100a00 */
[----:B------:R1:W-:Y:S01]  /*52350*/  STL.64 [R1+0x2488], R214 ;  /* 0x002488d601007387 */ /* 0x0003e20000100a00 */
[----:B------:R-:W-:-:S03]  /*52360*/  IMAD.WIDE R10, R6, 0x4, R10 ;  /* 0x00000004060a7825 */ /* 0x000fc600078e020a */
[----:B------:R1:W-:Y:S04]  /*52370*/  LDGSTS.E [R12+-0x7b000], desc[UR60][R214.64], P3 ;  /* 0x85000000d60c7fae */ /* 0x0003e8000992187c */
[----:B-1----:R-:W3:Y:S04]  /*52380*/  LDL.LU.64 R14, [R1+0x1328] ;  /* 0x00132800010e7983 */ /* 0x002ee80000300a00 */
[----:B------:R1:W-:Y:S01]  /*52390*/  STL.64 [R1+0x2480], R10 ;  /* 0x0024800a01007387 */ /* 0x0003e20000100a00 */
[----:B------:R-:W-:-:S03]  /*523a0*/  IMAD.WIDE R218, R6, 0x4, R208 ;  /* 0x0000000406da7825 */ /* 0x000fc600078e02d0 */
[----:B------:R1:W-:Y:S04]  /*523b0*/  LDGSTS.E [R252+-0x7ac00], desc[UR60][R10.64], P3 ;  /* 0x854000000afc7fae */ /* 0x0003e8000992187c */
[----:B------:R-:W3:Y:S01]  /*523c0*/  LDL.LU.64 R208, [R1+0x1320] ;  /* 0x0013200001d07983 */ /* 0x000ee20000300a00 */
[----:B------:R-:W-:-:S03]  /*523d0*/  IMAD.WIDE R12, R6, 0x4, R206 ;  /* 0x00000004060c7825 */ /* 0x000fc600078e02ce */
[----:B------:R-:W3:Y:S01]  /*523e0*/  LDL.LU.64 R206, [R1+0x1318] ;  /* 0x0013180001ce7983 */ /* 0x000ee20000300a00 */
[----:B------:R-:W-:-:S03]  /*523f0*/  IMAD.WIDE R214, R6, 0x4, R204 ;  /* 0x0000000406d67825 */ /* 0x000fc600078e02cc */
[----:B------:R-:W-:Y:S04]  /*52400*/  STL.64 [R1+0x2478], R218 ;  /* 0x002478da01007387 */ /* 0x000fe80000100a00 */
[----:B------:R-:W3:Y:S01]  /*52410*/  LDL.LU.64 R204, [R1+0x1310] ;  /* 0x0013100001cc7983 */ /* 0x000ee20000300a00 */
[----:B-1----:R-:W-:-:S03]  /*52420*/  IADD3 R11, R244, 0x300000, RZ ;  /* 0x00300000f40b7810 */ /* 0x002fc60007ffe0ff */
[----:B------:R1:W-:Y:S04]  /*52430*/  STL.64 [R1+0x2470], R12 ;  /* 0x0024700c01007387 */ /* 0x0003e80000100a00 */
[----:B------:R2:W-:Y:S04]  /*52440*/  LDGSTS.E [R216+-0x7a800], desc[UR60][R218.64], P3 ;  /* 0x85800000dad87fae */ /* 0x0005e8000992187c */
[----:B------:R3:W-:Y:S04]  /*52450*/  STL.64 [R1+0x2468], R214 ;  /* 0x002468d601007387 */ /* 0x0007e80000100a00 */
[----:B------:R-:W-:Y:S01]  /*52460*/  LDGSTS.E [R11+-0x7a400], desc[UR60][R12.64], P3 ;  /* 0x85c000000c0b7fae */ /* 0x000fe2000992187c */
[----:B----4-:R-:W-:-:S03]  /*52470*/  IMAD.WIDE R16, R6, 0x4, R16 ;  /* 0x0000000406107825 */ /* 0x010fc600078e0210 */
[----:B-1----:R-:W4:Y:S04]  /*52480*/  LDL.LU.64 R12, [R1+0x1308] ;  /* 0x00130800010c7983 */ /* 0x002f280000300a00 */
[----:B------:R1:W-:Y:S01]  /*52490*/  STL.64 [R1+0x2460], R16 ;  /* 0x0024601001007387 */ /* 0x0003e20000100a00 */
[----:B--2---:R-:W-:-:S03]  /*524a0*/  IMAD.WIDE R218, R6, 0x4, R202 ;  /* 0x0000000406da7825 */ /* 0x004fc600078e02ca */
[----:B------:R-:W2:Y:S01]  /*524b0*/  LDL.LU.64 R202, [R1+0x1300] ;  /* 0x0013000001ca7983 */ /* 0x000ea20000300a00 */
[----:B---3--:R-:W-:-:S03]  /*524c0*/  IMAD.WIDE R216, R6, 0x4, R212 ;  /* 0x0000000406d87825 */ /* 0x008fc600078e02d4 */
[----:B------:R-:W3:Y:S01]  /*524d0*/  LDL.LU.64 R212, [R1+0x12f8] ;  /* 0x0012f80001d47983 */ /* 0x000ee20000300a00 */
[----:B------:R-:W-:-:S03]  /*524e0*/  VIADD R10, R244, 0x300000 ;  /* 0x00300000f40a7836 */ /* 0x000fc60000000000 */
[----:B------:R1:W-:Y:S04]  /*524f0*/  STL.64 [R1+0x2458], R218 ;  /* 0x002458da01007387 */ /* 0x0003e80000100a00 */
[----:B------:R1:W-:Y:S04]  /*52500*/  LDGSTS.E [R10+-0x7a000], desc[UR60][R214.64], P3 ;  /* 0x86000000d60a7fae */ /* 0x0003e8000992187c */
[----:B------:R1:W-:Y:S04]  /*52510*/  LDGSTS.E [R252+-0x79c00], desc[UR60][R16.64], P3 ;  /* 0x8640000010fc7fae */ /* 0x0003e8000992187c */
[----:B------:R1:W-:Y:S04]  /*52520*/  LDGSTS.E [R11+-0x79800], desc[UR60][R218.64], P3 ;  /* 0x86800000da0b7fae */ /* 0x0003e8000992187c */
[----:B------:R-:W-:Y:S01]  /*52530*/  LDGSTS.E [R10+-0x79400], desc[UR60][R216.64], P3 ;  /* 0x86c00000d80a7fae */ /* 0x000fe2000992187c */
[----:B-1----:R-:W-:-:S03]  /*52540*/  IMAD.WIDE R214, R6, 0x4, R210 ;  /* 0x0000000406d67825 */ /* 0x002fc600078e02d2 */
[----:B------:R-:W3:Y:S01]  /*52550*/  LDL.LU.64 R210, [R1+0x12f0] ;  /* 0x0012f00001d27983 */ /* 0x000ee20000300a00 */
[----:B------:R-:W-:-:S03]  /*52560*/  IADD3 R16, R244, 0x300000, RZ ;  /* 0x00300000f4107810 */ /* 0x000fc60007ffe0ff */
[----:B------:R-:W-:Y:S04]  /*52570*/  STL.64 [R1+0x2450], R216 ;  /* 0x002450d801007387 */ /* 0x000fe80000100a00 */
[----:B------:R1:W-:Y:S04]  /*52580*/  STL.64 [R1+0x2448], R214 ;  /* 0x002448d601007387 */ /* 0x0003e80000100a00 */
[----:B------:R-:W3:Y:S01]  /*52590*/  LDL.LU.64 R10, [R1+0x12e8] ;  /* 0x0012e800010a7983 */ /* 0x000ee20000300a00 */
[----:B------:R-:W-:-:S03]  /*525a0*/  IMAD.WIDE R14, R6, 0x4, R14 ;  /* 0x00000004060e7825 */ /* 0x000fc600078e020e */
[----:B------:R1:W-:Y:S04]  /*525b0*/  LDGSTS.E [R16+-0x79000], desc[UR60][R214.64], P3 ;  /* 0x87000000d6107fae */ /* 0x0003e8000992187c */
[----:B------:R1:W-:Y:S01]  /*525c0*/  STL.64 [R1+0x2440], R14 ;  /* 0x0024400e01007387 */ /* 0x0003e20000100a00 */
[----:B------:R-:W-:-:S03]  /*525d0*/  IMAD.WIDE R218, R6, 0x4, R208 ;  /* 0x0000000406da7825 */ /* 0x000fc600078e02d0 */
[----:B------:R1:W-:Y:S04]  /*525e0*/  LDGSTS.E [R252+-0x78c00], desc[UR60][R14.64], P3 ;  /* 0x874000000efc7fae */ /* 0x0003e8000992187c */
[----:B------:R-:W3:Y:S01]  /*525f0*/  LDL.LU.64 R208, [R1+0x12e0] ;  /* 0x0012e00001d07983 */ /* 0x000ee20000300a00 */
[----:B-1----:R-:W-:-:S03]  /*52600*/  IMAD.WIDE R16, R6, 0x4, R206 ;  /* 0x0000000406107825 */ /* 0x002fc600078e02ce */
[----:B------:R-:W3:Y:S01]  /*52610*/  LDL.LU.64 R206, [R1+0x12d8] ;  /* 0x0012d80001ce7983 */ /* 0x000ee20000300a00 */
[----:B------:R-:W-:-:S03]  /*52620*/  IMAD.WIDE R214, R6, 0x4, R204 ;  /* 0x0000000406d67825 */ /* 0x000fc600078e02cc */
[----:B------:R-:W-:Y:S04]  /*52630*/  STL.64 [R1+0x2438], R218 ;  /* 0x002438da01007387 */ /* 0x000fe80000100a00 */
[----:B------:R-:W3:Y:S01]  /*52640*/  LDL.LU.64 R204, [R1+0x12d0] ;  /* 0x0012d00001cc7983 */ /* 0x000ee20000300a00 */
[C---:B------:R-:W-:Y:S01]  /*52650*/  VIADD R216, R244.reuse, 0x300000 ;  /* 0x00300000f4d87836 */ /* 0x040fe20000000000 */
[C---:B------:R-:W-:Y:S02]  /*52660*/  IADD3 R15, R244.reuse, 0x300000, RZ ;  /* 0x00300000f40f7810 */ /* 0x040fe40007ffe0ff */
[----:B------:R1:W-:Y:S04]  /*52670*/  STL.64 [R1+0x2430], R16 ;  /* 0x0024301001007387 */ /* 0x0003e80000100a00 */
[----:B------:R2:W-:Y:S04]  /*52680*/  LDGSTS.E [R216+-0x78800], desc[UR60][R218.64], P3 ;  /* 0x87800000dad87fae */ /* 0x0005e8000992187c */
[----:B------:R-:W-:Y:S04]  /*52690*/  STL.64 [R1+0x2428], R214 ;  /* 0x002428d601007387 */ /* 0x000fe80000100a00 */
[----:B------:R-:W-:Y:S01]  /*526a0*/  LDGSTS.E [R15+-0x78400], desc[UR60][R16.64], P3 ;  /* 0x87c00000100f7fae */ /* 0x000fe2000992187c */
[----:B------:R-:W-:-:S05]  /*526b0*/  VIADD R14, R244, 0x300000 ;  /* 0x00300000f40e7836 */ /* 0x000fca0000000000 */
[----:B------:R3:W-:Y:S01]  /*526c0*/  LDGSTS.E [R14+-0x60000], desc[UR60][R214.64], P3 ;  /* 0xa0000000d60e7fae */ /* 0x0007e2000992187c */
[----:B----4-:R-:W-:-:S03]  /*526d0*/  IMAD.WIDE R12, R6, 0x4, R12 ;  /* 0x00000004060c7825 */ /* 0x010fc600078e020c */
[----:B-1----:R-:W4:Y:S04]  /*526e0*/  LDL.LU.64 R16, [R1+0x12c8] ;  /* 0x0012c80001107983 */ /* 0x002f280000300a00 */
[----:B------:R1:W-:Y:S04]  /*526f0*/  STL.64 [R1+0x2420], R12 ;  /* 0x0024200c01007387 */ /* 0x0003e80000100a00 */
        /* <DEDUP_REMOVED lines=17> */
[----:B------:R1:W-:Y:S04]  /*52810*/  STL.64 [R1+0x2400], R10 ;  /* 0x0024000a01007387 */ /* 0x0003e80000100a00 */
[----:B------:R1:W-:Y:S01]  /*52820*/  LDGSTS.E [R252+-0x5ec00], desc[UR60][R10.64], P3 ;  /* 0xa14000000afc7fae */ /* 0x0003e2000992187c */
[----:B------:R-:W-:-:S03]  /*52830*/  IMAD.WIDE R218, R6, 0x4, R208 ;  /* 0x0000000406da7825 */ /* 0x000fc600078e02d0 */
[----:B------:R-:W3:Y:S01]  /*52840*/  LDL.LU.64 R208, [R1+0x12a0] ;  /* 0x0012a00001d07983 */ /* 0x000ee20000300a00 */
[----:B------:R-:W-:-:S03]  /*52850*/  IMAD.WIDE R12, R6, 0x4, R206 ;  /* 0x00000004060c7825 */ /* 0x000fc600078e02ce */
[----:B------:R-:W3:Y:S04]  /*52860*/  LDL.LU.64 R206, [R1+0x1290] ;  /* 0x0012900001ce7983 */ /* 0x000ee80000300a00 */
[----:B------:R-:W-:Y:S01]  /*52870*/  STL.64 [R1+0x23f8], R218 ;  /* 0x0023f8da01007387 */ /* 0x000fe20000100a00 */
[----:B------:R-:W-:-:S03]  /*52880*/  IMAD.WIDE R214, R6, 0x4, R204 ;  /* 0x0000000406d67825 */ /* 0x000fc600078e02cc */
        /* <DEDUP_REMOVED lines=109> */
[----:B------:R-:W-:Y:S02]  /*52f60*/  IADD3 R15, R244, 0x300000, RZ ;  /* 0x00300000f40f7810 */ /* 0x000fe40007ffe0ff */
        /* <DEDUP_REMOVED lines=8> */
[----:B------:R1:W-:Y:S01]  /*52ff0*/  STL.64 [R1+0x2318], R12 ;  /* 0x0023180c01007387 */ /* 0x0003e20000100a00 */
[----:B--2---:R-:W-:-:S03]  /*53000*/  IMAD.WIDE R218, R6, 0x4, R202 ;  /* 0x0000000406da7825 */ /* 0x004fc600078e02ca */
[----:B------:R-:W2:Y:S01]  /*53010*/  LDL.LU.64 R202, [R1+0x1018] ;  /* 0x0010180001ca7983 */ /* 0x000ea20000300a00 */
[----:B---3--:R-:W-:-:S03]  /*53020*/  IMAD.WIDE R14, R6, 0x4, R212 ;  /* 0x00000004060e7825 */ /* 0x008fc600078e02d4 */
[----:B------:R-:W3:Y:S01]  /*53030*/  LDL.LU.64 R212, [R1+0x1000] ;  /* 0x0010000001d47983 */ /* 0x000ee20000300a00 */
[C---:B------:R-:W-:Y:S01]  /*53040*/  IADD3 R252, R245.reuse, 0x300000, RZ ;  /* 0x00300000f5fc7810 */ /* 0x040fe20007ffe0ff */
[C---:B------:R-:W-:Y:S02]  /*53050*/  VIADD R216, R245.reuse, 0x300000 ;  /* 0x00300000f5d87836 */ /* 0x040fe40000000000 */
[----:B------:R-:W-:Y:S04]  /*53060*/  STL.64 [R1+0x1a58], R218 ;  /* 0x001a58da01007387 */ /* 0x000fe80000100a00 */
[----:B------:R1:W-:Y:S04]  /*53070*/  LDGSTS.E [R252+-0x7fb80], desc[UR60][R12.64], P3 ;  /* 0x804800000cfc7fae */ /* 0x0003e8000992187c */
[----:B------:R1:W-:Y:S02]  /*53080*/  LDGSTS.E [R216+-0x7f780], desc[UR60][R218.64], P3 ;  /* 0x80880000dad87fae */ /* 0x0003e4000992187c */
[----:B-1----:R-:W-:Y:S01]  /*53090*/  IADD3 R13, R245, 0x300000, RZ ;  /* 0x00300000f50d7810 */ /* 0x002fe20007ffe0ff */
[----:B------:R-:W-:-:S02]  /*530a0*/  IMAD.WIDE R214, R6, 0x4, R210 ;  /* 0x0000000406d67825 */ /* 0x000fc400078e02d2 */
[----:B------:R-:W3:Y:S02]  /*530b0*/  LDL.LU.64 R210, [R1+0xfe8] ;  /* 0x000fe80001d27983 */ /* 0x000ee40000300a00 */
[----:B------:R-:W-:Y:S02]  /*530c0*/  VIADD R12, R245, 0x300000 ;  /* 0x00300000f50c7836 */ /* 0x000fe40000000000 */
[----:B------:R1:W-:Y:S04]  /*530d0*/  STL.64 [R1+0x1a50], R14 ;  /* 0x001a500e01007387 */ /* 0x0003e80000100a00 */
[----:B------:R1:W-:Y:S01]  /*530e0*/  STL.64 [R1+0x1a48], R214 ;  /* 0x001a48d601007387 */ /* 0x0003e20000100a00 */
[----:B------:R-:W-:-:S03]  /*530f0*/  IMAD.WIDE R10, R6, 0x4, R10 ;  /* 0x00000004060a7825 */ /* 0x000fc600078e020a */
[----:B------:R-:W-:Y:S04]  /*53100*/  LDGSTS.E [R13+-0x7f380], desc[UR60][R14.64], P3 ;  /* 0x80c800000e0d7fae */ /* 0x000fe8000992187c */
[----:B------:R1:W-:Y:S04]  /*53110*/  LDGSTS.E [R12+-0x7ef80], desc[UR60][R214.64], P3 ;  /* 0x81080000d60c7fae */ /* 0x0003e8000992187c */
[----:B------:R1:W-:Y:S04]  /*53120*/  LDGSTS.E [R252+-0x7eb80], desc[UR60][R10.64], P3 ;  /* 0x814800000afc7fae */ /* 0x0003e8000992187c */
[----:B-1----:R-:W3:Y:S04]  /*53130*/  LDL.LU.64 R14, [R1+0xfd0] ;  /* 0x000fd000010e7983 */ /* 0x002ee80000300a00 */
[----:B------:R1:W-:Y:S01]  /*53140*/  STL.64 [R1+0x1a40], R10 ;  /* 0x001a400a01007387 */ /* 0x0003e20000100a00 */
        /* <DEDUP_REMOVED lines=20> */
[----:B------:R-:W-:Y:S04]  /*53290*/  STL.64 [R1+0x1a18], R218 ;  /* 0x001a18da01007387 */ /* 0x000fe80000100a00 */
[----:B------:R1:W-:Y:S04]  /*532a0*/  LDGSTS.E [R10+-0x7df80], desc[UR60][R214.64], P3 ;  /* 0x82080000d60a7fae */ /* 0x0003e8000992187c */
[----:B------:R1:W-:Y:S04]  /*532b0*/  LDGSTS.E [R252+-0x7db80], desc[UR60][R16.64], P3 ;  /* 0x8248000010fc7fae */ /* 0x0003e8000992187c */
[----:B------:R-:W-:Y:S04]  /*532c0*/  LDGSTS.E [R11+-0x7d780], desc[UR60][R218.64], P3 ;  /* 0x82880000da0b7fae */ /* 0x000fe8000992187c */
[----:B------:R-:W-:Y:S01]  /*532d0*/  LDGSTS.E [R10+-0x7d380], desc[UR60][R216.64], P3 ;  /* 0x82c80000d80a7fae */ /* 0x000fe2000992187c */
[----:B-1----:R-:W-:-:S03]  /*532e0*/  IMAD.WIDE R214, R6, 0x4, R210 ;  /* 0x0000000406d67825 */ /* 0x002fc600078e02d2 */
[----:B------:R-:W3:Y:S01]  /*532f0*/  LDL.LU.64 R210, [R1+0xeb0] ;  /* 0x000eb00001d27983 */ /* 0x000ee20000300a00 */
[----:B------:R-:W-:-:S03]  /*53300*/  IADD3 R16, R245, 0x300000, RZ ;  /* 0x00300000f5107810 */ /* 0x000fc60007ffe0ff */
[----:B------:R-:W-:Y:S04]  /*53310*/  STL.64 [R1+0x1a10], R216 ;  /* 0x001a10d801007387 */ /* 0x000fe80000100a00 */
[----:B------:R1:W-:Y:S04]  /*53320*/  STL.64 [R1+0x1a08], R214 ;  /* 0x001a08d601007387 */ /* 0x0003e80000100a00 */
[----:B------:R-:W3:Y:S04]  /*53330*/  LDL.LU.64 R10, [R1+0xea8] ;  /* 0x000ea800010a7983 */ /* 0x000ee80000300a00 */
[----:B------:R1:W-:Y:S01]  /*53340*/  LDGSTS.E [R16+-0x7cf80], desc[UR60][R214.64], P3 ;  /* 0x83080000d6107fae */ /* 0x0003e2000992187c */
[----:B------:R-:W-:-:S05]  /*53350*/  IMAD.WIDE R14, R6, 0x4, R14 ;  /* 0x00000004060e7825 */ /* 0x000fca00078e020e */
[----:B------:R4:W-:Y:S01]  /*53360*/  STL.64 [R1+0x1a00], R14 ;  /* 0x001a000e01007387 */ /* 0x0009e20000100a00 */
[----:B-1----:R-:W-:-:S03]  /*53370*/  VIADD R214, R245, 0x300000 ;  /* 0x00300000f5d67836 */ /* 0x002fc60000000000 */
[----:B------:R1:W-:Y:S01]  /*53380*/  LDGSTS.E [R252+-0x7cb80], desc[UR60][R14.64], P3 ;  /* 0x834800000efc7fae */ /* 0x0003e2000992187c */
[----:B------:R-:W-:-:S03]  /*53390*/  IMAD.WIDE R218, R6, 0x4, R208 ;  /* 0x0000000406da7825 */ /* 0x000fc600078e02d0 */
[----:B------:R-:W3:Y:S01]  /*533a0*/  LDL.LU.64 R208, [R1+0xea0] ;  /* 0x000ea00001d07983 */ /* 0x000ee20000300a00 */
[----:B------:R-:W-:-:S03]  /*533b0*/  IMAD.WIDE R216, R6, 0x4, R206 ;  /* 0x0000000406d87825 */ /* 0x000fc600078e02ce */
[----:B------:R-:W3:Y:S04]  /*533c0*/  LDL.LU.64 R206, [R1+0xe98] ;  /* 0x000e980001ce7983 */ /* 0x000ee80000300a00 */
[----:B------:R2:W-:Y:S01]  /*533d0*/  STL.64 [R1+0x19f8], R218 ;  /* 0x0019f8da01007387 */ /* 0x0005e20000100a00 */
[----:B------:R-:W-:-:S03]  /*533e0*/  IMAD.WIDE R16, R6, 0x4, R204 ;  /* 0x0000000406107825 */ /* 0x000fc600078e02cc */
[----:B------:R-:W3:Y:S04]  /*533f0*/  LDL.LU.64 R204, [R1+0xe90] ;  /* 0x000e900001cc7983 */ /* 0x000ee80000300a00 */
[----:B------:R3:W-:Y:S04]  /*53400*/  STL.64 [R1+0x19f0], R216 ;  /* 0x0019f0d801007387 */ /* 0x0007e80000100a00 */
[----:B------:R3:W-:Y:S04]  /*53410*/  STL.64 [R1+0x19e8], R16 ;  /* 0x0019e81001007387 */ /* 0x0007e80000100a00 */
[----:B------:R2:W-:Y:S04]  /*53420*/  LDGSTS.E [R214+-0x7c780], desc[UR60][R218.64], P3 ;  /* 0x83880000dad67fae */ /* 0x0005e8000992187c */
[----:B------:R-:W3:Y:S01]  /*53430*/  LDL.LU.64 R214, [R1+0xe88] ;  /* 0x000e880001d67983 */ /* 0x000ee20000300a00 */
[----:B----4-:R-:W-:Y:S01]  /*53440*/  IMAD.WIDE R12, R6, 0x4, R12 ;  /* 0x00000004060c7825 */ /* 0x010fe200078e020c */
[----:B-1----:R-:W-:-:S04]  /*53450*/  IADD3 R15, R245, 0x300000, RZ ;  /* 0x00300000f50f7810 */ /* 0x002fc80007ffe0ff */
[----:B------:R1:W-:Y:S04]  /*53460*/  STL.64 [R1+0x19e0], R12 ;  /* 0x0019e00c01007387 */ /* 0x0003e80000100a00 */
[----:B------:R3:W-:Y:S01]  /*53470*/  LDGSTS.E [R15+-0x7c380], desc[UR60][R216.64], P3 ;  /* 0x83c80000d80f7fae */ /* 0x0007e2000992187c */
        /* <DEDUP_REMOVED lines=8> */
[----:B------:R4:W-:Y:S01]  /*53500*/  LDGSTS.E [R14+-0x7b780], desc[UR60][R218.64], P3 ;  /* 0x84880000da0e7fae */ /* 0x0009e2000992187c */
[----:B-1----:R-:W-:Y:S01]  /*53510*/  IMAD.WIDE R16, R6, 0x4, R210 ;  /* 0x0000000406107825 */ /* 0x002fe200078e02d2 */
[----:B----4-:R-:W-:-:S02]  /*53520*/  IADD3 R13, R245, 0x300000, RZ ;  /* 0x00300000f50d7810 */ /* 0x010fc40007ffe0ff */
[----:B------:R-:W4:Y:S01]  /*53530*/  LDL.LU.64 R210, [R1+0xe70] ;  /* 0x000e700001d27983 */ /* 0x000f220000300a00 */
[----:B------:R-:W-:-:S03]  /*53540*/  VIADD R12, R245, 0x300000 ;  /* 0x00300000f50c7836 */ /* 0x000fc60000000000 */
[----:B------:R1:W-:Y:S04]  /*53550*/  STL.64 [R1+0x19d0], R216 ;  /* 0x0019d0d801007387 */ /* 0x0003e80000100a00 */
[----:B------:R1:W-:Y:S01]  /*53560*/  STL.64 [R1+0x19c8], R16 ;  /* 0x0019c81001007387 */ /* 0x0003e20000100a00 */
[----:B------:R-:W-:-:S03]  /*53570*/  IMAD.WIDE R10, R6, 0x4, R10 ;  /* 0x00000004060a7825 */ /* 0x000fc600078e020a */
[----:B------:R-:W4:Y:S04]  /*53580*/  LDL.LU.64 R14, [R1+0xe68] ;  /* 0x000e6800010e7983 */ /* 0x000f280000300a00 */
[----:B------:R1:W-:Y:S04]  /*53590*/  LDGSTS.E [R13+-0x7b380], desc[UR60][R216.64], P3 ;  /* 0x84c80000d80d7fae */ /* 0x0003e8000992187c */
[----:B------:R1:W-:Y:S04]  /*535a0*/  LDGSTS.E [R12+-0x7af80], desc[UR60][R16.64], P3 ;  /* 0x85080000100c7fae */ /* 0x0003e8000992187c */
[----:B------:R1:W-:Y:S01]  /*535b0*/  STL.64 [R1+0x19c0], R10 ;  /* 0x0019c00a01007387 */ /* 0x0003e20000100a00 */
[----:B------:R-:W-:Y:S01]  /*535c0*/  IMAD.WIDE R218, R6, 0x4, R208 ;  /* 0x0000000406da7825 */ /* 0x000fe200078e02d0 */
[----:B-1----:R-:W-:-:S02]  /*535d0*/  IADD3 R216, R245, 0x300000, RZ ;  /* 0x00300000f5d87810 */ /* 0x002fc40007ffe0ff */
[----:B------:R-:W4:Y:S01]  /*535e0*/  LDL.LU.64 R208, [R1+0xe60] ;  /* 0x000e600001d07983 */ /* 0x000f220000300a00 */
[----:B------:R-:W-:-:S03]  /*535f0*/  IMAD.WIDE R12, R6, 0x4, R206 ;  /* 0x00000004060c7825 */ /* 0x000fc600078e02ce */
[----:B------:R-:W4:Y:S04]  /*53600*/  LDL.LU.64 R206, [R1+0xe58] ;  /* 0x000e580001ce7983 */ /* 0x000f280000300a00 */
[----:B------:R-:W-:Y:S04]  /*53610*/  STL.64 [R1+0x19b8], R218 ;  /* 0x0019b8da01007387 */ /* 0x000fe80000100a00 */
[----:B------:R1:W-:Y:S01]  /*53620*/  STL.64 [R1+0x19b0], R12 ;  /* 0x0019b00c01007387 */ /* 0x0003e20000100a00 */
[----:B------:R-:W-:-:S03]  /*53630*/  IMAD.WIDE R204, R6, 0x4, R204 ;  /* 0x0000000406cc7825 */ /* 0x000fc600078e02cc */
[----:B------:R1:W-:Y:S04]  /*53640*/  LDGSTS.E [R252+-0x7ab80], desc[UR60][R10.64], P3 ;  /* 0x854800000afc7fae */ /* 0x0003e8000992187c */
[----:B------:R2:W-:Y:S01]  /*53650*/  LDGSTS.E [R216+-0x7a780], desc[UR60][R218.64], P3 ;  /* 0x85880000dad87fae */ /* 0x0005e2000992187c */
[----:B------:R-:W-:-:S03]  /*53660*/  IMAD.WIDE R16, R6, 0x4, R214 ;  /* 0x0000000406107825 */ /* 0x000fc600078e02d6 */
[----:B------:R-:W4:Y:S01]  /*53670*/  LDL.LU.64 R214, [R1+0xe50] ;  /* 0x000e500001d67983 */ /* 0x000f220000300a00 */
[----:B-1----:R-:W-:-:S03]  /*53680*/  VIADD R11, R245, 0x300000 ;  /* 0x00300000f50b7836 */ /* 0x002fc60000000000 */
[----:B------:R-:W-:Y:S04]  /*53690*/  STL.64 [R1+0x19a8], R204 ;  /* 0x0019a8cc01007387 */ /* 0x000fe80000100a00 */
[----:B------:R-:W-:Y:S04]  /*536a0*/  LDGSTS.E [R11+-0x7a380], desc[UR60][R12.64], P3 ;  /* 0x85c800000c0b7fae */ /* 0x000fe8000992187c */
[----:B------:R1:W-:Y:S04]  /*536b0*/  STL.64 [R1+0x19a0], R16 ;  /* 0x0019a01001007387 */ /* 0x0003e80000100a00 */
[----:B------:R-:W4:Y:S01]  /*536c0*/  LDL.LU.64 R12, [R1+0xe48] ;  /* 0x000e4800010c7983 */ /* 0x000f220000300a00 */
[----:B--2---:R-:W-:-:S03]  /*536d0*/  IMAD.WIDE R218, R6, 0x4, R202 ;  /* 0x0000000406da7825 */ /* 0x004fc600078e02ca */
[----:B------:R-:W2:Y:S01]  /*536e0*/  LDL.LU.64 R202, [R1+0xe40] ;  /* 0x000e400001ca7983 */ /* 0x000ea20000300a00 */
[----:B---3--:R-:W-:-:S03]  /*536f0*/  IMAD.WIDE R216, R6, 0x4, R212 ;  /* 0x0000000406d87825 */ /* 0x008fc600078e02d4 */
[----:B------:R-:W3:Y:S01]  /*53700*/  LDL.LU.64 R212, [R1+0xe38] ;  /* 0x000e380001d47983 */ /* 0x000ee20000300a00 */
[----:B------:R-:W-:-:S03]  /*53710*/  IADD3 R10, R245, 0x300000, RZ ;  /* 0x00300000f50a7810 */ /* 0x000fc60007ffe0ff */
[----:B------:R4:W-:Y:S04]  /*53720*/  STL.64 [R1+0x1998], R218 ;  /* 0x001998da01007387 */ /* 0x0009e80000100a00 */
[----:B------:R-:W-:Y:S04]  /*53730*/  STL.64 [R1+0x1990], R216 ;  /* 0x001990d801007387 */ /* 0x000fe80000100a00 */
[----:B------:R4:W-:Y:S04]  /*53740*/  LDGSTS.E [R10+-0x79f80], desc[UR60][R204.64], P3 ;  /* 0x86080000cc0a7fae */ /* 0x0009e8000992187c */
[----:B------:R-:W-:Y:S04]  /*53750*/  LDGSTS.E [R252+-0x79b80], desc[UR60][R16.64], P3 ;  /* 0x8648000010fc7fae */ /* 0x000fe8000992187c */
[----:B------:R4:W-:Y:S04]  /*53760*/  LDGSTS.E [R11+-0x79780], desc[UR60][R218.64], P3 ;  /* 0x86880000da0b7fae */ /* 0x0009e8000992187c */
[----:B------:R4:W-:Y:S04]  /*53770*/  LDGSTS.E [R10+-0x79380], desc[UR60][R216.64], P3 ;  /* 0x86c80000d80a7fae */ /* 0x0009e8000992187c */
[----:B-1----:R-:W3:Y:S01]  /*53780*/  LDL.LU.64 R16, [R1+0xe30] ;  /* 0x000e300001107983 */ /* 0x002ee20000300a00 */
[----:B----4-:R-:W-:-:S04]  /*53790*/  IMAD.WIDE R210, R6, 0x4, R210 ;  /* 0x0000000406d27825 */ /* 0x010fc800078e02d2 */
[----:B------:R-:W-:Y:S01]  /*537a0*/  VIADD R204, R245, 0x300000 ;  /* 0x00300000f5cc7836 */ /* 0x000fe20000000000 */
[----:B------:R1:W-:Y:S04]  /*537b0*/  STL.64 [R1+0x1988], R210 ;  /* 0x001988d201007387 */ /* 0x0003e80000100a00 */
[----:B------:R-:W-:Y:S01]  /*537c0*/  LDGSTS.E [R204+-0x78f80], desc[UR60][R210.64], P3 ;  /* 0x87080000d2cc7fae */ /* 0x000fe2000992187c */
[----:B------:R-:W-:-:S05]  /*537d0*/  IMAD.WIDE R14, R6, 0x4, R14 ;  /* 0x00000004060e7825 */ /* 0x000fca00078e020e */
[----:B------:R4:W-:Y:S04]  /*537e0*/  STL.64 [R1+0x1980], R14 ;  /* 0x0019800e01007387 */ /* 0x0009e80000100a00 */
[----:B------:R-:W3:Y:S04]  /*537f0*/  LDL.LU.64 R10, [R1+0xe28] ;  /* 0x000e2800010a7983 */ /* 0x000ee80000300a00 */
[----:B------:R4:W-:Y:S01]  /*53800*/  LDGSTS.E [R252+-0x78b80], desc[UR60][R14.64], P3 ;  /* 0x874800000efc7fae */ /* 0x0009e2000992187c */
[----:B------:R-:W-:-:S03]  /*53810*/  IMAD.WIDE R218, R6, 0x4, R208 ;  /* 0x0000000406da7825 */ /* 0x000fc600078e02d0 */
[----:B------:R-:W3:Y:S04]  /*53820*/  LDL.LU.64 R208, [R1+0xe20] ;  /* 0x000e200001d07983 */ /* 0x000ee80000300a00 */
[----:B-1----:R-:W3:Y:S01]  /*53830*/  LDL.LU.64 R210, [R1+0xe18] ;  /* 0x000e180001d27983 */ /* 0x002ee20000300a00 */
[----:B------:R-:W-:-:S03]  /*53840*/  IMAD.WIDE R216, R6, 0x4, R206 ;  /* 0x0000000406d87825 */ /* 0x000fc600078e02ce */
[----:B------:R2:W-:Y:S04]  /*53850*/  STL.64 [R1+0x1978], R218 ;  /* 0x001978da01007387 */ /* 0x0005e80000100a00 */
[----:B------:R-:W3:Y:S04]  /*53860*/  LDL.LU.64 R206, [R1+0xe10] ;  /* 0x000e100001ce7983 */ /* 0x000ee80000300a00 */
[----:B------:R-:W-:Y:S04]  /*53870*/  STL.64 [R1+0x1970], R216 ;  /* 0x001970d801007387 */ /* 0x000fe80000100a00 */
[----:B------:R2:W-:Y:S01]  /*53880*/  LDGSTS.E [R204+-0x78780], desc[UR60][R218.64], P3 ;  /* 0x87880000dacc7fae */ /* 0x0005e2000992187c */
[----:B------:R-:W-:-:S05]  /*53890*/  IMAD.WIDE R214, R6, 0x4, R214 ;  /* 0x0000000406d67825 */ /* 0x000fca00078e02d6 */
[----:B------:R1:W-:Y:S04]  /*538a0*/  STL.64 [R1+0x1968], R214 ;  /* 0x001968d601007387 */ /* 0x0003e80000100a00 */
[----:B------:R-:W3:Y:S01]  /*538b0*/  LDL.LU.64 R204, [R1+0xe08] ;  /* 0x000e080001cc7983 */ /* 0x000ee20000300a00 */
[C---:B----4-:R-:W-:Y:S01]  /*538c0*/  IADD3 R15, R245.reuse, 0x300000, RZ ;  /* 0x00300000f50f7810 */ /* 0x050fe20007ffe0ff */
[----:B------:R-:W-:-:S04]  /*538d0*/  VIADD R14, R245, 0x300000 ;  /* 0x00300000f50e7836 */ /* 0x000fc80000000000 */
[----:B------:R3:W-:Y:S04]  /*538e0*/  LDGSTS.E [R15+-0x78380], desc[UR60][R216.64], P3 ;  /* 0x87c80000d80f7fae */ /* 0x0007e8000992187c */
[----:B------:R-:W-:Y:S01]  /*538f0*/  LDGSTS.E [R14+-0x5ff80], desc[UR60][R214.64], P3 ;  /* 0xa0080000d60e7fae */ /* 0x000fe2000992187c */
[----:B------:R-:W-:-:S05]  /*53900*/  IMAD.WIDE R12, R6, 0x4, R12 ;  /* 0x00000004060c7825 */ /* 0x000fca00078e020c */
[----:B------:R4:W-:Y:S04]  /*53910*/  STL.64 [R1+0x1960], R12 ;  /* 0x0019600c01007387 */ /* 0x0009e80000100a00 */
[----:B------:R4:W-:Y:S01]  /*53920*/  LDGSTS.E [R252+-0x5fb80], desc[UR60][R12.64], P3 ;  /* 0xa04800000cfc7fae */ /* 0x0009e2000992187c */
[----:B--2---:R-:W-:-:S03]  /*53930*/  IMAD.WIDE R218, R6, 0x4, R202 ;  /* 0x0000000406da7825 */ /* 0x004fc600078e02ca */
[----:B------:R-:W2:Y:S04]  /*53940*/  LDL.LU.64 R202, [R1+0xe00] ;  /* 0x000e000001ca7983 */ /* 0x000ea80000300a00 */
[----:B-1----:R-:W2:Y:S01]  /*53950*/  LDL.LU.64 R214, [R1+0xdf8] ;  /* 0x000df80001d67983 */ /* 0x002ea20000300a00 */
[----:B---3--:R-:W-:-:S03]  /*53960*/  IMAD.WIDE R216, R6, 0x4, R212 ;  /* 0x0000000406d87825 */ /* 0x008fc600078e02d4 */
[----:B------:R1:W-:Y:S04]  /*53970*/  STL.64 [R1+0x1958], R218 ;  /* 0x001958da01007387 */ /* 0x0003e80000100a00 */
[----:B------:R-:W3:Y:S04]  /*53980*/  LDL.LU.64 R212, [R1+0xdf0] ;  /* 0x000df00001d47983 */ /* 0x000ee80000300a00 */
[----:B------:R1:W-:Y:S04]  /*53990*/  STL.64 [R1+0x1950], R216 ;  /* 0x001950d801007387 */ /* 0x0003e80000100a00 */
[----:B------:R1:W-:Y:S01]  /*539a0*/  LDGSTS.E [R14+-0x5f780], desc[UR60][R218.64], P3 ;  /* 0xa0880000da0e7fae */ /* 0x0003e2000992187c */
[C---:B----4-:R-:W-:Y:S01]  /*539b0*/  IADD3 R13, R245.reuse, 0x300000, RZ ;  /* 0x00300000f50d7810 */ /* 0x050fe20007ffe0ff */
[----:B------:R-:W-:-:S04]  /*539c0*/  VIADD R12, R245, 0x300000 ;  /* 0x00300000f50c7836 */ /* 0x000fc80000000000 */
[----:B------:R-:W-:Y:S01]  /*539d0*/  LDGSTS.E [R13+-0x5f380], desc[UR60][R216.64], P3 ;  /* 0xa0c80000d80d7fae */ /* 0x000fe2000992187c */
[----:B------:R-:W-:-:S05]  /*539e0*/  IMAD.WIDE R16, R6, 0x4, R16 ;  /* 0x0000000406107825 */ /* 0x000fca00078e0210 */
[----:B------:R4:W-:Y:S04]  /*539f0*/  STL.64 [R1+0x1948], R16 ;  /* 0x0019481001007387 */ /* 0x0009e80000100a00 */
[----:B------:R-:W3:Y:S04]  /*53a00*/  LDL.LU.64 R14, [R1+0xde8] ;  /* 0x000de800010e7983 */ /* 0x000ee80000300a00 */
[----:B------:R4:W-:Y:S01]  /*53a10*/  LDGSTS.E [R12+-0x5ef80], desc[UR60][R16.64], P3 ;  /* 0xa1080000100c7fae */ /* 0x0009e2000992187c */
[----:B------:R-:W-:-:S05]  /*53a20*/  IMAD.WIDE R10, R6, 0x4, R10 ;  /* 0x00000004060a7825 */ /* 0x000fca00078e020a */
[----:B------:R4:W-:Y:S01]  /*53a30*/  STL.64 [R1+0x1940], R10 ;  /* 0x0019400a01007387 */ /* 0x0009e20000100a00 */
[----:B-1----:R-:W-:-:S04]  /*53a40*/  IMAD.WIDE R218, R6, 0x4, R208 ;  /* 0x0000000406da7825 */ /* 0x002fc800078e02d0 */
[----:B----4-:R-:W-:-:S04]  /*53a50*/  IMAD.WIDE R12, R6, 0x4, R210 ;  /* 0x00000004060c7825 */ /* 0x010fc800078e02d2 */
[----:B------:R-:W-:Y:S01]  /*53a60*/  IMAD.WIDE R210, R6, 0x4, R206 ;  /* 0x0000000406d27825 */ /* 0x000fe200078e02ce */
[----:B------:R-:W4:Y:S04]  /*53a70*/  LDL.LU.64 R208, [R1+0xde0] ;  /* 0x000de00001d07983 */ /* 0x000f280000300a00 */
[----:B------:R-:W-:Y:S04]  /*53a80*/  STL.64 [R1+0x1938], R218 ;  /* 0x001938da01007387 */ /* 0x000fe80000100a00 */
[----:B------:R-:W4:Y:S04]  /*53a90*/  LDL.LU.64 R206, [R1+0xdd8] ;  /* 0x000dd80001ce7983 */ /* 0x000f280000300a00 */
[----:B------:R1:W-:Y:S04]  /*53aa0*/  STL.64 [R1+0x1930], R12 ;  /* 0x0019300c01007387 */ /* 0x0003e80000100a00 */
[----:B------:R-:W-:Y:S01]  /*53ab0*/  STL.64 [R1+0x1928], R210 ;  /* 0x001928d201007387 */ /* 0x000fe20000100a00 */
[----:B------:R-:W-:-:S03]  /*53ac0*/  IADD3 R216, R245, 0x300000, RZ ;  /* 0x00300000f5d87810 */ /* 0x000fc60007ffe0ff */
[----:B------:R1:W-:Y:S04]  /*53ad0*/  LDGSTS.E [R252+-0x5eb80], desc[UR60][R10.64], P3 ;  /* 0xa14800000afc7fae */ /* 0x0003e8000992187c */
[----:B------:R2:W-:Y:S01]  /*53ae0*/  LDGSTS.E [R216+-0x5e780], desc[UR60][R218.64], P3 ;  /* 0xa1880000dad87fae */ /* 0x0005e2000992187c */
[----:B------:R-:W-:-:S03]  /*53af0*/  IMAD.WIDE R16, R6, 0x4, R204 ;  /* 0x0000000406107825 */ /* 0x000fc600078e02cc */
[----:B------:R-:W4:Y:S01]  /*53b00*/  LDL.LU.64 R204, [R1+0xdd0] ;  /* 0x000dd00001cc7983 */ /* 0x000f220000300a00 */
[----:B-1----:R-:W-:-:S03]  /*53b10*/  VIADD R11, R245, 0x300000 ;  /* 0x00300000f50b7836 */ /* 0x002fc60000000000 */
[----:B------:R1:W-:Y:S04]  /*53b20*/  STL.64 [R1+0x1920], R16 ;  /* 0x0019201001007387 */ /* 0x0003e80000100a00 */
[----:B------:R-:W-:Y:S04]  /*53b30*/  LDGSTS.E [R11+-0x5e380], desc[UR60][R12.64], P3 ;  /* 0xa1c800000c0b7fae */ /* 0x000fe8000992187c */
[----:B------:R-:W4:Y:S01]  /*53b40*/  LDL.LU.64 R12, [R1+0xdc8] ;  /* 0x000dc800010c7983 */ /* 0x000f220000300a00 */
[----:B--2---:R-:W-:-:S03]  /*53b50*/  IMAD.WIDE R218, R6, 0x4, R202 ;  /* 0x0000000406da7825 */ /* 0x004fc600078e02ca */
[----:B------:R-:W2:Y:S01]  /*53b60*/  LDL.LU.64 R202, [R1+0xdc0] ;  /* 0x000dc00001ca7983 */ /* 0x000ea20000300a00 */
[----:B------:R-:W-:-:S04]  /*53b70*/  IMAD.WIDE R216, R6, 0x4, R214 ;  /* 0x0000000406d87825 */ /* 0x000fc800078e02d6 */
[----:B---3--:R-:W-:Y:S01]  /*53b80*/  IMAD.WIDE R214, R6, 0x4, R212 ;  /* 0x0000000406d67825 */ /* 0x008fe200078e02d4 */
[----:B------:R3:W-:Y:S04]  /*53b90*/  STL.64 [R1+0x1918], R218 ;  /* 0x001918da01007387 */ /* 0x0007e80000100a00 */
[----:B------:R-:W2:Y:S01]  /*53ba0*/  LDL.LU.64 R212, [R1+0xdb8] ;  /* 0x000db80001d47983 */ /* 0x000ea20000300a00 */
[----:B------:R-:W-:-:S03]  /*53bb0*/  IADD3 R10, R245, 0x300000, RZ ;  /* 0x00300000f50a7810 */ /* 0x000fc60007ffe0ff */
[----:B------:R4:W-:Y:S04]  /*53bc0*/  STL.64 [R1+0x1910], R216 ;  /* 0x001910d801007387 */ /* 0x0009e80000100a00 */
[----:B------:R4:W-:Y:S04]  /*53bd0*/  STL.64 [R1+0x1908], R214 ;  /* 0x001908d601007387 */ /* 0x0009e80000100a00 */
[----:B------:R-:W-:Y:S04]  /*53be0*/  LDGSTS.E [R10+-0x5df80], desc[UR60][R210.64], P3 ;  /* 0xa2080000d20a7fae */ /* 0x000fe8000992187c */
[----:B------:R1:W-:Y:S04]  /*53bf0*/  LDGSTS.E [R252+-0x5db80], desc[UR60][R16.64], P3 ;  /* 0xa248000010fc7fae */ /* 0x0003e8000992187c */
[----:B------:R-:W-:Y:S04]  /*53c00*/  LDGSTS.E [R11+-0x5d780], desc[UR60][R218.64], P3 ;  /* 0xa2880000da0b7fae */ /* 0x000fe8000992187c */
[----:B------:R4:W-:Y:S01]  /*53c10*/  LDGSTS.E [R10+-0x5d380], desc[UR60][R216.64], P3 ;  /* 0xa2c80000d80a7fae */ /* 0x0009e2000992187c */
[----:B-1----:R-:W-:-:S03]  /*53c20*/  IMAD.WIDE R16, R6, 0x4, R14 ;  /* 0x0000000406107825 */ /* 0x002fc600078e020e */
[----:B------:R-:W2:Y:S01]  /*53c30*/  LDL.LU.64 R14, [R1+0xdb0] ;  /* 0x000db000010e7983 */ /* 0x000ea20000300a00 */
[----:B------:R-:W-:-:S03]  /*53c40*/  VIADD R210, R245, 0x300000 ;  /* 0x00300000f5d27836 */ /* 0x000fc60000000000 */
[----:B------:R1:W-:Y:S04]  /*53c50*/  STL.64 [R1+0x1900], R16 ;  /* 0x0019001001007387 */ /* 0x0003e80000100a00 */
[----:B------:R-:W2:Y:S04]  /*53c60*/  LDL.LU.64 R10, [R1+0xda8] ;  /* 0x000da800010a7983 */ /* 0x000ea80000300a00 */
[----:B---3--:R-:W3:Y:S04]  /*53c70*/  LDL.LU.64 R218, [R1+0xda0] ;  /* 0x000da00001da7983 */ /* 0x008ee80000300a00 */
[----:B------:R1:W-:Y:S04]  /*53c80*/  LDGSTS.E [R210+-0x5cf80], desc[UR60][R214.64], P3 ;  /* 0xa3080000d6d27fae */ /* 0x0003e8000992187c */
[----:B------:R1:W-:Y:S01]  /*53c90*/  LDGSTS.E [R252+-0x5cb80], desc[UR60][R16.64], P3 ;  /* 0xa348000010fc7fae */ /* 0x0003e2000992187c */
[----:B----4-:R-:W-:-:S04]  /*53ca0*/  IMAD.WIDE R216, R6, 0x4, R208 ;  /* 0x0000000406d87825 */ /* 0x010fc800078e02d0 */
[C---:B-1----:R-:W-:Y:S01]  /*53cb0*/  IMAD.WIDE R214, R6.reuse, 0x4, R206 ;  /* 0x0000000406d67825 */ /* 0x042fe200078e02ce */
[----:B------:R-:W4:Y:S04]  /*53cc0*/  LDL.LU.64 R208, [R1+0xd98] ;  /* 0x000d980001d07983 */ /* 0x000f280000300a00 */
[----:B------:R2:W-:Y:S04]  /*53cd0*/  STL.64 [R1+0x18f8], R216 ;  /* 0x0018f8d801007387 */ /* 0x0005e80000100a00 */
[----:B------:R-:W4:Y:S04]  /*53ce0*/  LDL.LU.64 R206, [R1+0xd90] ;  /* 0x000d900001ce7983 */ /* 0x000f280000300a00 */
[----:B------:R2:W-:Y:S04]  /*53cf0*/  LDGSTS.E [R210+-0x5c780], desc[UR60][R216.64], P3 ;  /* 0xa3880000d8d27fae */ /* 0x0005e8000992187c */
[----:B------:R1:W-:Y:S01]  /*53d00*/  STL.64 [R1+0x18f0], R214 ;  /* 0x0018f0d601007387 */ /* 0x0003e20000100a00 */
[----:B------:R-:W-:-:S05]  /*53d10*/  IMAD.WIDE R204, R6, 0x4, R204 ;  /* 0x0000000406cc7825 */ /* 0x000fca00078e02cc */
[----:B------:R1:W-:Y:S04]  /*53d20*/  STL.64 [R1+0x18e8], R204 ;  /* 0x0018e8cc01007387 */ /* 0x0003e80000100a00 */
[----:B------:R-:W4:Y:S01]  /*53d30*/  LDL.LU.64 R210, [R1+0xd88] ;  /* 0x000d880001d27983 */ /* 0x000f220000300a00 */
[C---:B------:R-:W-:Y:S01]  /*53d40*/  IADD3 R17, R245.reuse, 0x300000, RZ ;  /* 0x00300000f5117810 */ /* 0x040fe20007ffe0ff */
[----:B------:R-:W-:-:S04]  /*53d50*/  VIADD R16, R245, 0x300000 ;  /* 0x00300000f5107836 */ /* 0x000fc80000000000 */
[----:B------:R1:W-:Y:S04]  /*53d60*/  LDGSTS.E [R17+-0x5c380], desc[UR60][R214.64], P3 ;  /* 0xa3c80000d6117fae */ /* 0x0003e8000992187c */
[----:B------:R1:W-:Y:S01]  /*53d70*/  LDGSTS.E [R16+-0x5bf80], desc[UR60][R204.64], P3 ;  /* 0xa4080000cc107fae */ /* 0x0003e2000992187c */
[----:B------:R-:W-:-:S05]  /*53d80*/  IMAD.WIDE R12, R6, 0x4, R12 ;  /* 0x00000004060c7825 */ /* 0x000fca00078e020c */
[----:B------:R1:W-:Y:S01]  /*53d90*/  STL.64 [R1+0x18e0], R12 ;  /* 0x0018e00c01007387 */ /* 0x0003e20000100a00 */
[C---:B--2---:R-:W-:Y:S01]  /*53da0*/  IMAD.WIDE R216, R6.reuse, 0x4, R202 ;  /* 0x0000000406d87825 */ /* 0x044fe200078e02ca */
[----:B-1----:R-:W-:Y:S02]  /*53db0*/  IADD3 R214, R245, 0x300000, RZ ;  /* 0x00300000f5d67810 */ /* 0x002fe40007ffe0ff */
[----:B------:R-:W2:Y:S04]  /*53dc0*/  LDL.LU.64 R202, [R1+0xd80] ;  /* 0x000d800001ca7983 */ /* 0x000ea80000300a00 */
[----:B------:R-:W2:Y:S01]  /*53dd0*/  LDL.LU.64 R204, [R1+0xd78] ;  /* 0x000d780001cc7983 */ /* 0x000ea20000300a00 */
[----:B------:R-:W-:-:S03]  /*53de0*/  IMAD.WIDE R16, R6, 0x4, R212 ;  /* 0x0000000406107825 */ /* 0x000fc600078e02d4 */
[----:B------:R1:W-:Y:S04]  /*53df0*/  STL.64 [R1+0x18d8], R216 ;  /* 0x0018d8d801007387 */ /* 0x0003e80000100a00 */
[----:B------:R-:W2:Y:S04]  /*53e00*/  LDL.LU.64 R212, [R1+0xd70] ;  /* 0x000d700001d47983 */ /* 0x000ea80000300a00 */
[----:B------:R1:W-:Y:S04]  /*53e10*/  LDGSTS.E [R252+-0x5bb80], desc[UR60][R12.64], P3 ;  /* 0xa44800000cfc7fae */ /* 0x0003e8000992187c */
[----:B------:R4:W-:Y:S04]  /*53e20*/  STL.64 [R1+0x18d0], R16 ;  /* 0x0018d01001007387 */ /* 0x0009e80000100a00 */
[----:B------:R3:W-:Y:S01]  /*53e30*/  LDGSTS.E [R214+-0x5b780], desc[UR60][R216.64], P3 ;  /* 0xa4880000d8d67fae */ /* 0x0007e2000992187c */
[----:B-1----:R-:W-:-:S02]  /*53e40*/  VIADD R13, R245, 0x300000 ;  /* 0x00300000f50d7836 */ /* 0x002fc40000000000 */
[----:B------:R-:W-:Y:S01]  /*53e50*/  IMAD.WIDE R14, R6, 0x4, R14 ;  /* 0x00000004060e7825 */ /* 0x000fe200078e020e */
[----:B------:R-:W-:-:S03]  /*53e60*/  IADD3 R12, R245, 0x300000, RZ ;  /* 0x00300000f50c7810 */ /* 0x000fc60007ffe0ff */
[----:B------:R-:W-:-:S04]  /*53e70*/  IMAD.WIDE R10, R6, 0x4, R10 ;  /* 0x00000004060a7825 */ /* 0x000fc800078e020a */
[----:B---3--:R-:W-:Y:S01]  /*53e80*/  IMAD.WIDE R218, R6, 0x4, R218 ;  /* 0x0000000406da7825 */ /* 0x008fe200078e02da */
[----:B------:R4:W-:Y:S04]  /*53e90*/  LDGSTS.E [R13+-0x5b380], desc[UR60][R16.64], P3 ;  /* 0xa4c80000100d7fae */ /* 0x0009e8000992187c */
[----:B------:R1:W-:Y:S04]  /*53ea0*/  STL.64 [R1+0x18c8], R14 ;  /* 0x0018c80e01007387 */ /* 0x0003e80000100a00 */
[----:B------:R-:W3:Y:S04]  /*53eb0*/  LDL.LU.64 R214, [R1+0xd68] ;  /* 0x000d680001d67983 */ /* 0x000ee80000300a00 */
[----:B------:R1:W-:Y:S04]  /*53ec0*/  LDGSTS.E [R12+-0x5af80], desc[UR60][R14.64], P3 ;  /* 0xa50800000e0c7fae */ /* 0x0003e8000992187c */
[----:B------:R1:W-:Y:S04]  /*53ed0*/  STL.64 [R1+0x18c0], R10 ;  /* 0x0018c00a01007387 */ /* 0x0003e80000100a00 */
[----:B------:R1:W-:Y:S01]  /*53ee0*/  LDGSTS.E [R252+-0x5ab80], desc[UR60][R10.64], P3 ;  /* 0xa54800000afc7fae */ /* 0x0003e2000992187c */
[----:B------:R-:W-:-:S05]  /*53ef0*/  VIADD R216, R245, 0x300000 ;  /* 0x00300000f5d87836 */ /* 0x000fca0000000000 */
[----:B------:R2:W-:Y:S01]  /*53f00*/  LDGSTS.E [R216+-0x5a780], desc[UR60][R218.64], P3 ;  /* 0xa5880000dad87fae */ /* 0x0005e2000992187c */
[----:B----4-:R-:W-:-:S04]  /*53f10*/  IMAD.WIDE R16, R6, 0x4, R208 ;  /* 0x0000000406107825 */ /* 0x010fc800078e02d0 */
[C---:B-1----:R-:W-:Y:S01]  /*53f20*/  IMAD.WIDE R14, R6.reuse, 0x4, R206 ;  /* 0x00000004060e7825 */ /* 0x042fe200078e02ce */
[----:B------:R-:W4:Y:S04]  /*53f30*/  LDL.LU.64 R208, [R1+0xd60] ;  /* 0x000d600001d07983 */ /* 0x000f280000300a00 */
[----:B------:R-:W-:Y:S04]  /*53f40*/  STL.64 [R1+0x18b8], R218 ;  /* 0x0018b8da01007387 */ /* 0x000fe80000100a00 */
[----:B------:R-:W4:Y:S04]  /*53f50*/  LDL.LU.64 R206, [R1+0xd58] ;  /* 0x000d580001ce7983 */ /* 0x000f280000300a00 */
[----:B------:R1:W-:Y:S04]  /*53f60*/  STL.64 [R1+0x18b0], R16 ;  /* 0x0018b01001007387 */ /* 0x0003e80000100a00 */
[----:B------:R-:W-:Y:S04]  /*53f70*/  STL.64 [R1+0x18a8], R14 ;  /* 0x0018a80e01007387 */ /* 0x000fe80000100a00 */
[----:B------:R1:W-:Y:S04]  /*53f80*/  LDGSTS.E [R13+-0x5a380], desc[UR60][R16.64], P3 ;  /* 0xa5c80000100d7fae */ /* 0x0003e8000992187c */
[----:B------:R-:W-:Y:S01]  /*53f90*/  LDGSTS.E [R12+-0x59f80], desc[UR60][R14.64], P3 ;  /* 0xa60800000e0c7fae */ /* 0x000fe2000992187c */
[----:B------:R-:W-:-:S03]  /*53fa0*/  IMAD.WIDE R10, R6, 0x4, R210 ;  /* 0x00000004060a7825 */ /* 0x000fc600078e02d2 */
[----:B------:R-:W4:Y:S04]  /*53fb0*/  LDL.LU.64 R210, [R1+0xd50] ;  /* 0x000d500001d27983 */ /* 0x000f280000300a00 */
[----:B------:R1:W-:Y:S04]  /*53fc0*/  STL.64 [R1+0x18a0], R10 ;  /* 0x0018a00a01007387 */ /* 0x0003e80000100a00 */
[----:B------:R-:W4:Y:S01]  /*53fd0*/  LDL.LU.64 R12, [R1+0xd48] ;  /* 0x000d4800010c7983 */ /* 0x000f220000300a00 */
[----:B--2---:R-:W-:-:S04]  /*53fe0*/  IMAD.WIDE R202, R6, 0x4, R202 ;  /* 0x0000000406ca7825 */ /* 0x004fc800078e02ca */
[----:B------:R-:W-:-:S04]  /*53ff0*/  IMAD.WIDE R216, R6, 0x4, R204 ;  /* 0x0000000406d87825 */ /* 0x000fc800078e02cc */
[----:B-1----:R-:W-:Y:S01]  /*54000*/  IMAD.WIDE R16, R6, 0x4, R212 ;  /* 0x0000000406107825 */ /* 0x002fe200078e02d4 */
[----:B------:R-:W2:Y:S04]  /*54010*/  LDL.LU.64 R204, [R1+0xd40] ;  /* 0x000d400001cc7983 */ /* 0x000ea80000300a00 */
[----:B------:R1:W-:Y:S04]  /*54020*/  STL.64 [R1+0x1898], R202 ;  /* 0x001898ca01007387 */ /* 0x0003e80000100a00 */
[----:B------:R-:W2:Y:S01]  /*54030*/  LDL.LU.64 R212, [R1+0xd38] ;  /* 0x000d380001d47983 */ /* 0x000ea20000300a00 */
[----:B------:R-:W-:-:S03]  /*54040*/  IADD3 R218, R245, 0x300000, RZ ;  /* 0x00300000f5da7810 */ /* 0x000fc60007ffe0ff */
[----:B------:R1:W-:Y:S04]  /*54050*/  LDGSTS.E [R252+-0x59b80], desc[UR60][R10.64], P3 ;  /* 0xa64800000afc7fae */ /* 0x0003e8000992187c */
[----:B------:R-:W-:Y:S04]  /*54060*/  STL.64 [R1+0x1890], R216 ;  /* 0x001890d801007387 */ /* 0x000fe80000100a00 */
[----:B------:R-:W-:Y:S04]  /*54070*/  STL.64 [R1+0x1888], R16 ;  /* 0x0018881001007387 */ /* 0x000fe80000100a00 */
[----:B------:R-:W-:Y:S01]  /*54080*/  LDGSTS.E [R218+-0x59780], desc[UR60][R202.64], P3 ;  /* 0xa6880000cada7fae */ /* 0x000fe2000992187c */
[C---:B-1----:R-:W-:Y:S01]  /*54090*/  VIADD R11, R245.reuse, 0x300000 ;  /* 0x00300000f50b7836 */ /* 0x042fe20000000000 */
[----:B------:R-:W-:-:S04]  /*540a0*/  IADD3 R10, R245, 0x300000, RZ ;  /* 0x00300000f50a7810 */ /* 0x000fc80007ffe0ff */
[----:B------:R-:W-:Y:S04]  /*540b0*/  LDGSTS.E [R11+-0x59380], desc[UR60][R216.64], P3 ;  /* 0xa6c80000d80b7fae */ /* 0x000fe8000992187c */
[----:B------:R-:W-:Y:S01]  /*540c0*/  LDGSTS.E [R10+-0x58f80], desc[UR60][R16.64], P3 ;  /* 0xa7080000100a7fae */ /* 0x000fe2000992187c */
[----:B---3--:R-:W-:-:S03]  /*540d0*/  IMAD.WIDE R14, R6, 0x4, R214 ;  /* 0x00000004060e7825 */ /* 0x008fc600078e02d6 */
[----:B------:R-:W3:Y:S04]  /*540e0*/  LDL.LU.64 R214, [R1+0xd30] ;  /* 0x000d300001d67983 */ /* 0x000ee80000300a00 */
[----:B------:R-:W3:Y:S04]  /*540f0*/  LDL.LU.64 R202, [R1+0x4b98] ;  /* 0x004b980001ca7983 */ /* 0x000ee80000300a00 */
[----:B------:R1:W-:Y:S04]  /*54100*/  STL.64 [R1+0x1880], R14 ;  /* 0x0018800e01007387 */ /* 0x0003e80000100a00 */
[----:B------:R1:W-:Y:S04]  /*54110*/  LDGSTS.E [R252+-0x58b80], desc[UR60][R14.64], P3 ;  /* 0xa74800000efc7fae */ /* 0x0003e8000992187c */
[----:B------:R-:W3:Y:S04]  /*54120*/  LDL.LU.64 R10, [R1+0xd28] ;  /* 0x000d2800010a7983 */ /* 0x000ee80000300a00 */
[----:B------:R4:W-:Y:S01]  /*54130*/  STL.64 [R1+0x4ae8], R244 ;  /* 0x004ae8f401007387 */ /* 0x0009e20000100a00 */
[----:B-1----:R-:W-:-:S02]  /*54140*/  VIADD R15, R245, 0x300000 ;  /* 0x00300000f50f7836 */ /* 0x002fc40000000000 */
[C---:B----4-:R-:W-:Y:S02]  /*54150*/  IMAD.WIDE R244, R6.reuse, 0x4, R208 ;  /* 0x0000000406f47825 */ /* 0x050fe400078e02d0 */
[----:B------:R-:W4:Y:S02]  /*54160*/  LDL.LU.64 R208, [R1+0xd20] ;  /* 0x000d200001d07983 */ /* 0x000f240000300a00 */
[----:B------:R-:W-:Y:S02]  /*54170*/  IMAD.WIDE R16, R6, 0x4, R206 ;  /* 0x0000000406107825 */ /* 0x000fe400078e02ce */
[----:B------:R-:W4:Y:S04]  /*54180*/  LDL.LU.64 R206, [R1+0xd18] ;  /* 0x000d180001ce7983 */ /* 0x000f280000300a00 */
[----:B------:R-:W-:Y:S04]  /*54190*/  STL.64 [R1+0x1878], R244 ;  /* 0x001878f401007387 */ /* 0x000fe80000100a00 */
[----:B------:R2:W-:Y:S04]  /*541a0*/  LDGSTS.E [R218+-0x58780], desc[UR60][R244.64], P3 ;  /* 0xa7880000f4da7fae */ /* 0x0005e8000992187c */
[----:B------:R-:W-:Y:S01]  /*541b0*/  LDGSTS.E [R15+-0x58380], desc[UR60][R16.64], P3 ;  /* 0xa7c80000100f7fae */ /* 0x000fe2000992187c */
[----:B------:R-:W-:Y:S01]  /*541c0*/  IADD3 R14, R246, 0x300000, RZ ;  /* 0x00300000f60e7810 */ /* 0x000fe20007ffe0ff */
[----:B------:R-:W-:-:S02]  /*541d0*/  IMAD.WIDE R216, R6, 0x4, R210 ;  /* 0x0000000406d87825 */ /* 0x000fc400078e02d2 */
[----:B------:R-:W4:Y:S04]  /*541e0*/  LDL.LU.64 R210, [R1+0xd10] ;  /* 0x000d100001d27983 */ /* 0x000f280000300a00 */
[----:B------:R1:W-:Y:S01]  /*541f0*/  STL.64 [R1+0x1870], R16 ;  /* 0x0018701001007387 */ /* 0x0003e20000100a00 */
[----:B------:R-:W-:-:S03]  /*54200*/  IMAD.WIDE R12, R6, 0x4, R12 ;  /* 0x00000004060c7825 */ /* 0x000fc600078e020c */
[----:B------:R-:W-:Y:S04]  /*54210*/  STL.64 [R1+0x1868], R216 ;  /* 0x001868d801007387 */ /* 0x000fe80000100a00 */
[----:B------:R2:W-:Y:S04]  /*54220*/  LDGSTS.E [R14+-0x7ff00], desc[UR60][R216.64], P3 ;  /* 0x80100000d80e7fae */ /* 0x0005e8000992187c */
[----:B-1----:R-:W4:Y:S04]  /*54230*/  LDL.LU.64 R16, [R1+0xd08] ;  /* 0x000d080001107983 */ /* 0x002f280000300a00 */
[----:B------:R1:W-:Y:S01]  /*54240*/  STL.64 [R1+0x1860], R12 ;  /* 0x0018600c01007387 */ /* 0x0003e20000100a00 */
[----:B--2---:R-:W-:-:S03]  /*54250*/  IMAD.WIDE R244, R6, 0x4, R204 ;  /* 0x0000000406f47825 */ /* 0x004fc600078e02cc */
[----:B------:R-:W2:Y:S01]  /*54260*/  LDL.LU.64 R204, [R1+0xd00] ;  /* 0x000d000001cc7983 */ /* 0x000ea20000300a00 */
[----:B------:R-:W-:-:S03]  /*54270*/  IMAD.WIDE R14, R6, 0x4, R212 ;  /* 0x00000004060e7825 */ /* 0x000fc600078e02d4 */
[----:B------:R-:W2:Y:S01]  /*54280*/  LDL.LU.64 R212, [R1+0xcf8] ;  /* 0x000cf80001d47983 */ /* 0x000ea20000300a00 */
[C---:B------:R-:W-:Y:S01]  /*54290*/  VIADD R252, R246.reuse, 0x300000 ;  /* 0x00300000f6fc7836 */ /* 0x040fe20000000000 */
[C---:B------:R-:W-:Y:S02]  /*542a0*/  IADD3 R218, R246.reuse, 0x300000, RZ ;  /* 0x00300000f6da7810 */ /* 0x040fe40007ffe0ff */
[----:B------:R-:W-:Y:S04]  /*542b0*/  STL.64 [R1+0x1858], R244 ;  /* 0x001858f401007387 */ /* 0x000fe80000100a00 */
[----:B------:R1:W-:Y:S04]  /*542c0*/  LDGSTS.E [R252+-0x7fb00], desc[UR60][R12.64], P3 ;  /* 0x805000000cfc7fae */ /* 0x0003e8000992187c */
[----:B------:R4:W-:Y:S01]  /*542d0*/  LDGSTS.E [R218+-0x7f700], desc[UR60][R244.64], P3 ;  /* 0x80900000f4da7fae */ /* 0x0009e2000992187c */
[C---:B-1----:R-:W-:Y:S01]  /*542e0*/  VIADD R13, R246.reuse, 0x300000 ;  /* 0x00300000f60d7836 */ /* 0x042fe20000000000 */
[----:B------:R-:W-:-:S04]  /*542f0*/  IADD3 R12, R246, 0x300000, RZ ;  /* 0x00300000f60c7810 */ /* 0x000fc80007ffe0ff */
[----:B------:R-:W-:Y:S01]  /*54300*/  LDGSTS.E [R13+-0x7f300], desc[UR60][R14.64], P3 ;  /* 0x80d000000e0d7fae */ /* 0x000fe2000992187c */
[----:B---3--:R-:W-:-:S03]  /*54310*/  IMAD.WIDE R216, R6, 0x4, R214 ;  /* 0x0000000406d87825 */ /* 0x008fc600078e02d6 */
[----:B------:R-:W3:Y:S04]  /*54320*/  LDL.LU.64 R214, [R1+0xcf0] ;  /* 0x000cf00001d67983 */ /* 0x000ee80000300a00 */
[----:B------:R1:W-:Y:S01]  /*54330*/  STL.64 [R1+0x1850], R14 ;  /* 0x0018500e01007387 */ /* 0x0003e20000100a00 */
[----:B------:R-:W-:-:S03]  /*54340*/  IMAD.WIDE R10, R6, 0x4, R10 ;  /* 0x00000004060a7825 */ /* 0x000fc600078e020a */
[----:B------:R-:W-:Y:S04]  /*54350*/  STL.64 [R1+0x1848], R216 ;  /* 0x001848d801007387 */ /* 0x000fe80000100a00 */
[----:B------:R4:W-:Y:S04]  /*54360*/  LDGSTS.E [R12+-0x7ef00], desc[UR60][R216.64], P3 ;  /* 0x81100000d80c7fae */ /* 0x0009e8000992187c */
[----:B------:R4:W-:Y:S04]  /*54370*/  LDGSTS.E [R252+-0x7eb00], desc[UR60][R10.64], P3 ;  /* 0x815000000afc7fae */ /* 0x0009e8000992187c */
[----:B-1----:R-:W3:Y:S04]  /*54380*/  LDL.LU.64 R14, [R1+0xce8] ;  /* 0x000ce800010e7983 */ /* 0x002ee80000300a00 */
[----:B------:R1:W-:Y:S01]  /*54390*/  STL.64 [R1+0x1840], R10 ;  /* 0x0018400a01007387 */ /* 0x0003e20000100a00 */
[----:B----4-:R-:W-:-:S03]  /*543a0*/  IMAD.WIDE R244, R6, 0x4, R208 ;  /* 0x0000000406f47825 */ /* 0x010fc600078e02d0 */
[----:B------:R-:W4:Y:S01]  /*543b0*/  LDL.LU.64 R208, [R1+0xce0] ;  /* 0x000ce00001d07983 */ /* 0x000f220000300a00 */
[----:B------:R-:W-:-:S03]  /*543c0*/  IMAD.WIDE R12, R6, 0x4, R206 ;  /* 0x00000004060c7825 */ /* 0x000fc600078e02ce */
[----:B------:R-:W4:Y:S04]  /*543d0*/  LDL.LU.64 R206, [R1+0xcd8] ;  /* 0x000cd80001ce7983 */ /* 0x000f280000300a00 */
[----:B------:R-:W-:Y:S01]  /*543e0*/  STL.64 [R1+0x1838], R244 ;  /* 0x001838f401007387 */ /* 0x000fe20000100a00 */
[----:B-1----:R-:W-:-:S03]  /*543f0*/  VIADD R11, R246, 0x300000 ;  /* 0x00300000f60b7836 */ /* 0x002fc60000000000 */
[----:B------:R2:W-:Y:S04]  /*54400*/  LDGSTS.E [R218+-0x7e700], desc[UR60][R244.64], P3 ;  /* 0x81900000f4da7fae */ /* 0x0005e8000992187c */
[----:B------:R-:W-:Y:S01]  /*54410*/  LDGSTS.E [R11+-0x7e300], desc[UR60][R12.64], P3 ;  /* 0x81d000000c0b7fae */ /* 0x000fe2000992187c */
[----:B------:R-:W-:-:S03]  /*54420*/  IMAD.WIDE R216, R6, 0x4, R210 ;  /* 0x0000000406d87825 */ /* 0x000fc600078e02d2 */
[----:B------:R-:W4:Y:S04]  /*54430*/  LDL.LU.64 R210, [R1+0xcd0] ;  /* 0x000cd00001d27983 */ /* 0x000f280000300a00 */
[----:B------:R1:W-:Y:S04]  /*54440*/  STL.64 [R1+0x1830], R12 ;  /* 0x0018300c01007387 */ /* 0x0003e80000100a00 */
[----:B------:R-:W-:Y:S01]  /*54450*/  STL.64 [R1+0x1828], R216 ;  /* 0x001828d801007387 */ /* 0x000fe20000100a00 */
[----:B------:R-:W-:-:S03]  /*54460*/  IMAD.WIDE R16, R6, 0x4, R16 ;  /* 0x0000000406107825 */ /* 0x000fc600078e0210 */
[----:B-1----:R-:W4:Y:S04]  /*54470*/  LDL.LU.64 R12, [R1+0xcc8] ;  /* 0x000cc800010c7983 */ /* 0x002f280000300a00 */
[----:B------:R1:W-:Y:S01]  /*54480*/  STL.64 [R1+0x1820], R16 ;  /* 0x0018201001007387 */ /* 0x0003e20000100a00 */
[----:B--2---:R-:W-:-:S03]  /*54490*/  IMAD.WIDE R244, R6, 0x4, R204 ;  /* 0x0000000406f47825 */ /* 0x004fc600078e02cc */
[----:B------:R-:W2:Y:S01]  /*544a0*/  LDL.LU.64 R204, [R1+0xcc0] ;  /* 0x000cc00001cc7983 */ /* 0x000ea20000300a00 */
[----:B------:R-:W-:-:S03]  /*544b0*/  IMAD.WIDE R218, R6, 0x4, R212 ;  /* 0x0000000406da7825 */ /* 0x000fc600078e02d4 */
[----:B------:R-:W2:Y:S01]  /*544c0*/  LDL.LU.64 R212, [R1+0xcb8] ;  /* 0x000cb80001d47983 */ /* 0x000ea20000300a00 */
[----:B------:R-:W-:-:S03]  /*544d0*/  IADD3 R10, R246, 0x300000, RZ ;  /* 0x00300000f60a7810 */ /* 0x000fc60007ffe0ff */
[----:B------:R4:W-:Y:S04]  /*544e0*/  STL.64 [R1+0x1818], R244 ;  /* 0x001818f401007387 */ /* 0x0009e80000100a00 */
[----:B------:R-:W-:Y:S04]  /*544f0*/  LDGSTS.E [R10+-0x7df00], desc[UR60][R216.64], P3 ;  /* 0x82100000d80a7fae */ /* 0x000fe8000992187c */
[----:B------:R1:W-:Y:S04]  /*54500*/  LDGSTS.E [R252+-0x7db00], desc[UR60][R16.64], P3 ;  /* 0x8250000010fc7fae */ /* 0x0003e8000992187c */
[----:B------:R4:W-:Y:S04]  /*54510*/  LDGSTS.E [R11+-0x7d700], desc[UR60][R244.64], P3 ;  /* 0x82900000f40b7fae */ /* 0x0009e8000992187c */
[----:B------:R-:W-:Y:S01]  /*54520*/  LDGSTS.E [R10+-0x7d300], desc[UR60][R218.64], P3 ;  /* 0x82d00000da0a7fae */ /* 0x000fe2000992187c */
[----:B-1----:R-:W-:-:S02]  /*54530*/  VIADD R16, R246, 0x300000 ;  /* 0x00300000f6107836 */ /* 0x002fc40000000000 */
[C---:B---3--:R-:W-:Y:S02]  /*54540*/  IMAD.WIDE R216, R6.reuse, 0x4, R214 ;  /* 0x0000000406d87825 */ /* 0x048fe400078e02d6 */
[----:B------:R-:W3:Y:S04]  /*54550*/  LDL.LU.64 R214, [R1+0xcb0] ;  /* 0x000cb00001d67983 */ /* 0x000ee80000300a00 */
[----:B------:R1:W-:Y:S04]  /*54560*/  STL.64 [R1+0x1810], R218 ;  /* 0x001810da01007387 */ /* 0x0003e80000100a00 */
[----:B------:R-:W-:Y:S04]  /*54570*/  STL.64 [R1+0x1808], R216 ;  /* 0x001808d801007387 */ /* 0x000fe80000100a00 */
[----:B------:R-:W3:Y:S04]  /*54580*/  LDL.LU.64 R10, [R1+0xca8] ;  /* 0x000ca800010a7983 */ /* 0x000ee80000300a00 */
[----:B------:R1:W-:Y:S01]  /*54590*/  LDGSTS.E [R16+-0x7cf00], desc[UR60][R216.64], P3 ;  /* 0x83100000d8107fae */ /* 0x0003e2000992187c */
[----:B------:R-:W-:-:S05]  /*545a0*/  IMAD.WIDE R14, R6, 0x4, R14 ;  /* 0x00000004060e7825 */ /* 0x000fca00078e020e */
[----:B------:R1:W-:Y:S01]  /*545b0*/  STL.64 [R1+0x1800], R14 ;  /* 0x0018000e01007387 */ /* 0x0003e20000100a00 */
[----:B----4-:R-:W-:-:S04]  /*545c0*/  IMAD.WIDE R244, R6, 0x4, R208 ;  /* 0x0000000406f47825 */ /* 0x010fc800078e02d0 */
[----:B-1----:R-:W-:Y:S01]  /*545d0*/  IMAD.WIDE R16, R6, 0x4, R206 ;  /* 0x0000000406107825 */ /* 0x002fe200078e02ce */
[----:B------:R-:W4:Y:S04]  /*545e0*/  LDL.LU.64 R208, [R1+0xca0] ;  /* 0x000ca00001d07983 */ /* 0x000f280000300a00 */
[----:B------:R-:W4:Y:S04]  /*545f0*/  LDL.LU.64 R206, [R1+0xc98] ;  /* 0x000c980001ce7983 */ /* 0x000f280000300a00 */
[----:B------:R-:W-:Y:S01]  /*54600*/  STL.64 [R1+0x17f8], R244 ;  /* 0x0017f8f401007387 */ /* 0x000fe20000100a00 */
[----:B------:R-:W-:-:S03]  /*54610*/  IADD3 R218, R246, 0x300000, RZ ;  /* 0x00300000f6da7810 */ /* 0x000fc60007ffe0ff */
[----:B------:R1:W-:Y:S04]  /*54620*/  LDGSTS.E [R252+-0x7cb00], desc[UR60][R14.64], P3 ;  /* 0x835000000efc7fae */ /* 0x0003e8000992187c */
[----:B------:R2:W-:Y:S01]  /*54630*/  LDGSTS.E [R218+-0x7c700], desc[UR60][R244.64], P3 ;  /* 0x83900000f4da7fae */ /* 0x0005e2000992187c */
[----:B-1----:R-:W-:-:S05]  /*54640*/  VIADD R15, R246, 0x300000 ;  /* 0x00300000f60f7836 */ /* 0x002fca0000000000 */
[----:B------:R-:W-:Y:S01]  /*54650*/  LDGSTS.E [R15+-0x7c300], desc[UR60][R16.64], P3 ;  /* 0x83d00000100f7fae */ /* 0x000fe2000992187c */
[----:B------:R-:W-:-:S03]  /*54660*/  IMAD.WIDE R216, R6, 0x4, R210 ;  /* 0x0000000406d87825 */ /* 0x000fc600078e02d2 */
[----:B------:R-:W4:Y:S04]  /*54670*/  LDL.LU.64 R210, [R1+0xc90] ;  /* 0x000c900001d27983 */ /* 0x000f280000300a00 */
[----:B------:R1:W-:Y:S04]  /*54680*/  STL.64 [R1+0x17f0], R16 ;  /* 0x0017f01001007387 */ /* 0x0003e80000100a00 */
[----:B------:R-:W-:Y:S01]  /*54690*/  STL.64 [R1+0x17e8], R216 ;  /* 0x0017e8d801007387 */ /* 0x000fe20000100a00 */
[----:B------:R-:W-:-:S05]  /*546a0*/  IADD3 R14, R246, 0x300000, RZ ;  /* 0x00300000f60e7810 */ /* 0x000fca0007ffe0ff */
[----:B------:R2:W-:Y:S01]  /*546b0*/  LDGSTS.E [R14+-0x7bf00], desc[UR60][R216.64], P3 ;  /* 0x84100000d80e7fae */ /* 0x0005e2000992187c */
[----:B------:R-:W-:-:S03]  /*546c0*/  IMAD.WIDE R12, R6, 0x4, R12 ;  /* 0x00000004060c7825 */ /* 0x000fc600078e020c */
[----:B-1----:R-:W4:Y:S04]  /*546d0*/  LDL.LU.64 R16, [R1+0xc88] ;  /* 0x000c880001107983 */ /* 0x002f280000300a00 */
[----:B------:R1:W-:Y:S04]  /*546e0*/  STL.64 [R1+0x17e0], R12 ;  /* 0x0017e00c01007387 */ /* 0x0003e80000100a00 */
[----:B------:R1:W-:Y:S01]  /*546f0*/  LDGSTS.E [R252+-0x7bb00], desc[UR60][R12.64], P3 ;  /* 0x845000000cfc7fae */ /* 0x0003e2000992187c */
[----:B--2---:R-:W-:-:S03]  /*54700*/  IMAD.WIDE R244, R6, 0x4, R204 ;  /* 0x0000000406f47825 */ /* 0x004fc600078e02cc */
[----:B------:R-:W2:Y:S01]  /*54710*/  LDL.LU.64 R204, [R1+0xc80] ;  /* 0x000c800001cc7983 */ /* 0x000ea20000300a00 */
[----:B------:R-:W-:-:S03]  /*54720*/  IMAD.WIDE R14, R6, 0x4, R212 ;  /* 0x00000004060e7825 */ /* 0x000fc600078e02d4 */
[----:B------:R-:W2:Y:S01]  /*54730*/  LDL.LU.64 R212, [R1+0xc78] ;  /* 0x000c780001d47983 */ /* 0x000ea20000300a00 */
[----:B-1----:R-:W-:-:S03]  /*54740*/  VIADD R13, R246, 0x300000 ;  /* 0x00300000f60d7836 */ /* 0x002fc60000000000 */
[----:B------:R-:W-:Y:S04]  /*54750*/  STL.64 [R1+0x17d8], R244 ;  /* 0x0017d8f401007387 */ /* 0x000fe80000100a00 */
[----:B------:R4:W-:Y:S04]  /*54760*/  LDGSTS.E [R218+-0x7b700], desc[UR60][R244.64], P3 ;  /* 0x84900000f4da7fae */ /* 0x0009e8000992187c */
[----:B------:R-:W-:Y:S01]  /*54770*/  LDGSTS.E [R13+-0x7b300], desc[UR60][R14.64], P3 ;  /* 0x84d000000e0d7fae */ /* 0x000fe2000992187c */
[----:B------:R-:W-:Y:S01]  /*54780*/  IADD3 R12, R246, 0x300000, RZ ;  /* 0x00300000f60c7810 */ /* 0x000fe20007ffe0ff */
[----:B---3--:R-:W-:-:S02]  /*54790*/  IMAD.WIDE R216, R6, 0x4, R214 ;  /* 0x0000000406d87825 */ /* 0x008fc400078e02d6 */
        /* <DEDUP_REMOVED lines=217> */
[----:B---3--:R-:W-:-:S04]  /*55530*/  IMAD.WIDE R216, R6, 0x4, R214 ;  /* 0x0000000406d87825 */ /* 0x008fc800078e02d6 */
[C---:B------:R-:W-:Y:S01]  /*55540*/  IMAD.WIDE R10, R6.reuse, 0x4, R10 ;  /* 0x00000004060a7825 */ /* 0x040fe200078e020a */
[----:B------:R-:W3:Y:S04]  /*55550*/  LDL.LU.64 R214, [R1+0xaf0] ;  /* 0x000af00001d67983 */ /* 0x000ee80000300a00 */
[----:B------:R1:W-:Y:S04]  /*55560*/  STL.64 [R1+0x1650], R14 ;  /* 0x0016500e01007387 */ /* 0x0003e80000100a00 */
[----:B------:R-:W-:Y:S04]  /*55570*/  STL.64 [R1+0x1648], R216 ;  /* 0x001648d801007387 */ /* 0x000fe80000100a00 */
[----:B------:R4:W-:Y:S04]  /*55580*/  LDGSTS.E [R12+-0x7ee80], desc[UR60][R216.64], P3 ;  /* 0x81180000d80c7fae */ /* 0x0009e8000992187c */
[----:B------:R4:W-:Y:S04]  /*55590*/  LDGSTS.E [R252+-0x7ea80], desc[UR60][R10.64], P3 ;  /* 0x815800000afc7fae */ /* 0x0009e8000992187c */
[----:B-1----:R-:W3:Y:S04]  /*555a0*/  LDL.LU.64 R14, [R1+0xae8] ;  /* 0x000ae800010e7983 */ /* 0x002ee80000300a00 */
[----:B------:R1:W-:Y:S01]  /*555b0*/  STL.64 [R1+0x1640], R10 ;  /* 0x0016400a01007387 */ /* 0x0003e20000100a00 */
[----:B----4-:R-:W-:-:S04]  /*555c0*/  IMAD.WIDE R244, R6, 0x4, R208 ;  /* 0x0000000406f47825 */ /* 0x010fc800078e02d0 */
[----:B------:R-:W-:Y:S01]  /*555d0*/  IMAD.WIDE R12, R6, 0x4, R206 ;  /* 0x00000004060c7825 */ /* 0x000fe200078e02ce */
[----:B------:R-:W4:Y:S04]  /*555e0*/  LDL.LU.64 R208, [R1+0xae0] ;  /* 0x000ae00001d07983 */ /* 0x000f280000300a00 */
        /* <DEDUP_REMOVED lines=8> */
[----:B------:R2:W-:Y:S01]  /*55670*/  STL.64 [R1+0x1628], R216 ;  /* 0x001628d801007387 */ /* 0x0005e20000100a00 */
        /* <DEDUP_REMOVED lines=8> */
[----:B------:R-:W-:Y:S04]  /*55700*/  STL.64 [R1+0x1618], R244 ;  /* 0x001618f401007387 */ /* 0x000fe80000100a00 */
[----:B------:R-:W-:Y:S04]  /*55710*/  LDGSTS.E [R10+-0x7de80], desc[UR60][R216.64], P3 ;  /* 0x82180000d80a7fae */ /* 0x000fe8000992187c */
[----:B------:R1:W-:Y:S04]  /*55720*/  LDGSTS.E [R252+-0x7da80], desc[UR60][R16.64], P3 ;  /* 0x8258000010fc7fae */ /* 0x0003e8000992187c */
[----:B------:R-:W-:Y:S04]  /*55730*/  LDGSTS.E [R11+-0x7d680], desc[UR60][R244.64], P3 ;  /* 0x82980000f40b7fae */ /* 0x000fe8000992187c */
[----:B------:R-:W-:Y:S04]  /*55740*/  LDGSTS.E [R10+-0x7d280], desc[UR60][R218.64], P3 ;  /* 0x82d80000da0a7fae */ /* 0x000fe8000992187c */
[----:B------:R-:W2:Y:S01]  /*55750*/  LDL.LU.64 R216, [R1+0xab0] ;  /* 0x000ab00001d87983 */ /* 0x000ea20000300a00 */
[----:B-1----:R-:W-:-:S03]  /*55760*/  VIADD R16, R247, 0x300000 ;  /* 0x00300000f7107836 */ /* 0x002fc60000000000 */
[----:B------:R-:W-:Y:S01]  /*55770*/  STL.64 [R1+0x1610], R218 ;  /* 0x001610da01007387 */ /* 0x000fe20000100a00 */
[----:B---3--:R-:W-:-:S05]  /*55780*/  IMAD.WIDE R214, R6, 0x4, R214 ;  /* 0x0000000406d67825 */ /* 0x008fca00078e02d6 */
[----:B------:R1:W-:Y:S04]  /*55790*/  STL.64 [R1+0x1608], R214 ;  /* 0x001608d601007387 */ /* 0x0003e80000100a00 */
[----:B------:R-:W3:Y:S04]  /*557a0*/  LDL.LU.64 R10, [R1+0xaa8] ;  /* 0x000aa800010a7983 */ /* 0x000ee80000300a00 */
[----:B------:R1:W-:Y:S01]  /*557b0*/  LDGSTS.E [R16+-0x7ce80], desc[UR60][R214.64], P3 ;  /* 0x83180000d6107fae */ /* 0x0003e2000992187c */
[----:B------:R-:W-:-:S05]  /*557c0*/  IMAD.WIDE R14, R6, 0x4, R14 ;  /* 0x00000004060e7825 */ /* 0x000fca00078e020e */
[----:B------:R4:W-:Y:S01]  /*557d0*/  STL.64 [R1+0x1600], R14 ;  /* 0x0016000e01007387 */ /* 0x0009e20000100a00 */
[----:B-1----:R-:W-:-:S03]  /*557e0*/  IADD3 R214, R247, 0x300000, RZ ;  /* 0x00300000f7d67810 */ /* 0x002fc60007ffe0ff */
[----:B------:R1:W-:Y:S01]  /*557f0*/  LDGSTS.E [R252+-0x7ca80], desc[UR60][R14.64], P3 ;  /* 0x835800000efc7fae */ /* 0x0003e2000992187c */
[----:B----4-:R-:W-:-:S04]  /*55800*/  IMAD.WIDE R244, R6, 0x4, R208 ;  /* 0x0000000406f47825 */ /* 0x010fc800078e02d0 */
[----:B------:R-:W-:Y:S01]  /*55810*/  IMAD.WIDE R218, R6, 0x4, R206 ;  /* 0x0000000406da7825 */ /* 0x000fe200078e02ce */
[----:B------:R-:W4:Y:S04]  /*55820*/  LDL.LU.64 R208, [R1+0xaa0] ;  /* 0x000aa00001d07983 */ /* 0x000f280000300a00 */
[----:B------:R-:W4:Y:S04]  /*55830*/  LDL.LU.64 R206, [R1+0xa98] ;  /* 0x000a980001ce7983 */ /* 0x000f280000300a00 */
[----:B------:R2:W-:Y:S04]  /*55840*/  STL.64 [R1+0x15f8], R244 ;  /* 0x0015f8f401007387 */ /* 0x0005e80000100a00 */
[----:B------:R2:W-:Y:S01]  /*55850*/  LDGSTS.E [R214+-0x7c680], desc[UR60][R244.64], P3 ;  /* 0x83980000f4d67fae */ /* 0x0005e2000992187c */
[----:B-1----:R-:W-:-:S05]  /*55860*/  VIADD R15, R247, 0x300000 ;  /* 0x00300000f70f7836 */ /* 0x002fca0000000000 */
[----:B------:R1:W-:Y:S01]  /*55870*/  LDGSTS.E [R15+-0x7c280], desc[UR60][R218.64], P3 ;  /* 0x83d80000da0f7fae */ /* 0x0003e2000992187c */
[----:B------:R-:W-:-:S03]  /*55880*/  IMAD.WIDE R16, R6, 0x4, R210 ;  /* 0x0000000406107825 */ /* 0x000fc600078e02d2 */
[----:B------:R-:W4:Y:S04]  /*55890*/  LDL.LU.64 R210, [R1+0xa90] ;  /* 0x000a900001d27983 */ /* 0x000f280000300a00 */
[----:B------:R1:W-:Y:S04]  /*558a0*/  STL.64 [R1+0x15f0], R218 ;  /* 0x0015f0da01007387 */ /* 0x0003e80000100a00 */
[----:B------:R1:W-:Y:S04]  /*558b0*/  STL.64 [R1+0x15e8], R16 ;  /* 0x0015e81001007387 */ /* 0x0003e80000100a00 */
[----:B------:R-:W4:Y:S01]  /*558c0*/  LDL.LU.64 R214, [R1+0xa88] ;  /* 0x000a880001d67983 */ /* 0x000f220000300a00 */
[----:B------:R-:W-:-:S05]  /*558d0*/  IMAD.WIDE R12, R6, 0x4, R12 ;  /* 0x00000004060c7825 */ /* 0x000fca00078e020c */
[----:B------:R1:W-:Y:S01]  /*558e0*/  STL.64 [R1+0x15e0], R12 ;  /* 0x0015e00c01007387 */ /* 0x0003e20000100a00 */
[----:B--2---:R-:W-:-:S03]  /*558f0*/  IMAD.WIDE R244, R6, 0x4, R204 ;  /* 0x0000000406f47825 */ /* 0x004fc600078e02cc */
[----:B------:R-:W2:Y:S01]  /*55900*/  LDL.LU.64 R204, [R1+0xa80] ;  /* 0x000a800001cc7983 */ /* 0x000ea20000300a00 */
[----:B-1----:R-:W-:-:S03]  /*55910*/  IMAD.WIDE R218, R6, 0x4, R212 ;  /* 0x0000000406da7825 */ /* 0x002fc600078e02d4 */
[----:B------:R-:W2:Y:S01]  /*55920*/  LDL.LU.64 R212, [R1+0xa78] ;  /* 0x000a780001d47983 */ /* 0x000ea20000300a00 */
[----:B------:R-:W-:-:S03]  /*55930*/  IADD3 R14, R247, 0x300000, RZ ;  /* 0x00300000f70e7810 */ /* 0x000fc60007ffe0ff */
[----:B------:R-:W-:Y:S04]  /*55940*/  STL.64 [R1+0x15d8], R244 ;  /* 0x0015d8f401007387 */ /* 0x000fe80000100a00 */
[----:B------:R1:W-:Y:S04]  /*55950*/  LDGSTS.E [R14+-0x7be80], desc[UR60][R16.64], P3 ;  /* 0x84180000100e7fae */ /* 0x0003e8000992187c */
[----:B------:R1:W-:Y:S04]  /*55960*/  LDGSTS.E [R252+-0x7ba80], desc[UR60][R12.64], P3 ;  /* 0x845800000cfc7fae */ /* 0x0003e8000992187c */
[----:B------:R-:W-:Y:S01]  /*55970*/  LDGSTS.E [R14+-0x7b680], desc[UR60][R244.64], P3 ;  /* 0x84980000f40e7fae */ /* 0x000fe2000992187c */
[----:B-1----:R-:W-:-:S04]  /*55980*/  IMAD.WIDE R16, R6, 0x4, R216 ;  /* 0x0000000406107825 */ /* 0x002fc800078e02d8 */
[C---:B------:R-:W-:Y:S01]  /*55990*/  VIADD R13, R247.reuse, 0x300000 ;  /* 0x00300000f70d7836 */ /* 0x040fe20000000000 */
[----:B------:R-:W2:Y:S01]  /*559a0*/  LDL.LU.64 R216, [R1+0xa70] ;  /* 0x000a700001d87983 */ /* 0x000ea20000300a00 */
[----:B------:R-:W-:-:S03]  /*559b0*/  IADD3 R12, R247, 0x300000, RZ ;  /* 0x00300000f70c7810 */ /* 0x000fc60007ffe0ff */
[----:B------:R1:W-:Y:S04]  /*559c0*/  STL.64 [R1+0x15d0], R218 ;  /* 0x0015d0da01007387 */ /* 0x0003e80000100a00 */
[----:B------:R-:W-:Y:S04]  /*559d0*/  STL.64 [R1+0x15b8], R16 ;  /* 0x0015b81001007387 */ /* 0x000fe80000100a00 */
[----:B------:R-:W2:Y:S04]  /*559e0*/  LDL.LU.64 R14, [R1+0xa68] ;  /* 0x000a6800010e7983 */ /* 0x000ea80000300a00 */
[----:B------:R1:W-:Y:S04]  /*559f0*/  LDGSTS.E [R13+-0x7b280], desc[UR60][R218.64], P3 ;  /* 0x84d80000da0d7fae */ /* 0x0003e8000992187c */
[----:B------:R4:W-:Y:S01]  /*55a00*/  LDGSTS.E [R12+-0x7ae80], desc[UR60][R16.64], P3 ;  /* 0x85180000100c7fae */ /* 0x0009e2000992187c */
[----:B---3--:R-:W-:-:S05]  /*55a10*/  IMAD.WIDE R10, R6, 0x4, R10 ;  /* 0x00000004060a7825 */ /* 0x008fca00078e020a */
[----:B------:R3:W-:Y:S04]  /*55a20*/  STL.64 [R1+0x15b0], R10 ;  /* 0x0015b00a01007387 */ /* 0x0007e80000100a00 */
[----:B------:R3:W-:Y:S01]  /*55a30*/  LDGSTS.E [R252+-0x7aa80], desc[UR60][R10.64], P3 ;  /* 0x855800000afc7fae */ /* 0x0007e2000992187c */
[----:B-1----:R-:W-:Y:S02]  /*55a40*/  VIADD R218, R247, 0x300000 ;  /* 0x00300000f7da7836 */ /* 0x002fe40000000000 */
[----:B----4-:R-:W-:-:S04]  /*55a50*/  IMAD.WIDE R244, R6, 0x4, R208 ;  /* 0x0000000406f47825 */ /* 0x010fc800078e02d0 */
[----:B------:R-:W-:Y:S01]  /*55a60*/  IMAD.WIDE R12, R6, 0x4, R206 ;  /* 0x00000004060c7825 */ /* 0x000fe200078e02ce */
[----:B------:R-:W4:Y:S04]  /*55a70*/  LDL.LU.64 R208, [R1+0xa60] ;  /* 0x000a600001d07983 */ /* 0x000f280000300a00 */
[----:B------:R-:W4:Y:S04]  /*55a80*/  LDL.LU.64 R206, [R1+0xa58] ;  /* 0x000a580001ce7983 */ /* 0x000f280000300a00 */
[----:B------:R-:W-:Y:S01]  /*55a90*/  STL.64 [R1+0x1598], R244 ;  /* 0x001598f401007387 */ /* 0x000fe20000100a00 */
[----:B---3--:R-:W-:-:S03]  /*55aa0*/  IADD3 R11, R247, 0x300000, RZ ;  /* 0x00300000f70b7810 */ /* 0x008fc60007ffe0ff */
[----:B------:R1:W-:Y:S04]  /*55ab0*/  STL.64 [R1+0x1590], R12 ;  /* 0x0015900c01007387 */ /* 0x0003e80000100a00 */
[----:B------:R2:W-:Y:S04]  /*55ac0*/  LDGSTS.E [R218+-0x7a680], desc[UR60][R244.64], P3 ;  /* 0x85980000f4da7fae */ /* 0x0005e8000992187c */
[----:B------:R-:W-:Y:S01]  /*55ad0*/  LDGSTS.E [R11+-0x7a280], desc[UR60][R12.64], P3 ;  /* 0x85d800000c0b7fae */ /* 0x000fe2000992187c */
[----:B------:R-:W-:-:S03]  /*55ae0*/  IMAD.WIDE R16, R6, 0x4, R214 ;  /* 0x0000000406107825 */ /* 0x000fc600078e02d6 */
[----:B------:R-:W3:Y:S01]  /*55af0*/  LDL.LU.64 R214, [R1+0xa50] ;  /* 0x000a500001d67983 */ /* 0x000ee20000300a00 */
[----:B------:R-:W-:-:S05]  /*55b00*/  IMAD.WIDE R210, R6, 0x4, R210 ;  /* 0x0000000406d27825 */ /* 0x000fca00078e02d2 */
[----:B------:R-:W-:Y:S04]  /*55b10*/  STL.64 [R1+0x1588], R210 ;  /* 0x001588d201007387 */ /* 0x000fe80000100a00 */
[----:B------:R2:W-:Y:S04]  /*55b20*/  STL.64 [R1+0x1580], R16 ;  /* 0x0015801001007387 */ /* 0x0005e80000100a00 */
[----:B-1----:R-:W3:Y:S01]  /*55b30*/  LDL.LU.64 R12, [R1+0xa48] ;  /* 0x000a4800010c7983 */ /* 0x002ee20000300a00 */
[----:B--2---:R-:W-:-:S03]  /*55b40*/  IMAD.WIDE R244, R6, 0x4, R204 ;  /* 0x0000000406f47825 */ /* 0x004fc600078e02cc */
[----:B------:R-:W2:Y:S01]  /*55b50*/  LDL.LU.64 R204, [R1+0xa40] ;  /* 0x000a400001cc7983 */ /* 0x000ea20000300a00 */
[----:B------:R-:W-:-:S03]  /*55b60*/  IMAD.WIDE R218, R6, 0x4, R212 ;  /* 0x0000000406da7825 */ /* 0x000fc600078e02d4 */
[----:B------:R-:W2:Y:S01]  /*55b70*/  LDL.LU.64 R212, [R1+0xa38] ;  /* 0x000a380001d47983 */ /* 0x000ea20000300a00 */
[----:B------:R-:W-:-:S03]  /*55b80*/  VIADD R10, R247, 0x300000 ;  /* 0x00300000f70a7836 */ /* 0x000fc60000000000 */
[----:B------:R-:W-:Y:S04]  /*55b90*/  STL.64 [R1+0x1570], R244 ;  /* 0x001570f401007387 */ /* 0x000fe80000100a00 */
[----:B------:R-:W-:Y:S04]  /*55ba0*/  STL.64 [R1+0x1568], R218 ;  /* 0x001568da01007387 */ /* 0x000fe80000100a00 */
[----:B------:R1:W-:Y:S04]  /*55bb0*/  LDGSTS.E [R10+-0x79e80], desc[UR60][R210.64], P3 ;  /* 0x86180000d20a7fae */ /* 0x0003e8000992187c */
[----:B------:R-:W-:Y:S04]  /*55bc0*/  LDGSTS.E [R252+-0x79a80], desc[UR60][R16.64], P3 ;  /* 0x8658000010fc7fae */ /* 0x000fe8000992187c */
[----:B------:R-:W-:Y:S04]  /*55bd0*/  LDGSTS.E [R11+-0x79680], desc[UR60][R244.64], P3 ;  /* 0x86980000f40b7fae */ /* 0x000fe8000992187c */
[----:B------:R-:W-:Y:S01]  /*55be0*/  LDGSTS.E [R10+-0x79280], desc[UR60][R218.64], P3 ;  /* 0x86d80000da0a7fae */ /* 0x000fe2000992187c */
[----:B------:R-:W-:-:S03]  /*55bf0*/  IMAD.WIDE R216, R6, 0x4, R216 ;  /* 0x0000000406d87825 */ /* 0x000fc600078e02d8 */
[----:B------:R-:W2:Y:S01]  /*55c00*/  LDL.LU.64 R16, [R1+0xa30] ;  /* 0x000a300001107983 */ /* 0x000ea20000300a00 */
[C---:B-1----:R-:W-:Y:S01]  /*55c10*/  IADD3 R210, R247.reuse, 0x300000, RZ ;  /* 0x00300000f7d27810 */ /* 0x042fe20007ffe0ff */
[----:B------:R-:W-:Y:S02]  /*55c20*/  IMAD.WIDE R14, R6, 0x4, R14 ;  /* 0x00000004060e7825 */ /* 0x000fe400078e020e */
[----:B------:R1:W-:Y:S04]  /*55c30*/  STL.64 [R1+0x1560], R216 ;  /* 0x001560d801007387 */ /* 0x0003e80000100a00 */
[----:B------:R1:W-:Y:S04]  /*55c40*/  LDGSTS.E [R210+-0x78e80], desc[UR60][R216.64], P3 ;  /* 0x87180000d8d27fae */ /* 0x0003e8000992187c */
[----:B------:R4:W-:Y:S04]  /*55c50*/  STL.64 [R1+0x1558], R14 ;  /* 0x0015580e01007387 */ /* 0x0009e80000100a00 */
[----:B------:R-:W2:Y:S04]  /*55c60*/  LDL.LU.64 R10, [R1+0xa28] ;  /* 0x000a2800010a7983 */ /* 0x000ea80000300a00 */
[----:B------:R4:W-:Y:S04]  /*55c70*/  LDGSTS.E [R252+-0x78a80], desc[UR60][R14.64], P3 ;  /* 0x875800000efc7fae */ /* 0x0009e8000992187c */
[----:B------:R-:W2:Y:S01]  /*55c80*/  LDL.LU.64 R210, [R1+0xa20] ;  /* 0x000a200001d27983 */ /* 0x000ea20000300a00 */
[----:B-1----:R-:W-:-:S02]  /*55c90*/  VIADD R216, R247, 0x300000 ;  /* 0x00300000f7d87836 */ /* 0x002fc40000000000 */
[----:B----4-:R-:W-:-:S04]  /*55ca0*/  IMAD.WIDE R244, R6, 0x4, R208 ;  /* 0x0000000406f47825 */ /* 0x010fc800078e02d0 */
[----:B------:R-:W-:Y:S01]  /*55cb0*/  IMAD.WIDE R218, R6, 0x4, R206 ;  /* 0x0000000406da7825 */ /* 0x000fe200078e02ce */
[----:B------:R-:W4:Y:S04]  /*55cc0*/  LDL.LU.64 R208, [R1+0xa18] ;  /* 0x000a180001d07983 */ /* 0x000f280000300a00 */
[----:B------:R2:W-:Y:S04]  /*55cd0*/  STL.64 [R1+0x1550], R244 ;  /* 0x001550f401007387 */ /* 0x0005e80000100a00 */
[----:B------:R-:W4:Y:S04]  /*55ce0*/  LDL.LU.64 R206, [R1+0xa10] ;  /* 0x000a100001ce7983 */ /* 0x000f280000300a00 */
[----:B------:R2:W-:Y:S04]  /*55cf0*/  LDGSTS.E [R216+-0x78680], desc[UR60][R244.64], P3 ;  /* 0x87980000f4d87fae */ /* 0x0005e8000992187c */
[----:B------:R-:W-:Y:S01]  /*55d00*/  STL.64 [R1+0x1548], R218 ;  /* 0x001548da01007387 */ /* 0x000fe20000100a00 */
[C---:B------:R-:W-:Y:S01]  /*55d10*/  IADD3 R15, R247.reuse, 0x300000, RZ ;  /* 0x00300000f70f7810 */ /* 0x040fe20007ffe0ff */
[----:B------:R-:W-:-:S04]  /*55d20*/  VIADD R14, R247, 0x300000 ;  /* 0x00300000f70e7836 */ /* 0x000fc80000000000 */
[----:B------:R1:W-:Y:S01]  /*55d30*/  LDGSTS.E [R15+-0x78280], desc[UR60][R218.64], P3 ;  /* 0x87d80000da0f7fae */ /* 0x0003e2000992187c */
[----:B---3--:R-:W-:-:S05]  /*55d40*/  IMAD.WIDE R214, R6, 0x4, R214 ;  /* 0x0000000406d67825 */ /* 0x008fca00078e02d6 */
[----:B------:R3:W-:Y:S04]  /*55d50*/  STL.64 [R1+0x1540], R214 ;  /* 0x001540d601007387 */ /* 0x0007e80000100a00 */
[----:B------:R-:W4:Y:S01]  /*55d60*/  LDL.LU.64 R216, [R1+0xa08] ;  /* 0x000a080001d87983 */ /* 0x000f220000300a00 */
[----:B------:R-:W-:-:S03]  /*55d70*/  IMAD.WIDE R12, R6, 0x4, R12 ;  /* 0x00000004060c7825 */ /* 0x000fc600078e020c */
[----:B------:R-:W-:Y:S04]  /*55d80*/  LDGSTS.E [R14+-0x5fe80], desc[UR60][R214.64], P3 ;  /* 0xa0180000d60e7fae */ /* 0x000fe8000992187c */
[----:B------:R1:W-:Y:S04]  /*55d90*/  STL.64 [R1+0x1538], R12 ;  /* 0x0015380c01007387 */ /* 0x0003e80000100a00 */
[----:B------:R1:W-:Y:S01]  /*55da0*/  LDGSTS.E [R252+-0x5fa80], desc[UR60][R12.64], P3 ;  /* 0xa05800000cfc7fae */ /* 0x0003e2000992187c */
[----:B--2---:R-:W-:-:S03]  /*55db0*/  IMAD.WIDE R244, R6, 0x4, R204 ;  /* 0x0000000406f47825 */ /* 0x004fc600078e02cc */
[----:B------:R-:W2:Y:S04]  /*55dc0*/  LDL.LU.64 R204, [R1+0xa00] ;  /* 0x000a000001cc7983 */ /* 0x000ea80000300a00 */
[----:B---3--:R-:W3:Y:S01]  /*55dd0*/  LDL.LU.64 R214, [R1+0x9f8] ;  /* 0x0009f80001d67983 */ /* 0x008ee20000300a00 */
[----:B-1----:R-:W-:-:S03]  /*55de0*/  IMAD.WIDE R218, R6, 0x4, R212 ;  /* 0x0000000406da7825 */ /* 0x002fc600078e02d4 */
[----:B------:R1:W-:Y:S04]  /*55df0*/  STL.64 [R1+0x1530], R244 ;  /* 0x001530f401007387 */ /* 0x0003e80000100a00 */
[----:B------:R-:W3:Y:S01]  /*55e00*/  LDL.LU.64 R212, [R1+0x9f0] ;  /* 0x0009f00001d47983 */ /* 0x000ee20000300a00 */
[C---:B------:R-:W-:Y:S01]  /*55e10*/  IADD3 R13, R247.reuse, 0x300000, RZ ;  /* 0x00300000f70d7810 */ /* 0x040fe20007ffe0ff */
[----:B------:R-:W-:Y:S02]  /*55e20*/  VIADD R12, R247, 0x300000 ;  /* 0x00300000f70c7836 */ /* 0x000fe40000000000 */
[----:B------:R1:W-:Y:S04]  /*55e30*/  STL.64 [R1+0x1528], R218 ;  /* 0x001528da01007387 */ /* 0x0003e80000100a00 */
[----:B------:R1:W-:Y:S04]  /*55e40*/  LDGSTS.E [R14+-0x5f680], desc[UR60][R244.64], P3 ;  /* 0xa0980000f40e7fae */ /* 0x0003e8000992187c */
[----:B------:R1:W-:Y:S01]  /*55e50*/  LDGSTS.E [R13+-0x5f280], desc[UR60][R218.64], P3 ;  /* 0xa0d80000da0d7fae */ /* 0x0003e2000992187c */
[----:B------:R-:W-:-:S05]  /*55e60*/  IMAD.WIDE R16, R6, 0x4, R16 ;  /* 0x0000000406107825 */ /* 0x000fca00078e0210 */
[----:B------:R-:W-:Y:S04]  /*55e70*/  STL.64 [R1+0x1520], R16 ;  /* 0x0015201001007387 */ /* 0x000fe80000100a00 */
[----:B------:R-:W3:Y:S01]  /*55e80*/  LDL.LU.64 R14, [R1+0x9e8] ;  /* 0x0009e800010e7983 */ /* 0x000ee20000300a00 */
[----:B------:R-:W-:-:S03]  /*55e90*/  IMAD.WIDE R10, R6, 0x4, R10 ;  /* 0x00000004060a7825 */ /* 0x000fc600078e020a */
[----:B------:R4:W-:Y:S04]  /*55ea0*/  LDGSTS.E [R12+-0x5ee80], desc[UR60][R16.64], P3 ;  /* 0xa1180000100c7fae */ /* 0x0009e8000992187c */
[----:B------:R4:W-:Y:S01]  /*55eb0*/  STL.64 [R1+0x1518], R10 ;  /* 0x0015180a01007387 */ /* 0x0009e20000100a00 */
[C---:B-1----:R-:W-:Y:S01]  /*55ec0*/  IMAD.WIDE R244, R6.reuse, 0x4, R210 ;  /* 0x0000000406f47825 */ /* 0x042fe200078e02d2 */
[----:B------:R-:W-:Y:S02]  /*55ed0*/  IADD3 R218, R247, 0x300000, RZ ;  /* 0x00300000f7da7810 */ /* 0x000fe40007ffe0ff */
[----:B------:R-:W3:Y:S04]  /*55ee0*/  LDL.LU.64 R210, [R1+0x9e0] ;  /* 0x0009e00001d27983 */ /* 0x000ee80000300a00 */
[----:B------:R-:W-:Y:S04]  /*55ef0*/  STL.64 [R1+0x1510], R244 ;  /* 0x001510f401007387 */ /* 0x000fe80000100a00 */
[----:B------:R1:W-:Y:S04]  /*55f00*/  LDGSTS.E [R252+-0x5ea80], desc[UR60][R10.64], P3 ;  /* 0xa15800000afc7fae */ /* 0x0003e8000992187c */
[----:B------:R2:W-:Y:S01]  /*55f10*/  LDGSTS.E [R218+-0x5e680], desc[UR60][R244.64], P3 ;  /* 0xa1980000f4da7fae */ /* 0x0005e2000992187c */
[----:B----4-:R-:W-:-:S04]  /*55f20*/  IMAD.WIDE R12, R6, 0x4, R208 ;  /* 0x00000004060c7825 */ /* 0x010fc800078e02d0 */
[----:B------:R-:W-:Y:S02]  /*55f30*/  IMAD.WIDE R208, R6, 0x4, R206 ;  /* 0x0000000406d07825 */ /* 0x000fe400078e02ce */
[----:B------:R-:W4:Y:S04]  /*55f40*/  LDL.LU.64 R206, [R1+0x9d8] ;  /* 0x0009d80001ce7983 */ /* 0x000f280000300a00 */
[----:B------:R1:W-:Y:S04]  /*55f50*/  STL.64 [R1+0x1508], R12 ;  /* 0x0015080c01007387 */ /* 0x0003e80000100a00 */
[----:B------:R-:W-:Y:S01]  /*55f60*/  STL.64 [R1+0x1500], R208 ;  /* 0x001500d001007387 */ /* 0x000fe20000100a00 */
[----:B-1----:R-:W-:-:S05]  /*55f70*/  VIADD R11, R247, 0x300000 ;  /* 0x00300000f70b7836 */ /* 0x002fca0000000000 */
[----:B------:R-:W-:Y:S01]  /*55f80*/  LDGSTS.E [R11+-0x5e280], desc[UR60][R12.64], P3 ;  /* 0xa1d800000c0b7fae */ /* 0x000fe2000992187c */
[----:B------:R-:W-:-:S03]  /*55f90*/  IMAD.WIDE R16, R6, 0x4, R216 ;  /* 0x0000000406107825 */ /* 0x000fc600078e02d8 */
[----:B------:R-:W4:Y:S04]  /*55fa0*/  LDL.LU.64 R216, [R1+0x9d0] ;  /* 0x0009d00001d87983 */ /* 0x000f280000300a00 */
[----:B------:R1:W-:Y:S04]  /*55fb0*/  STL.64 [R1+0x14f8], R16 ;  /* 0x0014f81001007387 */ /* 0x0003e80000100a00 */
[----:B------:R-:W4:Y:S01]  /*55fc0*/  LDL.LU.64 R12, [R1+0x9c8] ;  /* 0x0009c800010c7983 */ /* 0x000f220000300a00 */
[----:B--2---:R-:W-:-:S03]  /*55fd0*/  IMAD.WIDE R244, R6, 0x4, R204 ;  /* 0x0000000406f47825 */ /* 0x004fc600078e02cc */
[----:B------:R-:W2:Y:S01]  /*55fe0*/  LDL.LU.64 R204, [R1+0x9c0] ;  /* 0x0009c00001cc7983 */ /* 0x000ea20000300a00 */
[----:B---3--:R-:W-:-:S04]  /*55ff0*/  IMAD.WIDE R218, R6, 0x4, R214 ;  /* 0x0000000406da7825 */ /* 0x008fc800078e02d6 */
[----:B------:R-:W-:Y:S01]  /*56000*/  IMAD.WIDE R214, R6, 0x4, R212 ;  /* 0x0000000406d67825 */ /* 0x000fe200078e02d4 */
[----:B------:R3:W-:Y:S04]  /*56010*/  STL.64 [R1+0x14f0], R244 ;  /* 0x0014f0f401007387 */ /* 0x0007e80000100a00 */
[----:B------:R-:W2:Y:S01]  /*56020*/  LDL.LU.64 R212, [R1+0x9b8] ;  /* 0x0009b80001d47983 */ /* 0x000ea20000300a00 */
[----:B------:R-:W-:-:S03]  /*56030*/  IADD3 R10, R247, 0x300000, RZ ;  /* 0x00300000f70a7810 */ /* 0x000fc60007ffe0ff */
[----:B------:R-:W-:Y:S04]  /*56040*/  STL.64 [R1+0x14e8], R218 ;  /* 0x0014e8da01007387 */ /* 0x000fe80000100a00 */
[----:B------:R-:W-:Y:S04]  /*56050*/  STL.64 [R1+0x14e0], R214 ;  /* 0x0014e0d601007387 */ /* 0x000fe80000100a00 */
[----:B------:R1:W-:Y:S04]  /*56060*/  LDGSTS.E [R10+-0x5de80], desc[UR60][R208.64], P3 ;  /* 0xa2180000d00a7fae */ /* 0x0003e8000992187c */
[----:B------:R-:W-:Y:S04]  /*56070*/  LDGSTS.E [R252+-0x5da80], desc[UR60][R16.64], P3 ;  /* 0xa258000010fc7fae */ /* 0x000fe8000992187c */
[----:B------:R3:W-:Y:S04]  /*56080*/  LDGSTS.E [R11+-0x5d680], desc[UR60][R244.64], P3 ;  /* 0xa2980000f40b7fae */ /* 0x0007e8000992187c */
[----:B------:R-:W-:Y:S04]  /*56090*/  LDGSTS.E [R10+-0x5d280], desc[UR60][R218.64], P3 ;  /* 0xa2d80000da0a7fae */ /* 0x000fe8000992187c */
[----:B-1----:R-:W2:Y:S01]  /*560a0*/  LDL.LU.64 R16, [R1+0x9b0] ;  /* 0x0009b00001107983 */ /* 0x002ea20000300a00 */
[----:B------:R-:W-:-:S04]  /*560b0*/  IMAD.WIDE R14, R6, 0x4, R14 ;  /* 0x00000004060e7825 */ /* 0x000fc800078e020e */
[----:B------:R-:W-:Y:S01]  /*560c0*/  VIADD R208, R247, 0x300000 ;  /* 0x00300000f7d07836 */ /* 0x000fe20000000000 */
[----:B------:R1:W-:Y:S04]  /*560d0*/  STL.64 [R1+0x14d8], R14 ;  /* 0x0014d80e01007387 */ /* 0x0003e80000100a00 */
[----:B------:R-:W2:Y:S04]  /*560e0*/  LDL.LU.64 R10, [R1+0x9a8] ;  /* 0x0009a800010a7983 */ /* 0x000ea80000300a00 */
[----:B------:R1:W-:Y:S04]  /*560f0*/  LDGSTS.E [R208+-0x5ce80], desc[UR60][R214.64], P3 ;  /* 0xa3180000d6d07fae */ /* 0x0003e8000992187c */
[----:B------:R-:W-:Y:S01]  /*56100*/  LDGSTS.E [R252+-0x5ca80], desc[UR60][R14.64], P3 ;  /* 0xa35800000efc7fae */ /* 0x000fe2000992187c */
[----:B---3--:R-:W-:-:S03]  /*56110*/  IMAD.WIDE R244, R6, 0x4, R210 ;  /* 0x0000000406f47825 */ /* 0x008fc600078e02d2 */
[----:B-1----:R-:W3:Y:S04]  /*56120*/  LDL.LU.64 R14, [R1+0x9a0] ;  /* 0x0009a000010e7983 */ /* 0x002ee80000300a00 */
[----:B------:R-:W3:Y:S01]  /*56130*/  LDL.LU.64 R210, [R1+0x998] ;  /* 0x0009980001d27983 */ /* 0x000ee20000300a00 */
[----:B------:R-:W-:-:S03]  /*56140*/  IADD3 R214, R247, 0x300000, RZ ;  /* 0x00300000f7d67810 */ /* 0x000fc60007ffe0ff */
[----:B------:R2:W-:Y:S04]  /*56150*/  STL.64 [R1+0x14d0], R244 ;  /* 0x0014d0f401007387 */ /* 0x0005e80000100a00 */
[----:B------:R2:W-:Y:S01]  /*56160*/  LDGSTS.E [R214+-0x5c680], desc[UR60][R244.64], P3 ;  /* 0xa3980000f4d67fae */ /* 0x0005e2000992187c */
[----:B----4-:R-:W-:-:S03]  /*56170*/  IMAD.WIDE R218, R6, 0x4, R206 ;  /* 0x0000000406da7825 */ /* 0x010fc600078e02ce */
[----:B------:R-:W4:Y:S04]  /*56180*/  LDL.LU.64 R206, [R1+0x990] ;  /* 0x0009900001ce7983 */ /* 0x000f280000300a00 */
[----:B------:R1:W-:Y:S01]  /*56190*/  STL.64 [R1+0x14c8], R218 ;  /* 0x0014c8da01007387 */ /* 0x0003e20000100a00 */
[----:B------:R-:W-:-:S05]  /*561a0*/  VIADD R209, R247, 0x300000 ;  /* 0x00300000f7d17836 */ /* 0x000fca0000000000 */
[----:B------:R1:W-:Y:S01]  /*561b0*/  LDGSTS.E [R209+-0x5c280], desc[UR60][R218.64], P3 ;  /* 0xa3d80000dad17fae */ /* 0x0003e2000992187c */
[----:B------:R-:W-:-:S05]  /*561c0*/  IMAD.WIDE R216, R6, 0x4, R216 ;  /* 0x0000000406d87825 */ /* 0x000fca00078e02d8 */
[----:B------:R1:W-:Y:S04]  /*561d0*/  STL.64 [R1+0x14c0], R216 ;  /* 0x0014c0d801007387 */ /* 0x0003e80000100a00 */
[----:B------:R-:W4:Y:S01]  /*561e0*/  LDL.LU.64 R214, [R1+0x988] ;  /* 0x0009880001d67983 */ /* 0x000f220000300a00 */
[----:B------:R-:W-:-:S03]  /*561f0*/  IMAD.WIDE R12, R6, 0x4, R12 ;  /* 0x00000004060c7825 */ /* 0x000fc600078e020c */
[----:B------:R1:W-:Y:S04]  /*56200*/  LDGSTS.E [R208+-0x5be80], desc[UR60][R216.64], P3 ;  /* 0xa4180000d8d07fae */ /* 0x0003e8000992187c */
[----:B------:R1:W-:Y:S04]  /*56210*/  STL.64 [R1+0x14b8], R12 ;  /* 0x0014b80c01007387 */ /* 0x0003e80000100a00 */
[----:B------:R1:W-:Y:S01]  /*56220*/  LDGSTS.E [R252+-0x5ba80], desc[UR60][R12.64], P3 ;  /* 0xa45800000cfc7fae */ /* 0x0003e2000992187c */
[----:B--2---:R-:W-:-:S03]  /*56230*/  IMAD.WIDE R244, R6, 0x4, R204 ;  /* 0x0000000406f47825 */ /* 0x004fc600078e02cc */
[----:B------:R-:W2:Y:S04]  /*56240*/  LDL.LU.64 R204, [R1+0x980] ;  /* 0x0009800001cc7983 */ /* 0x000ea80000300a00 */
[----:B------:R-:W2:Y:S01]  /*56250*/  LDL.LU.64 R208, [R1+0x978] ;  /* 0x0009780001d07983 */ /* 0x000ea20000300a00 */
[----:B-1----:R-:W-:-:S03]  /*56260*/  IMAD.WIDE R218, R6, 0x4, R212 ;  /* 0x0000000406da7825 */ /* 0x002fc600078e02d4 */
[----:B------:R3:W-:Y:S04]  /*56270*/  STL.64 [R1+0x14b0], R244 ;  /* 0x0014b0f401007387 */ /* 0x0007e80000100a00 */
[----:B------:R-:W2:Y:S01]  /*56280*/  LDL.LU.64 R212, [R1+0x970] ;  /* 0x0009700001d47983 */ /* 0x000ea20000300a00 */
[----:B------:R-:W-:-:S03]  /*56290*/  IADD3 R216, R247, 0x300000, RZ ;  /* 0x00300000f7d87810 */ /* 0x000fc60007ffe0ff */
[----:B------:R-:W-:Y:S01]  /*562a0*/  STL.64 [R1+0x14a8], R218 ;  /* 0x0014a8da01007387 */ /* 0x000fe20000100a00 */
[----:B------:R-:W-:-:S03]  /*562b0*/  VIADD R13, R247, 0x300000 ;  /* 0x00300000f70d7836 */ /* 0x000fc60000000000 */
[----:B------:R3:W-:Y:S01]  /*562c0*/  LDGSTS.E [R216+-0x5b680], desc[UR60][R244.64], P3 ;  /* 0xa4980000f4d87fae */ /* 0x0007e2000992187c */
[----:B------:R-:W-:-:S03]  /*562d0*/  IADD3 R12, R247, 0x300000, RZ ;  /* 0x00300000f70c7810 */ /* 0x000fc60007ffe0ff */
[----:B------:R-:W-:Y:S01]  /*562e0*/  LDGSTS.E [R13+-0x5b280], desc[UR60][R218.64], P3 ;  /* 0xa4d80000da0d7fae */ /* 0x000fe2000992187c */
[----:B------:R-:W-:-:S05]  /*562f0*/  IMAD.WIDE R16, R6, 0x4, R16 ;  /* 0x0000000406107825 */ /* 0x000fca00078e0210 */
[----:B------:R1:W-:Y:S04]  /*56300*/  STL.64 [R1+0x14a0], R16 ;  /* 0x0014a01001007387 */ /* 0x0003e80000100a00 */
[----:B------:R-:W2:Y:S01]  /*56310*/  LDL.LU.64 R216, [R1+0x968] ;  /* 0x0009680001d87983 */ /* 0x000ea20000300a00 */
[----:B------:R-:W-:-:S03]  /*56320*/  IMAD.WIDE R10, R6, 0x4, R10 ;  /* 0x00000004060a7825 */ /* 0x000fc600078e020a */
[----:B------:R1:W-:Y:S04]  /*56330*/  LDGSTS.E [R12+-0x5ae80], desc[UR60][R16.64], P3 ;  /* 0xa5180000100c7fae */ /* 0x0003e8000992187c */
[----:B------:R4:W-:Y:S04]  /*56340*/  STL.64 [R1+0x1498], R10 ;  /* 0x0014980a01007387 */ /* 0x0009e80000100a00 */
[----:B------:R4:W-:Y:S01]  /*56350*/  LDGSTS.E [R252+-0x5aa80], desc[UR60][R10.64], P3 ;  /* 0xa55800000afc7fae */ /* 0x0009e2000992187c */
[----:B---3--:R-:W-:-:S04]  /*56360*/  IMAD.WIDE R244, R6, 0x4, R14 ;  /* 0x0000000406f47825 */ /* 0x008fc800078e020e */
[----:B-1----:R-:W-:Y:S02]  /*56370*/  IMAD.WIDE R16, R6, 0x4, R210 ;  /* 0x0000000406107825 */ /* 0x002fe400078e02d2 */
[----:B------:R-:W3:Y:S04]  /*56380*/  LDL.LU.64 R210, [R1+0x960] ;  /* 0x0009600001d27983 */ /* 0x000ee80000300a00 */
[----:B------:R-:W-:Y:S01]  /*56390*/  STL.64 [R1+0x1490], R244 ;  /* 0x001490f401007387 */ /* 0x000fe20000100a00 */
[----:B------:R-:W-:-:S05]  /*563a0*/  VIADD R218, R247, 0x300000 ;  /* 0x00300000f7da7836 */ /* 0x000fca0000000000 */
[----:B------:R1:W-:Y:S04]  /*563b0*/  LDGSTS.E [R218+-0x5a680], desc[UR60][R244.64], P3 ;  /* 0xa5980000f4da7fae */ /* 0x0003e8000992187c */
[----:B------:R1:W-:Y:S01]  /*563c0*/  LDGSTS.E [R13+-0x5a280], desc[UR60][R16.64], P3 ;  /* 0xa5d80000100d7fae */ /* 0x0003e2000992187c */
[----:B----4-:R-:W-:-:S03]  /*563d0*/  IMAD.WIDE R14, R6, 0x4, R206 ;  /* 0x00000004060e7825 */ /* 0x010fc600078e02ce */
[----:B------:R-:W4:Y:S04]  /*563e0*/  LDL.LU.64 R206, [R1+0x958] ;  /* 0x0009580001ce7983 */ /* 0x000f280000300a00 */
[----:B------:R1:W-:Y:S04]  /*563f0*/  STL.64 [R1+0x1488], R16 ;  /* 0x0014881001007387 */ /* 0x0003e80000100a00 */
[----:B------:R-:W-:Y:S04]  /*56400*/  STL.64 [R1+0x1480], R14 ;  /* 0x0014800e01007387 */ /* 0x000fe80000100a00 */
[----:B------:R-:W-:Y:S01]  /*56410*/  LDGSTS.E [R12+-0x59e80], desc[UR60][R14.64], P3 ;  /* 0xa61800000e0c7fae */ /* 0x000fe2000992187c */
[----:B------:R-:W-:-:S03]  /*56420*/  IMAD.WIDE R10, R6, 0x4, R214 ;  /* 0x00000004060a7825 */ /* 0x000fc600078e02d6 */
[----:B------:R-:W4:Y:S04]  /*56430*/  LDL.LU.64 R214, [R1+0x950] ;  /* 0x0009500001d67983 */ /* 0x000f280000300a00 */
[----:B------:R1:W-:Y:S04]  /*56440*/  STL.64 [R1+0x1478], R10 ;  /* 0x0014780a01007387 */ /* 0x0003e80000100a00 */
[----:B------:R-:W4:Y:S01]  /*56450*/  LDL.LU.64 R12, [R1+0x948] ;  /* 0x00094800010c7983 */ /* 0x000f220000300a00 */
[----:B--2---:R-:W-:-:S04]  /*56460*/  IMAD.WIDE R204, R6, 0x4, R204 ;  /* 0x0000000406cc7825 */ /* 0x004fc800078e02cc */
[----:B-1----:R-:W-:-:S04]  /*56470*/  IMAD.WIDE R218, R6, 0x4, R208 ;  /* 0x0000000406da7825 */ /* 0x002fc800078e02d0 */
[----:B------:R-:W-:Y:S01]  /*56480*/  IMAD.WIDE R16, R6, 0x4, R212 ;  /* 0x0000000406107825 */ /* 0x000fe200078e02d4 */
        /* <DEDUP_REMOVED lines=12> */
[----:B------:R-:W-:-:S03]  /*56550*/  IMAD.WIDE R14, R6, 0x4, R216 ;  /* 0x00000004060e7825 */ /* 0x000fc600078e02d8 */
[----:B------:R-:W2:Y:S04]  /*56560*/  LDL.LU.64 R216, [R1+0x930] ;  /* 0x0009300001d87983 */ /* 0x000ea80000300a00 */
[----:B------:R-:W2:Y:S04]  /*56570*/  LDL.LU.64 R204, [R1+0x4b90] ;  /* 0x004b900001cc7983 */ /* 0x000ea80000300a00 */
[----:B------:R1:W-:Y:S04]  /*56580*/  STL.64 [R1+0x1458], R14 ;  /* 0x0014580e01007387 */ /* 0x0003e80000100a00 */
[----:B------:R1:W-:Y:S04]  /*56590*/  LDGSTS.E [R252+-0x58a80], desc[UR60][R14.64], P3 ;  /* 0xa75800000efc7fae */ /* 0x0003e8000992187c */
[----:B------:R-:W2:Y:S04]  /*565a0*/  LDL.LU.64 R10, [R1+0x928] ;  /* 0x00092800010a7983 */ /* 0x000ea80000300a00 */
[----:B------:R3:W-:Y:S01]  /*565b0*/  STL.64 [R1+0x4ae0], R246 ;  /* 0x004ae0f601007387 */ /* 0x0007e20000100a00 */
[----:B-1----:R-:W-:-:S02]  /*565c0*/  VIADD R15, R247, 0x300000 ;  /* 0x00300000f70f7836 */ /* 0x002fc40000000000 */
[C---:B---3--:R-:W-:Y:S02]  /*565d0*/  IMAD.WIDE R246, R6.reuse, 0x4, R210 ;  /* 0x0000000406f67825 */ /* 0x048fe400078e02d2 */
[----:B------:R-:W3:Y:S04]  /*565e0*/  LDL.LU.64 R210, [R1+0x920] ;  /* 0x0009200001d27983 */ /* 0x000ee80000300a00 */
[----:B------:R2:W-:Y:S01]  /*565f0*/  LDGSTS.E [R244+-0x58680], desc[UR60][R246.64], P3 ;  /* 0xa7980000f6f47fae */ /* 0x0005e2000992187c */
[----:B----4-:R-:W-:-:S03]  /*56600*/  IMAD.WIDE R16, R6, 0x4, R206 ;  /* 0x0000000406107825 */ /* 0x010fc600078e02ce */
[----:B------:R-:W4:Y:S04]  /*56610*/  LDL.LU.64 R206, [R1+0x918] ;  /* 0x0009180001ce7983 */ /* 0x000f280000300a00 */
[----:B------:R-:W-:Y:S04]  /*56620*/  STL.64 [R1+0x1450], R246 ;  /* 0x001450f601007387 */ /* 0x000fe80000100a00 */
        /* <DEDUP_REMOVED lines=19> */
[----:B-1----:R-:W-:-:S02]  /*56760*/  VIADD R13, R248, 0x300000 ;  /* 0x00300000f80d7836 */ /* 0x002fc40000000000 */
[----:B------:R-:W-:-:S03]  /*56770*/  IMAD.WIDE R218, R6, 0x4, R216 ;  /* 0x0000000406da7825 */ /* 0x000fc600078e02d8 */
[----:B------:R-:W-:Y:S04]  /*56780*/  LDGSTS.E [R13+-0x7f200], desc[UR60][R14.64], P3 ;  /* 0x80e000000e0d7fae */ /* 0x000fe8000992187c */
[----:B------:R-:W2:Y:S04]  /*56790*/  LDL.LU.64 R216, [R1+0x8f0] ;  /* 0x0008f00001d87983 */ /* 0x000ea80000300a00 */
[----:B------:R1:W-:Y:S04]  /*567a0*/  STL.64 [R1+0x1428], R14 ;  /* 0x0014280e01007387 */ /* 0x0003e80000100a00 */
[----:B------:R-:W-:Y:S01]  /*567b0*/  STL.64 [R1+0x1420], R218 ;  /* 0x001420da01007387 */ /* 0x000fe20000100a00 */
[----:B------:R-:W-:Y:S01]  /*567c0*/  IADD3 R12, R248, 0x300000, RZ ;  /* 0x00300000f80c7810 */ /* 0x000fe20007ffe0ff */
[----:B------:R-:W-:-:S04]  /*567d0*/  IMAD.WIDE R10, R6, 0x4, R10 ;  /* 0x00000004060a7825 */ /* 0x000fc800078e020a */
[----:B------:R-:W-:Y:S04]  /*567e0*/  LDGSTS.E [R12+-0x7ee00], desc[UR60][R218.64], P3 ;  /* 0x81200000da0c7fae */ /* 0x000fe8000992187c */
[----:B------:R3:W-:Y:S04]  /*567f0*/  LDGSTS.E [R252+-0x7ea00], desc[UR60][R10.64], P3 ;  /* 0x816000000afc7fae */ /* 0x0007e8000992187c */
[----:B-1----:R-:W2:Y:S04]  /*56800*/  LDL.LU.64 R14, [R1+0x8e8] ;  /* 0x0008e800010e7983 */ /* 0x002ea80000300a00 */
[----:B------:R1:W-:Y:S01]  /*56810*/  STL.64 [R1+0x1418], R10 ;  /* 0x0014180a01007387 */ /* 0x0003e20000100a00 */
[----:B---3--:R-:W-:-:S03]  /*56820*/  IMAD.WIDE R246, R6, 0x4, R210 ;  /* 0x0000000406f67825 */ /* 0x008fc600078e02d2 */
[----:B------:R-:W3:Y:S04]  /*56830*/  LDL.LU.64 R210, [R1+0x8e0] ;  /* 0x0008e00001d27983 */ /* 0x000ee80000300a00 */
[----:B------:R2:W-:Y:S01]  /*56840*/  LDGSTS.E [R244+-0x7e600], desc[UR60][R246.64], P3 ;  /* 0x81a00000f6f47fae */ /* 0x0005e2000992187c */
[----:B-1----:R-:W-:Y:S02]  /*56850*/  VIADD R11, R248, 0x300000 ;  /* 0x00300000f80b7836 */ /* 0x002fe40000000000 */
[C---:B----4-:R-:W-:Y:S02]  /*56860*/  IMAD.WIDE R12, R6.reuse, 0x4, R206 ;  /* 0x00000004060c7825 */ /* 0x050fe400078e02ce */
[----:B------:R-:W4:Y:S04]  /*56870*/  LDL.LU.64 R206, [R1+0x8d8] ;  /* 0x0008d80001ce7983 */ /* 0x000f280000300a00 */
[----:B------:R-:W-:Y:S04]  /*56880*/  STL.64 [R1+0x1410], R246 ;  /* 0x001410f601007387 */ /* 0x000fe80000100a00 */
        /* <DEDUP_REMOVED lines=14> */
[----:B------:R1:W-:Y:S04]  /*56970*/  LDGSTS.E [R10+-0x7de00], desc[UR60][R218.64], P3 ;  /* 0x82200000da0a7fae */ /* 0x0003e8000992187c */
[----:B------:R1:W-:Y:S04]  /*56980*/  LDGSTS.E [R252+-0x7da00], desc[UR60][R16.64], P3 ;  /* 0x8260000010fc7fae */ /* 0x0003e8000992187c */
[----:B------:R3:W-:Y:S04]  /*56990*/  LDGSTS.E [R11+-0x7d600], desc[UR60][R246.64], P3 ;  /* 0x82a00000f60b7fae */ /* 0x0007e8000992187c */
[----:B------:R3:W-:Y:S01]  /*569a0*/  LDGSTS.E [R10+-0x7d200], desc[UR60][R244.64], P3 ;  /* 0x82e00000f40a7fae */ /* 0x0007e2000992187c */
[----:B-1----:R-:W-:-:S03]  /*569b0*/  IMAD.WIDE R218, R6, 0x4, R216 ;  /* 0x0000000406da7825 */ /* 0x002fc600078e02d8 */
[----:B------:R-:W2:Y:S04]  /*569c0*/  LDL.LU.64 R216, [R1+0x8b0] ;  /* 0x0008b00001d87983 */ /* 0x000ea80000300a00 */
[----:B------:R1:W-:Y:S04]  /*569d0*/  STL.64 [R1+0x13e8], R244 ;  /* 0x0013e8f401007387 */ /* 0x0003e80000100a00 */
[----:B------:R-:W-:Y:S04]  /*569e0*/  STL.64 [R1+0x13e0], R218 ;  /* 0x0013e0da01007387 */ /* 0x000fe80000100a00 */
[----:B------:R-:W2:Y:S01]  /*569f0*/  LDL.LU.64 R10, [R1+0x8a8] ;  /* 0x0008a800010a7983 */ /* 0x000ea20000300a00 */
[----:B------:R-:W-:-:S05]  /*56a00*/  VIADD R16, R248, 0x300000 ;  /* 0x00300000f8107836 */ /* 0x000fca0000000000 */
[----:B------:R4:W-:Y:S01]  /*56a10*/  LDGSTS.E [R16+-0x7ce00], desc[UR60][R218.64], P3 ;  /* 0x83200000da107fae */ /* 0x0009e2000992187c */
[----:B------:R-:W-:-:S05]  /*56a20*/  IMAD.WIDE R14, R6, 0x4, R14 ;  /* 0x00000004060e7825 */ /* 0x000fca00078e020e */
[----:B------:R4:W-:Y:S01]  /*56a30*/  STL.64 [R1+0x13d8], R14 ;  /* 0x0013d80e01007387 */ /* 0x0009e20000100a00 */
[----:B---3--:R-:W-:Y:S01]  /*56a40*/  IMAD.WIDE R246, R6, 0x4, R210 ;  /* 0x0000000406f67825 */ /* 0x008fe200078e02d2 */
[----:B-1----:R-:W-:Y:S02]  /*56a50*/  IADD3 R244, R248, 0x300000, RZ ;  /* 0x00300000f8f47810 */ /* 0x002fe40007ffe0ff */
[----:B------:R-:W3:Y:S04]  /*56a60*/  LDL.LU.64 R210, [R1+0x8a0] ;  /* 0x0008a00001d27983 */ /* 0x000ee80000300a00 */
[----:B------:R1:W-:Y:S04]  /*56a70*/  LDGSTS.E [R252+-0x7ca00], desc[UR60][R14.64], P3 ;  /* 0x836000000efc7fae */ /* 0x0003e8000992187c */
[----:B------:R2:W-:Y:S01]  /*56a80*/  LDGSTS.E [R244+-0x7c600], desc[UR60][R246.64], P3 ;  /* 0x83a00000f6f47fae */ /* 0x0005e2000992187c */
[----:B----4-:R-:W-:-:S03]  /*56a90*/  IMAD.WIDE R16, R6, 0x4, R206 ;  /* 0x0000000406107825 */ /* 0x010fc600078e02ce */
[----:B------:R-:W4:Y:S04]  /*56aa0*/  LDL.LU.64 R206, [R1+0x898] ;  /* 0x0008980001ce7983 */ /* 0x000f280000300a00 */
[----:B------:R-:W-:Y:S01]  /*56ab0*/  STL.64 [R1+0x13d0], R246 ;  /* 0x0013d0f601007387 */ /* 0x000fe20000100a00 */
[C---:B-1----:R-:W-:Y:S01]  /*56ac0*/  VIADD R15, R248.reuse, 0x300000 ;  /* 0x00300000f80f7836 */ /* 0x042fe20000000000 */
[----:B------:R-:W-:-:S04]  /*56ad0*/  IADD3 R14, R248, 0x300000, RZ ;  /* 0x00300000f80e7810 */ /* 0x000fc80007ffe0ff */
[----:B------:R-:W-:Y:S01]  /*56ae0*/  LDGSTS.E [R15+-0x7c200], desc[UR60][R16.64], P3 ;  /* 0x83e00000100f7fae */ /* 0x000fe2000992187c */
[----:B------:R-:W-:-:S03]  /*56af0*/  IMAD.WIDE R218, R6, 0x4, R214 ;  /* 0x0000000406da7825 */ /* 0x000fc600078e02d6 */
[----:B------:R-:W4:Y:S04]  /*56b00*/  LDL.LU.64 R214, [R1+0x890] ;  /* 0x0008900001d67983 */ /* 0x000f280000300a00 */
[----:B------:R1:W-:Y:S04]  /*56b10*/  STL.64 [R1+0x13c8], R16 ;  /* 0x0013c81001007387 */ /* 0x0003e80000100a00 */
[----:B------:R-:W-:Y:S04]  /*56b20*/  STL.64 [R1+0x13c0], R218 ;  /* 0x0013c0da01007387 */ /* 0x000fe80000100a00 */
        /* <DEDUP_REMOVED lines=14> */
[----:B------:R-:W-:-:S02]  /*56c10*/  IMAD.WIDE R218, R6, 0x4, R216 ;  /* 0x0000000406da7825 */ /* 0x000fc400078e02d8 */
[----:B------:R-:W2:Y:S04]  /*56c20*/  LDL.LU.64 R216, [R1+0x870] ;  /* 0x0008700001d87983 */ /* 0x000ea80000300a00 */
[----:B------:R1:W-:Y:S01]  /*56c30*/  STL.64 [R1+0x13a8], R14 ;  /* 0x0013a80e01007387 */ /* 0x0003e20000100a00 */
[----:B------:R-:W-:-:S03]  /*56c40*/  IMAD.WIDE R10, R6, 0x4, R10 ;  /* 0x00000004060a7825 */ /* 0x000fc600078e020a */
[----:B------:R-:W-:Y:S04]  /*56c50*/  STL.64 [R1+0x13a0], R218 ;  /* 0x0013a0da01007387 */ /* 0x000fe80000100a00 */
        /* <DEDUP_REMOVED lines=175> */
[----:B------:R1:W-:Y:S01]  /*57750*/  STL.64 [R1+0x1210], R244 ;  /* 0x001210f401007387 */ /* 0x0003e20000100a00 */
[----:B------:R-:W-:-:S03]  /*57760*/  VIADD R16, R248, 0x300000 ;  /* 0x00300000f8107836 */ /* 0x000fc60000000000 */
[----:B------:R-:W-:Y:S04]  /*57770*/  STL.64 [R1+0x11f8], R218 ;  /* 0x0011f8da01007387 */ /* 0x000fe80000100a00 */
[----:B------:R-:W2:Y:S04]  /*57780*/  LDL.LU.64 R10, [R1+0x698] ;  /* 0x00069800010a7983 */ /* 0x000ea80000300a00 */
        /* <DEDUP_REMOVED lines=11> */
[----:B-1----:R-:W-:Y:S01]  /*57840*/  VIADD R15, R248, 0x300000 ;  /* 0x00300000f80f7836 */ /* 0x002fe20000000000 */
        /* <DEDUP_REMOVED lines=20> */
[----:B------:R-:W-:Y:S01]  /*57990*/  IADD3 R12, R249, 0x300000, RZ ;  /* 0x00300000f90c7810 */ /* 0x000fe20007ffe0ff */
[----:B------:R-:W-:-:S03]  /*579a0*/  IMAD.WIDE R218, R6, 0x4, R216 ;  /* 0x0000000406da7825 */ /* 0x000fc600078e02d8 */
[----:B------:R-:W-:Y:S04]  /*579b0*/  LDGSTS.E [R13+-0x7f180], desc[UR60][R14.64], P3 ;  /* 0x80e800000e0d7fae */ /* 0x000fe8000992187c */
        /* <DEDUP_REMOVED lines=34> */
[----:B------:R-:W-:-:S04]  /*57be0*/  IMAD.WIDE R216, R6, 0x4, R216 ;  /* 0x0000000406d87825 */ /* 0x000fc800078e02d8 */
[----:B-1----:R-:W-:Y:S01]  /*57bf0*/  VIADD R16, R249, 0x300000 ;  /* 0x00300000f9107836 */ /* 0x002fe20000000000 */
[----:B------:R-:W-:Y:S04]  /*57c00*/  STL.64 [R1+0x1090], R244 ;  /* 0x001090f401007387 */ /* 0x000fe80000100a00 */
[----:B------:R1:W-:Y:S04]  /*57c10*/  STL.64 [R1+0x1078], R216 ;  /* 0x001078d801007387 */ /* 0x0003e80000100a00 */
[----:B------:R-:W2:Y:S04]  /*57c20*/  LDL.LU.64 R10, [R1+0x610] ;  /* 0x00061000010a7983 */ /* 0x000ea80000300a00 */
[----:B------:R1:W-:Y:S01]  /*57c30*/  LDGSTS.E [R16+-0x7cd80], desc[UR60][R216.64], P3 ;  /* 0x83280000d8107fae */ /* 0x0003e2000992187c */
[----:B------:R-:W-:-:S05]  /*57c40*/  IMAD.WIDE R14, R6, 0x4, R14 ;  /* 0x00000004060e7825 */ /* 0x000fca00078e020e */
[----:B------:R4:W-:Y:S01]  /*57c50*/  STL.64 [R1+0x1060], R14 ;  /* 0x0010600e01007387 */ /* 0x0009e20000100a00 */
[----:B-1----:R-:W-:-:S03]  /*57c60*/  IADD3 R216, R249, 0x300000, RZ ;  /* 0x00300000f9d87810 */ /* 0x002fc60007ffe0ff */
[----:B------:R1:W-:Y:S01]  /*57c70*/  LDGSTS.E [R252+-0x7c980], desc[UR60][R14.64], P3 ;  /* 0x836800000efc7fae */ /* 0x0003e2000992187c */
[----:B---3--:R-:W-:-:S03]  /*57c80*/  IMAD.WIDE R246, R6, 0x4, R210 ;  /* 0x0000000406f67825 */ /* 0x008fc600078e02d2 */
[----:B------:R-:W3:Y:S04]  /*57c90*/  LDL.LU.64 R210, [R1+0x608] ;  /* 0x0006080001d27983 */ /* 0x000ee80000300a00 */
[----:B------:R2:W-:Y:S01]  /*57ca0*/  LDGSTS.E [R216+-0x7c580], desc[UR60][R246.64], P3 ;  /* 0x83a80000f6d87fae */ /* 0x0005e2000992187c */
[----:B----4-:R-:W-:-:S03]  /*57cb0*/  IMAD.WIDE R244, R6, 0x4, R206 ;  /* 0x0000000406f47825 */ /* 0x010fc600078e02ce */
[----:B------:R-:W4:Y:S04]  /*57cc0*/  LDL.LU.64 R206, [R1+0x600] ;  /* 0x0006000001ce7983 */ /* 0x000f280000300a00 */
[----:B------:R2:W-:Y:S01]  /*57cd0*/  STL.64 [R1+0x1048], R246 ;  /* 0x001048f601007387 */ /* 0x0005e20000100a00 */
        /* <DEDUP_REMOVED lines=14> */
[----:B------:R3:W-:Y:S04]  /*57dc0*/  STL.64 [R1+0xfe8], R246 ;  /* 0x000fe8f601007387 */ /* 0x0007e80000100a00 */
[----:B------:R1:W-:Y:S04]  /*57dd0*/  LDGSTS.E [R14+-0x7bd80], desc[UR60][R16.64], P3 ;  /* 0x84280000100e7fae */ /* 0x0003e8000992187c */
[----:B------:R1:W-:Y:S04]  /*57de0*/  LDGSTS.E [R252+-0x7b980], desc[UR60][R12.64], P3 ;  /* 0x846800000cfc7fae */ /* 0x0003e8000992187c */
[----:B------:R3:W-:Y:S01]  /*57df0*/  LDGSTS.E [R14+-0x7b580], desc[UR60][R246.64], P3 ;  /* 0x84a80000f60e7fae */ /* 0x0007e2000992187c */
[----:B-1----:R-:W-:-:S04]  /*57e00*/  IMAD.WIDE R16, R6, 0x4, R218 ;  /* 0x0000000406107825 */ /* 0x002fc800078e02da */
[C---:B------:R-:W-:Y:S01]  /*57e10*/  VIADD R13, R249.reuse, 0x300000 ;  /* 0x00300000f90d7836 */ /* 0x040fe20000000000 */
[----:B------:R-:W2:Y:S01]  /*57e20*/  LDL.LU.64 R218, [R1+0x5d8] ;  /* 0x0005d80001da7983 */ /* 0x000ea20000300a00 */
[----:B------:R-:W-:-:S03]  /*57e30*/  IADD3 R12, R249, 0x300000, RZ ;  /* 0x00300000f90c7810 */ /* 0x000fc60007ffe0ff */
[----:B------:R1:W-:Y:S01]  /*57e40*/  STL.64 [R1+0xfd0], R244 ;  /* 0x000fd0f401007387 */ /* 0x0003e20000100a00 */
[----:B------:R-:W-:-:S03]  /*57e50*/  IMAD.WIDE R10, R6, 0x4, R10 ;  /* 0x00000004060a7825 */ /* 0x000fc600078e020a */
[----:B------:R-:W-:Y:S04]  /*57e60*/  STL.64 [R1+0xfb8], R16 ;  /* 0x000fb81001007387 */ /* 0x000fe80000100a00 */
[----:B------:R-:W2:Y:S04]  /*57e70*/  LDL.LU.64 R14, [R1+0x5d0] ;  /* 0x0005d000010e7983 */ /* 0x000ea80000300a00 */
[----:B------:R1:W-:Y:S04]  /*57e80*/  LDGSTS.E [R13+-0x7b180], desc[UR60][R244.64], P3 ;  /* 0x84e80000f40d7fae */ /* 0x0003e8000992187c */
[----:B------:R-:W-:Y:S04]  /*57e90*/  LDGSTS.E [R12+-0x7ad80], desc[UR60][R16.64], P3 ;  /* 0x85280000100c7fae */ /* 0x000fe8000992187c */
[----:B------:R1:W-:Y:S04]  /*57ea0*/  STL.64 [R1+0xfa0], R10 ;  /* 0x000fa00a01007387 */ /* 0x0003e80000100a00 */
[----:B------:R4:W-:Y:S01]  /*57eb0*/  LDGSTS.E [R252+-0x7a980], desc[UR60][R10.64], P3 ;  /* 0x856800000afc7fae */ /* 0x0009e2000992187c */
[----:B---3--:R-:W-:-:S03]  /*57ec0*/  IMAD.WIDE R246, R6, 0x4, R210 ;  /* 0x0000000406f67825 */ /* 0x008fc600078e02d2 */
[----:B------:R-:W3:Y:S01]  /*57ed0*/  LDL.LU.64 R210, [R1+0x5c8] ;  /* 0x0005c80001d27983 */ /* 0x000ee20000300a00 */
[C---:B-1----:R-:W-:Y:S01]  /*57ee0*/  VIADD R244, R249.reuse, 0x300000 ;  /* 0x00300000f9f47836 */ /* 0x042fe20000000000 */
[----:B----4-:R-:W-:-:S04]  /*57ef0*/  IADD3 R11, R249, 0x300000, RZ ;  /* 0x00300000f90b7810 */ /* 0x010fc80007ffe0ff */
[----:B------:R2:W-:Y:S01]  /*57f00*/  LDGSTS.E [R244+-0x7a580], desc[UR60][R246.64], P3 ;  /* 0x85a80000f6f47fae */ /* 0x0005e2000992187c */
[----:B------:R-:W-:-:S03]  /*57f10*/  IMAD.WIDE R12, R6, 0x4, R206 ;  /* 0x00000004060c7825 */ /* 0x000fc600078e02ce */
[----:B------:R-:W4:Y:S04]  /*57f20*/  LDL.LU.64 R206, [R1+0x5c0] ;  /* 0x0005c00001ce7983 */ /* 0x000f280000300a00 */
[----:B------:R-:W-:Y:S04]  /*57f30*/  STL.64 [R1+0xf88], R246 ;  /* 0x000f88f601007387 */ /* 0x000fe80000100a00 */
[----:B------:R1:W-:Y:S04]  /*57f40*/  STL.64 [R1+0xf70], R12 ;  /* 0x000f700c01007387 */ /* 0x0003e80000100a00 */
[----:B------:R-:W-:Y:S01]  /*57f50*/  LDGSTS.E [R11+-0x7a180], desc[UR60][R12.64], P3 ;  /* 0x85e800000c0b7fae */ /* 0x000fe2000992187c */
[----:B------:R-:W-:-:S03]  /*57f60*/  IMAD.WIDE R16, R6, 0x4, R216 ;  /* 0x0000000406107825 */ /* 0x000fc600078e02d8 */
[----:B------:R-:W4:Y:S01]  /*57f70*/  LDL.LU.64 R216, [R1+0x5b8] ;  /* 0x0005b80001d87983 */ /* 0x000f220000300a00 */
[----:B------:R-:W-:-:S05]  /*57f80*/  IMAD.WIDE R214, R6, 0x4, R214 ;  /* 0x0000000406d67825 */ /* 0x000fca00078e02d6 */
[----:B------:R-:W-:Y:S04]  /*57f90*/  STL.64 [R1+0xf58], R214 ;  /* 0x000f58d601007387 */ /* 0x000fe80000100a00 */
[----:B------:R2:W-:Y:S04]  /*57fa0*/  STL.64 [R1+0xeb8], R16 ;  /* 0x000eb81001007387 */ /* 0x0005e80000100a00 */
[----:B-1----:R-:W4:Y:S01]  /*57fb0*/  LDL.LU.64 R12, [R1+0x5b0] ;  /* 0x0005b000010c7983 */ /* 0x002f220000300a00 */
        /* <DEDUP_REMOVED lines=19> */
[----:B------:R4:W-:Y:S01]  /*580f0*/  LDGSTS.E [R252+-0x78980], desc[UR60][R14.64], P3 ;  /* 0x876800000efc7fae */ /* 0x0009e2000992187c */
[----:B-1----:R-:W-:-:S02]  /*58100*/  VIADD R218, R249, 0x300000 ;  /* 0x00300000f9da7836 */ /* 0x002fc40000000000 */
[C---:B---3--:R-:W-:Y:S02]  /*58110*/  IMAD.WIDE R246, R6.reuse, 0x4, R210 ;  /* 0x0000000406f67825 */ /* 0x048fe400078e02d2 */
[----:B------:R-:W3:Y:S04]  /*58120*/  LDL.LU.64 R210, [R1+0x588] ;  /* 0x0005880001d27983 */ /* 0x000ee80000300a00 */
[----:B------:R-:W3:Y:S04]  /*58130*/  LDL.LU.64 R214, [R1+0x580] ;  /* 0x0005800001d67983 */ /* 0x000ee80000300a00 */
[----:B------:R2:W-:Y:S04]  /*58140*/  STL.64 [R1+0xe78], R246 ;  /* 0x000e78f601007387 */ /* 0x0005e80000100a00 */
[----:B------:R2:W-:Y:S01]  /*58150*/  LDGSTS.E [R218+-0x78580], desc[UR60][R246.64], P3 ;  /* 0x87a80000f6da7fae */ /* 0x0005e2000992187c */
[----:B----4-:R-:W-:-:S03]  /*58160*/  IMAD.WIDE R244, R6, 0x4, R206 ;  /* 0x0000000406f47825 */ /* 0x010fc600078e02ce */
[----:B------:R-:W4:Y:S04]  /*58170*/  LDL.LU.64 R206, [R1+0x578] ;  /* 0x0005780001ce7983 */ /* 0x000f280000300a00 */
[----:B------:R-:W-:Y:S01]  /*58180*/  STL.64 [R1+0xe70], R244 ;  /* 0x000e70f401007387 */ /* 0x000fe20000100a00 */
[C---:B------:R-:W-:Y:S01]  /*58190*/  IADD3 R15, R249.reuse, 0x300000, RZ ;  /* 0x00300000f90f7810 */ /* 0x040fe20007ffe0ff */
[----:B------:R-:W-:-:S04]  /*581a0*/  VIADD R14, R249, 0x300000 ;  /* 0x00300000f90e7836 */ /* 0x000fc80000000000 */
[----:B------:R1:W-:Y:S01]  /*581b0*/  LDGSTS.E [R15+-0x78180], desc[UR60][R244.64], P3 ;  /* 0x87e80000f40f7fae */ /* 0x0003e2000992187c */
[----:B------:R-:W-:-:S05]  /*581c0*/  IMAD.WIDE R216, R6, 0x4, R216 ;  /* 0x0000000406d87825 */ /* 0x000fca00078e02d8 */
        /* <DEDUP_REMOVED lines=8> */
[----:B-1----:R-:W2:Y:S01]  /*58250*/  LDL.LU.64 R216, [R1+0x560] ;  /* 0x0005600001d87983 */ /* 0x002ea20000300a00 */
[----:B------:R-:W-:-:S03]  /*58260*/  IMAD.WIDE R244, R6, 0x4, R212 ;  /* 0x0000000406f47825 */ /* 0x000fc600078e02d4 */
[----:B------:R-:W-:Y:S04]  /*58270*/  STL.64 [R1+0xe48], R246 ;  /* 0x000e48f601007387 */ /* 0x000fe80000100a00 */
[----:B------:R-:W2:Y:S01]  /*58280*/  LDL.LU.64 R212, [R1+0x558] ;  /* 0x0005580001d47983 */ /* 0x000ea20000300a00 */
[----:B------:R-:W-:-:S03]  /*58290*/  IADD3 R13, R249, 0x300000, RZ ;  /* 0x00300000f90d7810 */ /* 0x000fc60007ffe0ff */
[----:B------:R1:W-:Y:S01]  /*582a0*/  STL.64 [R1+0xe40], R244 ;  /* 0x000e40f401007387 */ /* 0x0003e20000100a00 */
[----:B------:R-:W-:-:S03]  /*582b0*/  VIADD R12, R249, 0x300000 ;  /* 0x00300000f90c7836 */ /* 0x000fc60000000000 */
[----:B------:R-:W-:Y:S04]  /*582c0*/  LDGSTS.E [R14+-0x5f580], desc[UR60][R246.64], P3 ;  /* 0xa0a80000f60e7fae */ /* 0x000fe8000992187c */
[----:B------:R1:W-:Y:S01]  /*582d0*/  LDGSTS.E [R13+-0x5f180], desc[UR60][R244.64], P3 ;  /* 0xa0e80000f40d7fae */ /* 0x0003e2000992187c */
[----:B------:R-:W-:-:S05]  /*582e0*/  IMAD.WIDE R16, R6, 0x4, R16 ;  /* 0x0000000406107825 */ /* 0x000fca00078e0210 */
[----:B------:R-:W-:Y:S04]  /*582f0*/  STL.64 [R1+0xe38], R16 ;  /* 0x000e381001007387 */ /* 0x000fe80000100a00 */
[----:B------:R-:W2:Y:S01]  /*58300*/  LDL.LU.64 R14, [R1+0x548] ;  /* 0x00054800010e7983 */ /* 0x000ea20000300a00 */
[----:B------:R-:W-:-:S03]  /*58310*/  IMAD.WIDE R10, R6, 0x4, R10 ;  /* 0x00000004060a7825 */ /* 0x000fc600078e020a */
[----:B------:R3:W-:Y:S04]  /*58320*/  LDGSTS.E [R12+-0x5ed80], desc[UR60][R16.64], P3 ;  /* 0xa1280000100c7fae */ /* 0x0007e8000992187c */
[----:B------:R3:W-:Y:S01]  /*58330*/  STL.64 [R1+0xe30], R10 ;  /* 0x000e300a01007387 */ /* 0x0007e20000100a00 */
[----:B-1----:R-:W-:-:S03]  /*58340*/  IADD3 R244, R249, 0x300000, RZ ;  /* 0x00300000f9f47810 */ /* 0x002fc60007ffe0ff */
[----:B------:R1:W-:Y:S01]  /*58350*/  LDGSTS.E [R252+-0x5e980], desc[UR60][R10.64], P3 ;  /* 0xa16800000afc7fae */ /* 0x0003e2000992187c */
[----:B---3--:R-:W-:-:S04]  /*58360*/  IMAD.WIDE R246, R6, 0x4, R210 ;  /* 0x0000000406f67825 */ /* 0x008fc800078e02d2 */
[----:B------:R-:W-:Y:S01]  /*58370*/  IMAD.WIDE R12, R6, 0x4, R214 ;  /* 0x00000004060c7825 */ /* 0x000fe200078e02d6 */
[----:B------:R-:W3:Y:S04]  /*58380*/  LDL.LU.64 R210, [R1+0x538] ;  /* 0x0005380001d27983 */ /* 0x000ee80000300a00 */
[----:B------:R-:W-:Y:S04]  /*58390*/  STL.64 [R1+0xe28], R246 ;  /* 0x000e28f601007387 */ /* 0x000fe80000100a00 */
[----:B------:R-:W3:Y:S01]  /*583a0*/  LDL.LU.64 R214, [R1+0x520] ;  /* 0x0005200001d67983 */ /* 0x000ee20000300a00 */
[----:B-1----:R-:W-:-:S03]  /*583b0*/  VIADD R11, R249, 0x300000 ;  /* 0x00300000f90b7836 */ /* 0x002fc60000000000 */
[----:B------:R1:W-:Y:S04]  /*583c0*/  STL.64 [R1+0xe20], R12 ;  /* 0x000e200c01007387 */ /* 0x0003e80000100a00 */
[----:B------:R2:W-:Y:S04]  /*583d0*/  LDGSTS.E [R244+-0x5e580], desc[UR60][R246.64], P3 ;  /* 0xa1a80000f6f47fae */ /* 0x0005e8000992187c */
[----:B------:R-:W-:Y:S01]  /*583e0*/  LDGSTS.E [R11+-0x5e180], desc[UR60][R12.64], P3 ;  /* 0xa1e800000c0b7fae */ /* 0x000fe2000992187c */
[----:B----4-:R-:W-:-:S05]  /*583f0*/  IMAD.WIDE R206, R6, 0x4, R206 ;  /* 0x0000000406ce7825 */ /* 0x010fca00078e02ce */
[----:B------:R-:W-:Y:S01]  /*58400*/  STL.64 [R1+0xe18], R206 ;  /* 0x000e18ce01007387 */ /* 0x000fe20000100a00 */
[----:B------:R-:W-:-:S05]  /*58410*/  IADD3 R10, R249, 0x300000, RZ ;  /* 0x00300000f90a7810 */ /* 0x000fca0007ffe0ff */
[----:B------:R4:W-:Y:S01]  /*58420*/  LDGSTS.E [R10+-0x5dd80], desc[UR60][R206.64], P3 ;  /* 0xa2280000ce0a7fae */ /* 0x0009e2000992187c */
[----:B------:R-:W-:-:S03]  /*58430*/  IMAD.WIDE R16, R6, 0x4, R218 ;  /* 0x0000000406107825 */ /* 0x000fc600078e02da */
[----:B------:R-:W3:Y:S04]  /*58440*/  LDL.LU.64 R218, [R1+0x508] ;  /* 0x0005080001da7983 */ /* 0x000ee80000300a00 */
[----:B------:R4:W-:Y:S04]  /*58450*/  STL.64 [R1+0xe10], R16 ;  /* 0x000e101001007387 */ /* 0x0009e80000100a00 */
[----:B-1----:R-:W3:Y:S04]  /*58460*/  LDL.LU.64 R12, [R1+0x1f0] ;  /* 0x0001f000010c7983 */ /* 0x002ee80000300a00 */
[----:B------:R-:W-:Y:S01]  /*58470*/  LDGSTS.E [R252+-0x5d980], desc[UR60][R16.64], P3 ;  /* 0xa268000010fc7fae */ /* 0x000fe2000992187c */
[----:B--2---:R-:W-:-:S04]  /*58480*/  IMAD.WIDE R246, R6, 0x4, R208 ;  /* 0x0000000406f67825 */ /* 0x004fc800078e02d0 */
[----:B------:R-:W-:-:S04]  /*58490*/  IMAD.WIDE R244, R6, 0x4, R216 ;  /* 0x0000000406f47825 */ /* 0x000fc800078e02d8 */
[----:B------:R-:W-:Y:S01]  /*584a0*/  IMAD.WIDE R216, R6, 0x4, R212 ;  /* 0x0000000406d87825 */ /* 0x000fe200078e02d4 */
[----:B------:R-:W2:Y:S04]  /*584b0*/  LDL.LU.64 R208, [R1+0x1d8] ;  /* 0x0001d80001d07983 */ /* 0x000ea80000300a00 */
[----:B------:R-:W-:Y:S04]  /*584c0*/  STL.64 [R1+0xe08], R246 ;  /* 0x000e08f601007387 */ /* 0x000fe80000100a00 */
[----:B------:R-:W2:Y:S04]  /*584d0*/  LDL.LU.64 R212, [R1+0x1c0] ;  /* 0x0001c00001d47983 */ /* 0x000ea80000300a00 */
[----:B------:R-:W-:Y:S04]  /*584e0*/  STL.64 [R1+0xe00], R244 ;  /* 0x000e00f401007387 */ /* 0x000fe80000100a00 */
[----:B------:R-:W-:Y:S04]  /*584f0*/  STL.64 [R1+0xdf8], R216 ;  /* 0x000df8d801007387 */ /* 0x000fe80000100a00 */
[----:B----4-:R-:W4:Y:S01]  /*58500*/  LDL.LU.64 R16, [R1+0x1a8] ;  /* 0x0001a80001107983 */ /* 0x010f220000300a00 */
[----:B------:R-:W-:-:S03]  /*58510*/  VIADD R206, R249, 0x300000 ;  /* 0x00300000f9ce7836 */ /* 0x000fc60000000000 */
[----:B------:R3:W-:Y:S04]  /*58520*/  LDGSTS.E [R11+-0x5d580], desc[UR60][R246.64], P3 ;  /* 0xa2a80000f60b7fae */ /* 0x0007e8000992187c */
[----:B------:R1:W-:Y:S04]  /*58530*/  LDGSTS.E [R10+-0x5d180], desc[UR60][R244.64], P3 ;  /* 0xa2e80000f40a7fae */ /* 0x0003e8000992187c */
[----:B------:R1:W-:Y:S01]  /*58540*/  LDGSTS.E [R206+-0x5cd80], desc[UR60][R216.64], P3 ;  /* 0xa3280000d8ce7fae */ /* 0x0003e2000992187c */
[----:B------:R-:W-:-:S05]  /*58550*/  IMAD.WIDE R14, R6, 0x4, R14 ;  /* 0x00000004060e7825 */ /* 0x000fca00078e020e */
[----:B------:R1:W-:Y:S04]  /*58560*/  STL.64 [R1+0xdf0], R14 ;  /* 0x000df00e01007387 */ /* 0x0003e80000100a00 */
[----:B------:R-:W4:Y:S04]  /*58570*/  LDL.LU.64 R10, [R1+0x190] ;  /* 0x00019000010a7983 */ /* 0x000f280000300a00 */
[----:B------:R-:W-:Y:S04]  /*58580*/  LDGSTS.E [R252+-0x5c980], desc[UR60][R14.64], P3 ;  /* 0xa36800000efc7fae */ /* 0x000fe8000992187c */
[----:B-1----:R-:W4:Y:S01]  /*58590*/  LDL.LU.64 R14, [R1+0x178] ;  /* 0x00017800010e7983 */ /* 0x002f220000300a00 */
[----:B---3--:R-:W-:-:S04]  /*585a0*/  IMAD.WIDE R246, R6, 0x4, R210 ;  /* 0x0000000406f67825 */ /* 0x008fc800078e02d2 */
[----:B------:R-:W-:Y:S01]  /*585b0*/  IMAD.WIDE R244, R6, 0x4, R214 ;  /* 0x0000000406f47825 */ /* 0x000fe200078e02d6 */
[----:B------:R-:W3:Y:S04]  /*585c0*/  LDL.LU.64 R210, [R1+0x160] ;  /* 0x0001600001d27983 */ /* 0x000ee80000300a00 */
[----:B------:R-:W-:Y:S04]  /*585d0*/  STL.64 [R1+0xde8], R246 ;  /* 0x000de8f601007387 */ /* 0x000fe80000100a00 */
[----:B------:R-:W3:Y:S04]  /*585e0*/  LDL.LU.64 R214, [R1+0x148] ;  /* 0x0001480001d67983 */ /* 0x000ee80000300a00 */
[----:B------:R2:W-:Y:S04]  /*585f0*/  LDGSTS.E [R206+-0x5c580], desc[UR60][R246.64], P3 ;  /* 0xa3a80000f6ce7fae */ /* 0x0005e8000992187c */
[----:B------:R-:W-:Y:S01]  /*58600*/  STL.64 [R1+0xde0], R244 ;  /* 0x000de0f401007387 */ /* 0x000fe20000100a00 */
[C---:B------:R-:W-:Y:S01]  /*58610*/  IADD3 R217, R249.reuse, 0x300000, RZ ;  /* 0x00300000f9d97810 */ /* 0x040fe20007ffe0ff */
[----:B------:R-:W-:-:S04]  /*58620*/  VIADD R216, R249, 0x300000 ;  /* 0x00300000f9d87836 */ /* 0x000fc80000000000 */
[----:B------:R1:W-:Y:S01]  /*58630*/  LDGSTS.E [R217+-0x5c180], desc[UR60][R244.64], P3 ;  /* 0xa3e80000f4d97fae */ /* 0x0003e2000992187c */
[----:B------:R-:W-:-:S05]  /*58640*/  IMAD.WIDE R218, R6, 0x4, R218 ;  /* 0x0000000406da7825 */ /* 0x000fca00078e02da */
[----:B------:R1:W-:Y:S04]  /*58650*/  STL.64 [R1+0xdd8], R218 ;  /* 0x000dd8da01007387 */ /* 0x0003e80000100a00 */
[----:B------:R-:W3:Y:S01]  /*58660*/  LDL.LU.64 R206, [R1+0x130] ;  /* 0x0001300001ce7983 */ /* 0x000ee20000300a00 */
[----:B------:R-:W-:-:S03]  /*58670*/  IMAD.WIDE R12, R6, 0x4, R12 ;  /* 0x00000004060c7825 */ /* 0x000fc600078e020c */
[----:B------:R-:W-:Y:S04]  /*58680*/  LDGSTS.E [R216+-0x5bd80], desc[UR60][R218.64], P3 ;  /* 0xa4280000dad87fae */ /* 0x000fe8000992187c */
[----:B------:R4:W-:Y:S04]  /*58690*/  STL.64 [R1+0xdd0], R12 ;  /* 0x000dd00c01007387 */ /* 0x0009e80000100a00 */
[----:B------:R4:W-:Y:S04]  /*586a0*/  LDGSTS.E [R252+-0x5b980], desc[UR60][R12.64], P3 ;  /* 0xa46800000cfc7fae */ /* 0x0009e8000992187c */
[----:B-1----:R-:W3:Y:S01]  /*586b0*/  LDL.LU.64 R218, [R1+0x118] ;  /* 0x0001180001da7983 */ /* 0x002ee20000300a00 */
[----:B--2---:R-:W-:-:S04]  /*586c0*/  IMAD.WIDE R246, R6, 0x4, R208 ;  /* 0x0000000406f67825 */ /* 0x004fc800078e02d0 */
[C---:B------:R-:W-:Y:S01]  /*586d0*/  IMAD.WIDE R244, R6.reuse, 0x4, R212 ;  /* 0x0000000406f47825 */ /* 0x040fe200078e02d4 */
[----:B------:R-:W2:Y:S04]  /*586e0*/  LDL.LU.64 R208, [R1+0x100] ;  /* 0x0001000001d07983 */ /* 0x000ea80000300a00 */
[----:B------:R1:W-:Y:S01]  /*586f0*/  STL.64 [R1+0xdc8], R246 ;  /* 0x000dc8f601007387 */ /* 0x0003e20000100a00 */
[----:B----4-:R-:W-:-:S03]  /*58700*/  IMAD.WIDE R16, R6, 0x4, R16 ;  /* 0x0000000406107825 */ /* 0x010fc600078e0210 */
[----:B------:R-:W4:Y:S04]  /*58710*/  LDL.LU.64 R212, [R1+0xe8] ;  /* 0x0000e80001d47983 */ /* 0x000f280000300a00 */
[----:B------:R-:W-:Y:S04]  /*58720*/  STL.64 [R1+0xdc0], R244 ;  /* 0x000dc0f401007387 */ /* 0x000fe80000100a00 */
[----:B------:R1:W-:Y:S04]  /*58730*/  LDGSTS.E [R216+-0x5b580], desc[UR60][R246.64], P3 ;  /* 0xa4a80000f6d87fae */ /* 0x0003e8000992187c */
[----:B------:R3:W-:Y:S04]  /*58740*/  STL.64 [R1+0xdb8], R16 ;  /* 0x000db81001007387 */ /* 0x0007e80000100a00 */
[----:B------:R-:W2:Y:S01]  /*58750*/  LDL.LU.64 R216, [R1+0xd0] ;  /* 0x0000d00001d87983 */ /* 0x000ea20000300a00 */
[C---:B------:R-:W-:Y:S01]  /*58760*/  IADD3 R13, R249.reuse, 0x300000, RZ ;  /* 0x00300000f90d7810 */ /* 0x040fe20007ffe0ff */
[----:B------:R-:W-:-:S04]  /*58770*/  VIADD R12, R249, 0x300000 ;  /* 0x00300000f90c7836 */ /* 0x000fc80000000000 */
[----:B------:R-:W-:Y:S04]  /*58780*/  LDGSTS.E [R13+-0x5b180], desc[UR60][R244.64], P3 ;  /* 0xa4e80000f40d7fae */ /* 0x000fe8000992187c */
[----:B------:R3:W-:Y:S01]  /*58790*/  LDGSTS.E [R12+-0x5ad80], desc[UR60][R16.64], P3 ;  /* 0xa5280000100c7fae */ /* 0x0007e2000992187c */
[----:B------:R-:W-:-:S05]  /*587a0*/  IMAD.WIDE R10, R6, 0x4, R10 ;  /* 0x00000004060a7825 */ /* 0x000fca00078e020a */
[----:B------:R3:W-:Y:S04]  /*587b0*/  STL.64 [R1+0xdb0], R10 ;  /* 0x000db00a01007387 */ /* 0x0007e80000100a00 */
[----:B------:R3:W-:Y:S01]  /*587c0*/  LDGSTS.E [R252+-0x5a980], desc[UR60][R10.64], P3 ;  /* 0xa56800000afc7fae */ /* 0x0007e2000992187c */
[----:B-1----:R-:W-:-:S04]  /*587d0*/  IMAD.WIDE R246, R6, 0x4, R14 ;  /* 0x0000000406f67825 */ /* 0x002fc800078e020e */
[----:B---3--:R-:W-:-:S04]  /*587e0*/  IMAD.WIDE R16, R6, 0x4, R210 ;  /* 0x0000000406107825 */ /* 0x008fc800078e02d2 */
[----:B------:R-:W-:Y:S01]  /*587f0*/  IMAD.WIDE R14, R6, 0x4, R214 ;  /* 0x00000004060e7825 */ /* 0x000fe200078e02d6 */
[----:B------:R-:W3:Y:S04]  /*58800*/  LDL.LU.64 R210, [R1+0xb8] ;  /* 0x0000b80001d27983 */ /* 0x000ee80000300a00 */
[----:B------:R1:W-:Y:S04]  /*58810*/  STL.64 [R1+0xda8], R246 ;  /* 0x000da8f601007387 */ /* 0x0003e80000100a00 */
[----:B------:R-:W3:Y:S04]  /*58820*/  LDL.LU.64 R214, [R1+0xa0] ;  /* 0x0000a00001d67983 */ /* 0x000ee80000300a00 */
[----:B------:R4:W-:Y:S04]  /*58830*/  STL.64 [R1+0xda0], R16 ;  /* 0x000da01001007387 */ /* 0x0009e80000100a00 */
[----:B------:R2:W-:Y:S01]  /*58840*/  STL.64 [R1+0xd98], R14 ;  /* 0x000d980e01007387 */ /* 0x0005e20000100a00 */
[----:B------:R-:W-:-:S05]  /*58850*/  IADD3 R244, R249, 0x300000, RZ ;  /* 0x00300000f9f47810 */ /* 0x000fca0007ffe0ff */
[----:B------:R1:W-:Y:S04]  /*58860*/  LDGSTS.E [R244+-0x5a580], desc[UR60][R246.64], P3 ;  /* 0xa5a80000f6f47fae */ /* 0x0003e8000992187c */
[----:B------:R4:W-:Y:S04]  /*58870*/  LDGSTS.E [R13+-0x5a180], desc[UR60][R16.64], P3 ;  /* 0xa5e80000100d7fae */ /* 0x0009e8000992187c */
[----:B------:R2:W-:Y:S01]  /*58880*/  LDGSTS.E [R12+-0x59d80], desc[UR60][R14.64], P3 ;  /* 0xa62800000e0c7fae */ /* 0x0005e2000992187c */
[----:B------:R-:W-:-:S03]  /*58890*/  IMAD.WIDE R10, R6, 0x4, R206 ;  /* 0x00000004060a7825 */ /* 0x000fc600078e02ce */
[----:B------:R-:W3:Y:S04]  /*588a0*/  LDL.LU.64 R206, [R1+0x500] ;  /* 0x0005000001ce7983 */ /* 0x000ee80000300a00 */
[----:B------:R2:W-:Y:S04]  /*588b0*/  STL.64 [R1+0xd90], R10 ;  /* 0x000d900a01007387 */ /* 0x0005e80000100a00 */
[----:B------:R-:W3:Y:S04]  /*588c0*/  LDL.LU.64 R12, [R1+0x4f0] ;  /* 0x0004f000010c7983 */ /* 0x000ee80000300a00 */
[----:B------:R2:W-:Y:S01]  /*588d0*/  LDGSTS.E [R252+-0x59980], desc[UR60][R10.64], P3 ;  /* 0xa66800000afc7fae */ /* 0x0005e2000992187c */
[----:B-1----:R-:W-:-:S04]  /*588e0*/  IMAD.WIDE R246, R6, 0x4, R218 ;  /* 0x0000000406f67825 */ /* 0x002fc800078e02da */
[----:B----4-:R-:W-:-:S04]  /*588f0*/  IMAD.WIDE R16, R6, 0x4, R212 ;  /* 0x0000000406107825 */ /* 0x010fc800078e02d4 */
[----:B--2---:R-:W-:-:S04]  /*58900*/  IMAD.WIDE R218, R6, 0x4, R208 ;  /* 0x0000000406da7825 */ /* 0x004fc800078e02d0 */
[----:B------:R-:W-:Y:S01]  /*58910*/  IMAD.WIDE R14, R6, 0x4, R216 ;  /* 0x00000004060e7825 */ /* 0x000fe200078e02d8 */
[----:B------:R-:W2:Y:S04]  /*58920*/  LDL.LU.64 R208, [R1+0x4e0] ;  /* 0x0004e00001d07983 */ /* 0x000ea80000300a00 */
[----:B------:R3:W-:Y:S04]  /*58930*/  STL.64 [R1+0xd88], R246 ;  /* 0x000d88f601007387 */ /* 0x0007e80000100a00 */
[----:B------:R-:W4:Y:S04]  /*58940*/  LDL.LU.64 R212, [R1+0x4d0] ;  /* 0x0004d00001d47983 */ /* 0x000f280000300a00 */
[----:B------:R-:W-:Y:S04]  /*58950*/  STL.64 [R1+0xd80], R218 ;  /* 0x000d80da01007387 */ /* 0x000fe80000100a00 */
[----:B------:R1:W-:Y:S04]  /*58960*/  STL.64 [R1+0xd78], R16 ;  /* 0x000d781001007387 */ /* 0x0003e80000100a00 */
[----:B------:R-:W4:Y:S01]  /*58970*/  LDL.LU.64 R216, [R1+0x4c0] ;  /* 0x0004c00001d87983 */ /* 0x000f220000300a00 */
[C---:B------:R-:W-:Y:S01]  /*58980*/  VIADD R11, R249.reuse, 0x300000 ;  /* 0x00300000f90b7836 */ /* 0x040fe20000000000 */
[----:B------:R-:W-:-:S02]  /*58990*/  IADD3 R10, R249, 0x300000, RZ ;  /* 0x00300000f90a7810 */ /* 0x000fc40007ffe0ff */
[----:B------:R3:W-:Y:S04]  /*589a0*/  LDGSTS.E [R244+-0x59580], desc[UR60][R246.64], P3 ;  /* 0xa6a80000f6f47fae */ /* 0x0007e8000992187c */
[----:B------:R-:W-:Y:S04]  /*589b0*/  LDGSTS.E [R11+-0x59180], desc[UR60][R218.64], P3 ;  /* 0xa6e80000da0b7fae */ /* 0x000fe8000992187c */
[----:B------:R1:W-:Y:S04]  /*589c0*/  STL.64 [R1+0xd70], R14 ;  /* 0x000d700e01007387 */ /* 0x0003e80000100a00 */
[----:B------:R1:W-:Y:S04]  /*589d0*/  LDGSTS.E [R10+-0x58d80], desc[UR60][R16.64], P3 ;  /* 0xa7280000100a7fae */ /* 0x0003e8000992187c */
[----:B------:R1:W-:Y:S04]  /*589e0*/  LDGSTS.E [R252+-0x58980], desc[UR60][R14.64], P3 ;  /* 0xa76800000efc7fae */ /* 0x0003e8000992187c */
[----:B------:R-:W4:Y:S04]  /*589f0*/  LDL.LU.64 R10, [R1+0x4b0] ;  /* 0x0004b000010a7983 */ /* 0x000f280000300a00 */
[----:B------:R-:W-:Y:S01]  /*58a00*/  STL.64 [R1+0x4af0], R248 ;  /* 0x004af0f801007387 */ /* 0x000fe20000100a00 */
[----:B---3--:R-:W-:-:S03]  /*58a10*/  IMAD.WIDE R246, R6, 0x4, R210 ;  /* 0x0000000406f67825 */ /* 0x008fc600078e02d2 */
[----:B------:R-:W3:Y:S01]  /*58a20*/  LDL.LU.64 R210, [R1+0x4a0] ;  /* 0x0004a00001d27983 */ /* 0x000ee20000300a00 */
[----:B-1----:R-:W-:-:S03]  /*58a30*/  IMAD.WIDE R16, R6, 0x4, R214 ;  /* 0x0000000406107825 */ /* 0x002fc600078e02d6 */
[----:B------:R-:W3:Y:S04]  /*58a40*/  LDL.LU.64 R214, [R1+0x490] ;  /* 0x0004900001d67983 */ /* 0x000ee80000300a00 */
[----:B------:R-:W-:Y:S01]  /*58a50*/  STL.64 [R1+0xd68], R246 ;  /* 0x000d68f601007387 */ /* 0x000fe20000100a00 */
[----:B------:R-:W-:-:S03]  /*58a60*/  VIADD R15, R249, 0x300000 ;  /* 0x00300000f90f7836 */ /* 0x000fc60000000000 */
[----:B------:R2:W-:Y:S01]  /*58a70*/  LDGSTS.E [R244+-0x58580], desc[UR60][R246.64], P3 ;  /* 0xa7a80000f6f47fae */ /* 0x0005e2000992187c */
[----:B------:R-:W-:-:S03]  /*58a80*/  IADD3 R14, R250, 0x300000, RZ ;  /* 0x00300000fa0e7810 */ /* 0x000fc60007ffe0ff */
[----:B------:R-:W-:Y:S01]  /*58a90*/  LDGSTS.E [R15+-0x58180], desc[UR60][R16.64], P3 ;  /* 0xa7e80000100f7fae */ /* 0x000fe2000992187c */
[----:B------:R-:W-:-:S03]  /*58aa0*/  IMAD.WIDE R218, R6, 0x4, R206 ;  /* 0x0000000406da7825 */ /* 0x000fc600078e02ce */
[----:B------:R-:W3:Y:S04]  /*58ab0*/  LDL.LU.64 R206, [R1+0x480] ;  /* 0x0004800001ce7983 */ /* 0x000ee80000300a00 */
[----:B------:R1:W-:Y:S01]  /*58ac0*/  STL.64 [R1+0xd60], R16 ;  /* 0x000d601001007387 */ /* 0x0003e20000100a00 */
[----:B------:R-:W-:-:S03]  /*58ad0*/  IMAD.WIDE R12, R6, 0x4, R12 ;  /* 0x00000004060c7825 */ /* 0x000fc600078e020c */
[----:B------:R4:W-:Y:S04]  /*58ae0*/  STL.64 [R1+0xd58], R218 ;  /* 0x000d58da01007387 */ /* 0x0009e80000100a00 */
[----:B------:R4:W-:Y:S04]  /*58af0*/  LDGSTS.E [R14+-0x7fd00], desc[UR60][R218.64], P3 ;  /* 0x80300000da0e7fae */ /* 0x0009e8000992187c */
[----:B-1----:R-:W3:Y:S04]  /*58b00*/  LDL.LU.64 R16, [R1+0x470] ;  /* 0x0004700001107983 */ /* 0x002ee80000300a00 */
[----:B------:R1:W-:Y:S01]  /*58b10*/  STL.64 [R1+0xd50], R12 ;  /* 0x000d500c01007387 */ /* 0x0003e20000100a00 */
[----:B--2---:R-:W-:-:S03]  /*58b20*/  IMAD.WIDE R246, R6, 0x4, R208 ;  /* 0x0000000406f67825 */ /* 0x004fc600078e02d0 */
[----:B------:R-:W2:Y:S01]  /*58b30*/  LDL.LU.64 R208, [R1+0x460] ;  /* 0x0004600001d07983 */ /* 0x000ea20000300a00 */
[----:B----4-:R-:W-:-:S03]  /*58b40*/  IMAD.WIDE R14, R6, 0x4, R212 ;  /* 0x00000004060e7825 */ /* 0x010fc600078e02d4 */
[----:B------:R-:W4:Y:S04]  /*58b50*/  LDL.LU.64 R212, [R1+0x450] ;  /* 0x0004500001d47983 */ /* 0x000f280000300a00 */
[----:B------:R3:W-:Y:S01]  /*58b60*/  STL.64 [R1+0xd48], R246 ;  /* 0x000d48f601007387 */ /* 0x0007e20000100a00 */
[----:B------:R-:W-:-:S03]  /*58b70*/  IMAD.WIDE R218, R6, 0x4, R216 ;  /* 0x0000000406da7825 */ /* 0x000fc600078e02d8 */
[----:B------:R-:W4:Y:S01]  /*58b80*/  LDL.LU.64 R216, [R1+0x440] ;  /* 0x0004400001d87983 */ /* 0x000f220000300a00 */
[C---:B------:R-:W-:Y:S01]  /*58b90*/  VIADD R252, R250.reuse, 0x300000 ;  /* 0x00300000fafc7836 */ /* 0x040fe20000000000 */
[----:B------:R-:W-:-:S04]  /*58ba0*/  IADD3 R244, R250, 0x300000, RZ ;  /* 0x00300000faf47810 */ /* 0x000fc80007ffe0ff */
[----:B------:R1:W-:Y:S04]  /*58bb0*/  LDGSTS.E [R252+-0x7f900], desc[UR60][R12.64], P3 ;  /* 0x807000000cfc7fae */ /* 0x0003e8000992187c */
[----:B------:R3:W-:Y:S04]  /*58bc0*/  STL.64 [R1+0xd40], R14 ;  /* 0x000d400e01007387 */ /* 0x0007e80000100a00 */
[----:B------:R3:W-:Y:S04]  /*58bd0*/  LDGSTS.E [R244+-0x7f500], desc[UR60][R246.64], P3 ;  /* 0x80b00000f6f47fae */ /* 0x0007e8000992187c */
[----:B------:R-:W-:Y:S01]  /*58be0*/  STL.64 [R1+0xd38], R218 ;  /* 0x000d38da01007387 */ /* 0x000fe20000100a00 */
[----:B-1----:R-:W-:-:S02]  /*58bf0*/  VIADD R13, R250, 0x300000 ;  /* 0x00300000fa0d7836 */ /* 0x002fc40000000000 */
[----:B------:R-:W-:-:S03]  /*58c00*/  IMAD.WIDE R10, R6, 0x4, R10 ;  /* 0x00000004060a7825 */ /* 0x000fc600078e020a */
[----:B------:R-:W-:Y:S01]  /*58c10*/  LDGSTS.E [R13+-0x7f100], desc[UR60][R14.64], P3 ;  /* 0x80f000000e0d7fae */ /* 0x000fe2000992187c */
[----:B------:R-:W-:Y:S01]  /*58c20*/  IADD3 R12, R250, 0x300000, RZ ;  /* 0x00300000fa0c7810 */ /* 0x000fe20007ffe0ff */
[----:B---3--:R-:W-:-:S04]  /*58c30*/  IMAD.WIDE R246, R6, 0x4, R210 ;  /* 0x0000000406f67825 */ /* 0x008fc800078e02d2 */
[----:B------:R1:W-:Y:S04]  /*58c40*/  LDGSTS.E [R12+-0x7ed00], desc[UR60][R218.64], P3 ;  /* 0x81300000da0c7fae */ /* 0x0003e8000992187c */
[----:B------:R3:W-:Y:S04]  /*58c50*/  LDGSTS.E [R252+-0x7e900], desc[UR60][R10.64], P3 ;  /* 0x817000000afc7fae */ /* 0x0007e8000992187c */
[----:B------:R2:W-:Y:S04]  /*58c60*/  LDGSTS.E [R244+-0x7e500], desc[UR60][R246.64], P3 ;  /* 0x81b00000f6f47fae */ /* 0x0005e8000992187c */
[----:B------:R-:W4:Y:S04]  /*58c70*/  LDL.LU.64 R14, [R1+0x430] ;  /* 0x00043000010e7983 */ /* 0x000f280000300a00 */
[----:B------:R3:W-:Y:S04]  /*58c80*/  STL.64 [R1+0xd30], R10 ;  /* 0x000d300a01007387 */ /* 0x0007e80000100a00 */
[----:B------:R-:W4:Y:S01]  /*58c90*/  LDL.LU.64 R210, [R1+0x420] ;  /* 0x0004200001d27983 */ /* 0x000f220000300a00 */
[----:B-1----:R-:W-:-:S03]  /*58ca0*/  IMAD.WIDE R12, R6, 0x4, R214 ;  /* 0x00000004060c7825 */ /* 0x002fc600078e02d6 */
[----:B------:R-:W4:Y:S04]  /*58cb0*/  LDL.LU.64 R214, [R1+0x410] ;  /* 0x0004100001d67983 */ /* 0x000f280000300a00 */
[----:B------:R-:W-:Y:S01]  /*58cc0*/  STL.64 [R1+0xd28], R246 ;  /* 0x000d28f601007387 */ /* 0x000fe20000100a00 */
[C---:B---3--:R-:W-:Y:S01]  /*58cd0*/  VIADD R11, R250.reuse, 0x300000 ;  /* 0x00300000fa0b7836 */ /* 0x048fe20000000000 */
[----:B------:R-:W-:-:S04]  /*58ce0*/  IADD3 R10, R250, 0x300000, RZ ;  /* 0x00300000fa0a7810 */ /* 0x000fc80007ffe0ff */
[----:B------:R-:W-:Y:S01]  /*58cf0*/  LDGSTS.E [R11+-0x7e100], desc[UR60][R12.64], P3 ;  /* 0x81f000000c0b7fae */ /* 0x000fe2000992187c */
[----:B------:R-:W-:-:S03]  /*58d00*/  IMAD.WIDE R218, R6, 0x4, R206 ;  /* 0x0000000406da7825 */ /* 0x000fc600078e02ce */
[----:B------:R-:W3:Y:S04]  /*58d10*/  LDL.LU.64 R206, [R1+0x400] ;  /* 0x0004000001ce7983 */ /* 0x000ee80000300a00 */
[----:B------:R1:W-:Y:S04]  /*58d20*/  STL.64 [R1+0xd20], R12 ;  /* 0x000d200c01007387 */ /* 0x0003e80000100a00 */
[----:B------:R4:W-:Y:S04]  /*58d30*/  STL.64 [R1+0xd18], R218 ;  /* 0x000d18da01007387 */ /* 0x0009e80000100a00 */
[----:B------:R4:W-:Y:S01]  /*58d40*/  LDGSTS.E [R10+-0x7dd00], desc[UR60][R218.64], P3 ;  /* 0x82300000da0a7fae */ /* 0x0009e2000992187c */
[----:B------:R-:W-:-:S03]  /*58d50*/  IMAD.WIDE R16, R6, 0x4, R16 ;  /* 0x0000000406107825 */ /* 0x000fc600078e0210 */
[----:B-1----:R-:W3:Y:S04]  /*58d60*/  LDL.LU.64 R12, [R1+0x3f0] ;  /* 0x0003f000010c7983 */ /* 0x002ee80000300a00 */
[----:B------:R1:W-:Y:S04]  /*58d70*/  STL.64 [R1+0xd10], R16 ;  /* 0x000d101001007387 */ /* 0x0003e80000100a00 */
[----:B------:R1:W-:Y:S01]  /*58d80*/  LDGSTS.E [R252+-0x7d900], desc[UR60][R16.64], P3 ;  /* 0x8270000010fc7fae */ /* 0x0003e2000992187c */
[----:B--2---:R-:W-:-:S03]  /*58d90*/  IMAD.WIDE R246, R6, 0x4, R208 ;  /* 0x0000000406f67825 */ /* 0x004fc600078e02d0 */
[----:B------:R-:W2:Y:S01]  /*58da0*/  LDL.LU.64 R208, [R1+0x3e0] ;  /* 0x0003e00001d07983 */ /* 0x000ea20000300a00 */
[----:B----4-:R-:W-:-:S03]  /*58db0*/  IMAD.WIDE R244, R6, 0x4, R212 ;  /* 0x0000000406f47825 */ /* 0x010fc600078e02d4 */
[----:B------:R-:W4:Y:S04]  /*58dc0*/  LDL.LU.64 R212, [R1+0x3d0] ;  /* 0x0003d00001d47983 */ /* 0x000f280000300a00 */
[----:B------:R-:W-:Y:S01]  /*58dd0*/  STL.64 [R1+0xd08], R246 ;  /* 0x000d08f601007387 */ /* 0x000fe20000100a00 */
[----:B------:R-:W-:-:S03]  /*58de0*/  IMAD.WIDE R218, R6, 0x4, R216 ;  /* 0x0000000406da7825 */ /* 0x000fc600078e02d8 */
[----:B------:R-:W-:Y:S04]  /*58df0*/  LDGSTS.E [R11+-0x7d500], desc[UR60][R246.64], P3 ;  /* 0x82b00000f60b7fae */ /* 0x000fe8000992187c */
[----:B------:R-:W4:Y:S04]  /*58e00*/  LDL.LU.64 R216, [R1+0x3c0] ;  /* 0x0003c00001d87983 */ /* 0x000f280000300a00 */
[----:B------:R1:W-:Y:S04]  /*58e10*/  STL.64 [R1+0xd00], R244 ;  /* 0x000d00f401007387 */ /* 0x0003e80000100a00 */
[----:B------:R-:W-:Y:S04]  /*58e20*/  STL.64 [R1+0xcf8], R218 ;  /* 0x000cf8da01007387 */ /* 0x000fe80000100a00 */
[----:B------:R1:W-:Y:S02]  /*58e30*/  LDGSTS.E [R10+-0x7d100], desc[UR60][R244.64], P3 ;  /* 0x82f00000f40a7fae */ /* 0x0003e4000992187c */
[----:B-1----:R-:W-:-:S05]  /*58e40*/  VIADD R16, R250, 0x300000 ;  /* 0x00300000fa107836 */ /* 0x002fca0000000000 */
[----:B------:R1:W-:Y:S04]  /*58e50*/  LDGSTS.E [R16+-0x7cd00], desc[UR60][R218.64], P3 ;  /* 0x83300000da107fae */ /* 0x0003e8000992187c */
[----:B------:R-:W4:Y:S01]  /*58e60*/  LDL.LU.64 R10, [R1+0x3b0] ;  /* 0x0003b000010a7983 */ /* 0x000f220000300a00 */
[----:B------:R-:W-:Y:S01]  /*58e70*/  IADD3 R244, R250, 0x300000, RZ ;  /* 0x00300000faf47810 */ /* 0x000fe20007ffe0ff */
[----:B------:R-:W-:-:S04]  /*58e80*/  IMAD.WIDE R14, R6, 0x4, R14 ;  /* 0x00000004060e7825 */ /* 0x000fc800078e020e */
[C---:B------:R-:W-:Y:S01]  /*58e90*/  IMAD.WIDE R246, R6.reuse, 0x4, R210 ;  /* 0x0000000406f67825 */ /* 0x040fe200078e02d2 */
[----:B------:R1:W-:Y:S04]  /*58ea0*/  STL.64 [R1+0xcf0], R14 ;  /* 0x000cf00e01007387 */ /* 0x0003e80000100a00 */
[----:B------:R-:W4:Y:S01]  /*58eb0*/  LDL.LU.64 R210, [R1+0x3a0] ;  /* 0x0003a00001d27983 */ /* 0x000f220000300a00 */
[----:B-1----:R-:W-:-:S03]  /*58ec0*/  IMAD.WIDE R16, R6, 0x4, R214 ;  /* 0x0000000406107825 */ /* 0x002fc600078e02d6 */
[----:B------:R1:W-:Y:S04]  /*58ed0*/  LDGSTS.E [R252+-0x7c900], desc[UR60][R14.64], P3 ;  /* 0x837000000efc7fae */ /* 0x0003e8000992187c */
[----:B------:R-:W4:Y:S04]  /*58ee0*/  LDL.LU.64 R214, [R1+0x390] ;  /* 0x0003900001d67983 */ /* 0x000f280000300a00 */
[----:B------:R-:W-:Y:S04]  /*58ef0*/  STL.64 [R1+0xce8], R246 ;  /* 0x000ce8f601007387 */ /* 0x000fe80000100a00 */
[----:B------:R2:W-:Y:S01]  /*58f00*/  LDGSTS.E [R244+-0x7c500], desc[UR60][R246.64], P3 ;  /* 0x83b00000f6f47fae */ /* 0x0005e2000992187c */
[C---:B-1----:R-:W-:Y:S01]  /*58f10*/  VIADD R15, R250.reuse, 0x300000 ;  /* 0x00300000fa0f7836 */ /* 0x042fe20000000000 */
[----:B------:R-:W-:-:S04]  /*58f20*/  IADD3 R14, R250, 0x300000, RZ ;  /* 0x00300000fa0e7810 */ /* 0x000fc80007ffe0ff */
[----:B------:R-:W-:Y:S01]  /*58f30*/  LDGSTS.E [R15+-0x7c100], desc[UR60][R16.64], P3 ;  /* 0x83f00000100f7fae */ /* 0x000fe2000992187c */
[----:B---3--:R-:W-:-:S03]  /*58f40*/  IMAD.WIDE R218, R6, 0x4, R206 ;  /* 0x0000000406da7825 */ /* 0x008fc600078e02ce */
        /* <DEDUP_REMOVED lines=13> */
[----:B------:R-:W-:-:S04]  /*59020*/  IMAD.WIDE R218, R6, 0x4, R216 ;  /* 0x0000000406da7825 */ /* 0x000fc800078e02d8 */
[C---:B-1----:R-:W-:Y:S01]  /*59030*/  VIADD R13, R250.reuse, 0x300000 ;  /* 0x00300000fa0d7836 */ /* 0x042fe20000000000 */
[----:B------:R-:W4:Y:S04]  /*59040*/  LDL.LU.64 R216, [R1+0x340] ;  /* 0x0003400001d87983 */ /* 0x000f280000300a00 */
[----:B------:R1:W-:Y:S04]  /*59050*/  STL.64 [R1+0xcc0], R14 ;  /* 0x000cc00e01007387 */ /* 0x0003e80000100a00 */
[----:B------:R1:W-:Y:S04]  /*59060*/  LDGSTS.E [R244+-0x7b500], desc[UR60][R246.64], P3 ;  /* 0x84b00000f6f47fae */ /* 0x0003e8000992187c */
[----:B------:R-:W-:Y:S04]  /*59070*/  STL.64 [R1+0xcb8], R218 ;  /* 0x000cb8da01007387 */ /* 0x000fe80000100a00 */
[----:B------:R-:W-:Y:S01]  /*59080*/  LDGSTS.E [R13+-0x7b100], desc[UR60][R14.64], P3 ;  /* 0x84f000000e0d7fae */ /* 0x000fe2000992187c */
[----:B------:R-:W-:-:S05]  /*59090*/  IADD3 R12, R250, 0x300000, RZ ;  /* 0x00300000fa0c7810 */ /* 0x000fca0007ffe0ff */
[----:B------:R1:W-:Y:S01]  /*590a0*/  LDGSTS.E [R12+-0x7ad00], desc[UR60][R218.64], P3 ;  /* 0x85300000da0c7fae */ /* 0x0003e2000992187c */
[----:B------:R-:W-:-:S03]  /*590b0*/  IMAD.WIDE R10, R6, 0x4, R10 ;  /* 0x00000004060a7825 */ /* 0x000fc600078e020a */
[----:B-1----:R-:W4:Y:S04]  /*590c0*/  LDL.LU.64 R14, [R1+0x330] ;  /* 0x00033000010e7983 */ /* 0x002f280000300a00 */
[----:B------:R1:W-:Y:S04]  /*590d0*/  STL.64 [R1+0xcb0], R10 ;  /* 0x000cb00a01007387 */ /* 0x0003e80000100a00 */
[----:B------:R1:W-:Y:S01]  /*590e0*/  LDGSTS.E [R252+-0x7a900], desc[UR60][R10.64], P3 ;  /* 0x857000000afc7fae */ /* 0x0003e2000992187c */
[----:B------:R-:W-:-:S03]  /*590f0*/  IMAD.WIDE R246, R6, 0x4, R210 ;  /* 0x0000000406f67825 */ /* 0x000fc600078e02d2 */
[----:B------:R-:W4:Y:S01]  /*59100*/  LDL.LU.64 R210, [R1+0x320] ;  /* 0x0003200001d27983 */ /* 0x000f220000300a00 */
[----:B------:R-:W-:-:S03]  /*59110*/  IMAD.WIDE R12, R6, 0x4, R214 ;  /* 0x00000004060c7825 */ /* 0x000fc600078e02d6 */
[----:B------:R-:W4:Y:S04]  /*59120*/  LDL.LU.64 R214, [R1+0x310] ;  /* 0x0003100001d67983 */ /* 0x000f280000300a00 */
[----:B------:R-:W-:Y:S01]  /*59130*/  STL.64 [R1+0xca8], R246 ;  /* 0x000ca8f601007387 */ /* 0x000fe20000100a00 */
[----:B-1----:R-:W-:-:S03]  /*59140*/  VIADD R11, R250, 0x300000 ;  /* 0x00300000fa0b7836 */ /* 0x002fc60000000000 */
[----:B------:R2:W-:Y:S04]  /*59150*/  LDGSTS.E [R244+-0x7a500], desc[UR60][R246.64], P3 ;  /* 0x85b00000f6f47fae */ /* 0x0005e8000992187c */
[----:B------:R-:W-:Y:S01]  /*59160*/  LDGSTS.E [R11+-0x7a100], desc[UR60][R12.64], P3 ;  /* 0x85f000000c0b7fae */ /* 0x000fe2000992187c */
[----:B------:R-:W-:Y:S01]  /*59170*/  IADD3 R10, R250, 0x300000, RZ ;  /* 0x00300000fa0a7810 */ /* 0x000fe20007ffe0ff */
[C---:B---3--:R-:W-:Y:S02]  /*59180*/  IMAD.WIDE R218, R6.reuse, 0x4, R206 ;  /* 0x0000000406da7825 */ /* 0x048fe400078e02ce */
        /* <DEDUP_REMOVED lines=20> */
[----:B------:R1:W-:Y:S01]  /*592d0*/  LDGSTS.E [R16+-0x78d00], desc[UR60][R218.64], P3 ;  /* 0x87300000da107fae */ /* 0x0003e2000992187c */
[----:B------:R-:W-:-:S03]  /*592e0*/  IMAD.WIDE R14, R6, 0x4, R14 ;  /* 0x00000004060e7825 */ /* 0x000fc600078e020e */
[----:B------:R-:W4:Y:S04]  /*592f0*/  LDL.LU.64 R10, [R1+0x2b0] ;  /* 0x0002b000010a7983 */ /* 0x000f280000300a00 */
[----:B------:R1:W-:Y:S01]  /*59300*/  STL.64 [R1+0xc70], R14 ;  /* 0x000c700e01007387 */ /* 0x0003e20000100a00 */
[----:B------:R-:W-:-:S03]  /*59310*/  IADD3 R244, R250, 0x300000, RZ ;  /* 0x00300000faf47810 */ /* 0x000fc60007ffe0ff */
[----:B------:R1:W-:Y:S01]  /*59320*/  LDGSTS.E [R252+-0x78900], desc[UR60][R14.64], P3 ;  /* 0x877000000efc7fae */ /* 0x0003e2000992187c */
[----:B------:R-:W-:-:S03]  /*59330*/  IMAD.WIDE R246, R6, 0x4, R210 ;  /* 0x0000000406f67825 */ /* 0x000fc600078e02d2 */
[----:B------:R-:W4:Y:S01]  /*59340*/  LDL.LU.64 R210, [R1+0x2a0] ;  /* 0x0002a00001d27983 */ /* 0x000f220000300a00 */
[----:B-1----:R-:W-:-:S03]  /*59350*/  IMAD.WIDE R16, R6, 0x4, R214 ;  /* 0x0000000406107825 */ /* 0x002fc600078e02d6 */
[----:B------:R-:W4:Y:S04]  /*59360*/  LDL.LU.64 R214, [R1+0x290] ;  /* 0x0002900001d67983 */ /* 0x000f280000300a00 */
[----:B------:R-:W-:Y:S01]  /*59370*/  STL.64 [R1+0xc68], R246 ;  /* 0x000c68f601007387 */ /* 0x000fe20000100a00 */
[----:B------:R-:W-:-:S03]  /*59380*/  VIADD R15, R250, 0x300000 ;  /* 0x00300000fa0f7836 */ /* 0x000fc60000000000 */
[----:B------:R2:W-:Y:S01]  /*59390*/  LDGSTS.E [R244+-0x78500], desc[UR60][R246.64], P3 ;  /* 0x87b00000f6f47fae */ /* 0x0005e2000992187c */
[----:B------:R-:W-:-:S03]  /*593a0*/  IADD3 R14, R250, 0x300000, RZ ;  /* 0x00300000fa0e7810 */ /* 0x000fc60007ffe0ff */
        /* <DEDUP_REMOVED lines=122> */
[----:B------:R1:W-:Y:S01]  /*59b50*/  STL.64 [R1+0xb88], R246 ;  /* 0x000b88f601007387 */ /* 0x0003e20000100a00 */
[----:B------:R-:W-:-:S03]  /*59b60*/  IMAD.WIDE R218, R6, 0x4, R216 ;  /* 0x0000000406da7825 */ /* 0x000fc600078e02d8 */
[----:B------:R1:W-:Y:S04]  /*59b70*/  LDGSTS.E [R11+-0x59500], desc[UR60][R246.64], P3 ;  /* 0xa6b00000f60b7fae */ /* 0x0003e8000992187c */
[----:B------:R-:W4:Y:S04]  /*59b80*/  LDL.LU.64 R216, [R1+0x4b8] ;  /* 0x0004b80001d87983 */ /* 0x000f280000300a00 */
[----:B------:R1:W-:Y:S04]  /*59b90*/  STL.64 [R1+0xb80], R244 ;  /* 0x000b80f401007387 */ /* 0x0003e80000100a00 */
[----:B------:R1:W-:Y:S04]  /*59ba0*/  STL.64 [R1+0xb78], R218 ;  /* 0x000b78da01007387 */ /* 0x0003e80000100a00 */
[----:B------:R1:W-:Y:S02]  /*59bb0*/  LDGSTS.E [R10+-0x59100], desc[UR60][R244.64], P3 ;  /* 0xa6f00000f40a7fae */ /* 0x0003e4000992187c */
[----:B-1----:R-:W-:-:S05]  /*59bc0*/  VIADD R16, R250, 0x300000 ;  /* 0x00300000fa107836 */ /* 0x002fca0000000000 */
[----:B------:R-:W-:Y:S01]  /*59bd0*/  LDGSTS.E [R16+-0x58d00], desc[UR60][R218.64], P3 ;  /* 0xa7300000da107fae */ /* 0x000fe2000992187c */
[----:B------:R-:W-:-:S03]  /*59be0*/  IMAD.WIDE R14, R6, 0x4, R14 ;  /* 0x00000004060e7825 */ /* 0x000fc600078e020e */
[----:B------:R-:W4:Y:S04]  /*59bf0*/  LDL.LU.64 R10, [R1+0x4a8] ;  /* 0x0004a800010a7983 */ /* 0x000f280000300a00 */
[----:B------:R1:W-:Y:S04]  /*59c00*/  STL.64 [R1+0xb70], R14 ;  /* 0x000b700e01007387 */ /* 0x0003e80000100a00 */
[----:B------:R1:W-:Y:S01]  /*59c10*/  LDGSTS.E [R252+-0x58900], desc[UR60][R14.64], P3 ;  /* 0xa77000000efc7fae */ /* 0x0003e2000992187c */
[----:B------:R-:W-:-:S03]  /*59c20*/  IMAD.WIDE R246, R6, 0x4, R210 ;  /* 0x0000000406f67825 */ /* 0x000fc600078e02d2 */
[----:B------:R-:W4:Y:S01]  /*59c30*/  LDL.LU.64 R210, [R1+0x498] ;  /* 0x0004980001d27983 */ /* 0x000f220000300a00 */
[----:B------:R-:W-:-:S03]  /*59c40*/  IMAD.WIDE R244, R6, 0x4, R214 ;  /* 0x0000000406f47825 */ /* 0x000fc600078e02d6 */
[----:B------:R-:W4:Y:S04]  /*59c50*/  LDL.LU.64 R214, [R1+0x488] ;  /* 0x0004880001d67983 */ /* 0x000f280000300a00 */
[----:B------:R-:W-:Y:S04]  /*59c60*/  STL.64 [R1+0xb68], R246 ;  /* 0x000b68f601007387 */ /* 0x000fe80000100a00 */
[----:B------:R-:W4:Y:S04]  /*59c70*/  LDL.LU.64 R218, [R1+0x478] ;  /* 0x0004780001da7983 */ /* 0x000f280000300a00 */
[----:B------:R-:W-:Y:S04]  /*59c80*/  STL.64 [R1+0xb60], R244 ;  /* 0x000b60f401007387 */ /* 0x000fe80000100a00 */
[----:B------:R-:W-:Y:S01]  /*59c90*/  LDGSTS.E [R16+-0x58500], desc[UR60][R246.64], P3 ;  /* 0xa7b00000f6107fae */ /* 0x000fe2000992187c */
[----:B-1----:R-:W-:Y:S01]  /*59ca0*/  IADD3 R15, R250, 0x300000, RZ ;  /* 0x00300000fa0f7810 */ /* 0x002fe20007ffe0ff */
[C---:B------:R-:W-:Y:S01]  /*59cb0*/  VIADD R14, R251.reuse, 0x300000 ;  /* 0x00300000fb0e7836 */ /* 0x040fe20000000000 */
[----:B------:R-:W-:-:S03]  /*59cc0*/  IADD3 R252, R251, 0x300000, RZ ;  /* 0x00300000fbfc7810 */ /* 0x000fc60007ffe0ff */
[----:B------:R-:W-:Y:S01]  /*59cd0*/  LDGSTS.E [R15+-0x58100], desc[UR60][R244.64], P3 ;  /* 0xa7f00000f40f7fae */ /* 0x000fe2000992187c */
[----:B---3--:R-:W-:-:S05]  /*59ce0*/  IMAD.WIDE R206, R6, 0x4, R206 ;  /* 0x0000000406ce7825 */ /* 0x008fca00078e02ce */
[----:B------:R1:W-:Y:S04]  /*59cf0*/  STL.64 [R1+0xb58], R206 ;  /* 0x000b58ce01007387 */ /* 0x0003e80000100a00 */
[----:B------:R-:W3:Y:S04]  /*59d00*/  LDL.LU.64 R16, [R1+0x468] ;  /* 0x0004680001107983 */ /* 0x000ee80000300a00 */
[----:B------:R1:W-:Y:S01]  /*59d10*/  LDGSTS.E [R14+-0x7fc80], desc[UR60][R206.64], P3 ;  /* 0x80380000ce0e7fae */ /* 0x0003e2000992187c */
[----:B------:R-:W-:-:S05]  /*59d20*/  IMAD.WIDE R12, R6, 0x4, R12 ;  /* 0x00000004060c7825 */ /* 0x000fca00078e020c */
[----:B------:R4:W-:Y:S01]  /*59d30*/  STL.64 [R1+0xb50], R12 ;  /* 0x000b500c01007387 */ /* 0x0009e20000100a00 */
[----:B-1----:R-:W-:-:S03]  /*59d40*/  VIADD R206, R251, 0x300000 ;  /* 0x00300000fbce7836 */ /* 0x002fc60000000000 */
[----:B------:R1:W-:Y:S01]  /*59d50*/  LDGSTS.E [R252+-0x7f880], desc[UR60][R12.64], P3 ;  /* 0x807800000cfc7fae */ /* 0x0003e2000992187c */
[----:B--2---:R-:W-:-:S03]  /*59d60*/  IMAD.WIDE R246, R6, 0x4, R208 ;  /* 0x0000000406f67825 */ /* 0x004fc600078e02d0 */
[----:B------:R-:W2:Y:S01]  /*59d70*/  LDL.LU.64 R208, [R1+0x458] ;  /* 0x0004580001d07983 */ /* 0x000ea20000300a00 */
[----:B----4-:R-:W-:-:S04]  /*59d80*/  IMAD.WIDE R244, R6, 0x4, R212 ;  /* 0x0000000406f47825 */ /* 0x010fc800078e02d4 */
[C---:B------:R-:W-:Y:S01]  /*59d90*/  IMAD.WIDE R14, R6.reuse, 0x4, R216 ;  /* 0x00000004060e7825 */ /* 0x040fe200078e02d8 */
[----:B------:R-:W4:Y:S04]  /*59da0*/  LDL.LU.64 R212, [R1+0x448] ;  /* 0x0004480001d47983 */ /* 0x000f280000300a00 */
[----:B------:R1:W-:Y:S04]  /*59db0*/  STL.64 [R1+0xb48], R246 ;  /* 0x000b48f601007387 */ /* 0x0003e80000100a00 */
[----:B------:R-:W4:Y:S04]  /*59dc0*/  LDL.LU.64 R216, [R1+0x438] ;  /* 0x0004380001d87983 */ /* 0x000f280000300a00 */
[----:B------:R1:W-:Y:S04]  /*59dd0*/  STL.64 [R1+0xb40], R244 ;  /* 0x000b40f401007387 */ /* 0x0003e80000100a00 */
[----:B------:R1:W-:Y:S04]  /*59de0*/  STL.64 [R1+0xb38], R14 ;  /* 0x000b380e01007387 */ /* 0x0003e80000100a00 */
[----:B------:R1:W-:Y:S04]  /*59df0*/  LDGSTS.E [R206+-0x7f480], desc[UR60][R246.64], P3 ;  /* 0x80b80000f6ce7fae */ /* 0x0003e8000992187c */
[----:B------:R-:W4:Y:S01]  /*59e00*/  LDL.LU.64 R206, [R1+0x428] ;  /* 0x0004280001ce7983 */ /* 0x000f220000300a00 */
[----:B------:R-:W-:Y:S01]  /*59e10*/  IMAD.WIDE R10, R6, 0x4, R10 ;  /* 0x00000004060a7825 */ /* 0x000fe200078e020a */
[----:B-1----:R-:W-:-:S04]  /*59e20*/  IADD3 R13, R251, 0x300000, RZ ;  /* 0x00300000fb0d7810 */ /* 0x002fc80007ffe0ff */
[----:B------:R3:W-:Y:S01]  /*59e30*/  STL.64 [R1+0xb30], R10 ;  /* 0x000b300a01007387 */ /* 0x0007e20000100a00 */
[----:B------:R-:W-:-:S03]  /*59e40*/  VIADD R12, R251, 0x300000 ;  /* 0x00300000fb0c7836 */ /* 0x000fc60000000000 */
[----:B------:R1:W-:Y:S04]  /*59e50*/  LDGSTS.E [R13+-0x7f080], desc[UR60][R244.64], P3 ;  /* 0x80f80000f40d7fae */ /* 0x0003e8000992187c */
[----:B------:R3:W-:Y:S04]  /*59e60*/  LDGSTS.E [R12+-0x7ec80], desc[UR60][R14.64], P3 ;  /* 0x813800000e0c7fae */ /* 0x0007e8000992187c */
[----:B------:R3:W-:Y:S01]  /*59e70*/  LDGSTS.E [R252+-0x7e880], desc[UR60][R10.64], P3 ;  /* 0x817800000afc7fae */ /* 0x0007e2000992187c */
[----:B------:R-:W-:-:S03]  /*59e80*/  IMAD.WIDE R246, R6, 0x4, R210 ;  /* 0x0000000406f67825 */ /* 0x000fc600078e02d2 */
[----:B------:R-:W4:Y:S01]  /*59e90*/  LDL.LU.64 R210, [R1+0x418] ;  /* 0x0004180001d27983 */ /* 0x000f220000300a00 */
[----:B-1----:R-:W-:-:S04]  /*59ea0*/  IMAD.WIDE R244, R6, 0x4, R214 ;  /* 0x0000000406f47825 */ /* 0x002fc800078e02d6 */
[----:B------:R-:W-:Y:S01]  /*59eb0*/  IMAD.WIDE R218, R6, 0x4, R218 ;  /* 0x0000000406da7825 */ /* 0x000fe200078e02da */
[----:B------:R-:W4:Y:S04]  /*59ec0*/  LDL.LU.64 R214, [R1+0x408] ;  /* 0x0004080001d67983 */ /* 0x000f280000300a00 */
[----:B------:R2:W-:Y:S04]  /*59ed0*/  STL.64 [R1+0xb28], R246 ;  /* 0x000b28f601007387 */ /* 0x0005e80000100a00 */
[----:B------:R1:W-:Y:S04]  /*59ee0*/  STL.64 [R1+0xb20], R244 ;  /* 0x000b20f401007387 */ /* 0x0003e80000100a00 */
[----:B------:R2:W-:Y:S04]  /*59ef0*/  LDGSTS.E [R13+-0x7e480], desc[UR60][R246.64], P3 ;  /* 0x81b80000f60d7fae */ /* 0x0005e8000992187c */
[----:B------:R1:W-:Y:S01]  /*59f00*/  LDGSTS.E [R12+-0x7e080], desc[UR60][R244.64], P3 ;  /* 0x81f80000f40c7fae */ /* 0x0003e2000992187c */
[----:B---3--:R-:W-:-:S05]  /*59f10*/  IADD3 R14, R251, 0x300000, RZ ;  /* 0x00300000fb0e7810 */ /* 0x008fca0007ffe0ff */
[----:B------:R4:W-:Y:S01]  /*59f20*/  LDGSTS.E [R14+-0x7dc80], desc[UR60][R218.64], P3 ;  /* 0x82380000da0e7fae */ /* 0x0009e2000992187c */
[----:B------:R-:W-:-:S03]  /*59f30*/  IMAD.WIDE R10, R6, 0x4, R16 ;  /* 0x00000004060a7825 */ /* 0x000fc600078e0210 */
[----:B------:R-:W3:Y:S04]  /*59f40*/  LDL.LU.64 R16, [R1+0x3f8] ;  /* 0x0003f80001107983 */ /* 0x000ee80000300a00 */
[----:B------:R4:W-:Y:S04]  /*59f50*/  STL.64 [R1+0xb18], R218 ;  /* 0x000b18da01007387 */ /* 0x0009e80000100a00 */
[----:B------:R4:W-:Y:S04]  /*59f60*/  STL.64 [R1+0xb10], R10 ;  /* 0x000b100a01007387 */ /* 0x0009e80000100a00 */
[----:B------:R-:W3:Y:S01]  /*59f70*/  LDL.LU.64 R12, [R1+0x3e8] ;  /* 0x0003e800010c7983 */ /* 0x000ee20000300a00 */
[----:B--2---:R-:W-:-:S04]  /*59f80*/  IMAD.WIDE R246, R6, 0x4, R208 ;  /* 0x0000000406f67825 */ /* 0x004fc800078e02d0 */
[----:B-1----:R-:W-:Y:S01]  /*59f90*/  VIADD R244, R251, 0x300000 ;  /* 0x00300000fbf47836 */ /* 0x002fe20000000000 */
[----:B------:R-:W2:Y:S01]  /*59fa0*/  LDL.LU.64 R208, [R1+0x3d8] ;  /* 0x0003d80001d07983 */ /* 0x000ea20000300a00 */
[----:B----4-:R-:W-:-:S03]  /*59fb0*/  IMAD.WIDE R218, R6, 0x4, R212 ;  /* 0x0000000406da7825 */ /* 0x010fc600078e02d4 */
[----:B------:R-:W4:Y:S04]  /*59fc0*/  LDL.LU.64 R212, [R1+0x3c8] ;  /* 0x0003c80001d47983 */ /* 0x000f280000300a00 */
[----:B------:R1:W-:Y:S04]  /*59fd0*/  STL.64 [R1+0xb08], R246 ;  /* 0x000b08f601007387 */ /* 0x0003e80000100a00 */
[----:B------:R1:W-:Y:S04]  /*59fe0*/  LDGSTS.E [R252+-0x7d880], desc[UR60][R10.64], P3 ;  /* 0x827800000afc7fae */ /* 0x0003e8000992187c */
[----:B------:R-:W-:Y:S01]  /*59ff0*/  STL.64 [R1+0xb00], R218 ;  /* 0x000b00da01007387 */ /* 0x000fe20000100a00 */
[----:B------:R-:W-:-:S03]  /*5a000*/  IMAD.WIDE R216, R6, 0x4, R216 ;  /* 0x0000000406d87825 */ /* 0x000fc600078e02d8 */
[----:B------:R1:W-:Y:S01]  /*5a010*/  LDGSTS.E [R244+-0x7d480], desc[UR60][R246.64], P3 ;  /* 0x82b80000f6f47fae */ /* 0x0003e2000992187c */
[----:B------:R-:W-:-:S03]  /*5a020*/  IMAD.WIDE R14, R6, 0x4, R206 ;  /* 0x00000004060e7825 */ /* 0x000fc600078e02ce */
[----:B------:R-:W4:Y:S01]  /*5a030*/  LDL.LU.64 R206, [R1+0x3b8] ;  /* 0x0003b80001ce7983 */ /* 0x000f220000300a00 */
[C---:B-1----:R-:W-:Y:S01]  /*5a040*/  IADD3 R11, R251.reuse, 0x300000, RZ ;  /* 0x00300000fb0b7810 */ /* 0x042fe20007ffe0ff */
[----:B------:R-:W-:Y:S02]  /*5a050*/  VIADD R10, R251, 0x300000 ;  /* 0x00300000fb0a7836 */ /* 0x000fe40000000000 */
[----:B------:R1:W-:Y:S04]  /*5a060*/  STL.64 [R1+0xaf8], R216 ;  /* 0x000af8d801007387 */ /* 0x0003e80000100a00 */
[----:B------:R1:W-:Y:S04]  /*5a070*/  STL.64 [R1+0xaf0], R14 ;  /* 0x000af00e01007387 */ /* 0x0003e80000100a00 */
[----:B------:R-:W-:Y:S04]  /*5a080*/  LDGSTS.E [R11+-0x7d080], desc[UR60][R218.64], P3 ;  /* 0x82f80000da0b7fae */ /* 0x000fe8000992187c */
[----:B------:R1:W-:Y:S04]  /*5a090*/  LDGSTS.E [R10+-0x7cc80], desc[UR60][R216.64], P3 ;  /* 0x83380000d80a7fae */ /* 0x0003e8000992187c */
[----:B------:R1:W-:Y:S04]  /*5a0a0*/  LDGSTS.E [R252+-0x7c880], desc[UR60][R14.64], P3 ;  /* 0x837800000efc7fae */ /* 0x0003e8000992187c */
[----:B------:R-:W4:Y:S01]  /*5a0b0*/  LDL.LU.64 R10, [R1+0x3a8] ;  /* 0x0003a800010a7983 */ /* 0x000f220000300a00 */
[----:B------:R-:W-:-:S03]  /*5a0c0*/  IMAD.WIDE R246, R6, 0x4, R210 ;  /* 0x0000000406f67825 */ /* 0x000fc600078e02d2 */
[----:B------:R-:W4:Y:S01]  /*5a0d0*/  LDL.LU.64 R210, [R1+0x398] ;  /* 0x0003980001d27983 */ /* 0x000f220000300a00 */
[----:B-1----:R-:W-:Y:S01]  /*5a0e0*/  IMAD.WIDE R216, R6, 0x4, R214 ;  /* 0x0000000406d87825 */ /* 0x002fe200078e02d6 */
[C---:B------:R-:W-:Y:S02]  /*5a0f0*/  IADD3 R15, R251.reuse, 0x300000, RZ ;  /* 0x00300000fb0f7810 */ /* 0x040fe40007ffe0ff */
[----:B------:R-:W4:Y:S01]  /*5a100*/  LDL.LU.64 R218, [R1+0x388] ;  /* 0x0003880001da7983 */ /* 0x000f220000300a00 */
[----:B------:R-:W-:-:S03]  /*5a110*/  VIADD R14, R251, 0x300000 ;  /* 0x00300000fb0e7836 */ /* 0x000fc60000000000 */
[----:B------:R-:W-:Y:S04]  /*5a120*/  STL.64 [R1+0xae8], R246 ;  /* 0x000ae8f601007387 */ /* 0x000fe80000100a00 */
[----:B------:R-:W4:Y:S04]  /*5a130*/  LDL.LU.64 R214, [R1+0x378] ;  /* 0x0003780001d67983 */ /* 0x000f280000300a00 */
[----:B------:R1:W-:Y:S04]  /*5a140*/  STL.64 [R1+0xae0], R216 ;  /* 0x000ae0d801007387 */ /* 0x0003e80000100a00 */
[----:B------:R4:W-:Y:S04]  /*5a150*/  LDGSTS.E [R244+-0x7c480], desc[UR60][R246.64], P3 ;  /* 0x83b80000f6f47fae */ /* 0x0009e8000992187c */
[----:B------:R-:W-:Y:S01]  /*5a160*/  LDGSTS.E [R15+-0x7c080], desc[UR60][R216.64], P3 ;  /* 0x83f80000d80f7fae */ /* 0x000fe2000992187c */
[----:B---3--:R-:W-:-:S04]  /*5a170*/  IMAD.WIDE R16, R6, 0x4, R16 ;  /* 0x0000000406107825 */ /* 0x008fc800078e0210 */
[C---:B------:R-:W-:Y:S01]  /*5a180*/  IMAD.WIDE R12, R6.reuse, 0x4, R12 ;  /* 0x00000004060c7825 */ /* 0x040fe200078e020c */
[----:B------:R3:W-:Y:S04]  /*5a190*/  STL.64 [R1+0xad8], R16 ;  /* 0x000ad81001007387 */ /* 0x0007e80000100a00 */
[----:B------:R3:W-:Y:S04]  /*5a1a0*/  LDGSTS.E [R14+-0x7bc80], desc[UR60][R16.64], P3 ;  /* 0x84380000100e7fae */ /* 0x0007e8000992187c */
[----:B------:R-:W-:Y:S01]  /*5a1b0*/  STL.64 [R1+0xad0], R12 ;  /* 0x000ad00c01007387 */ /* 0x000fe20000100a00 */
[----:B--2---:R-:W-:-:S03]  /*5a1c0*/  IMAD.WIDE R248, R6, 0x4, R208 ;  /* 0x0000000406f87825 */ /* 0x004fc600078e02d0 */
[----:B------:R-:W2:Y:S04]  /*5a1d0*/  LDL.LU.64 R14, [R1+0x368] ;  /* 0x00036800010e7983 */ /* 0x000ea80000300a00 */
[----:B------:R-:W2:Y:S04]  /*5a1e0*/  LDL.LU.64 R208, [R1+0x358] ;  /* 0x0003580001d07983 */ /* 0x000ea80000300a00 */
[----:B-1----:R-:W2:Y:S01]  /*5a1f0*/  LDL.LU.64 R216, [R1+0x348] ;  /* 0x0003480001d87983 */ /* 0x002ea20000300a00 */
[----:B----4-:R-:W-:-:S03]  /*5a200*/  IMAD.WIDE R244, R6, 0x4, R212 ;  /* 0x0000000406f47825 */ /* 0x010fc600078e02d4 */
[----:B------:R1:W-:Y:S04]  /*5a210*/  STL.64 [R1+0xac8], R248 ;  /* 0x000ac8f801007387 */ /* 0x0003e80000100a00 */
[----:B------:R-:W4:Y:S01]  /*5a220*/  LDL.LU.64 R212, [R1+0x338] ;  /* 0x0003380001d47983 */ /* 0x000f220000300a00 */
[----:B------:R-:W-:-:S03]  /*5a230*/  IADD3 R246, R251, 0x300000, RZ ;  /* 0x00300000fbf67810 */ /* 0x000fc60007ffe0ff */
[----:B------:R-:W-:Y:S04]  /*5a240*/  LDGSTS.E [R252+-0x7b880], desc[UR60][R12.64], P3 ;  /* 0x847800000cfc7fae */ /* 0x000fe8000992187c */
[----:B------:R1:W-:Y:S04]  /*5a250*/  STL.64 [R1+0xac0], R244 ;  /* 0x000ac0f401007387 */ /* 0x0003e80000100a00 */
[----:B------:R1:W-:Y:S01]  /*5a260*/  LDGSTS.E [R246+-0x7b480], desc[UR60][R248.64], P3 ;  /* 0x84b80000f8f67fae */ /* 0x0003e2000992187c */
[----:B---3--:R-:W-:-:S03]  /*5a270*/  IMAD.WIDE R16, R6, 0x4, R206 ;  /* 0x0000000406107825 */ /* 0x008fc600078e02ce */
[----:B------:R-:W3:Y:S04]  /*5a280*/  LDL.LU.64 R206, [R1+0x328] ;  /* 0x0003280001ce7983 */ /* 0x000ee80000300a00 */
[----:B------:R1:W-:Y:S01]  /*5a290*/  STL.64 [R1+0xab8], R16 ;  /* 0x000ab81001007387 */ /* 0x0003e20000100a00 */
[----:B------:R-:W-:-:S05]  /*5a2a0*/  IMAD.WIDE R10, R6, 0x4, R10 ;  /* 0x00000004060a7825 */ /* 0x000fca00078e020a */
[----:B------:R2:W-:Y:S01]  /*5a2b0*/  STL.64 [R1+0xab0], R10 ;  /* 0x000ab00a01007387 */ /* 0x0005e20000100a00 */
[----:B-1----:R-:W-:-:S03]  /*5a2c0*/  IMAD.WIDE R248, R6, 0x4, R210 ;  /* 0x0000000406f87825 */ /* 0x002fc600078e02d2 */
[----:B------:R-:W3:Y:S01]  /*5a2d0*/  LDL.LU.64 R210, [R1+0x318] ;  /* 0x0003180001d27983 */ /* 0x000ee20000300a00 */
[C---:B------:R-:W-:Y:S01]  /*5a2e0*/  VIADD R13, R251.reuse, 0x300000 ;  /* 0x00300000fb0d7836 */ /* 0x040fe20000000000 */
[----:B------:R-:W-:Y:S02]  /*5a2f0*/  IADD3 R12, R251, 0x300000, RZ ;  /* 0x00300000fb0c7810 */ /* 0x000fe40007ffe0ff */
[----:B------:R-:W-:Y:S04]  /*5a300*/  STL.64 [R1+0xaa8], R248 ;  /* 0x000aa8f801007387 */ /* 0x000fe80000100a00 */
[----:B------:R1:W-:Y:S04]  /*5a310*/  LDGSTS.E [R13+-0x7b080], desc[UR60][R244.64], P3 ;  /* 0x84f80000f40d7fae */ /* 0x0003e8000992187c */
[----:B------:R-:W-:Y:S04]  /*5a320*/  LDGSTS.E [R12+-0x7ac80], desc[UR60][R16.64], P3 ;  /* 0x85380000100c7fae */ /* 0x000fe8000992187c */
[----:B------:R2:W-:Y:S04]  /*5a330*/  LDGSTS.E [R252+-0x7a880], desc[UR60][R10.64], P3 ;  /* 0x857800000afc7fae */ /* 0x0005e8000992187c */
[----:B------:R2:W-:Y:S01]  /*5a340*/  LDGSTS.E [R246+-0x7a480], desc[UR60][R248.64], P3 ;  /* 0x85b80000f8f67fae */ /* 0x0005e2000992187c */
[----:B-1----:R-:W-:-:S04]  /*5a350*/  IMAD.WIDE R244, R6, 0x4, R218 ;  /* 0x0000000406f47825 */ /* 0x002fc800078e02da */
[C---:B------:R-:W-:Y:S02]  /*5a360*/  IMAD.WIDE R218, R6.reuse, 0x4, R214 ;  /* 0x0000000406da7825 */ /* 0x040fe400078e02d6 */
[----:B------:R-:W3:Y:S04]  /*5a370*/  LDL.LU.64 R214, [R1+0x308] ;  /* 0x0003080001d67983 */ /* 0x000ee80000300a00 */
[----:B------:R-:W3:Y:S04]  /*5a380*/  LDL.LU.64 R16, [R1+0x2f8] ;  /* 0x0002f80001107983 */ /* 0x000ee80000300a00 */
[----:B------:R-:W-:Y:S04]  /*5a390*/  STL.64 [R1+0xaa0], R244 ;  /* 0x000aa0f401007387 */ /* 0x000fe80000100a00 */
[----:B------:R1:W-:Y:S04]  /*5a3a0*/  STL.64 [R1+0xa98], R218 ;  /* 0x000a98da01007387 */ /* 0x0003e80000100a00 */
[----:B------:R-:W-:Y:S04]  /*5a3b0*/  LDGSTS.E [R13+-0x7a080], desc[UR60][R244.64], P3 ;  /* 0x85f80000f40d7fae */ /* 0x000fe8000992187c */
[----:B------:R-:W-:Y:S01]  /*5a3c0*/  LDGSTS.E [R12+-0x79c80], desc[UR60][R218.64], P3 ;  /* 0x86380000da0c7fae */ /* 0x000fe2000992187c */
[----:B--2---:R-:W-:-:S03]  /*5a3d0*/  IMAD.WIDE R10, R6, 0x4, R14 ;  /* 0x00000004060a7825 */ /* 0x004fc600078e020e */
[----:B------:R-:W2:Y:S01]  /*5a3e0*/  LDL.LU.64 R14, [R1+0x2e8] ;  /* 0x0002e800010e7983 */ /* 0x000ea20000300a00 */
[----:B------:R-:W-:-:S04]  /*5a3f0*/  IMAD.WIDE R246, R6, 0x4, R208 ;  /* 0x0000000406f67825 */ /* 0x000fc800078e02d0 */
[C---:B------:R-:W-:Y:S01]  /*5a400*/  IMAD.WIDE R216, R6.reuse, 0x4, R216 ;  /* 0x0000000406d87825 */ /* 0x040fe200078e02d8 */
[----:B------:R3:W-:Y:S03]  /*5a410*/  STL.64 [R1+0xa90], R10 ;  /* 0x000a900a01007387 */ /* 0x0007e60000100a00 */
[C---:B----4-:R-:W-:Y:S01]  /*5a420*/  IMAD.WIDE R212, R6.reuse, 0x4, R212 ;  /* 0x0000000406d47825 */ /* 0x050fe200078e02d4 */
[----:B------:R-:W4:Y:S04]  /*5a430*/  LDL.LU.64 R208, [R1+0x2d8] ;  /* 0x0002d80001d07983 */ /* 0x000f280000300a00 */
[----:B------:R-:W-:Y:S04]  /*5a440*/  STL.64 [R1+0xa88], R246 ;  /* 0x000a88f601007387 */ /* 0x000fe80000100a00 */
[----:B------:R-:W-:Y:S04]  /*5a450*/  STL.64 [R1+0xa80], R216 ;  /* 0x000a80d801007387 */ /* 0x000fe80000100a00 */
[----:B------:R3:W-:Y:S04]  /*5a460*/  LDGSTS.E [R252+-0x79880], desc[UR60][R10.64], P3 ;  /* 0x867800000afc7fae */ /* 0x0007e8000992187c */
[----:B-1----:R-:W4:Y:S04]  /*5a470*/  LDL.LU.64 R218, [R1+0x2c8] ;  /* 0x0002c80001da7983 */ /* 0x002f280000300a00 */
[----:B------:R1:W-:Y:S01]  /*5a480*/  STL.64 [R1+0xa78], R212 ;  /* 0x000a78d401007387 */ /* 0x0003e20000100a00 */
[----:B---3--:R-:W-:-:S03]  /*5a490*/  IMAD.WIDE R10, R6, 0x4, R206 ;  /* 0x00000004060a7825 */ /* 0x008fc600078e02ce */
[----:B------:R-:W3:Y:S01]  /*5a4a0*/  LDL.LU.64 R206, [R1+0x2b8] ;  /* 0x0002b80001ce7983 */ /* 0x000ee20000300a00 */
[----:B------:R-:W-:-:S03]  /*5a4b0*/  VIADD R244, R251, 0x300000 ;  /* 0x00300000fbf47836 */ /* 0x000fc60000000000 */
[----:B------:R1:W-:Y:S04]  /*5a4c0*/  STL.64 [R1+0xa70], R10 ;  /* 0x000a700a01007387 */ /* 0x0003e80000100a00 */
[----:B------:R1:W-:Y:S04]  /*5a4d0*/  LDGSTS.E [R244+-0x79480], desc[UR60][R246.64], P3 ;  /* 0x86b80000f6f47fae */ /* 0x0003e8000992187c */
[----:B------:R1:W-:Y:S04]  /*5a4e0*/  LDGSTS.E [R13+-0x79080], desc[UR60][R216.64], P3 ;  /* 0x86f80000d80d7fae */ /* 0x0003e8000992187c */
[----:B------:R-:W-:Y:S04]  /*5a4f0*/  LDGSTS.E [R12+-0x78c80], desc[UR60][R212.64], P3 ;  /* 0x87380000d40c7fae */ /* 0x000fe8000992187c */
[----:B------:R1:W-:Y:S04]  /*5a500*/  LDGSTS.E [R252+-0x78880], desc[UR60][R10.64], P3 ;  /* 0x877800000afc7fae */ /* 0x0003e8000992187c */
[----:B------:R-:W3:Y:S04]  /*5a510*/  LDL.LU.64 R12, [R1+0x2a8] ;  /* 0x0002a800010c7983 */ /* 0x000ee80000300a00 */
[----:B-1----:R-:W3:Y:S01]  /*5a520*/  LDL.LU.64 R212, [R1+0x298] ;  /* 0x0002980001d47983 */ /* 0x002ee20000300a00 */
[----:B------:R-:W-:-:S03]  /*5a530*/  IMAD.WIDE R244, R6, 0x4, R210 ;  /* 0x0000000406f47825 */ /* 0x000fc600078e02d2 */
[----:B------:R-:W3:Y:S01]  /*5a540*/  LDL.LU.64 R210, [R1+0x288] ;  /* 0x0002880001d27983 */ /* 0x000ee20000300a00 */
[C---:B------:R-:W-:Y:S01]  /*5a550*/  IADD3 R216, R251.reuse, 0x300000, RZ ;  /* 0x00300000fbd87810 */ /* 0x040fe20007ffe0ff */
[C---:B------:R-:W-:Y:S01]  /*5a560*/  VIADD R11, R251.reuse, 0x300000 ;  /* 0x00300000fb0b7836 */ /* 0x040fe20000000000 */
[----:B------:R-:W-:Y:S01]  /*5a570*/  IADD3 R10, R251, 0x300000, RZ ;  /* 0x00300000fb0a7810 */ /* 0x000fe20007ffe0ff */
[----:B------:R-:W-:Y:S04]  /*5a580*/  STL.64 [R1+0xa68], R244 ;  /* 0x000a68f401007387 */ /* 0x000fe80000100a00 */
[----:B------:R1:W-:Y:S01]  /*5a590*/  LDGSTS.E [R216+-0x78480], desc[UR60][R244.64], P3 ;  /* 0x87b80000f4d87fae */ /* 0x0003e2000992187c */
[----:B------:R-:W-:-:S04]  /*5a5a0*/  IMAD.WIDE R214, R6, 0x4, R214 ;  /* 0x0000000406d67825 */ /* 0x000fc800078e02d6 */
[C---:B------:R-:W-:Y:S01]  /*5a5b0*/  IMAD.WIDE R16, R6.reuse, 0x4, R16 ;  /* 0x0000000406107825 */ /* 0x040fe200078e0210 */
[----:B------:R-:W-:Y:S04]  /*5a5c0*/  STL.64 [R1+0xa60], R214 ;  /* 0x000a60d601007387 */ /* 0x000fe80000100a00 */
[----:B------:R1:W-:Y:S04]  /*5a5d0*/  STL.64 [R1+0xa58], R16 ;  /* 0x000a581001007387 */ /* 0x0003e80000100a00 */
[----:B------:R-:W3:Y:S04]  /*5a5e0*/  LDL.LU.64 R216, [R1+0x278] ;  /* 0x0002780001d87983 */ /* 0x000ee80000300a00 */
[----:B------:R-:W-:Y:S04]  /*5a5f0*/  LDGSTS.E [R11+-0x78080], desc[UR60][R214.64], P3 ;  /* 0x87f80000d60b7fae */ /* 0x000fe8000992187c */
[----:B------:R-:W-:Y:S01]  /*5a600*/  LDGSTS.E [R10+-0x5fc80], desc[UR60][R16.64], P3 ;  /* 0xa0380000100a7fae */ /* 0x000fe2000992187c */
[----:B--2---:R-:W-:-:S05]  /*5a610*/  IMAD.WIDE R14, R6, 0x4, R14 ;  /* 0x00000004060e7825 */ /* 0x004fca00078e020e */
[----:B------:R2:W-:Y:S04]  /*5a620*/  STL.64 [R1+0xa50], R14 ;  /* 0x000a500e01007387 */ /* 0x0005e80000100a00 */
[----:B------:R-:W2:Y:S01]  /*5a630*/  LDL.LU.64 R10, [R1+0x268] ;  /* 0x00026800010a7983 */ /* 0x000ea20000300a00 */
[----:B----4-:R-:W-:-:S03]  /*5a640*/  IMAD.WIDE R248, R6, 0x4, R208 ;  /* 0x0000000406f87825 */ /* 0x010fc600078e02d0 */
[----:B-1----:R-:W4:Y:S04]  /*5a650*/  LDL.LU.64 R16, [R1+0x258] ;  /* 0x0002580001107983 */ /* 0x002f280000300a00 */
[----:B------:R-:W4:Y:S04]  /*5a660*/  LDL.LU.64 R214, [R1+0x248] ;  /* 0x0002480001d67983 */ /* 0x000f280000300a00 */
[----:B------:R-:W4:Y:S01]  /*5a670*/  LDL.LU.64 R208, [R1+0x238] ;  /* 0x0002380001d07983 */ /* 0x000f220000300a00 */
[----:B------:R-:W-:-:S03]  /*5a680*/  IMAD.WIDE R244, R6, 0x4, R218 ;  /* 0x0000000406f47825 */ /* 0x000fc600078e02da */
[----:B------:R1:W-:Y:S01]  /*5a690*/  STL.64 [R1+0xa48], R248 ;  /* 0x000a48f801007387 */ /* 0x0003e20000100a00 */
[----:B------:R-:W-:-:S03]  /*5a6a0*/  VIADD R246, R251, 0x300000 ;  /* 0x00300000fbf67836 */ /* 0x000fc60000000000 */
[----:B------:R2:W-:Y:S04]  /*5a6b0*/  LDGSTS.E [R252+-0x5f880], desc[UR60][R14.64], P3 ;  /* 0xa07800000efc7fae */ /* 0x0005e8000992187c */
[----:B------:R1:W-:Y:S01]  /*5a6c0*/  LDGSTS.E [R246+-0x5f480], desc[UR60][R248.64], P3 ;  /* 0xa0b80000f8f67fae */ /* 0x0003e2000992187c */
[----:B---3--:R-:W-:-:S03]  /*5a6d0*/  IMAD.WIDE R218, R6, 0x4, R206 ;  /* 0x0000000406da7825 */ /* 0x008fc600078e02ce */
[----:B------:R-:W3:Y:S01]  /*5a6e0*/  LDL.LU.64 R206, [R1+0x228] ;  /* 0x0002280001ce7983 */ /* 0x000ee20000300a00 */
[C---:B--2---:R-:W-:Y:S01]  /*5a6f0*/  IADD3 R15, R251.reuse, 0x300000, RZ ;  /* 0x00300000fb0f7810 */ /* 0x044fe20007ffe0ff */
[----:B------:R-:W-:Y:S02]  /*5a700*/  VIADD R14, R251, 0x300000 ;  /* 0x00300000fb0e7836 */ /* 0x000fe40000000000 */
[----:B------:R2:W-:Y:S04]  /*5a710*/  STL.64 [R1+0xa40], R244 ;  /* 0x000a40f401007387 */ /* 0x0005e80000100a00 */
[----:B------:R2:W-:Y:S04]  /*5a720*/  STL.64 [R1+0xa38], R218 ;  /* 0x000a38da01007387 */ /* 0x0005e80000100a00 */
[----:B------:R2:W-:Y:S04]  /*5a730*/  LDGSTS.E [R15+-0x5f080], desc[UR60][R244.64], P3 ;  /* 0xa0f80000f40f7fae */ /* 0x0005e8000992187c */
[----:B------:R-:W-:Y:S01]  /*5a740*/  LDGSTS.E [R14+-0x5ec80], desc[UR60][R218.64], P3 ;  /* 0xa1380000da0e7fae */ /* 0x000fe2000992187c */
[----:B------:R-:W-:-:S04]  /*5a750*/  IMAD.WIDE R12, R6, 0x4, R12 ;  /* 0x00000004060c7825 */ /* 0x000fc800078e020c */
[----:B-1----:R-:W-:-:S04]  /*5a760*/  IMAD.WIDE R248, R6, 0x4, R212 ;  /* 0x0000000406f87825 */ /* 0x002fc800078e02d4 */
[C---:B--2---:R-:W-:Y:S01]  /*5a770*/  IMAD.WIDE R244, R6.reuse, 0x4, R210 ;  /* 0x0000000406f47825 */ /* 0x044fe200078e02d2 */
[----:B------:R1:W-:Y:S04]  /*5a780*/  STL.64 [R1+0xa30], R12 ;  /* 0x000a300c01007387 */ /* 0x0003e80000100a00 */
[----:B------:R-:W2:Y:S04]  /*5a790*/  LDL.LU.64 R218, [R1+0x218] ;  /* 0x0002180001da7983 */ /* 0x000ea80000300a00 */
[----:B------:R-:W2:Y:S04]  /*5a7a0*/  LDL.LU.64 R212, [R1+0x208] ;  /* 0x0002080001d47983 */ /* 0x000ea80000300a00 */
[----:B------:R-:W-:Y:S04]  /*5a7b0*/  STL.64 [R1+0xa28], R248 ;  /* 0x000a28f801007387 */ /* 0x000fe80000100a00 */
[----:B------:R-:W2:Y:S04]  /*5a7c0*/  LDL.LU.64 R210, [R1+0x1f8] ;  /* 0x0001f80001d27983 */ /* 0x000ea80000300a00 */
[----:B------:R-:W-:Y:S04]  /*5a7d0*/  LDGSTS.E [R252+-0x5e880], desc[UR60][R12.64], P3 ;  /* 0xa17800000cfc7fae */ /* 0x000fe8000992187c */
[----:B------:R4:W-:Y:S04]  /*5a7e0*/  STL.64 [R1+0xa20], R244 ;  /* 0x000a20f401007387 */ /* 0x0009e80000100a00 */
[----:B------:R4:W-:Y:S04]  /*5a7f0*/  LDGSTS.E [R246+-0x5e480], desc[UR60][R248.64], P3 ;  /* 0xa1b80000f8f67fae */ /* 0x0009e8000992187c */
[----:B------:R4:W-:Y:S04]  /*5a800*/  LDGSTS.E [R15+-0x5e080], desc[UR60][R244.64], P3 ;  /* 0xa1f80000f40f7fae */ /* 0x0009e8000992187c */
[----:B-1----:R-:W2:Y:S01]  /*5a810*/  LDL.LU.64 R12, [R1+0x1e0] ;  /* 0x0001e000010c7983 */ /* 0x002ea20000300a00 */
[----:B------:R-:W-:-:S05]  /*5a820*/  IMAD.WIDE R216, R6, 0x4, R216 ;  /* 0x0000000406d87825 */ /* 0x000fca00078e02d8 */
[----:B------:R-:W-:Y:S04]  /*5a830*/  STL.64 [R1+0xa18], R216 ;  /* 0x000a18d801007387 */ /* 0x000fe80000100a00 */
[----:B------:R-:W-:Y:S01]  /*5a840*/  LDGSTS.E [R14+-0x5dc80], desc[UR60][R216.64], P3 ;  /* 0xa2380000d80e7fae */ /* 0x000fe2000992187c */
[----:B------:R-:W-:-:S04]  /*5a850*/  IMAD.WIDE R10, R6, 0x4, R10 ;  /* 0x00000004060a7825 */ /* 0x000fc800078e020a */
[----:B----4-:R-:W-:-:S04]  /*5a860*/  IMAD.WIDE R16, R6, 0x4, R16 ;  /* 0x0000000406107825 */ /* 0x010fc800078e0210 */
[----:B------:R-:W-:-:S04]  /*5a870*/  IMAD.WIDE R246, R6, 0x4, R214 ;  /* 0x0000000406f67825 */ /* 0x000fc800078e02d6 */
[C---:B------:R-:W-:Y:S01]  /*5a880*/  IMAD.WIDE R244, R6.reuse, 0x4, R208 ;  /* 0x0000000406f47825 */ /* 0x040fe200078e02d0 */
[----:B------:R3:W-:Y:S04]  /*5a890*/  STL.64 [R1+0xa10], R10 ;  /* 0x000a100a01007387 */ /* 0x0007e80000100a00 */
[----:B------:R3:W-:Y:S04]  /*5a8a0*/  LDGSTS.E [R252+-0x5d880], desc[UR60][R10.64], P3 ;  /* 0xa27800000afc7fae */ /* 0x0007e8000992187c */
[----:B------:R1:W-:Y:S04]  /*5a8b0*/  STL.64 [R1+0xa08], R16 ;  /* 0x000a081001007387 */ /* 0x0003e80000100a00 */
[----:B------:R-:W-:Y:S04]  /*5a8c0*/  STL.64 [R1+0xa00], R246 ;  /* 0x000a00f601007387 */ /* 0x000fe80000100a00 */
[----:B------:R-:W-:Y:S04]  /*5a8d0*/  STL.64 [R1+0x9f8], R244 ;  /* 0x0009f8f401007387 */ /* 0x000fe80000100a00 */
[----:B------:R-:W4:Y:S04]  /*5a8e0*/  LDL.LU.64 R214, [R1+0x1c8] ;  /* 0x0001c80001d67983 */ /* 0x000f280000300a00 */
[----:B------:R-:W-:Y:S04]  /*5a8f0*/  LDGSTS.E [R15+-0x5d480], desc[UR60][R16.64], P3 ;  /* 0xa2b80000100f7fae */ /* 0x000fe8000992187c */
[----:B------:R-:W-:Y:S01]  /*5a900*/  LDGSTS.E [R14+-0x5d080], desc[UR60][R246.64], P3 ;  /* 0xa2f80000f60e7fae */ /* 0x000fe2000992187c */
[----:B---3--:R-:W-:-:S03]  /*5a910*/  IMAD.WIDE R10, R6, 0x4, R206 ;  /* 0x00000004060a7825 */ /* 0x008fc600078e02ce */
[----:B------:R-:W3:Y:S04]  /*5a920*/  LDL.LU.64 R206, [R1+0x1b0] ;  /* 0x0001b00001ce7983 */ /* 0x000ee80000300a00 */
[----:B------:R2:W-:Y:S04]  /*5a930*/  STL.64 [R1+0x9f0], R10 ;  /* 0x0009f00a01007387 */ /* 0x0005e80000100a00 */
[----:B------:R-:W3:Y:S04]  /*5a940*/  LDL.LU.64 R208, [R1+0x198] ;  /* 0x0001980001d07983 */ /* 0x000ee80000300a00 */
[----:B-1----:R-:W3:Y:S04]  /*5a950*/  LDL.LU.64 R16, [R1+0x180] ;  /* 0x0001800001107983 */ /* 0x002ee80000300a00 */
[----:B------:R-:W3:Y:S01]  /*5a960*/  LDL.LU.64 R14, [R1+0x168] ;  /* 0x00016800010e7983 */ /* 0x000ee20000300a00 */
[----:B------:R-:W-:-:S05]  /*5a970*/  IADD3 R216, R251, 0x300000, RZ ;  /* 0x00300000fbd87810 */ /* 0x000fca0007ffe0ff */
[----:B------:R-:W-:Y:S04]  /*5a980*/  LDGSTS.E [R216+-0x5cc80], desc[UR60][R244.64], P3 ;  /* 0xa3380000f4d87fae */ /* 0x000fe8000992187c */
[----:B------:R1:W-:Y:S01]  /*5a990*/  LDGSTS.E [R252+-0x5c880], desc[UR60][R10.64], P3 ;  /* 0xa37800000afc7fae */ /* 0x0003e2000992187c */
[----:B--2---:R-:W-:-:S04]  /*5a9a0*/  IMAD.WIDE R218, R6, 0x4, R218 ;  /* 0x0000000406da7825 */ /* 0x004fc800078e02da */
[----:B------:R-:W-:-:S04]  /*5a9b0*/  IMAD.WIDE R212, R6, 0x4, R212 ;  /* 0x0000000406d47825 */ /* 0x000fc800078e02d4 */
[----:B------:R-:W-:-:S04]  /*5a9c0*/  IMAD.WIDE R210, R6, 0x4, R210 ;  /* 0x0000000406d27825 */ /* 0x000fc800078e02d2 */
[C---:B-1----:R-:W-:Y:S01]  /*5a9d0*/  VIADD R11, R251.reuse, 0x300000 ;  /* 0x00300000fb0b7836 */ /* 0x042fe20000000000 */
[----:B------:R1:W-:Y:S04]  /*5a9e0*/  STL.64 [R1+0x9e8], R218 ;  /* 0x0009e8da01007387 */ /* 0x0003e80000100a00 */
[----:B------:R2:W-:Y:S01]  /*5a9f0*/  STL.64 [R1+0x9e0], R212 ;  /* 0x0009e0d401007387 */ /* 0x0005e20000100a00 */
[----:B------:R-:W-:-:S03]  /*5aa00*/  IADD3 R10, R251, 0x300000, RZ ;  /* 0x00300000fb0a7810 */ /* 0x000fc60007ffe0ff */
[----:B------:R-:W-:Y:S04]  /*5aa10*/  STL.64 [R1+0x9d8], R210 ;  /* 0x0009d8d201007387 */ /* 0x000fe80000100a00 */
[----:B------:R-:W-:Y:S04]  /*5aa20*/  LDGSTS.E [R216+-0x5c480], desc[UR60][R218.64], P3 ;  /* 0xa3b80000dad87fae */ /* 0x000fe8000992187c */
[----:B------:R2:W-:Y:S04]  /*5aa30*/  LDGSTS.E [R11+-0x5c080], desc[UR60][R212.64], P3 ;  /* 0xa3f80000d40b7fae */ /* 0x0005e8000992187c */
[----:B------:R2:W-:Y:S01]  /*5aa40*/  LDGSTS.E [R10+-0x5bc80], desc[UR60][R210.64], P3 ;  /* 0xa4380000d20a7fae */ /* 0x0005e2000992187c */
[----:B------:R-:W-:-:S05]  /*5aa50*/  IMAD.WIDE R12, R6, 0x4, R12 ;  /* 0x00000004060c7825 */ /* 0x000fca00078e020c */
[----:B------:R2:W-:Y:S04]  /*5aa60*/  STL.64 [R1+0x9d0], R12 ;  /* 0x0009d00c01007387 */ /* 0x0005e80000100a00 */
[----:B-1----:R-:W3:Y:S04]  /*5aa70*/  LDL.LU.64 R218, [R1+0x150] ;  /* 0x0001500001da7983 */ /* 0x002ee80000300a00 */
[----:B------:R-:W3:Y:S04]  /*5aa80*/  LDL.LU.64 R216, [R1+0x138] ;  /* 0x0001380001d87983 */ /* 0x000ee80000300a00 */
[----:B------:R-:W3:Y:S04]  /*5aa90*/  LDL.LU.64 R248, [R1+0x120] ;  /* 0x0001200001f87983 */ /* 0x000ee80000300a00 */
[----:B------:R-:W3:Y:S04]  /*5aaa0*/  LDL.LU.64 R246, [R1+0x108] ;  /* 0x0001080001f67983 */ /* 0x000ee80000300a00 */
[----:B------:R-:W-:Y:S01]  /*5aab0*/  LDGSTS.E [R252+-0x5b880], desc[UR60][R12.64], P3 ;  /* 0xa47800000cfc7fae */ /* 0x000fe2000992187c */
[C---:B--2---:R-:W-:Y:S01]  /*5aac0*/  VIADD R212, R251.reuse, 0x300000 ;  /* 0x00300000fbd47836 */ /* 0x044fe20000000000 */
[----:B------:R-:W1:Y:S02]  /*5aad0*/  LDC R10, c[0x0][0x230] ;  /* 0x00008c00ff0a7b82 */ /* 0x000e640000000800 */
[----:B------:R-:W2:Y:S01]  /*5aae0*/  LDL.LU.64 R12, [R1+0xf0] ;  /* 0x0000f000010c7983 */ /* 0x000ea20000300a00 */
[C---:B------:R-:W-:Y:S01]  /*5aaf0*/  IADD3 R211, R251.reuse, 0x300000, RZ ;  /* 0x00300000fbd37810 */ /* 0x040fe20007ffe0ff */
[----:B------:R-:W-:-:S02]  /*5ab00*/  VIADD R210, R251, 0x300000 ;  /* 0x00300000fbd27836 */ /* 0x000fc40000000000 */
[----:B----4-:R-:W-:-:S05]  /*5ab10*/  IMAD.WIDE R214, R6, 0x4, R214 ;  /* 0x0000000406d67825 */ /* 0x010fca00078e02d6 */
[----:B------:R4:W-:Y:S04]  /*5ab20*/  STL.64 [R1+0x9c8], R214 ;  /* 0x0009c8d601007387 */ /* 0x0009e80000100a00 */
[----:B------:R-:W-:Y:S01]  /*5ab30*/  LDGSTS.E [R212+-0x5b480], desc[UR60][R214.64], P3 ;  /* 0xa4b80000d6d47fae */ /* 0x000fe2000992187c */
[----:B---3--:R-:W-:-:S04]  /*5ab40*/  IMAD.WIDE R206, R6, 0x4, R206 ;  /* 0x0000000406ce7825 */ /* 0x008fc800078e02ce */
[----:B------:R-:W-:-:S04]  /*5ab50*/  IMAD.WIDE R208, R6, 0x4, R208 ;  /* 0x0000000406d07825 */ /* 0x000fc800078e02d0 */
[----:B------:R-:W-:-:S04]  /*5ab60*/  IMAD.WIDE R16, R6, 0x4, R16 ;  /* 0x0000000406107825 */ /* 0x000fc800078e0210 */
[----:B------:R-:W-:Y:S01]  /*5ab70*/  IMAD.WIDE R14, R6, 0x4, R14 ;  /* 0x00000004060e7825 */ /* 0x000fe200078e020e */
[----:B------:R3:W-:Y:S04]  /*5ab80*/  STL.64 [R1+0x9c0], R206 ;  /* 0x0009c0ce01007387 */ /* 0x0007e80000100a00 */
[----:B------:R1:W-:Y:S04]  /*5ab90*/  STL.64 [R1+0x9b8], R208 ;  /* 0x0009b8d001007387 */ /* 0x0003e80000100a00 */
[----:B------:R-:W2:Y:S04]  /*5aba0*/  LDL.LU.64 R212, [R1+0xd8] ;  /* 0x0000d80001d47983 */ /* 0x000ea80000300a00 */
[----:B------:R-:W-:Y:S04]  /*5abb0*/  STL.64 [R1+0x9b0], R16 ;  /* 0x0009b01001007387 */ /* 0x000fe80000100a00 */
[----:B------:R-:W2:Y:S04]  /*5abc0*/  LDL.LU.64 R244, [R1+0xc0] ;  /* 0x0000c00001f47983 */ /* 0x000ea80000300a00 */
[----:B------:R1:W-:Y:S04]  /*5abd0*/  STL.64 [R1+0x9a8], R14 ;  /* 0x0009a80e01007387 */ /* 0x0003e80000100a00 */
[----:B----4-:R-:W4:Y:S04]  /*5abe0*/  LDL.LU.64 R214, [R1+0xa8] ;  /* 0x0000a80001d67983 */ /* 0x010f280000300a00 */
[----:B------:R-:W-:Y:S04]  /*5abf0*/  LDGSTS.E [R211+-0x5b080], desc[UR60][R206.64], P3 ;  /* 0xa4f80000ced37fae */ /* 0x000fe8000992187c */
[----:B------:R-:W-:Y:S04]  /*5ac00*/  LDGSTS.E [R210+-0x5ac80], desc[UR60][R208.64], P3 ;  /* 0xa5380000d0d27fae */ /* 0x000fe8000992187c */
[----:B------:R-:W-:Y:S04]  /*5ac10*/  LDGSTS.E [R11+-0x5a880], desc[UR60][R16.64], P3 ;  /* 0xa5780000100b7fae */ /* 0x000fe8000992187c */
[----:B------:R1:W-:Y:S04]  /*5ac20*/  LDGSTS.E [R252+-0x5a480], desc[UR60][R14.64], P3 ;  /* 0xa5b800000efc7fae */ /* 0x0003e8000992187c */
[----:B---3--:R-:W3:Y:S04]  /*5ac30*/  LDL.LU.64 R206, [R1+0x4b88] ;  /* 0x004b880001ce7983 */ /* 0x008ee80000300a00 */
[----:B-1----:R-:W3:Y:S04]  /*5ac40*/  LDL.LU.64 R208, [R1+0x4b80] ;  /* 0x004b800001d07983 */ /* 0x002ee80000300a00 */
[----:B------:R-:W3:Y:S01]  /*5ac50*/  LDL.LU.64 R210, [R1+0x90] ;  /* 0x0000900001d27983 */ /* 0x000ee20000300a00 */
[C---:B------:R-:W-:Y:S01]  /*5ac60*/  IADD3 R15, R251.reuse, 0x300000, RZ ;  /* 0x00300000fb0f7810 */ /* 0x040fe20007ffe0ff */
[----:B------:R-:W-:-:S02]  /*5ac70*/  VIADD R14, R251, 0x300000 ;  /* 0x00300000fb0e7836 */ /* 0x000fc40000000000 */
[----:B------:R-:W-:-:S04]  /*5ac80*/  IMAD.WIDE R218, R6, 0x4, R218 ;  /* 0x0000000406da7825 */ /* 0x000fc800078e02da */
[----:B------:R-:W-:-:S04]  /*5ac90*/  IMAD.WIDE R216, R6, 0x4, R216 ;  /* 0x0000000406d87825 */ /* 0x000fc800078e02d8 */
[----:B------:R-:W-:-:S04]  /*5aca0*/  IMAD.WIDE R248, R6, 0x4, R248 ;  /* 0x0000000406f87825 */ /* 0x000fc800078e02f8 */
[C---:B------:R-:W-:Y:S01]  /*5acb0*/  IMAD.WIDE R246, R6.reuse, 0x4, R246 ;  /* 0x0000000406f67825 */ /* 0x040fe200078e02f6 */
[----:B------:R-:W1:Y:S01]  /*5acc0*/  LDC R11, c[0x0][0x230] ;  /* 0x00008c00ff0b7b82 */ /* 0x000e620000000800 */
[----:B------:R-:W-:Y:S04]  /*5acd0*/  STL.64 [R1+0x9a0], R218 ;  /* 0x0009a0da01007387 */ /* 0x000fe80000100a00 */
[----:B------:R2:W-:Y:S04]  /*5ace0*/  STL.64 [R1+0x998], R216 ;  /* 0x000998d801007387 */ /* 0x0005e80000100a00 */
[----:B------:R-:W-:Y:S04]  /*5acf0*/  LDGSTS.E [R15+-0x5a080], desc[UR60][R218.64], P3 ;  /* 0xa5f80000da0f7fae */ /* 0x000fe8000992187c */
[----:B------:R-:W-:Y:S04]  /*5ad00*/  STL.64 [R1+0x990], R248 ;  /* 0x000990f801007387 */ /* 0x000fe80000100a00 */
[----:B------:R-:W-:Y:S04]  /*5ad10*/  LDGSTS.E [R14+-0x59c80], desc[UR60][R216.64], P3 ;  /* 0xa6380000d80e7fae */ /* 0x000fe8000992187c */
[----:B------:R-:W-:Y:S01]  /*5ad20*/  STL.64 [R1+0x988], R246 ;  /* 0x000988f601007387 */ /* 0x000fe20000100a00 */
[----:B--2---:R-:W-:-:S03]  /*5ad30*/  IMAD.WIDE R12, R6, 0x4, R12 ;  /* 0x00000004060c7825 */ /* 0x004fc600078e020c */
[----:B------:R-:W2:Y:S04]  /*5ad40*/  LDL.LU.64 R216, [R1+0x88] ;  /* 0x0000880001d87983 */ /* 0x000ea80000300a00 */
[----:B------:R1:W-:Y:S04]  /*5ad50*/  STL.64 [R1+0x980], R12 ;  /* 0x0009800c01007387 */ /* 0x0003e80000100a00 */
[----:B------:R-:W2:Y:S04]  /*5ad60*/  LDL.LU.64 R218, [R1+0x80] ;  /* 0x0000800001da7983 */ /* 0x000ea80000300a00 */
[----:B------:R-:W2:Y:S01]  /*5ad70*/  LDL.LU.64 R14, [R1+0x78] ;  /* 0x00007800010e7983 */ /* 0x000ea20000300a00 */
[C---:B------:R-:W-:Y:S01]  /*5ad80*/  IADD3 R17, R251.reuse, 0x300000, RZ ;  /* 0x00300000fb117810 */ /* 0x040fe20007ffe0ff */
[----:B------:R-:W-:-:S04]  /*5ad90*/  VIADD R16, R251, 0x300000 ;  /* 0x00300000fb107836 */ /* 0x000fc80000000000 */
[----:B------:R-:W-:Y:S04]  /*5ada0*/  LDGSTS.E [R17+-0x59880], desc[UR60][R248.64], P3 ;  /* 0xa6780000f8117fae */ /* 0x000fe8000992187c */
[----:B------:R-:W-:Y:S04]  /*5adb0*/  LDGSTS.E [R16+-0x59480], desc[UR60][R246.64], P3 ;  /* 0xa6b80000f6107fae */ /* 0x000fe8000992187c */
[----:B------:R1:W-:Y:S02]  /*5adc0*/  LDGSTS.E [R252+-0x59080], desc[UR60][R12.64], P3 ;  /* 0xa6f800000cfc7fae */ /* 0x0003e4000992187c */
[C---:B-1----:R-:W-:Y:S01]  /*5add0*/  VIADD R13, R251.reuse, 0x300000 ;  /* 0x00300000fb0d7836 */ /* 0x042fe20000000000 */
[----:B------:R-:W-:Y:S01]  /*5ade0*/  IADD3 R12, R251, 0x300000, RZ ;  /* 0x00300000fb0c7810 */ /* 0x000fe20007ffe0ff */
[----:B------:R-:W-:-:S04]  /*5adf0*/  IMAD.WIDE R212, R6, 0x4, R212 ;  /* 0x0000000406d47825 */ /* 0x000fc800078e02d4 */
[----:B------:R-:W-:-:S04]  /*5ae00*/  IMAD.WIDE R246, R6, 0x4, R244 ;  /* 0x0000000406f67825 */ /* 0x000fc800078e02f4 */
[C---:B----4-:R-:W-:Y:S01]  /*5ae10*/  IMAD.WIDE R244, R6.reuse, 0x4, R214 ;  /* 0x0000000406f47825 */ /* 0x050fe200078e02d6 */
[----:B------:R1:W-:Y:S04]  /*5ae20*/  STL.64 [R1+0x978], R212 ;  /* 0x000978d401007387 */ /* 0x0003e80000100a00 */
[----:B------:R-:W-:Y:S04]  /*5ae30*/  STL.64 [R1+0x4af8], R250 ;  /* 0x004af8fa01007387 */ /* 0x000fe80000100a00 */
[----:B------:R4:W-:Y:S04]  /*5ae40*/  STL.64 [R1+0x970], R246 ;  /* 0x000970f601007387 */ /* 0x0009e80000100a00 */
[----:B------:R-:W-:Y:S04]  /*5ae50*/  STL.64 [R1+0x968], R244 ;  /* 0x000968f401007387 */ /* 0x000fe80000100a00 */
[----:B------:R-:W-:Y:S04]  /*5ae60*/  LDGSTS.E [R16+-0x58c80], desc[UR60][R212.64], P3 ;  /* 0xa7380000d4107fae */ /* 0x000fe8000992187c */
[----:B------:R4:W-:Y:S04]  /*5ae70*/  LDGSTS.E [R13+-0x58880], desc[UR60][R246.64], P3 ;  /* 0xa7780000f60d7fae */ /* 0x0009e8000992187c */
[----:B------:R-:W-:Y:S01]  /*5ae80*/  LDGSTS.E [R12+-0x58480], desc[UR60][R244.64], P3 ;  /* 0xa7b80000f40c7fae */ /* 0x000fe2000992187c */
[----:B---3--:R-:W-:-:S03]  /*5ae90*/  IMAD.WIDE R214, R6, 0x4, R210 ;  /* 0x0000000406d67825 */ /* 0x008fc600078e02d2 */
[----:B------:R-:W3:Y:S04]  /*5aea0*/  LDL.LU.64 R210, [R1+0x70] ;  /* 0x0000700001d27983 */ /* 0x000ee80000300a00 */
[----:B-1----:R-:W3:Y:S04]  /*5aeb0*/  LDL.LU.64 R212, [R1+0x68] ;  /* 0x0000680001d47983 */ /* 0x002ee80000300a00 */
[----:B------:R1:W-:Y:S04]  /*5aec0*/  STL.64 [R1+0x960], R214 ;  /* 0x000960d601007387 */ /* 0x0003e80000100a00 */
[----:B------:R-:W3:Y:S04]  /*5aed0*/  LDL.LU.64 R16, [R1+0x60] ;  /* 0x0000600001107983 */ /* 0x000ee80000300a00 */
[----:B------:R-:W3:Y:S04]  /*5aee0*/  LDL.LU.64 R12, [R1+0x58] ;  /* 0x00005800010c7983 */ /* 0x000ee80000300a00 */
[----:B------:R1:W-:Y:S04]  /*5aef0*/  LDGSTS.E [R252+-0x58080], desc[UR60][R214.64], P3 ;  /* 0xa7f80000d6fc7fae */ /* 0x0003e8000992187c */
[----:B------:R-:W0:Y:S01]  /*5af00*/  LDGDEPBAR ;  /* 0x00000000000079af */ /* 0x000e220000000000 */
[----:B------:R-:W-:Y:S01]  /*5af10*/  BAR.SYNC.DEFER_BLOCKING 0x0 ;  /* 0x0000000000007b1d */ /* 0x000fe20000010000 */
[----:B------:R-:W-:-:S02]  /*5af20*/  IADD3 R10, R10, -0x181, RZ ;  /* 0xfffffe7f0a0a7810 */ /* 0x000fc40007ffe0ff */
[----:B------:R-:W-:Y:S02]  /*5af30*/  SHF.L.U32 R5, R5, 0x7, RZ ;  /* 0x0000000705057819 */ /* 0x000fe400000006ff */
[----:B------:R-:W-:Y:S01]  /*5af40*/  ISETP.GE.U32.AND P1, PT, R10, 0x7ffffe00, PT ;  /* 0x7ffffe000a00780c */ /* 0x000fe20003f26070 */
[C---:B----4-:R-:W-:Y:S02]  /*5af50*/  VIADD R246, R0.reuse, 0x100000 ;  /* 0x0010000000f67836 */ /* 0x050fe40000000000 */
[----:B------:R-:W4:Y:S08]  /*5af60*/  LDC R10, c[0x0][0x230] ;  /* 0x00008c00ff0a7b82 */ /* 0x000f300000000800 */
[----:B------:R-:W4:Y:S01]  /*5af70*/  LDC R6, c[0x0][0x230] ;  /* 0x00008c00ff067b82 */ /* 0x000f220000000800 */
[----:B-1----:R-:W-:Y:S01]  /*5af80*/  VIADD R214, R11, 0xfffffe7e ;  /* 0xfffffe7e0bd67836 */ /* 0x002fe20000000000 */
[C---:B------:R-:W-:Y:S01]  /*5af90*/  IADD3 R215, R0.reuse, 0x100000, RZ ;  /* 0x0010000000d77810 */ /* 0x040fe20007ffe0ff */
[C---:B------:R-:W-:Y:S01]  /*5afa0*/  VIADD R11, R0.reuse, 0x100000 ;  /* 0x00100000000b7836 */ /* 0x040fe20000000000 */
[----:B------:R-:W-:-:S02]  /*5afb0*/  IADD3 R252, R0, 0x100000, RZ ;  /* 0x0010000000fc7810 */ /* 0x000fc40007ffe0ff */
[----:B------:R-:W-:Y:S01]  /*5afc0*/  ISETP.GE.U32.AND P2, PT, R214, 0x7ffffdff, PT ;  /* 0x7ffffdffd600780c */ /* 0x000fe20003f46070 */
[----:B--2---:R-:W-:-:S04]  /*5afd0*/  IMAD.WIDE R216, R5, 0x4, R216 ;  /* 0x0000000405d87825 */ /* 0x004fc800078e02d8 */
[----:B------:R-:W-:-:S04]  /*5afe0*/  IMAD.WIDE R218, R5, 0x4, R218 ;  /* 0x0000000405da7825 */ /* 0x000fc800078e02da */
[C---:B------:R-:W-:Y:S01]  /*5aff0*/  IMAD.WIDE R14, R5.reuse, 0x4, R14 ;  /* 0x00000004050e7825 */ /* 0x040fe200078e020e */
[----:B------:R1:W-:Y:S04]  /*5b000*/  STL.64 [R1+0x958], R216 ;  /* 0x000958d801007387 */ /* 0x0003e80000100a00 */
[----:B------:R2:W-:Y:S04]  /*5b010*/  STL.64 [R1+0x950], R218 ;  /* 0x000950da01007387 */ /* 0x0005e80000100a00 */
[----:B------:R-:W-:Y:S01]  /*5b020*/  @!PT LDS RZ, [RZ] ;  /* 0x00000000fffff984 */ /* 0x000fe20000000800 */
[----:B------:R-:W-:Y:S01]  /*5b030*/  @!PT LDS RZ, [RZ] ;  /* 0x00000000fffff984 */ /* 0x000fe20000000800 */
[----:B------:R-:W-:Y:S01]  /*5b040*/  @!PT LDS RZ, [RZ] ;  /* 0x00000000fffff984 */ /* 0x000fe20000000800 */
[----:B------:R-:W-:Y:S04]  /*5b050*/  LDGSTS.E [R215+-0x40000], desc[UR60][R216.64], !P1 ;  /* 0xc0000000d8d77fae */ /* 0x000fe8000c92187c */
[----:B------:R2:W-:Y:S04]  /*5b060*/  STL.64 [R1+0x948], R14 ;  /* 0x0009480e01007387 */ /* 0x0005e80000100a00 */
[----:B------:R-:W-:Y:S04]  /*5b070*/  LDGSTS.E [R11+-0x3c000], desc[UR60][R218.64], !P1 ;  /* 0xc4000000da0b7fae */ /* 0x000fe8000c92187c */
[----:B------:R-:W-:Y:S04]  /*5b080*/  LDGSTS.E [R252+-0x38000], desc[UR60][R14.64], !P1 ;  /* 0xc80000000efc7fae */ /* 0x000fe8000c92187c */
[----:B------:R-:W4:Y:S04]  /*5b090*/  LDL.LU.64 R214, [R1+0x50] ;  /* 0x0000500001d67983 */ /* 0x000f280000300a00 */
[----:B-1----:R-:W4:Y:S04]  /*5b0a0*/  LDL.LU.64 R216, [R1+0x48] ;  /* 0x0000480001d87983 */ /* 0x002f280000300a00 */
[----:B--2---:R-:W2:Y:S04]  /*5b0b0*/  LDL.LU.64 R218, [R1+0x40] ;  /* 0x0000400001da7983 */ /* 0x004ea80000300a00 */
[----:B------:R-:W2:Y:S01]  /*5b0c0*/  LDL.LU.64 R14, [R1+0x38] ;  /* 0x00003800010e7983 */ /* 0x000ea20000300a00 */
[----:B---3--:R-:W-:-:S04]  /*5b0d0*/  IMAD.WIDE R210, R5, 0x4, R210 ;  /* 0x0000000405d27825 */ /* 0x008fc800078e02d2 */
[----:B------:R-:W-:-:S04]  /*5b0e0*/  IMAD.WIDE R212, R5, 0x4, R212 ;  /* 0x0000000405d47825 */ /* 0x000fc800078e02d4 */
[----:B------:R-:W-:-:S04]  /*5b0f0*/  IMAD.WIDE R244, R5, 0x4, R16 ;  /* 0x0000000405f47825 */ /* 0x000fc800078e0210 */
[----:B------:R-:W-:Y:S01]  /*5b100*/  IMAD.WIDE R12, R5, 0x4, R12 ;  /* 0x00000004050c7825 */ /* 0x000fe200078e020c */
[----:B------:R1:W-:Y:S04]  /*5b110*/  STL.64 [R1+0x940], R210 ;  /* 0x000940d201007387 */ /* 0x0003e80000100a00 */
[----:B------:R-:W3:Y:S04]  /*5b120*/  LDL.LU.64 R16, [R1+0x30] ;  /* 0x0000300001107983 */ /* 0x000ee80000300a00 */
[----:B------:R4:W-:Y:S04]  /*5b130*/  STL.64 [R1+0x938], R212 ;  /* 0x000938d401007387 */ /* 0x0009e80000100a00 */
[----:B------:R-:W3:Y:S04]  /*5b140*/  LDL.LU.64 R250, [R1+0x28] ;  /* 0x0000280001fa7983 */ /* 0x000ee80000300a00 */
[----:B------:R4:W-:Y:S04]  /*5b150*/  STL.64 [R1+0x930], R244 ;  /* 0x000930f401007387 */ /* 0x0009e80000100a00 */
[----:B------:R-:W3:Y:S04]  /*5b160*/  LDL.LU.64 R248, [R1+0x20] ;  /* 0x0000200001f87983 */ /* 0x000ee80000300a00 */
[----:B------:R-:W-:Y:S04]  /*5b170*/  LDGSTS.E [R246+-0x34000], desc[UR60][R210.64], !P1 ;  /* 0xcc000000d2f67fae */ /* 0x000fe8000c92187c */
[----:B-1----:R-:W3:Y:S04]  /*5b180*/  LDL.LU.64 R210, [R1+0x4b78] ;  /* 0x004b780001d27983 */ /* 0x002ee80000300a00 */
[----:B------:R1:W-:Y:S04]  /*5b190*/  STL.64 [R1+0x928], R12 ;  /* 0x0009280c01007387 */ /* 0x0003e80000100a00 */
[----:B------:R-:W3:Y:S01]  /*5b1a0*/  LDL.LU.64 R246, [R1+0x18] ;  /* 0x0000180001f67983 */ /* 0x000ee20000300a00 */
[----:B------:R-:W-:-:S05]  /*5b1b0*/  IADD3 R5, R0, 0x100000, RZ ;  /* 0x0010000000057810 */ /* 0x000fca0007ffe0ff */
[----:B------:R-:W-:Y:S04]  /*5b1c0*/  LDGSTS.E [R5+-0x3fffc], desc[UR60][R212.64], !P2 ;  /* 0xc0004000d4057fae */ /* 0x000fe8000d12187c */
[----:B------:R1:W-:Y:S01]  /*5b1d0*/  LDGSTS.E [R11+-0x3bffc], desc[UR60][R244.64], !P2 ;  /* 0xc4004000f40b7fae */ /* 0x0003e2000d12187c */
[----:B----4-:R-:W-:-:S03]  /*5b1e0*/  VIADD R6, R6, 0xfffffe7d ;  /* 0xfffffe7d06067836 */ /* 0x010fc60000000000 */
[----:B------:R4:W-:Y:S04]  /*5b1f0*/  LDGSTS.E [R252+-0x37ffc], desc[UR60][R12.64], !P2 ;  /* 0xc80040000cfc7fae */ /* 0x0009e8000d12187c */
[----:B------:R-:W3:Y:S01]  /*5b200*/  LDL.LU.64 R212, [R1+0x4b70] ;  /* 0x004b700001d47983 */ /* 0x000ee20000300a00 */
[----:B-1----:R-:W-:-:S03]  /*5b210*/  VIADD R245, R10, 0xfffffe7c ;  /* 0xfffffe7c0af57836 */ /* 0x002fc60000000000 */
[----:B------:R-:W3:Y:S01]  /*5b220*/  LDL.LU.64 R10, [R1+0x10] ;  /* 0x00001000010a7983 */ /* 0x000ee20000300a00 */
[----:B------:R-:W1:Y:S01]  /*5b230*/  LDC R5, c[0x0][0x238] ;  /* 0x00008e00ff057b82 */ /* 0x000e620000000800 */
[----:B------:R-:W-:Y:S02]  /*5b240*/  ISETP.GE.U32.AND P1, PT, R6, 0x7ffffdfe, PT ;  /* 0x7ffffdfe0600780c */ /* 0x000fe40003f26070 */
[C---:B----4-:R-:W-:Y:S01]  /*5b250*/  IADD3 R12, R0.reuse, 0x100000, RZ ;  /* 0x00100000000c7810 */ /* 0x050fe20007ffe0ff */
[----:B------:R-:W-:-:S04]  /*5b260*/  VIADD R13, R0, 0x100000 ;  /* 0x00100000000d7836 */ /* 0x000fc80000000000 */
[----:B------:R-:W4:Y:S08]  /*5b270*/  LDC R6, c[0x0][0x230] ;  /* 0x00008c00ff067b82 */ /* 0x000f300000000800 */
[----:B------:R-:W4:Y:S01]  /*5b280*/  LDC R244, c[0x0][0x230] ;  /* 0x00008c00fff47b82 */ /* 0x000f220000000800 */
[----:B-1----:R-:W-:-:S05]  /*5b290*/  SHF.L.U32 R5, R5, 0x7, RZ ;  /* 0x0000000705057819 */ /* 0x002fca00000006ff */
[----:B------:R-:W-:-:S04]  /*5b2a0*/  IMAD.WIDE R214, R5, 0x4, R214 ;  /* 0x0000000405d67825 */ /* 0x000fc800078e02d6 */
[----:B------:R-:W-:-:S04]  /*5b2b0*/  IMAD.WIDE R216, R5, 0x4, R216 ;  /* 0x0000000405d87825 */ /* 0x000fc800078e02d8 */
[----:B--2---:R-:W-:-:S04]  /*5b2c0*/  IMAD.WIDE R218, R5, 0x4, R218 ;  /* 0x0000000405da7825 */ /* 0x004fc800078e02da */
[----:B------:R-:W-:Y:S01]  /*5b2d0*/  IMAD.WIDE R14, R5, 0x4, R14 ;  /* 0x00000004050e7825 */ /* 0x000fe200078e020e */
[C---:B------:R-:W-:Y:S01]  /*5b2e0*/  IADD3 R5, R0.reuse, 0x100000, RZ ;  /* 0x0010000000057810 */ /* 0x040fe20007ffe0ff */
[----:B------:R-:W-:Y:S04]  /*5b2f0*/  LDGSTS.E [R12+-0x33ffc], desc[UR60][R214.64], !P2 ;  /* 0xcc004000d60c7fae */ /* 0x000fe8000d12187c */
[----:B------:R1:W-:Y:S04]  /*5b300*/  LDGSTS.E [R5+-0x3fff8], desc[UR60][R216.64], !P1 ;  /* 0xc0008000d8057fae */ /* 0x0003e8000c92187c */
[----:B------:R-:W-:Y:S04]  /*5b310*/  LDGSTS.E [R13+-0x3bff8], desc[UR60][R218.64], !P1 ;  /* 0xc4008000da0d7fae */ /* 0x000fe8000c92187c */
[----:B------:R-:W-:Y:S01]  /*5b320*/  LDGSTS.E [R252+-0x37ff8], desc[UR60][R14.64], !P1 ;  /* 0xc80080000efc7fae */ /* 0x000fe2000c92187c */
[----:B-1----:R-:W1:Y:S01]  /*5b330*/  LDC R5, c[0x0][0x238] ;  /* 0x00008e00ff057b82 */ /* 0x002e620000000800 */
[----:B------:R-:W-:Y:S01]  /*5b340*/  ISETP.GE.U32.AND P2, PT, R245, 0x7ffffdfd, PT ;  /* 0x7ffffdfdf500780c */ /* 0x000fe20003f46070 */
[----:B-1----:R-:W-:Y:S01]  /*5b350*/  IMAD.SHL.U32 R5, R5, 0x80, RZ ;  /* 0x0000008005057824 */ /* 0x002fe200078e00ff */
[----:B------:R1:W-:Y:S04]  /*5b360*/  STL.64 [R1+0x920], R214 ;  /* 0x000920d601007387 */ /* 0x0003e80000100a00 */
[----:B------:R2:W-:Y:S01]  /*5b370*/  STL.64 [R1+0x918], R216 ;  /* 0x000918d801007387 */ /* 0x0005e20000100a00 */
[----:B------:R-:W-:Y:S01]  /*5b380*/  IADD3 R245, R0, 0x100000, RZ ;  /* 0x0010000000f57810 */ /* 0x000fe20007ffe0ff */
[----:B----4-:R-:W-:-:S02]  /*5b390*/  VIADD R6, R6, 0xfffffe5f ;  /* 0xfffffe5f06067836 */ /* 0x010fc40000000000 */
[----:B-1----:R-:W4:Y:S04]  /*5b3a0*/  LDL.LU.64 R214, [R1+0x4b68] ;  /* 0x004b680001d67983 */ /* 0x002f280000300a00 */
[----:B------:R-:W4:Y:S04]  /*5b3b0*/  LDL.LU R12, [R1+0x4b60] ;  /* 0x004b6000010c7983 */ /* 0x000f280000300800 */
[----:B--2---:R-:W2:Y:S04]  /*5b3c0*/  LDL.LU.64 R216, [R1+0x4b58] ;  /* 0x004b580001d87983 */ /* 0x004ea80000300a00 */
[----:B------:R1:W-:Y:S04]  /*5b3d0*/  STL.64 [R1+0x910], R218 ;  /* 0x000910da01007387 */ /* 0x0003e80000100a00 */
[----:B------:R1:W-:Y:S01]  /*5b3e0*/  STL.64 [R1+0x908], R14 ;  /* 0x0009080e01007387 */ /* 0x0003e20000100a00 */
[----:B------:R-:W-:-:S03]  /*5b3f0*/  IADD3 R244, R244, -0x1a2, RZ ;  /* 0xfffffe5ef4f47810 */ /* 0x000fc60007ffe0ff */
[----:B-1----:R-:W2:Y:S04]  /*5b400*/  LDL.LU.64 R218, [R1+0x4b50] ;  /* 0x004b500001da7983 */ /* 0x002ea80000300a00 */
[----:B------:R-:W2:Y:S01]  /*5b410*/  LDL.LU.64 R14, [R1+0x4b48] ;  /* 0x004b4800010e7983 */ /* 0x000ea20000300a00 */
[----:B---3--:R-:W-:-:S04]  /*5b420*/  IMAD.WIDE R16, R5, 0x4, R16 ;  /* 0x0000000405107825 */ /* 0x008fc800078e0210 */
[----:B------:R-:W-:-:S04]  /*5b430*/  IMAD.WIDE R250, R5, 0x4, R250 ;  /* 0x0000000405fa7825 */ /* 0x000fc800078e02fa */
[----:B------:R-:W-:-:S04]  /*5b440*/  IMAD.WIDE R248, R5, 0x4, R248 ;  /* 0x0000000405f87825 */ /* 0x000fc800078e02f8 */
[----:B------:R-:W-:-:S04]  /*5b450*/  IMAD.WIDE R246, R5, 0x4, R246 ;  /* 0x0000000405f67825 */ /* 0x000fc800078e02f6 */
[----:B------:R-:W-:-:S05]  /*5b460*/  VIADD R5, R0, 0x100000 ;  /* 0x0010000000057836 */ /* 0x000fca0000000000 */
[----:B------:R1:W-:Y:S04]  /*5b470*/  LDGSTS.E [R5+-0x33ff8], desc[UR60][R16.64], !P1 ;  /* 0xcc00800010057fae */ /* 0x0003e8000c92187c */
[----:B------:R3:W-:Y:S04]  /*5b480*/  STL.64 [R1+0x900], R16 ;  /* 0x0009001001007387 */ /* 0x0007e80000100a00 */
[----:B------:R-:W-:Y:S04]  /*5b490*/  LDGSTS.E [R245+-0x3fff4], desc[UR60][R250.64], !P2 ;  /* 0xc000c000faf57fae */ /* 0x000fe8000d12187c */
[----:B------:R3:W-:Y:S01]  /*5b4a0*/  LDGSTS.E [R13+-0x3bff4], desc[UR60][R248.64], !P2 ;  /* 0xc400c000f80d7fae */ /* 0x0007e2000d12187c */
[----:B-1----:R-:W1:Y:S03]  /*5b4b0*/  LDC R5, c[0x0][0x238] ;  /* 0x00008e00ff057b82 */ /* 0x002e660000000800 */
[----:B---3--:R-:W3:Y:S04]  /*5b4c0*/  LDL.LU.64 R16, [R1+0x4b40] ;  /* 0x004b400001107983 */ /* 0x008ee80000300a00 */
[----:B------:R-:W-:Y:S01]  /*5b4d0*/  STL.64 [R1+0x8f8], R250 ;  /* 0x0008f8fa01007387 */ /* 0x000fe20000100a00 */
[----:B------:R-:W-:Y:S01]  /*5b4e0*/  ISETP.GE.U32.AND P1, PT, R6, 0x7ffffde0, PT ;  /* 0x7ffffde00600780c */ /* 0x000fe20003f26070 */
[----:B------:R-:W1:Y:S02]  /*5b4f0*/  LDC R13, c[0x0][0x230] ;  /* 0x00008c00ff0d7b82 */ /* 0x000e640000000800 */
[----:B------:R1:W-:Y:S04]  /*5b500*/  STL.64 [R1+0x8f0], R248 ;  /* 0x0008f0f801007387 */ /* 0x0003e80000100a00 */
[----:B------:R1:W-:Y:S04]  /*5b510*/  LDGSTS.E [R252+-0x37ff4], desc[UR60][R246.64], !P2 ;  /* 0xc800c000f6fc7fae */ /* 0x0003e8000d12187c */
[----:B------:R1:W-:Y:S01]  /*5b520*/  STL.64 [R1+0x8e8], R246 ;  /* 0x0008e8f601007387 */ /* 0x0003e20000100a00 */
[----:B------:R-:W4:Y:S01]  /*5b530*/  LDC R6, c[0x0][0x230] ;  /* 0x00008c00ff067b82 */ /* 0x000f220000000800 */
[----:B-1----:R-:W-:Y:S01]  /*5b540*/  VIADD R248, R0, 0x100000 ;  /* 0x0010000000f87836 */ /* 0x002fe20000000000 */
[----:B------:R-:W-:-:S05]  /*5b550*/  SHF.L.U32 R5, R5, 0x7, RZ ;  /* 0x0000000705057819 */ /* 0x000fca00000006ff */
[----:B------:R-:W-:-:S04]  /*5b560*/  IMAD.WIDE R250, R5, 0x4, R10 ;  /* 0x0000000405fa7825 */ /* 0x000fc800078e020a */
[----:B------:R-:W-:-:S04]  /*5b570*/  IMAD.WIDE R246, R5, 0x4, R110 ;  /* 0x0000000405f67825 */ /* 0x000fc800078e026e */
[----:B------:R-:W-:Y:S01]  /*5b580*/  IMAD.WIDE R108, R5, 0x4, R108 ;  /* 0x00000004056c7825 */ /* 0x000fe200078e026c */
[----:B------:R-:W-:Y:S01]  /*5b590*/  LDGSTS.E [R248+-0x33ff4], desc[UR60][R250.64], !P2 ;  /* 0xcc00c000faf87fae */ /* 0x000fe2000d12187c */
[----:B------:R-:W-:-:S03]  /*5b5a0*/  ISETP.GE.U32.AND P2, PT, R244, 0x7ffffddf, PT ;  /* 0x7ffffddff400780c */ /* 0x000fc60003f46070 */
[----:B------:R-:W-:Y:S04]  /*5b5b0*/  STL.64 [R1+0x8e0], R250 ;  /* 0x0008e0fa01007387 */ /* 0x000fe80000100a00 */
[----:B------:R-:W-:Y:S04]  /*5b5c0*/  STL.64 [R1+0x8d8], R246 ;  /* 0x0008d8f601007387 */ /* 0x000fe80000100a00 */
[----:B------:R1:W-:Y:S01]  /*5b5d0*/  LDGSTS.E [R245+-0x30000], desc[UR60][R246.64], !P1 ;  /* 0xd0000000f6f57fae */ /* 0x0003e2000c92187c */
[----:B------:R-:W-:Y:S01]  /*5b5e0*/  IADD3 R110, R0, 0x100000, RZ ;  /* 0x00100000006e7810 */ /* 0x000fe20007ffe0ff */
[----:B------:R-:W-:-:S02]  /*5b5f0*/  IMAD.WIDE R10, R5, 0x4, R106 ;  /* 0x00000004050a7825 */ /* 0x000fc400078e026a */
[----:B------:R1:W-:Y:S04]  /*5b600*/  STL.64 [R1+0x8d0], R108 ;  /* 0x0008d06c01007387 */ /* 0x0003e80000100a00 */
[----:B------:R1:W-:Y:S01]  /*5b610*/  LDGSTS.E [R252+-0x2c000], desc[UR60][R108.64], !P1 ;  /* 0xd40000006cfc7fae */ /* 0x0003e2000c92187c */
[----:B------:R-:W-:Y:S01]  /*5b620*/  IADD3 R107, R0, 0x100000, RZ ;  /* 0x00100000006b7810 */ /* 0x000fe20007ffe0ff */
[C---:B------:R-:W-:Y:S02]  /*5b630*/  IMAD.WIDE R102, R5.reuse, 0x4, R102 ;  /* 0x0000000405667825 */ /* 0x040fe400078e0266 */
[----:B------:R1:W-:Y:S04]  /*5b640*/  STL.64 [R1+0x8c8], R10 ;  /* 0x0008c80a01007387 */ /* 0x0003e80000100a00 */
[----:B------:R1:W-:Y:S02]  /*5b650*/  LDGSTS.E [R110+-0x28000], desc[UR60][R10.64], !P1 ;  /* 0xd80000000a6e7fae */ /* 0x0003e4000c92187c */
[----:B-1----:R-:W-:-:S04]  /*5b660*/  IMAD.WIDE R244, R5, 0x4, R104 ;  /* 0x0000000405f47825 */ /* 0x002fc800078e0268 */
[----:B------:R-:W-:Y:S01]  /*5b670*/  VIADD R108, R0, 0x100000 ;  /* 0x00100000006c7836 */ /* 0x000fe20000000000 */
[----:B------:R-:W-:Y:S04]  /*5b680*/  STL.64 [R1+0x8c0], R244 ;  /* 0x0008c0f401007387 */ /* 0x000fe80000100a00 */
[----:B------:R1:W-:Y:S04]  /*5b690*/  STL.64 [R1+0x8b8], R102 ;  /* 0x0008b86601007387 */ /* 0x0003e80000100a00 */
[----:B------:R-:W-:Y:S04]  /*5b6a0*/  LDGSTS.E [R108+-0x24000], desc[UR60][R244.64], !P1 ;  /* 0xdc000000f46c7fae */ /* 0x000fe8000c92187c */
[----:B------:R1:W-:Y:S01]  /*5b6b0*/  LDGSTS.E [R107+-0x2fffc], desc[UR60][R102.64], !P2 ;  /* 0xd0004000666b7fae */ /* 0x0003e2000d12187c */
[----:B------:R-:W-:-:S04]  /*5b6c0*/  IMAD.WIDE R10, R5, 0x4, R98 ;  /* 0x00000004050a7825 */ /* 0x000fc800078e0262 */
[----:B------:R-:W-:Y:S02]  /*5b6d0*/  VIADD R98, R13, 0xfffffe5d ;  /* 0xfffffe5d0d627836 */ /* 0x000fe40000000000 */
[----:B------:R-:W-:Y:S02]  /*5b6e0*/  VIADD R106, R0, 0x100000 ;  /* 0x00100000006a7836 */ /* 0x000fe40000000000 */
[C---:B------:R-:W-:Y:S01]  /*5b6f0*/  IMAD.WIDE R100, R5.reuse, 0x4, R100 ;  /* 0x0000000405647825 */ /* 0x040fe200078e0264 */
[----:B-1----:R-:W1:Y:S01]  /*5b700*/  LDC R102, c[0x0][0x230] ;  /* 0x00008c00ff667b82 */ /* 0x002e620000000800 */
[----:B------:R-:W-:Y:S02]  /*5b710*/  ISETP.GE.U32.AND P1, PT, R98, 0x7ffffdde, PT ;  /* 0x7ffffdde6200780c */ /* 0x000fe40003f26070 */
[----:B------:R-:W-:Y:S01]  /*5b720*/  IADD3 R104, R0, 0x100000, RZ ;  /* 0x0010000000687810 */ /* 0x000fe20007ffe0ff */
[----:B------:R4:W-:Y:S04]  /*5b730*/  STL.64 [R1+0x8b0], R100 ;  /* 0x0008b06401007387 */ /* 0x0009e80000100a00 */
[----:B------:R4:W-:Y:S01]  /*5b740*/  LDGSTS.E [R106+-0x2bffc], desc[UR60][R100.64], !P2 ;  /* 0xd4004000646a7fae */ /* 0x0009e2000d12187c */
[----:B------:R-:W2:Y:S01]  /*5b750*/  LDC R103, c[0x0][0x230] ;  /* 0x00008c00ff677b82 */ /* 0x000ea20000000800 */
[----:B------:R-:W-:-:S02]  /*5b760*/  IMAD.WIDE R96, R5, 0x4, R96 ;  /* 0x0000000405607825 */ /* 0x000fc400078e0260 */
[----:B------:R4:W-:Y:S01]  /*5b770*/  LDGSTS.E [R104+-0x27ffc], desc[UR60][R10.64], !P2 ;  /* 0xd80040000a687fae */ /* 0x0009e2000d12187c */
[----:B------:R-:W-:-:S03]  /*5b780*/  IADD3 R99, R0, 0x100000, RZ ;  /* 0x0010000000637810 */ /* 0x000fc60007ffe0ff */
[----:B------:R4:W-:Y:S02]  /*5b790*/  STL.64 [R1+0x8a8], R10 ;  /* 0x0008a80a01007387 */ /* 0x0009e40000100a00 */
[----:B----4-:R-:W-:Y:S01]  /*5b7a0*/  VIADD R100, R0, 0x100000 ;  /* 0x0010000000647836 */ /* 0x010fe20000000000 */
[----:B------:R-:W-:Y:S01]  /*5b7b0*/  IADD3 R101, R6, -0x1a4, RZ ;  /* 0xfffffe5c06657810 */ /* 0x000fe20007ffe0ff */
[C---:B------:R-:W-:Y:S02]  /*5b7c0*/  VIADD R98, R0.reuse, 0x100000 ;  /* 0x0010000000627836 */ /* 0x040fe40000000000 */
[----:B------:R-:W-:Y:S01]  /*5b7d0*/  IMAD.WIDE R104, R5, 0x4, R94 ;  /* 0x0000000405687825 */ /* 0x000fe200078e025e */
[----:B------:R4:W-:Y:S01]  /*5b7e0*/  LDGSTS.E [R100+-0x23ffc], desc[UR60][R96.64], !P2 ;  /* 0xdc00400060647fae */ /* 0x0009e2000d12187c */
[----:B------:R-:W-:Y:S02]  /*5b7f0*/  ISETP.GE.U32.AND P2, PT, R101, 0x7ffffddd, PT ;  /* 0x7ffffddd6500780c */ /* 0x000fe40003f46070 */
[----:B------:R-:W-:Y:S01]  /*5b800*/  IMAD.WIDE R92, R5, 0x4, R92 ;  /* 0x00000004055c7825 */ /* 0x000fe200078e025c */
[----:B------:R-:W-:-:S03]  /*5b810*/  IADD3 R94, R0, 0x100000, RZ ;  /* 0x00100000005e7810 */ /* 0x000fc60007ffe0ff */
[C---:B------:R-:W-:Y:S01]  /*5b820*/  IMAD.WIDE R10, R5.reuse, 0x4, R90 ;  /* 0x00000004050a7825 */ /* 0x040fe200078e025a */
[----:B------:R4:W-:Y:S04]  /*5b830*/  STL.64 [R1+0x8a0], R96 ;  /* 0x0008a06001007387 */ /* 0x0009e80000100a00 */
[----:B------:R-:W-:Y:S04]  /*5b840*/  STL.64 [R1+0x898], R104 ;  /* 0x0008986801007387 */ /* 0x000fe80000100a00 */
[----:B------:R-:W-:Y:S04]  /*5b850*/  LDGSTS.E [R99+-0x2fff8], desc[UR60][R104.64], !P1 ;  /* 0xd000800068637fae */ /* 0x000fe8000c92187c */
[----:B------:R1:W-:Y:S04]  /*5b860*/  STL.64 [R1+0x890], R92 ;  /* 0x0008905c01007387 */ /* 0x0003e80000100a00 */
[----:B------:R1:W-:Y:S04]  /*5b870*/  LDGSTS.E [R98+-0x2bff8], desc[UR60][R92.64], !P1 ;  /* 0xd40080005c627fae */ /* 0x0003e8000c92187c */
[----:B------:R2:W-:Y:S04]  /*5b880*/  STL.64 [R1+0x888], R10 ;  /* 0x0008880a01007387 */ /* 0x0005e80000100a00 */
[----:B------:R2:W-:Y:S01]  /*5b890*/  LDGSTS.E [R94+-0x27ff8], desc[UR60][R10.64], !P1 ;  /* 0xd80080000a5e7fae */ /* 0x0005e2000c92187c */
[----:B------:R-:W-:Y:S01]  /*5b8a0*/  IADD3 R91, R0, 0x100000, RZ ;  /* 0x00100000005b7810 */ /* 0x000fe20007ffe0ff */
[----:B------:R-:W-:-:S04]  /*5b8b0*/  IMAD.WIDE R86, R5, 0x4, R86 ;  /* 0x0000000405567825 */ /* 0x000fc800078e0256 */
[----:B------:R-:W-:Y:S02]  /*5b8c0*/  VIADD R90, R0, 0x100000 ;  /* 0x00100000005a7836 */ /* 0x000fe40000000000 */
[----:B------:R-:W-:-:S04]  /*5b8d0*/  IMAD.WIDE R84, R5, 0x4, R84 ;  /* 0x0000000405547825 */ /* 0x000fc800078e0254 */
[----:B----4-:R-:W-:-:S04]  /*5b8e0*/  IMAD.WIDE R96, R5, 0x4, R88 ;  /* 0x0000000405607825 */ /* 0x010fc800078e0258 */
[----:B------:R-:W-:-:S04]  /*5b8f0*/  IMAD.WIDE R80, R5, 0x4, R80 ;  /* 0x0000000405507825 */ /* 0x000fc800078e0250 */
[----:B------:R-:W-:-:S04]  /*5b900*/  IMAD.WIDE R76, R5, 0x4, R76 ;  /* 0x00000004054c7825 */ /* 0x000fc800078e024c */
[----:B-1----:R-:W-:Y:S02]  /*5b910*/  VIADD R92, R0, 0x100000 ;  /* 0x00100000005c7836 */ /* 0x002fe40000000000 */
[----:B------:R-:W-:-:S04]  /*5b920*/  IMAD.WIDE R70, R5, 0x4, R70 ;  /* 0x0000000405467825 */ /* 0x000fc800078e0246 */
[----:B--2---:R-:W-:-:S04]  /*5b930*/  IMAD.WIDE R10, R5, 0x4, R82 ;  /* 0x00000004050a7825 */ /* 0x004fc800078e0252 */
[----:B------:R-:W-:Y:S01]  /*5b940*/  VIADD R82, R102, 0xfffffe3f ;  /* 0xfffffe3f66527836 */ /* 0x000fe20000000000 */
[----:B------:R-:W-:Y:S04]  /*5b950*/  STL.64 [R1+0x880], R96 ;  /* 0x0008806001007387 */ /* 0x000fe80000100a00 */
[----:B------:R-:W-:Y:S04]  /*5b960*/  LDGSTS.E [R92+-0x23ff8], desc[UR60][R96.64], !P1 ;  /* 0xdc008000605c7fae */ /* 0x000fe8000c92187c */
[----:B------:R1:W-:Y:S04]  /*5b970*/  STL.64 [R1+0x878], R86 ;  /* 0x0008785601007387 */ /* 0x0003e80000100a00 */
[----:B------:R1:W-:Y:S01]  /*5b980*/  LDGSTS.E [R91+-0x2fff4], desc[UR60][R86.64], !P2 ;  /* 0xd000c000565b7fae */ /* 0x0003e2000d12187c */
[----:B------:R-:W-:-:S02]  /*5b990*/  ISETP.GE.U32.AND P1, PT, R82, 0x7ffffdc0, PT ;  /* 0x7ffffdc05200780c */ /* 0x000fc40003f26070 */
[C---:B------:R-:W-:Y:S01]  /*5b9a0*/  IADD3 R88, R0.reuse, 0x100000, RZ ;  /* 0x0010000000587810 */ /* 0x040fe20007ffe0ff */
[----:B------:R2:W-:Y:S04]  /*5b9b0*/  STL.64 [R1+0x870], R84 ;  /* 0x0008705401007387 */ /* 0x0005e80000100a00 */
[----:B------:R2:W-:Y:S04]  /*5b9c0*/  LDGSTS.E [R90+-0x2bff4], desc[UR60][R84.64], !P2 ;  /* 0xd400c000545a7fae */ /* 0x0005e8000d12187c */
[----:B------:R4:W-:Y:S01]  /*5b9d0*/  LDGSTS.E [R88+-0x27ff4], desc[UR60][R10.64], !P2 ;  /* 0xd800c0000a587fae */ /* 0x0009e2000d12187c */
[----:B------:R-:W-:Y:S01]  /*5b9e0*/  IADD3 R83, R0, 0x100000, RZ ;  /* 0x0010000000537810 */ /* 0x000fe20007ffe0ff */
[----:B------:R-:W-:-:S04]  /*5b9f0*/  IMAD.WIDE R68, R5, 0x4, R68 ;  /* 0x0000000405447825 */ /* 0x000fc800078e0244 */
[----:B------:R-:W-:-:S04]  /*5ba00*/  IMAD.WIDE R64, R5, 0x4, R64 ;  /* 0x0000000405407825 */ /* 0x000fc800078e0240 */
[----:B------:R-:W-:-:S04]  /*5ba10*/  IMAD.WIDE R60, R5, 0x4, R60 ;  /* 0x00000004053c7825 */ /* 0x000fc800078e023c */
[----:B------:R-:W-:-:S04]  /*5ba20*/  IMAD.WIDE R54, R5, 0x4, R54 ;  /* 0x0000000405367825 */ /* 0x000fc800078e0236 */
[C---:B------:R-:W-:Y:S01]  /*5ba30*/  IMAD.WIDE R52, R5.reuse, 0x4, R52 ;  /* 0x0000000405347825 */ /* 0x040fe200078e0234 */
[----:B-1----:R-:W1:Y:S08]  /*5ba40*/  LDC R86, c[0x0][0x230] ;  /* 0x00008c00ff567b82 */ /* 0x002e700000000800 */
[----:B------:R-:W3:Y:S01]  /*5ba50*/  LDC R87, c[0x0][0x230] ;  /* 0x00008c00ff577b82 */ /* 0x000ee20000000800 */
[----:B------:R-:W-:-:S04]  /*5ba60*/  IMAD.WIDE R48, R5, 0x4, R48 ;  /* 0x0000000405307825 */ /* 0x000fc800078e0230 */
[----:B--2---:R-:W-:Y:S01]  /*5ba70*/  VIADD R84, R0, 0x100000 ;  /* 0x0010000000547836 */ /* 0x004fe20000000000 */
[----:B------:R-:W-:Y:S01]  /*5ba80*/  IADD3 R85, R103, -0x1c2, RZ ;  /* 0xfffffe3e67557810 */ /* 0x000fe20007ffe0ff */
[----:B------:R-:W-:-:S04]  /*5ba90*/  IMAD.WIDE R90, R5, 0x4, R78 ;  /* 0x00000004055a7825 */ /* 0x000fc800078e024e */
[----:B------:R-:W-:Y:S02]  /*5baa0*/  VIADD R82, R0, 0x100000 ;  /* 0x0010000000527836 */ /* 0x000fe40000000000 */
[----:B------:R-:W-:Y:S01]  /*5bab0*/  IMAD.WIDE R44, R5, 0x4, R44 ;  /* 0x00000004052c7825 */ /* 0x000fe200078e022c */
[----:B------:R2:W-:Y:S01]  /*5bac0*/  LDGSTS.E [R84+-0x23ff4], desc[UR60][R80.64], !P2 ;  /* 0xdc00c00050547fae */ /* 0x0005e2000d12187c */
[----:B------:R-:W-:-:S03]  /*5bad0*/  ISETP.GE.U32.AND P2, PT, R85, 0x7ffffdbf, PT ;  /* 0x7ffffdbf5500780c */ /* 0x000fc60003f46070 */
[----:B------:R4:W-:Y:S04]  /*5bae0*/  STL.64 [R1+0x868], R10 ;  /* 0x0008680a01007387 */ /* 0x0009e80000100a00 */
[----:B------:R2:W-:Y:S04]  /*5baf0*/  STL.64 [R1+0x860], R80 ;  /* 0x0008605001007387 */ /* 0x0005e80000100a00 */
[----:B------:R-:W-:Y:S04]  /*5bb00*/  STL.64 [R1+0x850], R90 ;  /* 0x0008505a01007387 */ /* 0x000fe80000100a00 */
[----:B------:R-:W-:Y:S01]  /*5bb10*/  LDGSTS.E [R83+-0x20000], desc[UR60][R90.64], !P1 ;  /* 0xe00000005a537fae */ /* 0x000fe2000c92187c */
[----:B------:R-:W-:-:S03]  /*5bb20*/  IADD3 R78, R0, 0x100000, RZ ;  /* 0x00100000004e7810 */ /* 0x000fc60007ffe0ff */
[----:B------:R1:W-:Y:S04]  /*5bb30*/  STL.64 [R1+0x848], R76 ;  /* 0x0008484c01007387 */ /* 0x0003e80000100a00 */
[----:B------:R1:W-:Y:S01]  /*5bb40*/  LDGSTS.E [R82+-0x1c000], desc[UR60][R76.64], !P1 ;  /* 0xe40000004c527fae */ /* 0x0003e2000c92187c */
[----:B------:R-:W-:-:S04]  /*5bb50*/  IMAD.WIDE R38, R5, 0x4, R38 ;  /* 0x0000000405267825 */ /* 0x000fc800078e0226 */
[----:B------:R-:W-:-:S04]  /*5bb60*/  IMAD.WIDE R36, R5, 0x4, R36 ;  /* 0x0000000405247825 */ /* 0x000fc800078e0224 */
[----:B------:R-:W-:-:S04]  /*5bb70*/  IMAD.WIDE R32, R5, 0x4, R32 ;  /* 0x0000000405207825 */ /* 0x000fc800078e0220 */
[----:B----4-:R-:W-:-:S04]  /*5bb80*/  IMAD.WIDE R10, R5, 0x4, R74 ;  /* 0x00000004050a7825 */ /* 0x010fc800078e024a */
[----:B--2---:R-:W-:Y:S01]  /*5bb90*/  IMAD.WIDE R80, R5, 0x4, R72 ;  /* 0x0000000405507825 */ /* 0x004fe200078e0248 */
[----:B------:R-:W-:-:S03]  /*5bba0*/  IADD3 R75, R0, 0x100000, RZ ;  /* 0x00100000004b7810 */ /* 0x000fc60007ffe0ff */
[----:B------:R-:W-:-:S04]  /*5bbb0*/  IMAD.WIDE R28, R5, 0x4, R28 ;  /* 0x00000004051c7825 */ /* 0x000fc800078e021c */
[----:B------:R-:W-:-:S04]  /*5bbc0*/  IMAD.WIDE R26, R5, 0x4, R26 ;  /* 0x00000004051a7825 */ /* 0x000fc800078e021a */
[----:B------:R-:W-:-:S04]  /*5bbd0*/  IMAD.WIDE R22, R5, 0x4, R22 ;  /* 0x0000000405167825 */ /* 0x000fc800078e0216 */
[C---:B-1----:R-:W-:Y:S01]  /*5bbe0*/  VIADD R76, R0.reuse, 0x100000 ;  /* 0x00100000004c7836 */ /* 0x042fe20000000000 */
[----:B------:R-:W-:Y:S04]  /*5bbf0*/  STL.64 [R1+0x840], R10 ;  /* 0x0008400a01007387 */ /* 0x000fe80000100a00 */
[----:B------:R1:W-:Y:S04]  /*5bc00*/  LDGSTS.E [R78+-0x18000], desc[UR60][R10.64], !P1 ;  /* 0xe80000000a4e7fae */ /* 0x0003e8000c92187c */
[----:B------:R-:W-:Y:S04]  /*5bc10*/  STL.64 [R1+0x838], R80 ;  /* 0x0008385001007387 */ /* 0x000fe80000100a00 */
[----:B------:R-:W-:Y:S04]  /*5bc20*/  LDGSTS.E [R76+-0x14000], desc[UR60][R80.64], !P1 ;  /* 0xec000000504c7fae */ /* 0x000fe8000c92187c */
[----:B------:R2:W-:Y:S04]  /*5bc30*/  STL.64 [R1+0x830], R70 ;  /* 0x0008304601007387 */ /* 0x0005e80000100a00 */
[----:B------:R2:W-:Y:S01]  /*5bc40*/  LDGSTS.E [R75+-0x1fffc], desc[UR60][R70.64], !P2 ;  /* 0xe0004000464b7fae */ /* 0x0005e2000d12187c */
[----:B------:R-:W-:-:S02]  /*5bc50*/  VIADD R74, R0, 0x100000 ;  /* 0x00100000004a7836 */ /* 0x000fc40000000000 */
[----:B------:R-:W-:Y:S01]  /*5bc60*/  IMAD.WIDE R20, R5, 0x4, R20 ;  /* 0x0000000405147825 */ /* 0x000fe200078e0214 */
[----:B------:R-:W4:Y:S01]  /*5bc70*/  LDC R94, c[0x0][0x230] ;  /* 0x00008c00ff5e7b82 */ /* 0x000f220000000800 */
[----:B------:R-:W-:-:S07]  /*5bc80*/  IADD3 R72, R0, 0x100000, RZ ;  /* 0x0010000000487810 */ /* 0x000fce0007ffe0ff */
[----:B-1----:R-:W1:Y:S08]  /*5bc90*/  LDC R78, c[0x0][0x230] ;  /* 0x00008c00ff4e7b82 */ /* 0x002e700000000800 */
[----:B--2---:R-:W2:Y:S01]  /*5bca0*/  LDC R70, c[0x0][0x230] ;  /* 0x00008c00ff467b82 */ /* 0x004ea20000000800 */
[----:B------:R-:W-:Y:S02]  /*5bcb0*/  VIADD R93, R4, 0x100000 ;  /* 0x00100000045d7836 */ /* 0x000fe40000000000 */
[----:B------:R-:W-:-:S04]  /*5bcc0*/  IMAD.WIDE R10, R5, 0x4, R66 ;  /* 0x00000004050a7825 */ /* 0x000fc800078e0242 */
[----:B------:R-:W-:Y:S01]  /*5bcd0*/  VIADD R66, R86, 0xfffffe3d ;  /* 0xfffffe3d56427836 */ /* 0x000fe20000000000 */
[----:B------:R3:W-:Y:S04]  /*5bce0*/  STL.64 [R1+0x828], R68 ;  /* 0x0008284401007387 */ /* 0x0007e80000100a00 */
[----:B------:R3:W-:Y:S01]  /*5bcf0*/  LDGSTS.E [R74+-0x1bffc], desc[UR60][R68.64], !P2 ;  /* 0xe4004000444a7fae */ /* 0x0007e2000d12187c */
[----:B------:R-:W4:Y:S03]  /*5bd00*/  LDC R71, c[0x0][0x230] ;  /* 0x00008c00ff477b82 */ /* 0x000f260000000800 */
[----:B------:R3:W-:Y:S01]  /*5bd10*/  LDGSTS.E [R72+-0x17ffc], desc[UR60][R10.64], !P2 ;  /* 0xe80040000a487fae */ /* 0x0007e2000d12187c */
[----:B------:R-:W-:-:S02]  /*5bd20*/  ISETP.GE.U32.AND P1, PT, R66, 0x7ffffdbe, PT ;  /* 0x7ffffdbe4200780c */ /* 0x000fc40003f26070 */
[C---:B------:R-:W-:Y:S01]  /*5bd30*/  IADD3 R67, R0.reuse, 0x100000, RZ ;  /* 0x0010000000437810 */ /* 0x040fe20007ffe0ff */
[----:B------:R3:W-:Y:S01]  /*5bd40*/  STL.64 [R1+0x820], R10 ;  /* 0x0008200a01007387 */ /* 0x0007e20000100a00 */
[----:B------:R-:W-:Y:S02]  /*5bd50*/  VIADD R66, R0, 0x100000 ;  /* 0x0010000000427836 */ /* 0x000fe40000000000 */
[C---:B------:R-:W-:Y:S01]  /*5bd60*/  VIADD R77, R4.reuse, 0x100000 ;  /* 0x00100000044d7836 */ /* 0x040fe20000000000 */
[C---:B------:R-:W-:Y:S01]  /*5bd70*/  IADD3 R76, R4.reuse, 0x100000, RZ ;  /* 0x00100000044c7810 */ /* 0x040fe20007ffe0ff */
[----:B------:R-:W1:Y:S01]  /*5bd80*/  LDC R86, c[0x0][0x230] ;  /* 0x00008c00ff567b82 */ /* 0x000e620000000800 */
[C---:B------:R-:W-:Y:S01]  /*5bd90*/  IADD3 R92, R4.reuse, 0x100000, RZ ;  /* 0x00100000045c7810 */ /* 0x040fe20007ffe0ff */
[----:B------:R-:W-:Y:S02]  /*5bda0*/  VIADD R95, R4, 0x100000 ;  /* 0x00100000045f7836 */ /* 0x000fe40000000000 */
[C---:B---3--:R-:W-:Y:S01]  /*5bdb0*/  VIADD R68, R0.reuse, 0x100000 ;  /* 0x0010000000447836 */ /* 0x048fe20000000000 */
[----:B------:R-:W-:Y:S01]  /*5bdc0*/  IADD3 R69, R87, -0x1c4, RZ ;  /* 0xfffffe3c57457810 */ /* 0x000fe20007ffe0ff */
[----:B------:R-:W-:Y:S01]  /*5bdd0*/  IMAD.WIDE R74, R5, 0x4, R62 ;  /* 0x00000004054a7825 */ /* 0x000fe200078e023e */
[----:B------:R-:W-:Y:S01]  /*5bde0*/  IADD3 R62, R0, 0x100000, RZ ;  /* 0x00100000003e7810 */ /* 0x000fe20007ffe0ff */
[----:B------:R-:W3:Y:S01]  /*5bdf0*/  LDC R96, c[0x0][0x230] ;  /* 0x00008c00ff607b82 */ /* 0x000ee20000000800 */
[----:B------:R2:W-:Y:S01]  /*5be00*/  LDGSTS.E [R68+-0x13ffc], desc[UR60][R64.64], !P2 ;  /* 0xec00400040447fae */ /* 0x0005e2000d12187c */
[----:B------:R-:W-:Y:S01]  /*5be10*/  ISETP.GE.U32.AND P2, PT, R69, 0x7ffffdbd, PT ;  /* 0x7ffffdbd4500780c */ /* 0x000fe20003f46070 */
[----:B------:R-:W-:-:S02]  /*5be20*/  IMAD.WIDE R10, R5, 0x4, R58 ;  /* 0x00000004050a7825 */ /* 0x000fc400078e023a */
[----:B------:R2:W-:Y:S04]  /*5be30*/  STL.64 [R1+0x818], R64 ;  /* 0x0008184001007387 */ /* 0x0005e80000100a00 */
[----:B------:R-:W-:Y:S04]  /*5be40*/  STL.64 [R1+0x810], R74 ;  /* 0x0008104a01007387 */ /* 0x000fe80000100a00 */
[----:B------:R-:W-:Y:S04]  /*5be50*/  LDGSTS.E [R67+-0x1fff8], desc[UR60][R74.64], !P1 ;  /* 0xe00080004a437fae */ /* 0x000fe8000c92187c */
[----:B------:R4:W-:Y:S04]  /*5be60*/  STL.64 [R1+0x808], R60 ;  /* 0x0008083c01007387 */ /* 0x0009e80000100a00 */
[----:B------:R-:W-:Y:S04]  /*5be70*/  LDGSTS.E [R66+-0x1bff8], desc[UR60][R60.64], !P1 ;  /* 0xe40080003c427fae */ /* 0x000fe8000c92187c */
[----:B------:R1:W-:Y:S04]  /*5be80*/  STL.64 [R1+0x800], R10 ;  /* 0x0008000a01007387 */ /* 0x0003e80000100a00 */
[----:B------:R4:W-:Y:S01]  /*5be90*/  LDGSTS.E [R62+-0x17ff8], desc[UR60][R10.64], !P1 ;  /* 0xe80080000a3e7fae */ /* 0x0009e2000c92187c */
[C---:B------:R-:W-:Y:S01]  /*5bea0*/  IADD3 R59, R0.reuse, 0x100000, RZ ;  /* 0x00100000003b7810 */ /* 0x040fe20007ffe0ff */
[----:B------:R-:W-:Y:S01]  /*5beb0*/  VIADD R58, R0, 0x100000 ;  /* 0x00100000003a7836 */ /* 0x000fe20000000000 */
[----:B------:R-:W3:Y:S08]  /*5bec0*/  LDC R97, c[0x0][0x230] ;  /* 0x00008c00ff617b82 */ /* 0x000ef00000000800 */
[----:B------:R-:W3:Y:S08]  /*5bed0*/  LDC R98, c[0x0][0x230] ;  /* 0x00008c00ff627b82 */ /* 0x000ef00000000800 */
[----:B------:R-:W3:Y:S01]  /*5bee0*/  LDC R99, c[0x0][0x230] ;  /* 0x00008c00ff637b82 */ /* 0x000ee20000000800 */
[----:B--2---:R-:W-:-:S07]  /*5bef0*/  IMAD.WIDE R64, R5, 0x4, R56 ;  /* 0x0000000405407825 */ /* 0x004fce00078e0238 */
[----:B----4-:R-:W2:Y:S01]  /*5bf00*/  LDC R62, c[0x0][0x230] ;  /* 0x00008c00ff3e7b82 */ /* 0x010ea20000000800 */
[----:B------:R-:W-:-:S07]  /*5bf10*/  VIADD R101, R7, 0x100000 ;  /* 0x0010000007657836 */ /* 0x000fce0000000000 */
[----:B------:R-:W4:Y:S01]  /*5bf20*/  LDC R102, c[0x0][0x230] ;  /* 0x00008c00ff667b82 */ /* 0x000f220000000800 */
[----:B------:R-:W-:Y:S02]  /*5bf30*/  VIADD R60, R0, 0x100000 ;  /* 0x00100000003c7836 */ /* 0x000fe40000000000 */
[----:B------:R-:W-:Y:S02]  /*5bf40*/  VIADD R13, R12, 0x100000 ;  /* 0x001000000c0d7836 */ /* 0x000fe40000000000 */
[----:B-1----:R-:W-:-:S04]  /*5bf50*/  IMAD.WIDE R10, R5, 0x4, R50 ;  /* 0x00000004050a7825 */ /* 0x002fc800078e0232 */
        /* <DEDUP_REMOVED lines=10> */
[C---:B------:R-:W-:Y:S01]  /*5c000*/  IADD3 R51, R0.reuse, 0x100000, RZ ;  /* 0x0010000000337810 */ /* 0x040fe20007ffe0ff */
[----:B------:R-:W-:-:S02]  /*5c010*/  VIADD R50, R0, 0x100000 ;  /* 0x0010000000327836 */ /* 0x000fc40000000000 */
[----:B------:R2:W-:Y:S01]  /*5c020*/  STL.64 [R1+0x7e0], R10 ;  /* 0x0007e00a01007387 */ /* 0x0005e20000100a00 */
[----:B------:R-:W-:Y:S01]  /*5c030*/  VIADD R61, R4, 0x100000 ;  /* 0x00100000043d7836 */ /* 0x000fe20000000000 */
[----:B------:R-:W4:Y:S08]  /*5c040*/  LDC R70, c[0x0][0x230] ;  /* 0x00008c00ff467b82 */ /* 0x000f300000000800 */
[----:B-1----:R-:W1:Y:S08]  /*5c050*/  LDC R54, c[0x0][0x230] ;  /* 0x00008c00ff367b82 */ /* 0x002e700000000800 */
[----:B------:R-:W4:Y:S01]  /*5c060*/  LDC R55, c[0x0][0x230] ;  /* 0x00008c00ff377b82 */ /* 0x000f220000000800 */
[----:B------:R-:W-:-:S07]  /*5c070*/  IADD3 R252, R12, 0x100000, RZ ;  /* 0x001000000cfc7810 */ /* 0x000fce0007ffe0ff */
[----:B------:R-:W4:Y:S01]  /*5c080*/  LDC R6, c[0x0][0x230] ;  /* 0x00008c00ff067b82 */ /* 0x000f220000000800 */
[----:B---3--:R-:W-:Y:S01]  /*5c090*/  VIADD R52, R0, 0x100000 ;  /* 0x0010000000347836 */ /* 0x008fe20000000000 */
[----:B------:R-:W-:Y:S01]  /*5c0a0*/  IADD3 R53, R71, -0x1e2, RZ ;  /* 0xfffffe1e47357810 */ /* 0x000fe20007ffe0ff */
[----:B------:R-:W-:-:S03]  /*5c0b0*/  IMAD.WIDE R58, R5, 0x4, R46 ;  /* 0x00000004053a7825 */ /* 0x000fc600078e022e */
[----:B------:R3:W-:Y:S01]  /*5c0c0*/  LDGSTS.E [R52+-0x13ff4], desc[UR60][R48.64], !P2 ;  /* 0xec00c00030347fae */ /* 0x0007e2000d12187c */
[----:B------:R-:W-:Y:S02]  /*5c0d0*/  ISETP.GE.U32.AND P2, PT, R53, 0x7ffffd9f, PT ;  /* 0x7ffffd9f3500780c */ /* 0x000fe40003f46070 */
[C---:B------:R-:W-:Y:S01]  /*5c0e0*/  IADD3 R46, R0.reuse, 0x100000, RZ ;  /* 0x00100000002e7810 */ /* 0x040fe20007ffe0ff */
[C---:B--2---:R-:W-:Y:S01]  /*5c0f0*/  IMAD.WIDE R10, R5.reuse, 0x4, R42 ;  /* 0x00000004050a7825 */ /* 0x044fe200078e022a */
[----:B------:R2:W-:Y:S04]  /*5c100*/  STL.64 [R1+0x7d8], R48 ;  /* 0x0007d83001007387 */ /* 0x0005e80000100a00 */
[----:B------:R-:W-:Y:S04]  /*5c110*/  STL.64 [R1+0x7d0], R58 ;  /* 0x0007d03a01007387 */ /* 0x000fe80000100a00 */
[----:B------:R-:W-:Y:S04]  /*5c120*/  LDGSTS.E [R51+-0x10000], desc[UR60][R58.64], !P1 ;  /* 0xf00000003a337fae */ /* 0x000fe8000c92187c */
[----:B------:R1:W-:Y:S04]  /*5c130*/  STL.64 [R1+0x7c8], R44 ;  /* 0x0007c82c01007387 */ /* 0x0003e80000100a00 */
[----:B------:R2:W-:Y:S04]  /*5c140*/  LDGSTS.E [R50+-0xc000], desc[UR60][R44.64], !P1 ;  /* 0xf40000002c327fae */ /* 0x0005e8000c92187c */
[----:B------:R1:W-:Y:S04]  /*5c150*/  STL.64 [R1+0x7c0], R10 ;  /* 0x0007c00a01007387 */ /* 0x0003e80000100a00 */
[----:B------:R4:W-:Y:S01]  /*5c160*/  LDGSTS.E [R46+-0x8000], desc[UR60][R10.64], !P1 ;  /* 0xf80000000a2e7fae */ /* 0x0009e2000c92187c */
[C---:B------:R-:W-:Y:S01]  /*5c170*/  IADD3 R43, R0.reuse, 0x100000, RZ ;  /* 0x00100000002b7810 */ /* 0x040fe20007ffe0ff */
[C---:B------:R-:W-:Y:S01]  /*5c180*/  VIADD R42, R0.reuse, 0x100000 ;  /* 0x00100000002a7836 */ /* 0x040fe20000000000 */
[----:B---3--:R-:W3:Y:S08]  /*5c190*/  LDC R52, c[0x0][0x230] ;  /* 0x00008c00ff347b82 */ /* 0x008ef00000000800 */
[----:B--2---:R-:W2:Y:S08]  /*5c1a0*/  LDC R50, c[0x0][0x230] ;  /* 0x00008c00ff327b82 */ /* 0x004eb00000000800 */
[----:B------:R-:W2:Y:S01]  /*5c1b0*/  LDC R53, c[0x0][0x230] ;  /* 0x00008c00ff357b82 */ /* 0x000ea20000000800 */
[----:B------:R-:W-:Y:S01]  /*5c1c0*/  IMAD.WIDE R48, R5, 0x4, R40 ;  /* 0x0000000405307825 */ /* 0x000fe200078e0228 */
[----:B------:R-:W-:-:S03]  /*5c1d0*/  IADD3 R40, R0, 0x100000, RZ ;  /* 0x0010000000287810 */ /* 0x000fc60007ffe0ff */
[----:B-1----:R-:W-:Y:S02]  /*5c1e0*/  VIADD R44, R0, 0x100000 ;  /* 0x00100000002c7836 */ /* 0x002fe40000000000 */
[----:B----4-:R-:W-:Y:S01]  /*5c1f0*/  IMAD.WIDE R10, R5, 0x4, R34 ;  /* 0x00000004050a7825 */ /* 0x010fe200078e0222 */
[----:B------:R-:W-:Y:S04]  /*5c200*/  STL.64 [R1+0x7b8], R48 ;  /* 0x0007b83001007387 */ /* 0x000fe80000100a00 */
[----:B------:R-:W-:Y:S04]  /*5c210*/  LDGSTS.E [R44+-0x4000], desc[UR60][R48.64], !P1 ;  /* 0xfc000000302c7fae */ /* 0x000fe8000c92187c */
[----:B------:R1:W-:Y:S04]  /*5c220*/  STL.64 [R1+0x7b0], R38 ;  /* 0x0007b02601007387 */ /* 0x0003e80000100a00 */
[----:B------:R-:W-:Y:S04]  /*5c230*/  STL.64 [R1+0x7a8], R36 ;  /* 0x0007a82401007387 */ /* 0x000fe80000100a00 */
[----:B------:R1:W-:Y:S04]  /*5c240*/  LDGSTS.E [R43+-0xfffc], desc[UR60][R38.64], !P2 ;  /* 0xf0004000262b7fae */ /* 0x0003e8000d12187c */
[----:B------:R4:W-:Y:S04]  /*5c250*/  STL.64 [R1+0x7a0], R10 ;  /* 0x0007a00a01007387 */ /* 0x0009e80000100a00 */
[----:B------:R3:W-:Y:S04]  /*5c260*/  LDGSTS.E [R42+-0xbffc], desc[UR60][R36.64], !P2 ;  /* 0xf4004000242a7fae */ /* 0x0007e8000d12187c */
[----:B------:R-:W-:Y:S04]  /*5c270*/  LDGSTS.E [R40+-0x7ffc], desc[UR60][R10.64], !P2 ;  /* 0xf80040000a287fae */ /* 0x000fe8000d12187c */
[----:B------:R-:W2:Y:S01]  /*5c280*/  LDL.LU.64 R244, [R1+0x8] ;  /* 0x0000080001f47983 */ /* 0x000ea20000300a00 */
[----:B------:R-:W-:Y:S01]  /*5c290*/  VIADD R34, R54, 0xfffffe1d ;  /* 0xfffffe1d36227836 */ /* 0x000fe20000000000 */
[----:B------:R-:W-:Y:S01]  /*5c2a0*/  IADD3 R35, R0, 0x100000, RZ ;  /* 0x0010000000237810 */ /* 0x000fe20007ffe0ff */
[----:B------:R-:W-:Y:S01]  /*5c2b0*/  VIADD R51, R3, 0x100000 ;  /* 0x0010000003337836 */ /* 0x000fe20000000000 */
[----:B------:R-:W2:Y:S08]  /*5c2c0*/  LDC R54, c[0x0][0x230] ;  /* 0x00008c00ff367b82 */ /* 0x000eb00000000800 */
[----:B-1----:R-:W1:Y:S08]  /*5c2d0*/  LDC R38, c[0x0][0x230] ;  /* 0x00008c00ff267b82 */ /* 0x002e700000000800 */
[----:B------:R-:W1:Y:S01]  /*5c2e0*/  LDC R39, c[0x0][0x230] ;  /* 0x00008c00ff277b82 */ /* 0x000e620000000800 */
[----:B----4-:R-:W4:Y:S01]  /*5c2f0*/  LDL.LU.64 R10, [R1] ;  /* 0x00000000010a7983 */ /* 0x010f220000300a00 */
[----:B------:R-:W-:Y:S01]  /*5c300*/  ISETP.GE.U32.AND P1, PT, R34, 0x7ffffd9e, PT ;  /* 0x7ffffd9e2200780c */ /* 0x000fe20003f26070 */
[----:B---3--:R-:W-:Y:S01]  /*5c310*/  VIADD R36, R0, 0x100000 ;  /* 0x0010000000247836 */ /* 0x008fe20000000000 */
[----:B------:R-:W-:Y:S01]  /*5c320*/  IADD3 R37, R55, -0x1e4, RZ ;  /* 0xfffffe1c37257810 */ /* 0x000fe20007ffe0ff */
[----:B------:R-:W-:-:S04]  /*5c330*/  IMAD.WIDE R42, R5, 0x4, R30 ;  /* 0x00000004052a7825 */ /* 0x000fc800078e021e */
[C---:B------:R-:W-:Y:S01]  /*5c340*/  VIADD R34, R0.reuse, 0x100000 ;  /* 0x0010000000227836 */ /* 0x040fe20000000000 */
[----:B------:R3:W-:Y:S01]  /*5c350*/  LDGSTS.E [R36+-0x3ffc], desc[UR60][R32.64], !P2 ;  /* 0xfc00400020247fae */ /* 0x0007e2000d12187c */
[----:B------:R-:W-:Y:S02]  /*5c360*/  ISETP.GE.U32.AND P2, PT, R37, 0x7ffffd9d, PT ;  /* 0x7ffffd9d2500780c */ /* 0x000fe40003f46070 */
[----:B------:R-:W-:Y:S01]  /*5c370*/  IADD3 R30, R0, 0x100000, RZ ;  /* 0x00100000001e7810 */ /* 0x000fe20007ffe0ff */
[----:B------:R3:W-:Y:S04]  /*5c380*/  STL.64 [R1+0x798], R32 ;  /* 0x0007982001007387 */ /* 0x0007e80000100a00 */
[----:B------:R-:W-:Y:S04]  /*5c390*/  STL.64 [R1+0x790], R42 ;  /* 0x0007902a01007387 */ /* 0x000fe80000100a00 */
[----:B------:R1:W-:Y:S01]  /*5c3a0*/  STL.64 [R1+0x788], R28 ;  /* 0x0007881c01007387 */ /* 0x0003e20000100a00 */
[----:B------:R-:W-:-:S03]  /*5c3b0*/  VIADD R49, R3, 0x100000 ;  /* 0x0010000003317836 */ /* 0x000fc60000000000 */
[----:B------:R-:W-:Y:S04]  /*5c3c0*/  LDGSTS.E [R35+-0xfff8], desc[UR60][R42.64], !P1 ;  /* 0xf00080002a237fae */ /* 0x000fe8000c92187c */
[----:B------:R1:W-:Y:S04]  /*5c3d0*/  LDGSTS.E [R34+-0xbff8], desc[UR60][R28.64], !P1 ;  /* 0xf40080001c227fae */ /* 0x0003e8000c92187c */
[----:B------:R1:W-:Y:S04]  /*5c3e0*/  STL.64 [R1+0x780], R26 ;  /* 0x0007801a01007387 */ /* 0x0003e80000100a00 */
[----:B------:R1:W-:Y:S01]  /*5c3f0*/  LDGSTS.E [R30+-0x7ff8], desc[UR60][R26.64], !P1 ;  /* 0xf80080001a1e7fae */ /* 0x0003e2000c92187c */
[----:B------:R-:W-:-:S02]  /*5c400*/  IADD3 R48, R3, 0x100000, RZ ;  /* 0x0010000003307810 */ /* 0x000fc40007ffe0ff */
[----:B------:R-:W-:Y:S01]  /*5c410*/  IADD3 R52, R52, -0x18e, RZ ;  /* 0xfffffe7234347810 */ /* 0x000fe20007ffe0ff */
[----:B------:R-:W4:Y:S01]  /*5c420*/  LDC R55, c[0x0][0x230] ;  /* 0x00008c00ff377b82 */ /* 0x000f220000000800 */
[----:B---3--:R-:W-:-:S04]  /*5c430*/  IMAD.WIDE R32, R5, 0x4, R18 ;  /* 0x0000000405207825 */ /* 0x008fc800078e0212 */
[----:B-1----:R-:W-:Y:S02]  /*5c440*/  VIADD R18, R38, 0xfffffe7b ;  /* 0xfffffe7b26127836 */ /* 0x002fe40000000000 */
[C---:B------:R-:W-:Y:S02]  /*5c450*/  VIADD R28, R0.reuse, 0x100000 ;  /* 0x00100000001c7836 */ /* 0x040fe40000000000 */
[----:B------:R-:W-:Y:S01]  /*5c460*/  IMAD.WIDE R34, R5, 0x4, R24 ;  /* 0x0000000405227825 */ /* 0x000fe200078e0218 */
[----:B------:R-:W-:-:S03]  /*5c470*/  IADD3 R27, R0, 0x100000, RZ ;  /* 0x00100000001b7810 */ /* 0x000fc60007ffe0ff */
[C---:B------:R-:W-:Y:S01]  /*5c480*/  VIADD R26, R0.reuse, 0x100000 ;  /* 0x00100000001a7836 */ /* 0x040fe20000000000 */
[----:B------:R-:W-:Y:S04]  /*5c490*/  STL.64 [R1+0x778], R34 ;  /* 0x0007782201007387 */ /* 0x000fe80000100a00 */
[----:B------:R-:W-:Y:S04]  /*5c4a0*/  LDGSTS.E [R28+-0x3ff8], desc[UR60][R34.64], !P1 ;  /* 0xfc008000221c7fae */ /* 0x000fe8000c92187c */
[----:B------:R1:W-:Y:S04]  /*5c4b0*/  STL.64 [R1+0x770], R22 ;  /* 0x0007701601007387 */ /* 0x0003e80000100a00 */
[----:B------:R1:W-:Y:S01]  /*5c4c0*/  LDGSTS.E [R27+-0xfff4], desc[UR60][R22.64], !P2 ;  /* 0xf000c000161b7fae */ /* 0x0003e2000d12187c */
[----:B------:R-:W-:-:S03]  /*5c4d0*/  IADD3 R24, R0, 0x100000, RZ ;  /* 0x0010000000187810 */ /* 0x000fc60007ffe0ff */
[----:B------:R3:W-:Y:S04]  /*5c4e0*/  STL.64 [R1+0x768], R20 ;  /* 0x0007681401007387 */ /* 0x0007e80000100a00 */
[----:B------:R3:W-:Y:S01]  /*5c4f0*/  LDGSTS.E [R26+-0xbff4], desc[UR60][R20.64], !P2 ;  /* 0xf400c000141a7fae */ /* 0x0007e2000d12187c */
[----:B------:R-:W-:-:S03]  /*5c500*/  ISETP.GE.U32.AND P1, PT, R18, 0x7ffffdfc, PT ;  /* 0x7ffffdfc1200780c */ /* 0x000fc60003f26070 */
[----:B------:R-:W-:Y:S01]  /*5c510*/  LDGSTS.E [R24+-0x7ff4], desc[UR60][R32.64], !P2 ;  /* 0xf800c00020187fae */ /* 0x000fe2000d12187c */
[----:B-1----:R-:W1:Y:S01]  /*5c520*/  LDC R22, c[0x0][0x230] ;  /* 0x00008c00ff167b82 */ /* 0x002e620000000800 */
[----:B------:R-:W-:-:S04]  /*5c530*/  IMAD.WIDE R28, R5, 0x4, R8 ;  /* 0x00000004051c7825 */ /* 0x000fc800078e0208 */
[----:B---3--:R-:W-:Y:S01]  /*5c540*/  VIADD R20, R0, 0x100000 ;  /* 0x0010000000147836 */ /* 0x008fe20000000000 */
[----:B------:R-:W-:Y:S02]  /*5c550*/  IADD3 R21, R39, -0x186, RZ ;  /* 0xfffffe7a27157810 */ /* 0x000fe40007ffe0ff */
[C---:B------:R-:W-:Y:S01]  /*5c560*/  IADD3 R19, R2.reuse, 0x100000, RZ ;  /* 0x0010000002137810 */ /* 0x040fe20007ffe0ff */
[----:B------:R-:W3:Y:S01]  /*5c570*/  LDC R23, c[0x0][0x230] ;  /* 0x00008c00ff177b82 */ /* 0x000ee20000000800 */
[----:B------:R1:W-:Y:S01]  /*5c580*/  LDGSTS.E [R20+-0x3ff4], desc[UR60][R28.64], !P2 ;  /* 0xfc00c0001c147fae */ /* 0x0003e2000d12187c */
[----:B------:R-:W-:Y:S01]  /*5c590*/  ISETP.GE.U32.AND P2, PT, R21, 0x7ffffdfb, PT ;  /* 0x7ffffdfb1500780c */ /* 0x000fe20003f46070 */
[C---:B------:R-:W-:Y:S02]  /*5c5a0*/  VIADD R18, R2.reuse, 0x100000 ;  /* 0x0010000002127836 */ /* 0x040fe40000000000 */
[----:B------:R-:W-:Y:S04]  /*5c5b0*/  STL.64 [R1+0x760], R32 ;  /* 0x0007602001007387 */ /* 0x000fe80000100a00 */
[----:B------:R1:W-:Y:S01]  /*5c5c0*/  STL.64 [R1+0x758], R28 ;  /* 0x0007581c01007387 */ /* 0x0003e20000100a00 */
[C---:B------:R-:W-:Y:S01]  /*5c5d0*/  IADD3 R8, R2.reuse, 0x100000, RZ ;  /* 0x0010000002087810 */ /* 0x040fe20007ffe0ff */
[----:B------:R-:W-:-:S02]  /*5c5e0*/  VIADD R9, R2, 0x100000 ;  /* 0x0010000002097836 */ /* 0x000fc40000000000 */
[----:B-1----:R-:W-:-:S04]  /*5c5f0*/  IMAD.WIDE R20, R5, 0x4, R236 ;  /* 0x0000000405147825 */ /* 0x002fc800078e02ec */
[----:B------:R-:W-:-:S04]  /*5c600*/  IMAD.WIDE R30, R5, 0x4, R232 ;  /* 0x00000004051e7825 */ /* 0x000fc800078e02e8 */
[----:B------:R-:W-:-:S04]  /*5c610*/  IMAD.WIDE R28, R5, 0x4, R230 ;  /* 0x00000004051c7825 */ /* 0x000fc800078e02e6 */
[----:B--2---:R-:W-:-:S05]  /*5c620*/  IMAD.WIDE R26, R5, 0x4, R244 ;  /* 0x00000004051a7825 */ /* 0x004fca00078e02f4 */
[----:B------:R1:W-:Y:S04]  /*5c630*/  STL.64 [R1+0x750], R26 ;  /* 0x0007501a01007387 */ /* 0x0003e80000100a00 */
[----:B------:R1:W-:Y:S01]  /*5c640*/  LDGSTS.E [R19+-0x40000], desc[UR60][R26.64], !P1 ;  /* 0xc00000001a137fae */ /* 0x0003e2000c92187c */
[----:B----4-:R-:W-:-:S04]  /*5c650*/  IMAD.WIDE R24, R5, 0x4, R10 ;  /* 0x0000000405187825 */ /* 0x010fc800078e020a */
[C---:B------:R-:W-:Y:S01]  /*5c660*/  IMAD.WIDE R10, R5.reuse, 0x4, R242 ;  /* 0x00000004050a7825 */ /* 0x040fe200078e02f2 */
[----:B------:R2:W-:Y:S04]  /*5c670*/  STL.64 [R1+0x748], R24 ;  /* 0x0007481801007387 */ /* 0x0005e80000100a00 */
[----:B------:R2:W-:Y:S01]  /*5c680*/  LDGSTS.E [R18+-0x3c000], desc[UR60][R24.64], !P1 ;  /* 0xc400000018127fae */ /* 0x0005e2000c92187c */
[----:B-1----:R-:W-:-:S03]  /*5c690*/  IMAD.WIDE R26, R5, 0x4, R240 ;  /* 0x00000004051a7825 */ /* 0x002fc600078e02f0 */
[----:B------:R1:W-:Y:S04]  /*5c6a0*/  STL.64 [R1+0x740], R10 ;  /* 0x0007400a01007387 */ /* 0x0003e80000100a00 */
[----:B------:R-:W-:Y:S04]  /*5c6b0*/  LDGSTS.E [R8+-0x38000], desc[UR60][R10.64], !P1 ;  /* 0xc80000000a087fae */ /* 0x000fe8000c92187c */
[----:B------:R4:W-:Y:S04]  /*5c6c0*/  STL.64 [R1+0x738], R26 ;  /* 0x0007381a01007387 */ /* 0x0009e80000100a00 */
[----:B------:R3:W-:Y:S01]  /*5c6d0*/  LDGSTS.E [R19+-0x34000], desc[UR60][R26.64], !P1 ;  /* 0xcc0000001a137fae */ /* 0x0007e2000c92187c */
[----:B--2---:R-:W-:-:S05]  /*5c6e0*/  IMAD.WIDE R24, R5, 0x4, R238 ;  /* 0x0000000405187825 */ /* 0x004fca00078e02ee */
[----:B------:R2:W-:Y:S04]  /*5c6f0*/  STL.64 [R1+0x730], R24 ;  /* 0x0007301801007387 */ /* 0x0005e80000100a00 */
[----:B------:R2:W-:Y:S04]  /*5c700*/  LDGSTS.E [R18+-0x3fffc], desc[UR60][R24.64], !P2 ;  /* 0xc000400018127fae */ /* 0x0005e8000d12187c */
[----:B------:R2:W-:Y:S04]  /*5c710*/  STL.64 [R1+0x728], R20 ;  /* 0x0007281401007387 */ /* 0x0005e80000100a00 */
[----:B------:R2:W-:Y:S01]  /*5c720*/  LDGSTS.E [R9+-0x3bffc], desc[UR60][R20.64], !P2 ;  /* 0xc400400014097fae */ /* 0x0005e2000d12187c */
[----:B---3--:R-:W-:-:S04]  /*5c730*/  IADD3 R19, R22, -0x187, RZ ;  /* 0xfffffe7916137810 */ /* 0x008fc80007ffe0ff */
[----:B------:R-:W-:Y:S01]  /*5c740*/  ISETP.GE.U32.AND P1, PT, R19, 0x7ffffdfa, PT ;  /* 0x7ffffdfa1300780c */ /* 0x000fe20003f26070 */
[----:B-1----:R-:W-:-:S04]  /*5c750*/  IMAD.WIDE R10, R5, 0x4, R234 ;  /* 0x00000004050a7825 */ /* 0x002fc800078e02ea */
[----:B----4-:R-:W-:Y:S01]  /*5c760*/  IMAD.WIDE R26, R5, 0x4, R228 ;  /* 0x00000004051a7825 */ /* 0x010fe200078e02e4 */
[----:B--2---:R-:W1:Y:S08]  /*5c770*/  LDC R24, c[0x0][0x230] ;  /* 0x00008c00ff187b82 */ /* 0x004e700000000800 */
[----:B------:R-:W2:Y:S01]  /*5c780*/  LDC R21, c[0x0][0x230] ;  /* 0x00008c00ff157b82 */ /* 0x000ea20000000800 */
[----:B------:R-:W-:Y:S01]  /*5c790*/  IADD3 R19, R2, 0x100000, RZ ;  /* 0x0010000002137810 */ /* 0x000fe20007ffe0ff */
[----:B------:R3:W-:Y:S04]  /*5c7a0*/  STL.64 [R1+0x720], R10 ;  /* 0x0007200a01007387 */ /* 0x0007e80000100a00 */
[----:B------:R3:W-:Y:S04]  /*5c7b0*/  LDGSTS.E [R8+-0x37ffc], desc[UR60][R10.64], !P2 ;  /* 0xc80040000a087fae */ /* 0x0007e8000d12187c */
[----:B------:R-:W-:Y:S04]  /*5c7c0*/  STL.64 [R1+0x718], R30 ;  /* 0x0007181e01007387 */ /* 0x000fe80000100a00 */
[----:B------:R-:W-:Y:S04]  /*5c7d0*/  LDGSTS.E [R19+-0x33ffc], desc[UR60][R30.64], !P2 ;  /* 0xcc0040001e137fae */ /* 0x000fe8000d12187c */
[----:B------:R4:W-:Y:S04]  /*5c7e0*/  STL.64 [R1+0x710], R28 ;  /* 0x0007101c01007387 */ /* 0x0009e80000100a00 */
[----:B------:R4:W-:Y:S01]  /*5c7f0*/  LDGSTS.E [R18+-0x3fff8], desc[UR60][R28.64], !P1 ;  /* 0xc00080001c127fae */ /* 0x0009e2000c92187c */
[----:B------:R-:W-:-:S03]  /*5c800*/  VIADD R20, R23, 0xfffffe78 ;  /* 0xfffffe7817147836 */ /* 0x000fc60000000000 */
[----:B------:R-:W-:Y:S01]  /*5c810*/  LDGSTS.E [R9+-0x3bff8], desc[UR60][R26.64], !P1 ;  /* 0xc40080001a097fae */ /* 0x000fe2000c92187c */
[----:B---3--:R-:W-:-:S04]  /*5c820*/  IMAD.WIDE R10, R5, 0x4, R226 ;  /* 0x00000004050a7825 */ /* 0x008fc800078e02e2 */
[----:B----4-:R-:W-:Y:S01]  /*5c830*/  IMAD.WIDE R28, R5, 0x4, R224 ;  /* 0x00000004051c7825 */ /* 0x010fe200078e02e0 */
[----:B------:R-:W-:Y:S01]  /*5c840*/  LDGSTS.E [R8+-0x37ff8], desc[UR60][R10.64], !P1 ;  /* 0xc80080000a087fae */ /* 0x000fe2000c92187c */
[----:B------:R-:W-:-:S03]  /*5c850*/  ISETP.GE.U32.AND P2, PT, R20, 0x7ffffdf9, PT ;  /* 0x7ffffdf91400780c */ /* 0x000fc60003f46070 */
[----:B------:R2:W-:Y:S04]  /*5c860*/  LDGSTS.E [R19+-0x33ff8], desc[UR60][R28.64], !P1 ;  /* 0xcc0080001c137fae */ /* 0x0005e8000c92187c */
[----:B------:R3:W-:Y:S04]  /*5c870*/  STL.64 [R1+0x708], R26 ;  /* 0x0007081a01007387 */ /* 0x0007e80000100a00 */
[----:B------:R4:W-:Y:S01]  /*5c880*/  STL.64 [R1+0x700], R10 ;  /* 0x0007000a01007387 */ /* 0x0009e20000100a00 */
[----:B--2---:R-:W-:Y:S02]  /*5c890*/  VIADD R19, R21, 0xfffffe5b ;  /* 0xfffffe5b15137836 */ /* 0x004fe40000000000 */
[----:B------:R-:W2:Y:S03]  /*5c8a0*/  LDC R21, c[0x0][0x230] ;  /* 0x00008c00ff157b82 */ /* 0x000ea60000000800 */
[----:B------:R-:W-:Y:S01]  /*5c8b0*/  ISETP.GE.U32.AND P1, PT, R19, 0x7ffffddc, PT ;  /* 0x7ffffddc1300780c */ /* 0x000fe20003f26070 */
[----:B---3--:R-:W-:-:S04]  /*5c8c0*/  IMAD.WIDE R26, R5, 0x4, R222 ;  /* 0x00000004051a7825 */ /* 0x008fc800078e02de */
[----:B------:R-:W-:-:S04]  /*5c8d0*/  IMAD.WIDE R22, R5, 0x4, R220 ;  /* 0x0000000405167825 */ /* 0x000fc800078e02dc */
[C---:B----4-:R-:W-:Y:S01]  /*5c8e0*/  IMAD.WIDE R10, R5.reuse, 0x4, R112 ;  /* 0x00000004050a7825 */ /* 0x050fe200078e0270 */
[----:B------:R3:W-:Y:S03]  /*5c8f0*/  STL.64 [R1+0x6f8], R28 ;  /* 0x0006f81c01007387 */ /* 0x0007e60000100a00 */
[----:B------:R-:W-:Y:S02]  /*5c900*/  VIADD R19, R2, 0x100000 ;  /* 0x0010000002137836 */ /* 0x000fe40000000000 */
[C---:B------:R-:W-:Y:S01]  /*5c910*/  IMAD.WIDE R30, R5.reuse, 0x4, R114 ;  /* 0x00000004051e7825 */ /* 0x040fe200078e0272 */
[----:B------:R4:W-:Y:S04]  /*5c920*/  STL.64 [R1+0x6f0], R26 ;  /* 0x0006f01a01007387 */ /* 0x0009e80000100a00 */
[----:B------:R4:W-:Y:S04]  /*5c930*/  LDGSTS.E [R18+-0x3fff4], desc[UR60][R26.64], !P2 ;  /* 0xc000c0001a127fae */ /* 0x0009e8000d12187c */
[----:B------:R-:W-:Y:S04]  /*5c940*/  STL.64 [R1+0x6e8], R22 ;  /* 0x0006e81601007387 */ /* 0x000fe80000100a00 */
[----:B------:R-:W-:Y:S04]  /*5c950*/  LDGSTS.E [R9+-0x3bff4], desc[UR60][R22.64], !P2 ;  /* 0xc400c00016097fae */ /* 0x000fe8000d12187c */
[----:B------:R1:W-:Y:S04]  /*5c960*/  STL.64 [R1+0x6e0], R10 ;  /* 0x0006e00a01007387 */ /* 0x0003e80000100a00 */
[----:B------:R1:W-:Y:S01]  /*5c970*/  LDGSTS.E [R8+-0x37ff4], desc[UR60][R10.64], !P2 ;  /* 0xc800c0000a087fae */ /* 0x0003e2000d12187c */
[----:B---3--:R-:W-:-:S03]  /*5c980*/  IMAD.WIDE R28, R5, 0x4, R116 ;  /* 0x00000004051c7825 */ /* 0x008fc600078e0274 */
[----:B------:R3:W-:Y:S04]  /*5c990*/  STL.64 [R1+0x6d8], R30 ;  /* 0x0006d81e01007387 */ /* 0x0007e80000100a00 */
[----:B------:R3:W-:Y:S04]  /*5c9a0*/  LDGSTS.E [R19+-0x33ff4], desc[UR60][R30.64], !P2 ;  /* 0xcc00c0001e137fae */ /* 0x0007e8000d12187c */
[----:B------:R2:W-:Y:S01]  /*5c9b0*/  STL.64 [R1+0x6d0], R28 ;  /* 0x0006d01c01007387 */ /* 0x0005e20000100a00 */
[----:B----4-:R-:W-:-:S03]  /*5c9c0*/  IMAD.WIDE R26, R5, 0x4, R118 ;  /* 0x00000004051a7825 */ /* 0x010fc600078e0276 */
[----:B------:R2:W-:Y:S01]  /*5c9d0*/  LDGSTS.E [R18+-0x30000], desc[UR60][R28.64], !P1 ;  /* 0xd00000001c127fae */ /* 0x0005e2000c92187c */
[----:B-1----:R-:W-:Y:S01]  /*5c9e0*/  IMAD.WIDE R10, R5, 0x4, R120 ;  /* 0x00000004050a7825 */ /* 0x002fe200078e0278 */
[----:B------:R-:W1:Y:S01]  /*5c9f0*/  LDC R22, c[0x0][0x230] ;  /* 0x00008c00ff167b82 */ /* 0x000e620000000800 */
[----:B------:R-:W-:Y:S01]  /*5ca00*/  IADD3 R20, R24, -0x1a6, RZ ;  /* 0xfffffe5a18147810 */ /* 0x000fe20007ffe0ff */
[----:B------:R-:W-:Y:S04]  /*5ca10*/  LDGSTS.E [R9+-0x2c000], desc[UR60][R26.64], !P1 ;  /* 0xd40000001a097fae */ /* 0x000fe8000c92187c */
[----:B------:R-:W-:Y:S02]  /*5ca20*/  LDGSTS.E [R8+-0x28000], desc[UR60][R10.64], !P1 ;  /* 0xd80000000a087fae */ /* 0x000fe4000c92187c */
[----:B------:R-:W4:Y:S01]  /*5ca30*/  LDC R23, c[0x0][0x230] ;  /* 0x00008c00ff177b82 */ /* 0x000f220000000800 */
[C---:B------:R-:W-:Y:S01]  /*5ca40*/  IADD3 R60, R4.reuse, 0x100000, RZ ;  /* 0x00100000043c7810 */ /* 0x040fe20007ffe0ff */
[----:B------:R-:W-:-:S02]  /*5ca50*/  VIADD R59, R4, 0x100000 ;  /* 0x00100000043b7836 */ /* 0x000fc40000000000 */
[----:B---3--:R-:W-:-:S04]  /*5ca60*/  IMAD.WIDE R30, R5, 0x4, R218 ;  /* 0x00000004051e7825 */ /* 0x008fc800078e02da */
[----:B--2---:R-:W-:Y:S01]  /*5ca70*/  IMAD.WIDE R28, R5, 0x4, R122 ;  /* 0x00000004051c7825 */ /* 0x004fe200078e027a */
[----:B------:R-:W-:Y:S02]  /*5ca80*/  ISETP.GE.U32.AND P2, PT, R20, 0x7ffffddb, PT ;  /* 0x7ffffddb1400780c */ /* 0x000fe40003f46070 */
[C---:B------:R-:W-:Y:S01]  /*5ca90*/  IADD3 R58, R4.reuse, 0x100000, RZ ;  /* 0x00100000043a7810 */ /* 0x040fe20007ffe0ff */
[C---:B------:R-:W-:Y:S01]  /*5caa0*/  VIADD R69, R4.reuse, 0x100000 ;  /* 0x0010000004457836 */ /* 0x040fe20000000000 */
[C---:B------:R-:W-:Y:S01]  /*5cab0*/  IADD3 R68, R4.reuse, 0x100000, RZ ;  /* 0x0010000004447810 */ /* 0x040fe20007ffe0ff */
[----:B------:R2:W-:Y:S04]  /*5cac0*/  LDGSTS.E [R19+-0x24000], desc[UR60][R28.64], !P1 ;  /* 0xdc0000001c137fae */ /* 0x0005e8000c92187c */
[----:B------:R3:W-:Y:S01]  /*5cad0*/  STL.64 [R1+0x6c8], R26 ;  /* 0x0006c81a01007387 */ /* 0x0007e20000100a00 */
[C---:B------:R-:W-:Y:S01]  /*5cae0*/  VIADD R67, R4.reuse, 0x100000 ;  /* 0x0010000004437836 */ /* 0x040fe20000000000 */
[----:B------:R-:W-:-:S02]  /*5caf0*/  IADD3 R66, R4, 0x100000, RZ ;  /* 0x0010000004427810 */ /* 0x000fc40007ffe0ff */
[----:B------:R-:W-:Y:S01]  /*5cb00*/  IADD3 R70, R70, -0x1ee, RZ ;  /* 0xfffffe1246467810 */ /* 0x000fe20007ffe0ff */
[C---:B------:R-:W-:Y:S01]  /*5cb10*/  VIADD R75, R4.reuse, 0x100000 ;  /* 0x00100000044b7836 */ /* 0x040fe20000000000 */
[C---:B------:R-:W-:Y:S01]  /*5cb20*/  IADD3 R74, R4.reuse, 0x100000, RZ ;  /* 0x00100000044a7810 */ /* 0x040fe20007ffe0ff */
[C---:B------:R-:W-:Y:S01]  /*5cb30*/  VIADD R85, R4.reuse, 0x100000 ;  /* 0x0010000004557836 */ /* 0x040fe20000000000 */
[C---:B------:R-:W-:Y:S01]  /*5cb40*/  IADD3 R84, R4.reuse, 0x100000, RZ ;  /* 0x0010000004547810 */ /* 0x040fe20007ffe0ff */
[C---:B------:R-:W-:Y:S01]  /*5cb50*/  VIADD R83, R4.reuse, 0x100000 ;  /* 0x0010000004537836 */ /* 0x040fe20000000000 */
[----:B------:R-:W-:Y:S02]  /*5cb60*/  IADD3 R82, R4, 0x100000, RZ ;  /* 0x0010000004527810 */ /* 0x000fe40007ffe0ff */
[----:B------:R-:W-:Y:S02]  /*5cb70*/  IADD3 R86, R86, -0x1f0, RZ ;  /* 0xfffffe1056567810 */ /* 0x000fe40007ffe0ff */
[----:B--2---:R-:W-:Y:S01]  /*5cb80*/  IADD3 R19, R21, -0x1a7, RZ ;  /* 0xfffffe5915137810 */ /* 0x004fe20007ffe0ff */
[C---:B------:R-:W-:Y:S01]  /*5cb90*/  VIADD R91, R4.reuse, 0x100000 ;  /* 0x00100000045b7836 */ /* 0x040fe20000000000 */
[----:B------:R-:W2:Y:S01]  /*5cba0*/  LDC R21, c[0x0][0x230] ;  /* 0x00008c00ff157b82 */ /* 0x000ea20000000800 */
[----:B------:R-:W-:-:S02]  /*5cbb0*/  IADD3 R90, R4, 0x100000, RZ ;  /* 0x00100000045a7810 */ /* 0x000fc40007ffe0ff */
[----:B------:R-:W-:Y:S01]  /*5cbc0*/  ISETP.GE.U32.AND P1, PT, R19, 0x7ffffdda, PT ;  /* 0x7ffffdda1300780c */ /* 0x000fe20003f26070 */
[C---:B---3--:R-:W-:Y:S01]  /*5cbd0*/  IMAD.WIDE R26, R5.reuse, 0x4, R124 ;  /* 0x00000004051a7825 */ /* 0x048fe200078e027c */
[----:B------:R3:W-:Y:S03]  /*5cbe0*/  STL.64 [R1+0x6c0], R10 ;  /* 0x0006c00a01007387 */ /* 0x0007e60000100a00 */
[----:B------:R-:W-:Y:S01]  /*5cbf0*/  IMAD.WIDE R24, R5, 0x4, R126 ;  /* 0x0000000405187825 */ /* 0x000fe200078e027e */
[----:B------:R4:W-:Y:S01]  /*5cc00*/  STL.64 [R1+0x6b8], R28 ;  /* 0x0006b81c01007387 */ /* 0x0009e20000100a00 */
[----:B------:R-:W-:-:S03]  /*5cc10*/  IADD3 R19, R2, 0x100000, RZ ;  /* 0x0010000002137810 */ /* 0x000fc60007ffe0ff */
[----:B------:R4:W-:Y:S04]  /*5cc20*/  STL.64 [R1+0x6b0], R26 ;  /* 0x0006b01a01007387 */ /* 0x0009e80000100a00 */
[----:B------:R4:W-:Y:S04]  /*5cc30*/  LDGSTS.E [R18+-0x2fffc], desc[UR60][R26.64], !P2 ;  /* 0xd00040001a127fae */ /* 0x0009e8000d12187c */
[----:B------:R4:W-:Y:S04]  /*5cc40*/  STL.64 [R1+0x6a8], R24 ;  /* 0x0006a81801007387 */ /* 0x0009e80000100a00 */
[----:B------:R2:W-:Y:S01]  /*5cc50*/  LDGSTS.E [R9+-0x2bffc], desc[UR60][R24.64], !P2 ;  /* 0xd400400018097fae */ /* 0x0005e2000d12187c */
[----:B-1----:R-:W-:Y:S01]  /*5cc60*/  VIADD R20, R22, 0xfffffe58 ;  /* 0xfffffe5816147836 */ /* 0x002fe20000000000 */
[----:B------:R-:W-:Y:S01]  /*5cc70*/  IADD3 R96, R96, -0x192, RZ ;  /* 0xfffffe6e60607810 */ /* 0x000fe20007ffe0ff */
[----:B------:R-:W1:Y:S01]  /*5cc80*/  LDC R22, c[0x0][0x230] ;  /* 0x00008c00ff167b82 */ /* 0x000e620000000800 */
[----:B------:R-:W-:Y:S01]  /*5cc90*/  IADD3 R100, R7, 0x100000, RZ ;  /* 0x0010000007647810 */ /* 0x000fe20007ffe0ff */
[----:B---3--:R-:W-:-:S04]  /*5cca0*/  IMAD.WIDE R10, R5, 0x4, R128 ;  /* 0x00000004050a7825 */ /* 0x008fc800078e0280 */
[----:B----4-:R-:W-:Y:S01]  /*5ccb0*/  IMAD.WIDE R28, R5, 0x4, R130 ;  /* 0x00000004051c7825 */ /* 0x010fe200078e0282 */
[----:B------:R-:W-:-:S03]  /*5ccc0*/  IADD3 R102, R102, -0x1d2, RZ ;  /* 0xfffffe2e66667810 */ /* 0x000fc60007ffe0ff */
[C---:B------:R-:W-:Y:S01]  /*5ccd0*/  VIADD R117, R7.reuse, 0x100000 ;  /* 0x0010000007757836 */ /* 0x040fe20000000000 */
[----:B------:R-:W-:Y:S01]  /*5cce0*/  IADD3 R116, R7, 0x100000, RZ ;  /* 0x0010000007747810 */ /* 0x000fe20007ffe0ff */
[C---:B------:R-:W-:Y:S01]  /*5ccf0*/  IMAD.WIDE R26, R5.reuse, 0x4, R132 ;  /* 0x00000004051a7825 */ /* 0x040fe200078e0284 */
[----:B------:R3:W-:Y:S04]  /*5cd00*/  STL.64 [R1+0x6a0], R10 ;  /* 0x0006a00a01007387 */ /* 0x0007e80000100a00 */
[----:B------:R3:W-:Y:S01]  /*5cd10*/  LDGSTS.E [R8+-0x27ffc], desc[UR60][R10.64], !P2 ;  /* 0xd80040000a087fae */ /* 0x0007e2000d12187c */
[----:B--2---:R-:W-:-:S03]  /*5cd20*/  IMAD.WIDE R24, R5, 0x4, R134 ;  /* 0x0000000405187825 */ /* 0x004fc600078e0286 */
[----:B------:R2:W-:Y:S04]  /*5cd30*/  STL.64 [R1+0x698], R28 ;  /* 0x0006981c01007387 */ /* 0x0005e80000100a00 */
[----:B------:R2:W-:Y:S04]  /*5cd40*/  LDGSTS.E [R19+-0x23ffc], desc[UR60][R28.64], !P2 ;  /* 0xdc0040001c137fae */ /* 0x0005e8000d12187c */
[----:B------:R-:W-:Y:S04]  /*5cd50*/  LDGSTS.E [R18+-0x2fff8], desc[UR60][R26.64], !P1 ;  /* 0xd00080001a127fae */ /* 0x000fe8000c92187c */
[----:B------:R-:W-:Y:S01]  /*5cd60*/  LDGSTS.E [R9+-0x2bff8], desc[UR60][R24.64], !P1 ;  /* 0xd400800018097fae */ /* 0x000fe2000c92187c */
[C---:B------:R-:W-:Y:S01]  /*5cd70*/  VIADD R115, R7.reuse, 0x100000 ;  /* 0x0010000007737836 */ /* 0x040fe20000000000 */
[C---:B------:R-:W-:Y:S01]  /*5cd80*/  IADD3 R114, R7.reuse, 0x100000, RZ ;  /* 0x0010000007727810 */ /* 0x040fe20007ffe0ff */
[----:B------:R-:W4:Y:S01]  /*5cd90*/  LDC R118, c[0x0][0x230] ;  /* 0x00008c00ff767b82 */ /* 0x000f220000000800 */
[C---:B------:R-:W-:Y:S01]  /*5cda0*/  VIADD R125, R7.reuse, 0x100000 ;  /* 0x00100000077d7836 */ /* 0x040fe20000000000 */
[----:B------:R-:W-:-:S06]  /*5cdb0*/  IADD3 R124, R7, 0x100000, RZ ;  /* 0x00100000077c7810 */ /* 0x000fcc0007ffe0ff */
[----:B------:R-:W1:Y:S01]  /*5cdc0*/  LDC R126, c[0x0][0x230] ;  /* 0x00008c00ff7e7b82 */ /* 0x000e620000000800 */
[----:B---3--:R-:W-:-:S04]  /*5cdd0*/  IMAD.WIDE R10, R5, 0x4, R136 ;  /* 0x00000004050a7825 */ /* 0x008fc800078e0288 */
[----:B--2---:R-:W-:Y:S01]  /*5cde0*/  IMAD.WIDE R28, R5, 0x4, R138 ;  /* 0x00000004051c7825 */ /* 0x004fe200078e028a */
[----:B------:R-:W-:Y:S02]  /*5cdf0*/  ISETP.GE.U32.AND P2, PT, R20, 0x7ffffdd9, PT ;  /* 0x7ffffdd91400780c */ /* 0x000fe40003f46070 */
[----:B------:R-:W2:Y:S01]  /*5ce00*/  LDC R134, c[0x0][0x230] ;  /* 0x00008c00ff867b82 */ /* 0x000ea20000000800 */
[----:B------:R-:W-:Y:S04]  /*5ce10*/  LDGSTS.E [R8+-0x27ff8], desc[UR60][R10.64], !P1 ;  /* 0xd80080000a087fae */ /* 0x000fe8000c92187c */
[----:B------:R3:W-:Y:S04]  /*5ce20*/  LDGSTS.E [R19+-0x23ff8], desc[UR60][R28.64], !P1 ;  /* 0xdc0080001c137fae */ /* 0x0007e8000c92187c */
[----:B------:R3:W-:Y:S04]  /*5ce30*/  STL.64 [R1+0x690], R26 ;  /* 0x0006901a01007387 */ /* 0x0007e80000100a00 */
[----:B------:R4:W-:Y:S01]  /*5ce40*/  STL.64 [R1+0x688], R24 ;  /* 0x0006881801007387 */ /* 0x0009e20000100a00 */
[C---:B------:R-:W-:Y:S01]  /*5ce50*/  VIADD R133, R7.reuse, 0x100000 ;  /* 0x0010000007857836 */ /* 0x040fe20000000000 */
[----:B------:R-:W-:Y:S01]  /*5ce60*/  IADD3 R132, R7, 0x100000, RZ ;  /* 0x0010000007847810 */ /* 0x000fe20007ffe0ff */
[----:B------:R-:W1:Y:S01]  /*5ce70*/  LDC R139, c[0x0][0x230] ;  /* 0x00008c00ff8b7b82 */ /* 0x000e620000000800 */
[----:B---3--:R-:W-:-:S07]  /*5ce80*/  VIADD R19, R21, 0xfffffe3b ;  /* 0xfffffe3b15137836 */ /* 0x008fce0000000000 */
[----:B------:R-:W3:Y:S01]  /*5ce90*/  LDC R21, c[0x0][0x230] ;  /* 0x00008c00ff157b82 */ /* 0x000ee20000000800 */
[----:B------:R-:W-:Y:S01]  /*5cea0*/  IMAD.WIDE R26, R5, 0x4, R140 ;  /* 0x00000004051a7825 */ /* 0x000fe200078e028c */
[----:B------:R-:W-:Y:S01]  /*5ceb0*/  ISETP.GE.U32.AND P1, PT, R19, 0x7ffffdbc, PT ;  /* 0x7ffffdbc1300780c */ /* 0x000fe20003f26070 */
[----:B------:R2:W-:Y:S02]  /*5cec0*/  STL.64 [R1+0x680], R10 ;  /* 0x0006800a01007387 */ /* 0x0005e40000100a00 */
[C---:B----4-:R-:W-:Y:S02]  /*5ced0*/  IMAD.WIDE R24, R5.reuse, 0x4, R142 ;  /* 0x0000000405187825 */ /* 0x050fe400078e028e */
[----:B------:R4:W-:Y:S02]  /*5cee0*/  STL.64 [R1+0x678], R28 ;  /* 0x0006781c01007387 */ /* 0x0009e40000100a00 */
[----:B------:R-:W-:Y:S02]  /*5cef0*/  VIADD R19, R2, 0x100000 ;  /* 0x0010000002137836 */ /* 0x000fe40000000000 */
[----:B------:R4:W-:Y:S04]  /*5cf00*/  STL.64 [R1+0x670], R26 ;  /* 0x0006701a01007387 */ /* 0x0009e80000100a00 */
[----:B------:R4:W-:Y:S04]  /*5cf10*/  LDGSTS.E [R18+-0x2fff4], desc[UR60][R26.64], !P2 ;  /* 0xd000c0001a127fae */ /* 0x0009e8000d12187c */
[----:B------:R1:W-:Y:S04]  /*5cf20*/  STL.64 [R1+0x668], R24 ;  /* 0x0006681801007387 */ /* 0x0003e80000100a00 */
[----:B------:R1:W-:Y:S01]  /*5cf30*/  LDGSTS.E [R9+-0x2bff4], desc[UR60][R24.64], !P2 ;  /* 0xd400c00018097fae */ /* 0x0003e2000d12187c */
[----:B--2---:R-:W-:-:S04]  /*5cf40*/  IMAD.WIDE R10, R5, 0x4, R144 ;  /* 0x00000004050a7825 */ /* 0x004fc800078e0290 */
[----:B----4-:R-:W-:-:S04]  /*5cf50*/  IMAD.WIDE R28, R5, 0x4, R146 ;  /* 0x00000004051c7825 */ /* 0x010fc800078e0292 */
[C---:B------:R-:W-:Y:S01]  /*5cf60*/  IMAD.WIDE R26, R5.reuse, 0x4, R148 ;  /* 0x00000004051a7825 */ /* 0x040fe200078e0294 */
[----:B------:R2:W-:Y:S04]  /*5cf70*/  STL.64 [R1+0x660], R10 ;  /* 0x0006600a01007387 */ /* 0x0005e80000100a00 */
[----:B------:R2:W-:Y:S01]  /*5cf80*/  LDGSTS.E [R8+-0x27ff4], desc[UR60][R10.64], !P2 ;  /* 0xd800c0000a087fae */ /* 0x0005e2000d12187c */
[----:B-1----:R-:W-:-:S03]  /*5cf90*/  IMAD.WIDE R24, R5, 0x4, R150 ;  /* 0x0000000405187825 */ /* 0x002fc600078e0296 */
[----:B------:R1:W-:Y:S04]  /*5cfa0*/  STL.64 [R1+0x658], R28 ;  /* 0x0006581c01007387 */ /* 0x0003e80000100a00 */
[----:B------:R1:W-:Y:S04]  /*5cfb0*/  LDGSTS.E [R19+-0x23ff4], desc[UR60][R28.64], !P2 ;  /* 0xdc00c0001c137fae */ /* 0x0003e8000d12187c */
[----:B------:R-:W-:Y:S04]  /*5cfc0*/  LDGSTS.E [R18+-0x20000], desc[UR60][R26.64], !P1 ;  /* 0xe00000001a127fae */ /* 0x000fe8000c92187c */
[----:B------:R-:W-:Y:S01]  /*5cfd0*/  LDGSTS.E [R9+-0x1c000], desc[UR60][R24.64], !P1 ;  /* 0xe400000018097fae */ /* 0x000fe2000c92187c */
[----:B------:R-:W-:-:S02]  /*5cfe0*/  IADD3 R20, R23, -0x1c6, RZ ;  /* 0xfffffe3a17147810 */ /* 0x000fc40007ffe0ff */
[----:B------:R-:W-:Y:S02]  /*5cff0*/  IADD3 R118, R118, -0x1d4, RZ ;  /* 0xfffffe2c76767810 */ /* 0x000fe40007ffe0ff */
[----:B------:R-:W-:Y:S01]  /*5d000*/  IADD3 R134, R134, -0x1f2, RZ ;  /* 0xfffffe0e86867810 */ /* 0x000fe20007ffe0ff */
[C---:B------:R-:W-:Y:S01]  /*5d010*/  VIADD R131, R7.reuse, 0x100000 ;  /* 0x0010000007837836 */ /* 0x040fe20000000000 */
[C---:B------:R-:W-:Y:S01]  /*5d020*/  IADD3 R130, R7.reuse, 0x100000, RZ ;  /* 0x0010000007827810 */ /* 0x040fe20007ffe0ff */
[----:B------:R-:W-:Y:S02]  /*5d030*/  VIADD R138, R7, 0x100000 ;  /* 0x00100000078a7836 */ /* 0x000fe40000000000 */
[----:B--2---:R-:W-:-:S04]  /*5d040*/  IMAD.WIDE R10, R5, 0x4, R152 ;  /* 0x00000004050a7825 */ /* 0x004fc800078e0298 */
[----:B-1----:R-:W-:Y:S01]  /*5d050*/  IMAD.WIDE R28, R5, 0x4, R154 ;  /* 0x00000004051c7825 */ /* 0x002fe200078e029a */
[----:B------:R-:W-:Y:S01]  /*5d060*/  ISETP.GE.U32.AND P2, PT, R20, 0x7ffffdbb, PT ;  /* 0x7ffffdbb1400780c */ /* 0x000fe20003f46070 */
[----:B------:R1:W-:Y:S04]  /*5d070*/  STL.64 [R1+0x650], R26 ;  /* 0x0006501a01007387 */ /* 0x0003e80000100a00 */
[----:B------:R-:W-:Y:S04]  /*5d080*/  LDGSTS.E [R8+-0x18000], desc[UR60][R10.64], !P1 ;  /* 0xe80000000a087fae */ /* 0x000fe8000c92187c */
[----:B------:R3:W-:Y:S04]  /*5d090*/  LDGSTS.E [R19+-0x14000], desc[UR60][R28.64], !P1 ;  /* 0xec0000001c137fae */ /* 0x0007e8000c92187c */
[----:B------:R2:W-:Y:S01]  /*5d0a0*/  STL.64 [R1+0x648], R24 ;  /* 0x0006481801007387 */ /* 0x0005e20000100a00 */
[----:B------:R-:W4:Y:S01]  /*5d0b0*/  LDC R23, c[0x0][0x230] ;  /* 0x00008c00ff177b82 */ /* 0x000f220000000800 */
[----:B------:R-:W-:-:S07]  /*5d0c0*/  ISETP.GE.U32.AND P3, PT, R118, 0x7ffffdad, PT ;  /* 0x7ffffdad7600780c */ /* 0x000fce0003f66070 */
[----:B------:R-:W4:Y:S01]  /*5d0d0*/  LDC R148, c[0x0][0x230] ;  /* 0x00008c00ff947b82 */ /* 0x000f220000000800 */
[C---:B------:R-:W-:Y:S01]  /*5d0e0*/  IADD3 R147, R7.reuse, 0x100000, RZ ;  /* 0x0010000007937810 */ /* 0x040fe20007ffe0ff */
[C---:B------:R-:W-:Y:S01]  /*5d0f0*/  VIADD R146, R7.reuse, 0x100000 ;  /* 0x0010000007927836 */ /* 0x040fe20000000000 */
[C---:B------:R-:W-:Y:S01]  /*5d100*/  IADD3 R145, R7.reuse, 0x100000, RZ ;  /* 0x0010000007917810 */ /* 0x040fe20007ffe0ff */
[----:B------:R-:W-:-:S04]  /*5d110*/  VIADD R144, R7, 0x100000 ;  /* 0x0010000007907836 */ /* 0x000fc80000000000 */
[----:B------:R-:W4:Y:S01]  /*5d120*/  LDC R153, c[0x0][0x230] ;  /* 0x00008c00ff997b82 */ /* 0x000f220000000800 */
[----:B---3--:R-:W-:-:S07]  /*5d130*/  IADD3 R19, R21, -0x1c7, RZ ;  /* 0xfffffe3915137810 */ /* 0x008fce0007ffe0ff */
[----:B------:R-:W3:Y:S01]  /*5d140*/  LDC R21, c[0x0][0x230] ;  /* 0x00008c00ff157b82 */ /* 0x000ee20000000800 */
[----:B-1----:R-:W-:Y:S01]  /*5d150*/  IMAD.WIDE R26, R5, 0x4, R156 ;  /* 0x00000004051a7825 */ /* 0x002fe200078e029c */
[----:B------:R-:W-:Y:S01]  /*5d160*/  ISETP.GE.U32.AND P1, PT, R19, 0x7ffffdba, PT ;  /* 0x7ffffdba1300780c */ /* 0x000fe20003f26070 */
[----:B------:R1:W-:Y:S02]  /*5d170*/  STL.64 [R1+0x640], R10 ;  /* 0x0006400a01007387 */ /* 0x0003e40000100a00 */
[----:B--2---:R-:W-:Y:S02]  /*5d180*/  IMAD.WIDE R24, R5, 0x4, R158 ;  /* 0x0000000405187825 */ /* 0x004fe400078e029e */
[----:B------:R2:W-:Y:S01]  /*5d190*/  STL.64 [R1+0x638], R28 ;  /* 0x0006381c01007387 */ /* 0x0005e20000100a00 */
[----:B------:R-:W-:-:S03]  /*5d1a0*/  IADD3 R19, R2, 0x100000, RZ ;  /* 0x0010000002137810 */ /* 0x000fc60007ffe0ff */
[----:B------:R4:W-:Y:S04]  /*5d1b0*/  STL.64 [R1+0x630], R26 ;  /* 0x0006301a01007387 */ /* 0x0009e80000100a00 */
[----:B------:R4:W-:Y:S04]  /*5d1c0*/  LDGSTS.E [R18+-0x1fffc], desc[UR60][R26.64], !P2 ;  /* 0xe00040001a127fae */ /* 0x0009e8000d12187c */
[----:B------:R4:W-:Y:S04]  /*5d1d0*/  STL.64 [R1+0x628], R24 ;  /* 0x0006281801007387 */ /* 0x0009e80000100a00 */
[----:B------:R4:W-:Y:S01]  /*5d1e0*/  LDGSTS.E [R9+-0x1bffc], desc[UR60][R24.64], !P2 ;  /* 0xe400400018097fae */ /* 0x0009e2000d12187c */
[----:B-1----:R-:W-:-:S04]  /*5d1f0*/  IMAD.WIDE R10, R5, 0x4, R160 ;  /* 0x00000004050a7825 */ /* 0x002fc800078e02a0 */
[----:B--2---:R-:W-:-:S04]  /*5d200*/  IMAD.WIDE R28, R5, 0x4, R162 ;  /* 0x00000004051c7825 */ /* 0x004fc800078e02a2 */
[----:B------:R-:W-:Y:S02]  /*5d210*/  VIADD R20, R22, 0xfffffe38 ;  /* 0xfffffe3816147836 */ /* 0x000fe40000000000 */
[----:B----4-:R-:W-:Y:S01]  /*5d220*/  VIADD R148, R148, 0xfffffe0c ;  /* 0xfffffe0c94947836 */ /* 0x010fe20000000000 */
[----:B------:R-:W1:Y:S01]  /*5d230*/  LDC R22, c[0x0][0x230] ;  /* 0x00008c00ff167b82 */ /* 0x000e620000000800 */
[C---:B------:R-:W-:Y:S01]  /*5d240*/  IMAD.WIDE R26, R5.reuse, 0x4, R164 ;  /* 0x00000004051a7825 */ /* 0x040fe200078e02a4 */
[----:B------:R2:W-:Y:S04]  /*5d250*/  STL.64 [R1+0x620], R10 ;  /* 0x0006200a01007387 */ /* 0x0005e80000100a00 */
[----:B------:R2:W-:Y:S01]  /*5d260*/  LDGSTS.E [R8+-0x17ffc], desc[UR60][R10.64], !P2 ;  /* 0xe80040000a087fae */ /* 0x0005e2000d12187c */
[----:B------:R-:W-:-:S03]  /*5d270*/  IMAD.WIDE R24, R5, 0x4, R166 ;  /* 0x0000000405187825 */ /* 0x000fc600078e02a6 */
[----:B------:R4:W-:Y:S04]  /*5d280*/  STL.64 [R1+0x618], R28 ;  /* 0x0006181c01007387 */ /* 0x0009e80000100a00 */
[----:B------:R4:W-:Y:S04]  /*5d290*/  LDGSTS.E [R19+-0x13ffc], desc[UR60][R28.64], !P2 ;  /* 0xec0040001c137fae */ /* 0x0009e8000d12187c */
[----:B------:R-:W-:Y:S04]  /*5d2a0*/  LDGSTS.E [R18+-0x1fff8], desc[UR60][R26.64], !P1 ;  /* 0xe00080001a127fae */ /* 0x000fe8000c92187c */
[----:B------:R-:W-:Y:S01]  /*5d2b0*/  LDGSTS.E [R9+-0x1bff8], desc[UR60][R24.64], !P1 ;  /* 0xe400800018097fae */ /* 0x000fe2000c92187c */
[C---:B------:R-:W-:Y:S01]  /*5d2c0*/  IADD3 R152, R7.reuse, 0x100000, RZ ;  /* 0x0010000007987810 */ /* 0x040fe20007ffe0ff */
[----:B------:R-:W-:-:S02]  /*5d2d0*/  VIADD R151, R7, 0x100000 ;  /* 0x0010000007977836 */ /* 0x000fc40000000000 */
[----:B------:R-:W-:Y:S01]  /*5d2e0*/  VIADD R153, R153, 0xfffffe6b ;  /* 0xfffffe6b99997836 */ /* 0x000fe20000000000 */
[C---:B------:R-:W-:Y:S02]  /*5d2f0*/  IADD3 R150, R7.reuse, 0x100000, RZ ;  /* 0x0010000007967810 */ /* 0x040fe40007ffe0ff */
[C---:B------:R-:W-:Y:S01]  /*5d300*/  IADD3 R160, R7.reuse, 0x100000, RZ ;  /* 0x0010000007a07810 */ /* 0x040fe20007ffe0ff */
[----:B------:R-:W-:Y:S02]  /*5d310*/  VIADD R159, R7, 0x100000 ;  /* 0x00100000079f7836 */ /* 0x000fe40000000000 */
[----:B--2---:R-:W-:-:S04]  /*5d320*/  IMAD.WIDE R10, R5, 0x4, R168 ;  /* 0x00000004050a7825 */ /* 0x004fc800078e02a8 */
[----:B----4-:R-:W-:Y:S01]  /*5d330*/  IMAD.WIDE R28, R5, 0x4, R170 ;  /* 0x00000004051c7825 */ /* 0x010fe200078e02aa */
[----:B------:R-:W-:Y:S01]  /*5d340*/  IADD3 R158, R7, 0x100000, RZ ;  /* 0x00100000079e7810 */ /* 0x000fe20007ffe0ff */
[----:B------:R-:W2:Y:S08]  /*5d350*/  LDC R161, c[0x0][0x230] ;  /* 0x00008c00ffa17b82 */ /* 0x000eb00000000800 */
[----:B------:R-:W4:Y:S01]  /*5d360*/  LDC R167, c[0x0][0x230] ;  /* 0x00008c00ffa77b82 */ /* 0x000f220000000800 */
[----:B------:R-:W-:Y:S04]  /*5d370*/  LDGSTS.E [R8+-0x17ff8], desc[UR60][R10.64], !P1 ;  /* 0xe80080000a087fae */ /* 0x000fe8000c92187c */
[----:B------:R3:W-:Y:S01]  /*5d380*/  LDGSTS.E [R19+-0x13ff8], desc[UR60][R28.64], !P1 ;  /* 0xec0080001c137fae */ /* 0x0007e2000c92187c */
[----:B------:R-:W-:-:S03]  /*5d390*/  ISETP.GE.U32.AND P2, PT, R20, 0x7ffffdb9, PT ;  /* 0x7ffffdb91400780c */ /* 0x000fc60003f46070 */
[----:B------:R1:W-:Y:S01]  /*5d3a0*/  STL.64 [R1+0x610], R26 ;  /* 0x0006101a01007387 */ /* 0x0003e20000100a00 */
[----:B------:R-:W4:Y:S08]  /*5d3b0*/  LDC R166, c[0x0][0x230] ;  /* 0x00008c00ffa67b82 */ /* 0x000f300000000800 */
[----:B------:R-:W4:Y:S08]  /*5d3c0*/  LDC R165, c[0x0][0x230] ;  /* 0x00008c00ffa57b82 */ /* 0x000f300000000800 */
[----:B------:R-:W4:Y:S01]  /*5d3d0*/  LDC R164, c[0x0][0x230] ;  /* 0x00008c00ffa47b82 */ /* 0x000f220000000800 */
[----:B---3--:R-:W-:-:S07]  /*5d3e0*/  VIADD R19, R21, 0xfffffe1b ;  /* 0xfffffe1b15137836 */ /* 0x008fce0000000000 */
[----:B------:R-:W3:Y:S01]  /*5d3f0*/  LDC R21, c[0x0][0x230] ;  /* 0x00008c00ff157b82 */ /* 0x000ee20000000800 */
[----:B------:R2:W-:Y:S01]  /*5d400*/  STL.64 [R1+0x608], R24 ;  /* 0x0006081801007387 */ /* 0x0005e20000100a00 */
[----:B------:R-:W-:Y:S01]  /*5d410*/  ISETP.GE.U32.AND P1, PT, R19, 0x7ffffd9c, PT ;  /* 0x7ffffd9c1300780c */ /* 0x000fe20003f26070 */
[----:B-1----:R-:W-:Y:S02]  /*5d420*/  IMAD.WIDE R26, R5, 0x4, R172 ;  /* 0x00000004051a7825 */ /* 0x002fe400078e02ac */
[----:B------:R1:W-:Y:S04]  /*5d430*/  STL.64 [R1+0x600], R10 ;  /* 0x0006000a01007387 */ /* 0x0003e80000100a00 */
[----:B------:R1:W-:Y:S01]  /*5d440*/  STL.64 [R1+0x5f8], R28 ;  /* 0x0005f81c01007387 */ /* 0x0003e20000100a00 */
[----:B------:R-:W-:-:S03]  /*5d450*/  VIADD R19, R2, 0x100000 ;  /* 0x0010000002137836 */ /* 0x000fc60000000000 */
[----:B------:R1:W-:Y:S04]  /*5d460*/  STL.64 [R1+0x5f0], R26 ;  /* 0x0005f01a01007387 */ /* 0x0003e80000100a00 */
[----:B------:R4:W-:Y:S01]  /*5d470*/  LDGSTS.E [R18+-0x1fff4], desc[UR60][R26.64], !P2 ;  /* 0xe000c0001a127fae */ /* 0x0009e2000d12187c */
[----:B--2---:R-:W-:Y:S01]  /*5d480*/  IMAD.WIDE R24, R5, 0x4, R174 ;  /* 0x0000000405187825 */ /* 0x004fe200078e02ae */
[----:B------:R-:W-:Y:S01]  /*5d490*/  IADD3 R20, R23, -0x1e6, RZ ;  /* 0xfffffe1a17147810 */ /* 0x000fe20007ffe0ff */
[----:B------:R-:W2:Y:S08]  /*5d4a0*/  LDC R174, c[0x0][0x230] ;  /* 0x00008c00ffae7b82 */ /* 0x000eb00000000800 */
[----:B------:R-:W3:Y:S01]  /*5d4b0*/  LDC R23, c[0x0][0x230] ;  /* 0x00008c00ff177b82 */ /* 0x000ee20000000800 */
[----:B-1----:R-:W-:-:S04]  /*5d4c0*/  IMAD.WIDE R10, R5, 0x4, R176 ;  /* 0x00000004050a7825 */ /* 0x002fc800078e02b0 */
[C---:B------:R-:W-:Y:S01]  /*5d4d0*/  IMAD.WIDE R28, R5.reuse, 0x4, R178 ;  /* 0x00000004051c7825 */ /* 0x040fe200078e02b2 */
[----:B------:R1:W-:Y:S04]  /*5d4e0*/  STL.64 [R1+0x5e8], R24 ;  /* 0x0005e81801007387 */ /* 0x0003e80000100a00 */
[----:B------:R1:W-:Y:S04]  /*5d4f0*/  LDGSTS.E [R9+-0x1bff4], desc[UR60][R24.64], !P2 ;  /* 0xe400c00018097fae */ /* 0x0003e8000d12187c */
[----:B------:R1:W-:Y:S01]  /*5d500*/  STL.64 [R1+0x5e0], R10 ;  /* 0x0005e00a01007387 */ /* 0x0003e20000100a00 */
[----:B----4-:R-:W-:-:S03]  /*5d510*/  IMAD.WIDE R26, R5, 0x4, R180 ;  /* 0x00000004051a7825 */ /* 0x010fc600078e02b4 */
[----:B------:R4:W-:Y:S04]  /*5d520*/  LDGSTS.E [R8+-0x17ff4], desc[UR60][R10.64], !P2 ;  /* 0xe800c0000a087fae */ /* 0x0009e8000d12187c */
[----:B------:R4:W-:Y:S04]  /*5d530*/  STL.64 [R1+0x5d8], R28 ;  /* 0x0005d81c01007387 */ /* 0x0009e80000100a00 */
[----:B------:R2:W-:Y:S04]  /*5d540*/  LDGSTS.E [R19+-0x13ff4], desc[UR60][R28.64], !P2 ;  /* 0xec00c0001c137fae */ /* 0x0005e8000d12187c */
[----:B------:R-:W-:Y:S01]  /*5d550*/  LDGSTS.E [R18+-0x10000], desc[UR60][R26.64], !P1 ;  /* 0xf00000001a127fae */ /* 0x000fe2000c92187c */
[----:B-1----:R-:W-:-:S04]  /*5d560*/  IMAD.WIDE R24, R5, 0x4, R182 ;  /* 0x0000000405187825 */ /* 0x002fc800078e02b6 */
[----:B----4-:R-:W-:-:S04]  /*5d570*/  IMAD.WIDE R10, R5, 0x4, R184 ;  /* 0x00000004050a7825 */ /* 0x010fc800078e02b8 */
[----:B--2---:R-:W-:Y:S01]  /*5d580*/  IMAD.WIDE R28, R5, 0x4, R186 ;  /* 0x00000004051c7825 */ /* 0x004fe200078e02ba */
[----:B------:R-:W-:Y:S01]  /*5d590*/  LDGSTS.E [R9+-0xc000], desc[UR60][R24.64], !P1 ;  /* 0xf400000018097fae */ /* 0x000fe2000c92187c */
[----:B------:R-:W-:-:S03]  /*5d5a0*/  ISETP.GE.U32.AND P2, PT, R20, 0x7ffffd9b, PT ;  /* 0x7ffffd9b1400780c */ /* 0x000fc60003f46070 */
[----:B------:R-:W-:Y:S04]  /*5d5b0*/  LDGSTS.E [R8+-0x8000], desc[UR60][R10.64], !P1 ;  /* 0xf80000000a087fae */ /* 0x000fe8000c92187c */
[----:B------:R1:W-:Y:S04]  /*5d5c0*/  STL.64 [R1+0x5d0], R26 ;  /* 0x0005d01a01007387 */ /* 0x0003e80000100a00 */
[----:B------:R3:W-:Y:S04]  /*5d5d0*/  LDGSTS.E [R19+-0x4000], desc[UR60][R28.64], !P1 ;  /* 0xfc0000001c137fae */ /* 0x0007e8000c92187c */
[----:B------:R2:W-:Y:S04]  /*5d5e0*/  STL.64 [R1+0x5c8], R24 ;  /* 0x0005c81801007387 */ /* 0x0005e80000100a00 */
[----:B------:R4:W-:Y:S01]  /*5d5f0*/  STL.64 [R1+0x5c0], R10 ;  /* 0x0005c00a01007387 */ /* 0x0009e20000100a00 */
[----:B------:R-:W-:Y:S01]  /*5d600*/  IADD3 R174, R174, -0x1d7, RZ ;  /* 0xfffffe29aeae7810 */ /* 0x000fe20007ffe0ff */
[----:B------:R-:W4:Y:S01]  /*5d610*/  LDC R182, c[0x0][0x230] ;  /* 0x00008c00ffb67b82 */ /* 0x000f220000000800 */
[----:B---3--:R-:W-:Y:S01]  /*5d620*/  IADD3 R19, R21, -0x1e7, RZ ;  /* 0xfffffe1915137810 */ /* 0x008fe20007ffe0ff */
[----:B-1----:R-:W-:-:S04]  /*5d630*/  IMAD.WIDE R26, R5, 0x4, R188 ;  /* 0x00000004051a7825 */ /* 0x002fc800078e02bc */
[----:B--2---:R-:W-:-:S04]  /*5d640*/  IMAD.WIDE R24, R5, 0x4, R190 ;  /* 0x0000000405187825 */ /* 0x004fc800078e02be */
[----:B----4-:R-:W-:Y:S01]  /*5d650*/  IMAD.WIDE R10, R5, 0x4, R192 ;  /* 0x00000004050a7825 */ /* 0x010fe200078e02c0 */
[----:B------:R-:W-:Y:S01]  /*5d660*/  ISETP.GE.U32.AND P1, PT, R19, 0x7ffffd9a, PT ;  /* 0x7ffffd9a1300780c */ /* 0x000fe20003f26070 */
[----:B------:R1:W-:Y:S04]  /*5d670*/  STL.64 [R1+0x5b8], R28 ;  /* 0x0005b81c01007387 */ /* 0x0003e80000100a00 */
[----:B------:R2:W-:Y:S04]  /*5d680*/  STL.64 [R1+0x5b0], R26 ;  /* 0x0005b01a01007387 */ /* 0x0005e80000100a00 */
[----:B------:R2:W-:Y:S01]  /*5d690*/  LDGSTS.E [R18+-0xfffc], desc[UR60][R26.64], !P2 ;  /* 0xf00040001a127fae */ /* 0x0005e2000d12187c */
[----:B------:R-:W-:-:S03]  /*5d6a0*/  IADD3 R19, R2, 0x100000, RZ ;  /* 0x0010000002137810 */ /* 0x000fc60007ffe0ff */
[----:B------:R3:W-:Y:S04]  /*5d6b0*/  STL.64 [R1+0x5a8], R24 ;  /* 0x0005a81801007387 */ /* 0x0007e80000100a00 */
[----:B------:R3:W-:Y:S04]  /*5d6c0*/  LDGSTS.E [R9+-0xbffc], desc[UR60][R24.64], !P2 ;  /* 0xf400400018097fae */ /* 0x0007e8000d12187c */
[----:B------:R4:W-:Y:S04]  /*5d6d0*/  STL.64 [R1+0x5a0], R10 ;  /* 0x0005a00a01007387 */ /* 0x0009e80000100a00 */
[----:B------:R4:W-:Y:S01]  /*5d6e0*/  LDGSTS.E [R8+-0x7ffc], desc[UR60][R10.64], !P2 ;  /* 0xf80040000a087fae */ /* 0x0009e2000d12187c */
[----:B------:R-:W4:Y:S01]  /*5d6f0*/  LDC R21, c[0x0][0x230] ;  /* 0x00008c00ff157b82 */ /* 0x000f220000000800 */
[----:B------:R-:W-:-:S07]  /*5d700*/  VIADD R20, R22, 0xfffffe18 ;  /* 0xfffffe1816147836 */ /* 0x000fce0000000000 */
[----:B------:R-:W4:Y:S01]  /*5d710*/  LDC R22, c[0x0][0x230] ;  /* 0x00008c00ff167b82 */ /* 0x000f220000000800 */
[----:B-1----:R-:W-:-:S04]  /*5d720*/  IMAD.WIDE R28, R5, 0x4, R194 ;  /* 0x00000004051c7825 */ /* 0x002fc800078e02c2 */
[----:B--2---:R-:W-:Y:S01]  /*5d730*/  IMAD.WIDE R26, R5, 0x4, R196 ;  /* 0x00000004051a7825 */ /* 0x004fe200078e02c4 */
[----:B------:R-:W-:-:S03]  /*5d740*/  IADD3 R181, R12, 0x100000, RZ ;  /* 0x001000000cb57810 */ /* 0x000fc60007ffe0ff */
[----:B------:R-:W-:Y:S01]  /*5d750*/  VIADD R182, R182, 0xfffffe28 ;  /* 0xfffffe28b6b67836 */ /* 0x000fe20000000000 */
[----:B------:R-:W1:Y:S01]  /*5d760*/  LDC R190, c[0x0][0x230] ;  /* 0x00008c00ffbe7b82 */ /* 0x000e620000000800 */
[----:B---3--:R-:W-:-:S04]  /*5d770*/  IMAD.WIDE R24, R5, 0x4, R198 ;  /* 0x0000000405187825 */ /* 0x008fc800078e02c6 */
[----:B----4-:R-:W-:Y:S01]  /*5d780*/  IMAD.WIDE R10, R5, 0x4, R200 ;  /* 0x00000004050a7825 */ /* 0x010fe200078e02c8 */
[----:B------:R2:W-:Y:S04]  /*5d790*/  STL.64 [R1+0x598], R28 ;  /* 0x0005981c01007387 */ /* 0x0005e80000100a00 */
[----:B------:R2:W-:Y:S04]  /*5d7a0*/  LDGSTS.E [R19+-0x3ffc], desc[UR60][R28.64], !P2 ;  /* 0xfc0040001c137fae */ /* 0x0005e8000d12187c */
[----:B------:R3:W-:Y:S04]  /*5d7b0*/  STL.64 [R1+0x590], R26 ;  /* 0x0005901a01007387 */ /* 0x0007e80000100a00 */
[----:B------:R3:W-:Y:S04]  /*5d7c0*/  LDGSTS.E [R18+-0xfff8], desc[UR60][R26.64], !P1 ;  /* 0xf00080001a127fae */ /* 0x0007e8000c92187c */
[----:B------:R4:W-:Y:S04]  /*5d7d0*/  STL.64 [R1+0x588], R24 ;  /* 0x0005881801007387 */ /* 0x0009e80000100a00 */
[----:B------:R4:W-:Y:S04]  /*5d7e0*/  LDGSTS.E [R9+-0xbff8], desc[UR60][R24.64], !P1 ;  /* 0xf400800018097fae */ /* 0x0009e8000c92187c */
[----:B------:R4:W-:Y:S04]  /*5d7f0*/  STL.64 [R1+0x580], R10 ;  /* 0x0005800a01007387 */ /* 0x0009e80000100a00 */
[----:B------:R1:W-:Y:S01]  /*5d800*/  LDGSTS.E [R8+-0x7ff8], desc[UR60][R10.64], !P1 ;  /* 0xf80080000a087fae */ /* 0x0003e2000c92187c */
[----:B------:R-:W-:-:S02]  /*5d810*/  VIADD R180, R12, 0x100000 ;  /* 0x001000000cb47836 */ /* 0x000fc40000000000 */
[C---:B------:R-:W-:Y:S01]  /*5d820*/  VIADD R189, R12.reuse, 0x100000 ;  /* 0x001000000cbd7836 */ /* 0x040fe20000000000 */
[C---:B------:R-:W-:Y:S01]  /*5d830*/  IADD3 R188, R12.reuse, 0x100000, RZ ;  /* 0x001000000cbc7810 */ /* 0x040fe20007ffe0ff */
[C---:B------:R-:W-:Y:S01]  /*5d840*/  VIADD R187, R12.reuse, 0x100000 ;  /* 0x001000000cbb7836 */ /* 0x040fe20000000000 */
[----:B------:R-:W-:Y:S01]  /*5d850*/  IADD3 R186, R12, 0x100000, RZ ;  /* 0x001000000cba7810 */ /* 0x000fe20007ffe0ff */
[----:B--2---:R-:W-:-:S04]  /*5d860*/  IMAD.WIDE R28, R5, 0x4, R202 ;  /* 0x00000004051c7825 */ /* 0x004fc800078e02ca */
[----:B---3--:R-:W-:-:S04]  /*5d870*/  IMAD.WIDE R26, R5, 0x4, R204 ;  /* 0x00000004051a7825 */ /* 0x008fc800078e02cc */
[C---:B----4-:R-:W-:Y:S01]  /*5d880*/  IMAD.WIDE R24, R5.reuse, 0x4, R206 ;  /* 0x0000000405187825 */ /* 0x050fe200078e02ce */
[----:B------:R-:W-:Y:S01]  /*5d890*/  ISETP.GE.U32.AND P2, PT, R20, 0x7ffffd99, PT ;  /* 0x7ffffd991400780c */ /* 0x000fe20003f46070 */
[----:B------:R-:W2:Y:S02]  /*5d8a0*/  LDC R198, c[0x0][0x230] ;  /* 0x00008c00ffc67b82 */ /* 0x000ea40000000800 */
[----:B-1----:R-:W-:Y:S01]  /*5d8b0*/  IMAD.WIDE R10, R5, 0x4, R208 ;  /* 0x00000004050a7825 */ /* 0x002fe200078e02d0 */
[----:B------:R1:W-:Y:S04]  /*5d8c0*/  STL.64 [R1+0x578], R28 ;  /* 0x0005781c01007387 */ /* 0x0003e80000100a00 */
[----:B------:R-:W-:Y:S04]  /*5d8d0*/  STL.64 [R1+0x570], R26 ;  /* 0x0005701a01007387 */ /* 0x000fe80000100a00 */
[----:B------:R-:W-:Y:S04]  /*5d8e0*/  STL.64 [R1+0x568], R24 ;  /* 0x0005681801007387 */ /* 0x000fe80000100a00 */
[----:B------:R3:W-:Y:S04]  /*5d8f0*/  LDGSTS.E [R19+-0x3ff8], desc[UR60][R28.64], !P1 ;  /* 0xfc0080001c137fae */ /* 0x0007e8000c92187c */
[----:B------:R4:W-:Y:S04]  /*5d900*/  STL.64 [R1+0x560], R10 ;  /* 0x0005600a01007387 */ /* 0x0009e80000100a00 */
[----:B------:R-:W2:Y:S04]  /*5d910*/  LDL.64 R248, [R1+0x510] ;  /* 0x0005100001f87983 */ /* 0x000ea80000100a00 */
[----:B------:R-:W2:Y:S04]  /*5d920*/  LDL.LU.64 R246, [R1+0x518] ;  /* 0x0005180001f67983 */ /* 0x000ea80000300a00 */
[----:B------:R-:W2:Y:S01]  /*5d930*/  LDL.LU.64 R244, [R1+0x528] ;  /* 0x0005280001f47983 */ /* 0x000ea20000300a00 */
[----:B------:R-:W-:-:S03]  /*5d940*/  IADD3 R190, R190, -0x1f5, RZ ;  /* 0xfffffe0bbebe7810 */ /* 0x000fc60007ffe0ff */
[----:B------:R-:W-:Y:S04]  /*5d950*/  LDGSTS.E [R18+-0xfff4], desc[UR60][R26.64], !P2 ;  /* 0xf000c0001a127fae */ /* 0x000fe8000d12187c */
[----:B------:R-:W-:Y:S04]  /*5d960*/  LDGSTS.E [R9+-0xbff4], desc[UR60][R24.64], !P2 ;  /* 0xf400c00018097fae */ /* 0x000fe8000d12187c */
[----:B------:R4:W-:Y:S01]  /*5d970*/  LDGSTS.E [R8+-0x7ff4], desc[UR60][R10.64], !P2 ;  /* 0xf800c0000a087fae */ /* 0x0009e2000d12187c */
[----:B------:R-:W-:Y:S01]  /*5d980*/  IADD3 R197, R12, 0x100000, RZ ;  /* 0x001000000cc57810 */ /* 0x000fe20007ffe0ff */
[----:B------:R-:W2:Y:S01]  /*5d990*/  LDC R206, c[0x0][0x230] ;  /* 0x00008c00ffce7b82 */ /* 0x000ea20000000800 */
[----:B---3--:R-:W-:-:S02]  /*5d9a0*/  VIADD R19, R21, 0xfffffe77 ;  /* 0xfffffe7715137836 */ /* 0x008fc40000000000 */
[----:B-1----:R-:W-:-:S05]  /*5d9b0*/  IMAD.WIDE R28, R5, 0x4, R210 ;  /* 0x00000004051c7825 */ /* 0x002fca00078e02d2 */
[----:B------:R-:W1:Y:S01]  /*5d9c0*/  LDC R21, c[0x0][0x230] ;  /* 0x00008c00ff157b82 */ /* 0x000e620000000800 */
[----:B------:R-:W-:Y:S01]  /*5d9d0*/  ISETP.GE.U32.AND P1, PT, R19, 0x7ffffdf8, PT ;  /* 0x7ffffdf81300780c */ /* 0x000fe20003f26070 */
[----:B----4-:R-:W-:-:S04]  /*5d9e0*/  IMAD.WIDE R10, R5, 0x4, R212 ;  /* 0x00000004050a7825 */ /* 0x010fc800078e02d4 */
[----:B------:R-:W-:-:S04]  /*5d9f0*/  IMAD.WIDE R26, R5, 0x4, R214 ;  /* 0x00000004051a7825 */ /* 0x000fc800078e02d6 */
[----:B------:R-:W-:Y:S01]  /*5da00*/  VIADD R19, R2, 0x100000 ;  /* 0x0010000002137836 */ /* 0x000fe20000000000 */
[----:B------:R-:W-:Y:S01]  /*5da10*/  IADD3 R18, R3, 0x100000, RZ ;  /* 0x0010000003127810 */ /* 0x000fe20007ffe0ff */
[----:B------:R-:W-:Y:S01]  /*5da20*/  IMAD.WIDE R24, R5, 0x4, R216 ;  /* 0x0000000405187825 */ /* 0x000fe200078e02d8 */
[----:B------:R-:W-:Y:S04]  /*5da30*/  STL.64 [R1+0x558], R28 ;  /* 0x0005581c01007387 */ /* 0x000fe80000100a00 */
[----:B------:R3:W-:Y:S04]  /*5da40*/  STL.64 [R1+0x548], R10 ;  /* 0x0005480a01007387 */ /* 0x0007e80000100a00 */
[----:B------:R4:W-:Y:S04]  /*5da50*/  STL.64 [R1+0x538], R26 ;  /* 0x0005381a01007387 */ /* 0x0009e80000100a00 */
[----:B------:R4:W-:Y:S04]  /*5da60*/  LDGSTS.E [R19+-0x3ff4], desc[UR60][R28.64], !P2 ;  /* 0xfc00c0001c137fae */ /* 0x0009e8000d12187c */
[----:B------:R-:W4:Y:S04]  /*5da70*/  LDL.LU.64 R106, [R1+0x530] ;  /* 0x00053000016a7983 */ /* 0x000f280000300a00 */
[----:B------:R1:W-:Y:S01]  /*5da80*/  STL.64 [R1+0x520], R24 ;  /* 0x0005201801007387 */ /* 0x0003e20000100a00 */
[----:B------:R-:W-:-:S03]  /*5da90*/  VIADD R9, R3, 0x100000 ;  /* 0x0010000003097836 */ /* 0x000fc60000000000 */
[----:B------:R-:W-:Y:S01]  /*5daa0*/  LDGSTS.E [R18+-0x40000], desc[UR60][R10.64], !P1 ;  /* 0xc00000000a127fae */ /* 0x000fe2000c92187c */
[----:B------:R-:W-:Y:S02]  /*5dab0*/  IADD3 R8, R3, 0x100000, RZ ;  /* 0x0010000003087810 */ /* 0x000fe40007ffe0ff */
[----:B------:R-:W-:Y:S01]  /*5dac0*/  IADD3 R20, R23, -0x18a, RZ ;  /* 0xfffffe7617147810 */ /* 0x000fe20007ffe0ff */
[----:B--2---:R-:W-:Y:S01]  /*5dad0*/  VIADD R198, R198, 0xfffffe0a ;  /* 0xfffffe0ac6c67836 */ /* 0x004fe20000000000 */
[----:B------:R-:W-:Y:S04]  /*5dae0*/  LDGSTS.E [R9+-0x3c000], desc[UR60][R26.64], !P1 ;  /* 0xc40000001a097fae */ /* 0x000fe8000c92187c */
[----:B------:R-:W-:Y:S01]  /*5daf0*/  LDGSTS.E [R8+-0x38000], desc[UR60][R24.64], !P1 ;  /* 0xc800000018087fae */ /* 0x000fe2000c92187c */
[----:B------:R-:W-:-:S02]  /*5db00*/  VIADD R196, R12, 0x100000 ;  /* 0x001000000cc47836 */ /* 0x000fc40000000000 */
[C---:B------:R-:W-:Y:S01]  /*5db10*/  VIADD R205, R12.reuse, 0x100000 ;  /* 0x001000000ccd7836 */ /* 0x040fe20000000000 */
[C---:B------:R-:W-:Y:S01]  /*5db20*/  IADD3 R204, R12.reuse, 0x100000, RZ ;  /* 0x001000000ccc7810 */ /* 0x040fe20007ffe0ff */
[----:B------:R-:W-:Y:S01]  /*5db30*/  VIADD R203, R12, 0x100000 ;  /* 0x001000000ccb7836 */ /* 0x000fe20000000000 */
[----:B------:R-:W-:Y:S02]  /*5db40*/  IADD3 R206, R206, -0x1f7, RZ ;  /* 0xfffffe09cece7810 */ /* 0x000fe40007ffe0ff */
[----:B------:R-:W-:Y:S01]  /*5db50*/  IADD3 R202, R12, 0x100000, RZ ;  /* 0x001000000cca7810 */ /* 0x000fe20007ffe0ff */
[----:B---3--:R-:W2:Y:S04]  /*5db60*/  LDL.LU.64 R10, [R1+0x540] ;  /* 0x00054000010a7983 */ /* 0x008ea80000300a00 */
[----:B------:R-:W3:Y:S04]  /*5db70*/  LDL.LU.64 R108, [R1+0x550] ;  /* 0x00055000016c7983 */ /* 0x000ee80000300a00 */
[----:B------:R-:W3:Y:S04]  /*5db80*/  LDL.LU.64 R250, [R1+0x858] ;  /* 0x0008580001fa7983 */ /* 0x000ee80000300a00 */
[----:B------:R-:W-:Y:S01]  /*5db90*/  STL.64 [R1+0x508], R30 ;  /* 0x0005081e01007387 */ /* 0x000fe20000100a00 */
[----:B------:R-:W-:Y:S01]  /*5dba0*/  ISETP.GE.U32.AND P2, PT, R20, 0x7ffffdf7, PT ;  /* 0x7ffffdf71400780c */ /* 0x000fe20003f46070 */
[----:B----4-:R-:W-:Y:S01]  /*5dbb0*/  VIADD R19, R3, 0x100000 ;  /* 0x0010000003137836 */ /* 0x010fe20000000000 */
[----:B------:R-:W4:Y:S08]  /*5dbc0*/  LDC R23, c[0x0][0x230] ;  /* 0x00008c00ff177b82 */ /* 0x000f300000000800 */
[----:B------:R-:W4:Y:S08]  /*5dbd0*/  LDC R214, c[0x0][0x230] ;  /* 0x00008c00ffd67b82 */ /* 0x000f300000000800 */
[----:B------:R-:W4:Y:S01]  /*5dbe0*/  LDC R215, c[0x0][0x230] ;  /* 0x00008c00ffd77b82 */ /* 0x000f220000000800 */
[----:B------:R1:W-:Y:S02]  /*5dbf0*/  LDGSTS.E [R19+-0x34000], desc[UR60][R30.64], !P1 ;  /* 0xcc0000001e137fae */ /* 0x0003e4000c92187c */
[----:B-1----:R-:W-:-:S05]  /*5dc00*/  IADD3 R19, R21, -0x18b, RZ ;  /* 0xfffffe7515137810 */ /* 0x002fca0007ffe0ff */
[----:B------:R-:W1:Y:S01]  /*5dc10*/  LDC R21, c[0x0][0x230] ;  /* 0x00008c00ff157b82 */ /* 0x000e620000000800 */
[----:B------:R-:W-:Y:S02]  /*5dc20*/  ISETP.GE.U32.AND P1, PT, R19, 0x7ffffdf6, PT ;  /* 0x7ffffdf61300780c */ /* 0x000fe40003f26070 */
[----:B------:R-:W-:Y:S01]  /*5dc30*/  IADD3 R19, R3, 0x100000, RZ ;  /* 0x0010000003137810 */ /* 0x000fe20007ffe0ff */
[----:B------:R-:W-:-:S04]  /*5dc40*/  IMAD.WIDE R28, R5, 0x4, R248 ;  /* 0x00000004051c7825 */ /* 0x000fc800078e02f8 */
[----:B------:R-:W-:-:S04]  /*5dc50*/  IMAD.WIDE R26, R5, 0x4, R246 ;  /* 0x00000004051a7825 */ /* 0x000fc800078e02f6 */
[C---:B------:R-:W-:Y:S01]  /*5dc60*/  IMAD.WIDE R24, R5.reuse, 0x4, R244 ;  /* 0x0000000405187825 */ /* 0x040fe200078e02f4 */
[----:B------:R1:W-:Y:S04]  /*5dc70*/  STL.64 [R1+0x500], R28 ;  /* 0x0005001c01007387 */ /* 0x0003e80000100a00 */
[----:B------:R-:W4:Y:S04]  /*5dc80*/  LDL.LU.64 R110, [R1+0xec0] ;  /* 0x000ec000016e7983 */ /* 0x000f280000300a00 */
[----:B------:R3:W-:Y:S04]  /*5dc90*/  STL.64 [R1+0x4f8], R26 ;  /* 0x0004f81a01007387 */ /* 0x0007e80000100a00 */
[----:B------:R3:W-:Y:S04]  /*5dca0*/  STL.64 [R1+0x4f0], R24 ;  /* 0x0004f01801007387 */ /* 0x0007e80000100a00 */
[----:B------:R-:W4:Y:S04]  /*5dcb0*/  LDL.LU.64 R248, [R1+0xec8] ;  /* 0x000ec80001f87983 */ /* 0x000f280000300a00 */
[----:B------:R-:W4:Y:S04]  /*5dcc0*/  LDL.LU.64 R246, [R1+0xed0] ;  /* 0x000ed00001f67983 */ /* 0x000f280000300a00 */
[----:B------:R-:W4:Y:S04]  /*5dcd0*/  LDL.LU.64 R244, [R1+0xed8] ;  /* 0x000ed80001f47983 */ /* 0x000f280000300a00 */
[----:B------:R1:W-:Y:S04]  /*5dce0*/  LDGSTS.E [R18+-0x3fffc], desc[UR60][R28.64], !P2 ;  /* 0xc00040001c127fae */ /* 0x0003e8000d12187c */
[----:B------:R3:W-:Y:S04]  /*5dcf0*/  LDGSTS.E [R9+-0x3bffc], desc[UR60][R26.64], !P2 ;  /* 0xc40040001a097fae */ /* 0x0007e8000d12187c */
[----:B------:R3:W-:Y:S01]  /*5dd00*/  LDGSTS.E [R8+-0x37ffc], desc[UR60][R24.64], !P2 ;  /* 0xc800400018087fae */ /* 0x0007e2000d12187c */
[----:B-1----:R-:W-:-:S05]  /*5dd10*/  IMAD.WIDE R28, R5, 0x4, R106 ;  /* 0x00000004051c7825 */ /* 0x002fca00078e026a */
[----:B------:R-:W-:Y:S04]  /*5dd20*/  STL.64 [R1+0x4e8], R28 ;  /* 0x0004e81c01007387 */ /* 0x000fe80000100a00 */
[----:B------:R1:W-:Y:S01]  /*5dd30*/  LDGSTS.E [R19+-0x33ffc], desc[UR60][R28.64], !P2 ;  /* 0xcc0040001c137fae */ /* 0x0003e2000d12187c */
[----:B--2---:R-:W-:-:S04]  /*5dd40*/  IMAD.WIDE R10, R5, 0x4, R10 ;  /* 0x00000004050a7825 */ /* 0x004fc800078e020a */
[----:B---3--:R-:W-:-:S04]  /*5dd50*/  IMAD.WIDE R26, R5, 0x4, R108 ;  /* 0x00000004051a7825 */ /* 0x008fc800078e026c */
[----:B------:R-:W-:Y:S01]  /*5dd60*/  IMAD.WIDE R24, R5, 0x4, R250 ;  /* 0x0000000405187825 */ /* 0x000fe200078e02fa */
[----:B------:R2:W-:Y:S04]  /*5dd70*/  STL.64 [R1+0x4e0], R10 ;  /* 0x0004e00a01007387 */ /* 0x0005e80000100a00 */
[----:B------:R3:W-:Y:S04]  /*5dd80*/  STL.64 [R1+0x4d8], R26 ;  /* 0x0004d81a01007387 */ /* 0x0007e80000100a00 */
[----:B------:R-:W3:Y:S04]  /*5dd90*/  LDL.LU.64 R106, [R1+0xee0] ;  /* 0x000ee000016a7983 */ /* 0x000ee80000300a00 */
[----:B------:R-:W-:Y:S04]  /*5dda0*/  LDGSTS.E [R18+-0x3fff8], desc[UR60][R10.64], !P1 ;  /* 0xc00080000a127fae */ /* 0x000fe8000c92187c */
[----:B------:R3:W-:Y:S04]  /*5ddb0*/  STL.64 [R1+0x4d0], R24 ;  /* 0x0004d01801007387 */ /* 0x0007e80000100a00 */
[----:B------:R3:W-:Y:S04]  /*5ddc0*/  LDGSTS.E [R9+-0x3bff8], desc[UR60][R26.64], !P1 ;  /* 0xc40080001a097fae */ /* 0x0007e8000c92187c */
[----:B------:R3:W-:Y:S04]  /*5ddd0*/  LDGSTS.E [R8+-0x37ff8], desc[UR60][R24.64], !P1 ;  /* 0xc800800018087fae */ /* 0x0007e8000c92187c */
[----:B--2---:R-:W2:Y:S04]  /*5dde0*/  LDL.LU.64 R10, [R1+0xee8] ;  /* 0x000ee800010a7983 */ /* 0x004ea80000300a00 */
[----:B------:R-:W2:Y:S04]  /*5ddf0*/  LDL.LU.64 R108, [R1+0xef0] ;  /* 0x000ef000016c7983 */ /* 0x000ea80000300a00 */
[----:B------:R-:W2:Y:S01]  /*5de00*/  LDL.LU.64 R250, [R1+0xef8] ;  /* 0x000ef80001fa7983 */ /* 0x000ea20000300a00 */
[----:B------:R-:W-:-:S02]  /*5de10*/  VIADD R20, R22, 0xfffffe74 ;  /* 0xfffffe7416147836 */ /* 0x000fc40000000000 */
[----:B------:R-:W2:Y:S03]  /*5de20*/  LDC R22, c[0x0][0x230] ;  /* 0x00008c00ff167b82 */ /* 0x000ea60000000800 */
[----:B------:R-:W-:Y:S01]  /*5de30*/  ISETP.GE.U32.AND P2, PT, R20, 0x7ffffdf5, PT ;  /* 0x7ffffdf51400780c */ /* 0x000fe20003f46070 */
[----:B----4-:R-:W-:-:S04]  /*5de40*/  IMAD.WIDE R30, R5, 0x4, R110 ;  /* 0x00000004051e7825 */ /* 0x010fc800078e026e */
[----:B-1----:R-:W-:-:S04]  /*5de50*/  IMAD.WIDE R28, R5, 0x4, R248 ;  /* 0x00000004051c7825 */ /* 0x002fc800078e02f8 */
[----:B---3--:R-:W-:-:S04]  /*5de60*/  IMAD.WIDE R26, R5, 0x4, R246 ;  /* 0x00000004051a7825 */ /* 0x008fc800078e02f6 */
[----:B------:R-:W-:Y:S01]  /*5de70*/  IMAD.WIDE R24, R5, 0x4, R244 ;  /* 0x0000000405187825 */ /* 0x000fe200078e02f4 */
[----:B------:R-:W-:Y:S04]  /*5de80*/  STL.64 [R1+0x4c8], R30 ;  /* 0x0004c81e01007387 */ /* 0x000fe80000100a00 */
[----:B------:R1:W-:Y:S04]  /*5de90*/  STL.64 [R1+0x4c0], R28 ;  /* 0x0004c01c01007387 */ /* 0x0003e80000100a00 */
[----:B------:R-:W3:Y:S04]  /*5dea0*/  LDL.LU.64 R110, [R1+0xf00] ;  /* 0x000f0000016e7983 */ /* 0x000ee80000300a00 */
[----:B------:R4:W-:Y:S04]  /*5deb0*/  STL.64 [R1+0x4b8], R26 ;  /* 0x0004b81a01007387 */ /* 0x0009e80000100a00 */
[----:B------:R4:W-:Y:S04]  /*5dec0*/  STL.64 [R1+0x4b0], R24 ;  /* 0x0004b01801007387 */ /* 0x0009e80000100a00 */
[----:B------:R-:W3:Y:S04]  /*5ded0*/  LDL.LU.64 R248, [R1+0xf08] ;  /* 0x000f080001f87983 */ /* 0x000ee80000300a00 */
[----:B------:R-:W3:Y:S04]  /*5dee0*/  LDL.LU.64 R246, [R1+0xf10] ;  /* 0x000f100001f67983 */ /* 0x000ee80000300a00 */
[----:B------:R-:W3:Y:S04]  /*5def0*/  LDL.LU.64 R244, [R1+0xf18] ;  /* 0x000f180001f47983 */ /* 0x000ee80000300a00 */
[----:B------:R1:W-:Y:S04]  /*5df00*/  LDGSTS.E [R19+-0x33ff8], desc[UR60][R30.64], !P1 ;  /* 0xcc0080001e137fae */ /* 0x0003e8000c92187c */
[----:B------:R4:W-:Y:S04]  /*5df10*/  LDGSTS.E [R18+-0x3fff4], desc[UR60][R28.64], !P2 ;  /* 0xc000c0001c127fae */ /* 0x0009e8000d12187c */
[----:B------:R2:W-:Y:S04]  /*5df20*/  LDGSTS.E [R9+-0x3bff4], desc[UR60][R26.64], !P2 ;  /* 0xc400c0001a097fae */ /* 0x0005e8000d12187c */
[----:B------:R2:W-:Y:S01]  /*5df30*/  LDGSTS.E [R8+-0x37ff4], desc[UR60][R24.64], !P2 ;  /* 0xc800c00018087fae */ /* 0x0005e2000d12187c */
[----:B-1----:R-:W-:-:S02]  /*5df40*/  VIADD R19, R21, 0xfffffe57 ;  /* 0xfffffe5715137836 */ /* 0x002fc40000000000 */
[----:B------:R-:W1:Y:S03]  /*5df50*/  LDC R21, c[0x0][0x230] ;  /* 0x00008c00ff157b82 */ /* 0x000e660000000800 */
[----:B------:R-:W-:Y:S01]  /*5df60*/  ISETP.GE.U32.AND P1, PT, R19, 0x7ffffdd8, PT ;  /* 0x7ffffdd81300780c */ /* 0x000fe20003f26070 */
[----:B------:R-:W-:Y:S02]  /*5df70*/  VIADD R19, R3, 0x100000 ;  /* 0x0010000003137836 */ /* 0x000fe40000000000 */
[----:B----4-:R-:W-:-:S05]  /*5df80*/  IMAD.WIDE R28, R5, 0x4, R106 ;  /* 0x00000004051c7825 */ /* 0x010fca00078e026a */
[----:B------:R-:W-:Y:S04]  /*5df90*/  STL.64 [R1+0x4a8], R28 ;  /* 0x0004a81c01007387 */ /* 0x000fe80000100a00 */
[----:B------:R4:W-:Y:S01]  /*5dfa0*/  LDGSTS.E [R19+-0x33ff4], desc[UR60][R28.64], !P2 ;  /* 0xcc00c0001c137fae */ /* 0x0009e2000d12187c */
[----:B--2---:R-:W-:-:S04]  /*5dfb0*/  IMAD.WIDE R10, R5, 0x4, R10 ;  /* 0x00000004050a7825 */ /* 0x004fc800078e020a */
[----:B------:R-:W-:-:S04]  /*5dfc0*/  IMAD.WIDE R26, R5, 0x4, R108 ;  /* 0x00000004051a7825 */ /* 0x000fc800078e026c */
[----:B------:R-:W-:Y:S01]  /*5dfd0*/  IMAD.WIDE R24, R5, 0x4, R250 ;  /* 0x0000000405187825 */ /* 0x000fe200078e02fa */
[----:B------:R2:W-:Y:S04]  /*5dfe0*/  STL.64 [R1+0x2a0], R10 ;  /* 0x0002a00a01007387 */ /* 0x0005e80000100a00 */
[----:B------:R1:W-:Y:S04]  /*5dff0*/  STL.64 [R1+0x298], R26 ;  /* 0x0002981a01007387 */ /* 0x0003e80000100a00 */
[----:B------:R-:W4:Y:S04]  /*5e000*/  LDL.LU.64 R106, [R1+0xf20] ;  /* 0x000f2000016a7983 */ /* 0x000f280000300a00 */
[----:B------:R-:W-:Y:S04]  /*5e010*/  LDGSTS.E [R18+-0x30000], desc[UR60][R10.64], !P1 ;  /* 0xd00000000a127fae */ /* 0x000fe8000c92187c */
[----:B------:R1:W-:Y:S04]  /*5e020*/  STL.64 [R1+0x290], R24 ;  /* 0x0002901801007387 */ /* 0x0003e80000100a00 */
[----:B------:R1:W-:Y:S04]  /*5e030*/  LDGSTS.E [R9+-0x2c000], desc[UR60][R26.64], !P1 ;  /* 0xd40000001a097fae */ /* 0x0003e8000c92187c */
[----:B------:R1:W-:Y:S04]  /*5e040*/  LDGSTS.E [R8+-0x28000], desc[UR60][R24.64], !P1 ;  /* 0xd800000018087fae */ /* 0x0003e8000c92187c */
[----:B--2---:R-:W2:Y:S04]  /*5e050*/  LDL.LU.64 R10, [R1+0xf28] ;  /* 0x000f2800010a7983 */ /* 0x004ea80000300a00 */
[----:B------:R-:W2:Y:S04]  /*5e060*/  LDL.LU.64 R108, [R1+0xf30] ;  /* 0x000f3000016c7983 */ /* 0x000ea80000300a00 */
[----:B------:R-:W2:Y:S01]  /*5e070*/  LDL.LU.64 R250, [R1+0xf38] ;  /* 0x000f380001fa7983 */ /* 0x000ea20000300a00 */
[----:B------:R-:W-:-:S02]  /*5e080*/  IADD3 R20, R23, -0x1aa, RZ ;  /* 0xfffffe5617147810 */ /* 0x000fc40007ffe0ff */
[----:B------:R-:W2:Y:S02]  /*5e090*/  LDC R23, c[0x0][0x230] ;  /* 0x00008c00ff177b82 */ /* 0x000ea40000000800 */
[----:B------:R-:W-:Y:S01]  /*5e0a0*/  ISETP.GE.U32.AND P2, PT, R20, 0x7ffffdd7, PT ;  /* 0x7ffffdd71400780c */ /* 0x000fe20003f46070 */
[----:B---3--:R-:W-:-:S04]  /*5e0b0*/  IMAD.WIDE R30, R5, 0x4, R110 ;  /* 0x00000004051e7825 */ /* 0x008fc800078e026e */
[----:B----4-:R-:W-:-:S04]  /*5e0c0*/  IMAD.WIDE R28, R5, 0x4, R248 ;  /* 0x00000004051c7825 */ /* 0x010fc800078e02f8 */
[----:B-1----:R-:W-:-:S04]  /*5e0d0*/  IMAD.WIDE R26, R5, 0x4, R246 ;  /* 0x00000004051a7825 */ /* 0x002fc800078e02f6 */
        /* <DEDUP_REMOVED lines=13> */
[----:B-1----:R-:W-:-:S02]  /*5e1b0*/  IADD3 R19, R21, -0x1ab, RZ ;  /* 0xfffffe5515137810 */ /* 0x002fc40007ffe0ff */
[----:B------:R-:W1:Y:S02]  /*5e1c0*/  LDC R21, c[0x0][0x230] ;  /* 0x00008c00ff157b82 */ /* 0x000e640000000800 */
[----:B------:R-:W-:Y:S02]  /*5e1d0*/  ISETP.GE.U32.AND P1, PT, R19, 0x7ffffdd6, PT ;  /* 0x7ffffdd61300780c */ /* 0x000fe40003f26070 */
[----:B------:R-:W-:Y:S01]  /*5e1e0*/  IADD3 R19, R3, 0x100000, RZ ;  /* 0x0010000003137810 */ /* 0x000fe20007ffe0ff */
        /* <DEDUP_REMOVED lines=48> */
[----:B------:R1:W-:Y:S04]  /*5e4f0*/  STL.64 [R1+0x58], R24 ;  /* 0x0000581801007387 */ /* 0x0003e80000100a00 */
[----:B------:R-:W-:Y:S04]  /*5e500*/  LDGSTS.E [R18+-0x20000], desc[UR60][R10.64], !P1 ;  /* 0xe00000000a127fae */ /* 0x000fe8000c92187c */
[----:B------:R-:W4:Y:S04]  /*5e510*/  LDL.LU.64 R108, [R1+0xfd8] ;  /* 0x000fd800016c7983 */ /* 0x000f280000300a00 */
[----:B------:R1:W-:Y:S04]  /*5e520*/  LDGSTS.E [R9+-0x1c000], desc[UR60][R26.64], !P1 ;  /* 0xe40000001a097fae */ /* 0x0003e8000c92187c */
[----:B------:R1:W-:Y:S04]  /*5e530*/  LDGSTS.E [R8+-0x18000], desc[UR60][R24.64], !P1 ;  /* 0xe800000018087fae */ /* 0x0003e8000c92187c */
[----:B--2---:R-:W2:Y:S04]  /*5e540*/  LDL.LU.64 R10, [R1+0xfe0] ;  /* 0x000fe000010a7983 */ /* 0x004ea80000300a00 */
        /* <DEDUP_REMOVED lines=20> */
[----:B-1----:R-:W-:Y:S01]  /*5e690*/  IADD3 R19, R21, -0x1cb, RZ ;  /* 0xfffffe3515137810 */ /* 0x002fe20007ffe0ff */
[----:B--2---:R-:W-:-:S03]  /*5e6a0*/  IMAD.WIDE R10, R5, 0x4, R10 ;  /* 0x00000004050a7825 */ /* 0x004fc600078e020a */
[----:B------:R-:W-:Y:S01]  /*5e6b0*/  ISETP.GE.U32.AND P1, PT, R19, 0x7ffffdb6, PT ;  /* 0x7ffffdb61300780c */ /* 0x000fe20003f26070 */
[----:B------:R-:W-:-:S04]  /*5e6c0*/  IMAD.WIDE R28, R5, 0x4, R106 ;  /* 0x00000004051c7825 */ /* 0x000fc800078e026a */
[----:B----4-:R-:W-:Y:S01]  /*5e6d0*/  IMAD.WIDE R26, R5, 0x4, R108 ;  /* 0x00000004051a7825 */ /* 0x010fe200078e026c */
[----:B------:R-:W-:-:S03]  /*5e6e0*/  IADD3 R19, R3, 0x100000, RZ ;  /* 0x0010000003137810 */ /* 0x000fc60007ffe0ff */
[----:B------:R-:W-:-:S04]  /*5e6f0*/  IMAD.WIDE R24, R5, 0x4, R250 ;  /* 0x0000000405187825 */ /* 0x000fc800078e02fa */
[----:B------:R-:W-:Y:S01]  /*5e700*/  VIADD R20, R22, 0xfffffe34 ;  /* 0xfffffe3416147836 */ /* 0x000fe20000000000 */
[----:B------:R-:W-:Y:S04]  /*5e710*/  STL.64 [R1+0x30], R28 ;  /* 0x0000301c01007387 */ /* 0x000fe80000100a00 */
[----:B------:R-:W-:Y:S04]  /*5e720*/  STL.64 [R1+0x28], R26 ;  /* 0x0000281a01007387 */ /* 0x000fe80000100a00 */
[----:B------:R1:W-:Y:S04]  /*5e730*/  STL.64 [R1+0x20], R10 ;  /* 0x0000200a01007387 */ /* 0x0003e80000100a00 */
[----:B------:R-:W2:Y:S04]  /*5e740*/  LDL.LU.64 R106, [R1+0x1028] ;  /* 0x00102800016a7983 */ /* 0x000ea80000300a00 */
[----:B------:R3:W-:Y:S04]  /*5e750*/  LDGSTS.E [R19+-0x13ffc], desc[UR60][R28.64], !P2 ;  /* 0xec0040001c137fae */ /* 0x0007e8000d12187c */
[----:B------:R4:W-:Y:S04]  /*5e760*/  STL.64 [R1+0x18], R24 ;  /* 0x0000181801007387 */ /* 0x0009e80000100a00 */
[----:B------:R4:W-:Y:S04]  /*5e770*/  LDGSTS.E [R18+-0x1fff8], desc[UR60][R26.64], !P1 ;  /* 0xe00080001a127fae */ /* 0x0009e8000c92187c */
[----:B------:R-:W2:Y:S04]  /*5e780*/  LDL.LU.64 R108, [R1+0x1038] ;  /* 0x00103800016c7983 */ /* 0x000ea80000300a00 */
[----:B------:R-:W-:Y:S04]  /*5e790*/  LDGSTS.E [R9+-0x1bff8], desc[UR60][R10.64], !P1 ;  /* 0xe40080000a097fae */ /* 0x000fe8000c92187c */
[----:B------:R-:W2:Y:S04]  /*5e7a0*/  LDL.LU.64 R250, [R1+0x1040] ;  /* 0x0010400001fa7983 */ /* 0x000ea80000300a00 */
[----:B------:R4:W-:Y:S01]  /*5e7b0*/  LDGSTS.E [R8+-0x17ff8], desc[UR60][R24.64], !P1 ;  /* 0xe800800018087fae */ /* 0x0009e2000c92187c */
[----:B------:R-:W2:Y:S08]  /*5e7c0*/  LDC R21, c[0x0][0x230] ;  /* 0x00008c00ff157b82 */ /* 0x000eb00000000800 */
[----:B------:R-:W2:Y:S01]  /*5e7d0*/  LDC R22, c[0x0][0x230] ;  /* 0x00008c00ff167b82 */ /* 0x000ea20000000800 */
[----:B-1----:R-:W2:Y:S01]  /*5e7e0*/  LDL.LU.64 R10, [R1+0x1050] ;  /* 0x00105000010a7983 */ /* 0x002ea20000300a00 */
[----:B---3--:R-:W-:-:S04]  /*5e7f0*/  IMAD.WIDE R28, R5, 0x4, R110 ;  /* 0x00000004051c7825 */ /* 0x008fc800078e026e */
[----:B----4-:R-:W-:-:S04]  /*5e800*/  IMAD.WIDE R26, R5, 0x4, R248 ;  /* 0x00000004051a7825 */ /* 0x010fc800078e02f8 */
[C---:B------:R-:W-:Y:S01]  /*5e810*/  IMAD.WIDE R24, R5.reuse, 0x4, R246 ;  /* 0x0000000405187825 */ /* 0x040fe200078e02f6 */
[----:B------:R1:W-:Y:S04]  /*5e820*/  STL.64 [R1+0x10], R28 ;  /* 0x0000101c01007387 */ /* 0x0003e80000100a00 */
[----:B------:R3:W-:Y:S04]  /*5e830*/  STL.64 [R1+0x8], R26 ;  /* 0x0000081a01007387 */ /* 0x0007e80000100a00 */
[----:B------:R4:W-:Y:S04]  /*5e840*/  STL.64 [R1], R24 ;  /* 0x0000001801007387 */ /* 0x0009e80000100a00 */
[----:B------:R-:W3:Y:S04]  /*5e850*/  LDL.LU.64 R110, [R1+0x1058] ;  /* 0x00105800016e7983 */ /* 0x000ee80000300a00 */
[----:B------:R-:W4:Y:S01]  /*5e860*/  LDL.LU.64 R248, [R1+0x1068] ;  /* 0x0010680001f87983 */ /* 0x000f220000300a00 */
[----:B------:R-:W-:-:S03]  /*5e870*/  IMAD.WIDE R242, R5, 0x4, R244 ;  /* 0x0000000405f27825 */ /* 0x000fc600078e02f4 */
[----:B------:R-:W4:Y:S04]  /*5e880*/  LDL.LU.64 R246, [R1+0x1070] ;  /* 0x0010700001f67983 */ /* 0x000f280000300a00 */
[----:B------:R-:W4:Y:S01]  /*5e890*/  LDL.LU.64 R244, [R1+0x1080] ;  /* 0x0010800001f47983 */ /* 0x000f220000300a00 */
[----:B--2---:R-:W-:-:S03]  /*5e8a0*/  IMAD.WIDE R240, R5, 0x4, R106 ;  /* 0x0000000405f07825 */ /* 0x004fc600078e026a */
[----:B------:R-:W-:Y:S04]  /*5e8b0*/  STL.64 [R1+0x4b08], R242 ;  /* 0x004b08f201007387 */ /* 0x000fe80000100a00 */
[----:B------:R-:W2:Y:S01]  /*5e8c0*/  LDL.LU.64 R106, [R1+0x1088] ;  /* 0x00108800016a7983 */ /* 0x000ea20000300a00 */
[----:B------:R-:W-:-:S04]  /*5e8d0*/  IMAD.WIDE R46, R5, 0x4, R108 ;  /* 0x00000004052e7825 */ /* 0x000fc800078e026c */
[----:B------:R-:W-:Y:S01]  /*5e8e0*/  IMAD.WIDE R44, R5, 0x4, R250 ;  /* 0x00000004052c7825 */ /* 0x000fe200078e02fa */
[----:B------:R-:W2:Y:S04]  /*5e8f0*/  LDL.LU.64 R108, [R1+0x1098] ;  /* 0x00109800016c7983 */ /* 0x000ea80000300a00 */
[----:B------:R-:W1:Y:S01]  /*5e900*/  LDL.LU.64 R250, [R1+0x10a0] ;  /* 0x0010a00001fa7983 */ /* 0x000e620000300a00 */
[----:B------:R-:W-:-:S03]  /*5e910*/  ISETP.GE.U32.AND P2, PT, R20, 0x7ffffdb5, PT ;  /* 0x7ffffdb51400780c */ /* 0x000fc60003f46070 */
[----:B------:R1:W-:Y:S01]  /*5e920*/  LDGSTS.E [R19+-0x13ff8], desc[UR60][R28.64], !P1 ;  /* 0xec0080001c137fae */ /* 0x0003e2000c92187c */
[----:B------:R-:W-:-:S03]  /*5e930*/  IMAD.WIDE R42, R5, 0x4, R10 ;  /* 0x00000004052a7825 */ /* 0x000fc600078e020a */
[----:B------:R-:W2:Y:S04]  /*5e940*/  LDL.LU.64 R10, [R1+0x10b0] ;  /* 0x0010b000010a7983 */ /* 0x000ea80000300a00 */
[----:B------:R-:W-:Y:S04]  /*5e950*/  STL.64 [R1+0x4b10], R240 ;  /* 0x004b10f001007387 */ /* 0x000fe80000100a00 */
[----:B------:R-:W-:Y:S04]  /*5e960*/  STL.64 [R1+0x4b18], R46 ;  /* 0x004b182e01007387 */ /* 0x000fe80000100a00 */
[----:B------:R-:W-:Y:S04]  /*5e970*/  STL.64 [R1+0x4b20], R44 ;  /* 0x004b202c01007387 */ /* 0x000fe80000100a00 */
[----:B------:R-:W-:Y:S04]  /*5e980*/  STL.64 [R1+0x4b28], R42 ;  /* 0x004b282a01007387 */ /* 0x000fe80000100a00 */
[----:B------:R1:W-:Y:S01]  /*5e990*/  LDGSTS.E [R18+-0x1fff4], desc[UR60][R26.64], !P2 ;  /* 0xe000c0001a127fae */ /* 0x0003e2000d12187c */
[----:B---3--:R-:W-:-:S04]  /*5e9a0*/  IMAD.WIDE R40, R5, 0x4, R110 ;  /* 0x0000000405287825 */ /* 0x008fc800078e026e */
[C---:B----4-:R-:W-:Y:S01]  /*5e9b0*/  IMAD.WIDE R38, R5.reuse, 0x4, R248 ;  /* 0x0000000405267825 */ /* 0x050fe200078e02f8 */
[----:B------:R-:W3:Y:S04]  /*5e9c0*/  LDL.LU.64 R110, [R1+0x10b8] ;  /* 0x0010b800016e7983 */ /* 0x000ee80000300a00 */
[----:B------:R-:W4:Y:S01]  /*5e9d0*/  LDL.LU.64 R248, [R1+0x10c8] ;  /* 0x0010c80001f87983 */ /* 0x000f220000300a00 */
[----:B------:R-:W-:-:S04]  /*5e9e0*/  IMAD.WIDE R36, R5, 0x4, R246 ;  /* 0x0000000405247825 */ /* 0x000fc800078e02f6 */
[C---:B------:R-:W-:Y:S01]  /*5e9f0*/  IMAD.WIDE R34, R5.reuse, 0x4, R244 ;  /* 0x0000000405227825 */ /* 0x040fe200078e02f4 */
[----:B------:R-:W4:Y:S04]  /*5ea00*/  LDL.LU.64 R246, [R1+0x10d0] ;  /* 0x0010d00001f67983 */ /* 0x000f280000300a00 */
[----:B------:R-:W4:Y:S04]  /*5ea10*/  LDL.LU.64 R244, [R1+0x10e0] ;  /* 0x0010e00001f47983 */ /* 0x000f280000300a00 */
[----:B------:R4:W-:Y:S04]  /*5ea20*/  STL.64 [R1+0x4b30], R40 ;  /* 0x004b302801007387 */ /* 0x0009e80000100a00 */
[----:B------:R4:W-:Y:S01]  /*5ea30*/  STL.64 [R1+0x4b38], R38 ;  /* 0x004b382601007387 */ /* 0x0009e20000100a00 */
[----:B--2---:R-:W-:-:S04]  /*5ea40*/  IMAD.WIDE R32, R5, 0x4, R106 ;  /* 0x0000000405207825 */ /* 0x004fc800078e026a */
[C---:B------:R-:W-:Y:S01]  /*5ea50*/  IMAD.WIDE R30, R5.reuse, 0x4, R108 ;  /* 0x00000004051e7825 */ /* 0x040fe200078e026c */
[----:B------:R-:W2:Y:S03]  /*5ea60*/  LDL.LU.64 R106, [R1+0x10e8] ;  /* 0x0010e800016a7983 */ /* 0x000ea60000300a00 */
[----:B-1----:R-:W-:-:S04]  /*5ea70*/  IMAD.WIDE R28, R5, 0x4, R250 ;  /* 0x00000004051c7825 */ /* 0x002fc800078e02fa */
[----:B------:R-:W-:Y:S01]  /*5ea80*/  VIADD R19, R21, 0xfffffe17 ;  /* 0xfffffe1715137836 */ /* 0x000fe20000000000 */
[----:B------:R-:W-:Y:S01]  /*5ea90*/  LDGSTS.E [R9+-0x1bff4], desc[UR60][R24.64], !P2 ;  /* 0xe400c00018097fae */ /* 0x000fe2000d12187c */
[----:B------:R-:W1:Y:S03]  /*5eaa0*/  LDC R21, c[0x0][0x230] ;  /* 0x00008c00ff157b82 */ /* 0x000e660000000800 */
[----:B------:R-:W-:Y:S01]  /*5eab0*/  LDGSTS.E [R8+-0x17ff4], desc[UR60][R242.64], !P2 ;  /* 0xe800c000f2087fae */ /* 0x000fe2000d12187c */
[----:B------:R-:W-:-:S03]  /*5eac0*/  IMAD.WIDE R26, R5, 0x4, R10 ;  /* 0x00000004051a7825 */ /* 0x000fc600078e020a */
[----:B------:R-:W2:Y:S04]  /*5ead0*/  LDL.LU.64 R10, [R1+0x10f8] ;  /* 0x0010f800010a7983 */ /* 0x000ea80000300a00 */
[----:B------:R-:W2:Y:S04]  /*5eae0*/  LDL.LU.64 R108, [R1+0x1100] ;  /* 0x00110000016c7983 */ /* 0x000ea80000300a00 */
[----:B------:R-:W2:Y:S01]  /*5eaf0*/  LDL.LU.64 R250, [R1+0x1110] ;  /* 0x0011100001fa7983 */ /* 0x000ea20000300a00 */
[----:B------:R-:W-:Y:S01]  /*5eb00*/  ISETP.GE.U32.AND P1, PT, R19, 0x7ffffd98, PT ;  /* 0x7ffffd981300780c */ /* 0x000fe20003f26070 */
[----:B------:R-:W-:Y:S01]  /*5eb10*/  VIADD R19, R3, 0x100000 ;  /* 0x0010000003137836 */ /* 0x000fe20000000000 */
[----:B------:R-:W-:-:S04]  /*5eb20*/  IADD3 R20, R23, -0x1ea, RZ ;  /* 0xfffffe1617147810 */ /* 0x000fc80007ffe0ff */
[----:B------:R-:W-:Y:S01]  /*5eb30*/  LDGSTS.E [R19+-0x13ff4], desc[UR60][R240.64], !P2 ;  /* 0xec00c000f0137fae */ /* 0x000fe2000d12187c */
[----:B------:R-:W-:-:S06]  /*5eb40*/  ISETP.GE.U32.AND P2, PT, R20, 0x7ffffd97, PT ;  /* 0x7ffffd971400780c */ /* 0x000fcc0003f46070 */
[----:B------:R-:W-:Y:S04]  /*5eb50*/  LDGSTS.E [R18+-0x10000], desc[UR60][R46.64], !P1 ;  /* 0xf00000002e127fae */ /* 0x000fe8000c92187c */
[----:B------:R-:W-:Y:S04]  /*5eb60*/  LDGSTS.E [R9+-0xc000], desc[UR60][R44.64], !P1 ;  /* 0xf40000002c097fae */ /* 0x000fe8000c92187c */
[----:B------:R-:W-:Y:S04]  /*5eb70*/  LDGSTS.E [R8+-0x8000], desc[UR60][R42.64], !P1 ;  /* 0xf80000002a087fae */ /* 0x000fe8000c92187c */
[----:B------:R1:W-:Y:S01]  /*5eb80*/  LDGSTS.E [R19+-0x4000], desc[UR60][R40.64], !P1 ;  /* 0xfc00000028137fae */ /* 0x0003e2000c92187c */
[----:B------:R-:W-:-:S03]  /*5eb90*/  VIADD R20, R22, 0xfffffe14 ;  /* 0xfffffe1416147836 */ /* 0x000fc60000000000 */
[----:B------:R-:W-:Y:S04]  /*5eba0*/  LDGSTS.E [R18+-0xfffc], desc[UR60][R38.64], !P2 ;  /* 0xf000400026127fae */ /* 0x000fe8000d12187c */
[----:B------:R-:W-:Y:S04]  /*5ebb0*/  LDGSTS.E [R9+-0xbffc], desc[UR60][R36.64], !P2 ;  /* 0xf400400024097fae */ /* 0x000fe8000d12187c */
[----:B------:R-:W-:Y:S01]  /*5ebc0*/  LDGSTS.E [R8+-0x7ffc], desc[UR60][R34.64], !P2 ;  /* 0xf800400022087fae */ /* 0x000fe2000d12187c */
[----:B-1----:R-:W-:-:S04]  /*5ebd0*/  IADD3 R19, R21, -0x1eb, RZ ;  /* 0xfffffe1515137810 */ /* 0x002fc80007ffe0ff */
[----:B------:R-:W-:Y:S02]  /*5ebe0*/  ISETP.GE.U32.AND P1, PT, R19, 0x7ffffd96, PT ;  /* 0x7ffffd961300780c */ /* 0x000fe40003f26070 */
[----:B------:R-:W-:-:S05]  /*5ebf0*/  IADD3 R19, R3, 0x100000, RZ ;  /* 0x0010000003137810 */ /* 0x000fca0007ffe0ff */
[----:B------:R-:W-:Y:S01]  /*5ec00*/  LDGSTS.E [R19+-0x3ffc], desc[UR60][R32.64], !P2 ;  /* 0xfc00400020137fae */ /* 0x000fe2000d12187c */
[----:B------:R-:W-:-:S05]  /*5ec10*/  ISETP.GE.U32.AND P2, PT, R20, 0x7ffffd95, PT ;  /* 0x7ffffd951400780c */ /* 0x000fca0003f46070 */
[----:B------:R1:W-:Y:S04]  /*5ec20*/  LDGSTS.E [R18+-0xfff8], desc[UR60][R30.64], !P1 ;  /* 0xf00080001e127fae */ /* 0x0003e8000c92187c */
[----:B------:R-:W-:Y:S04]  /*5ec30*/  LDGSTS.E [R9+-0xbff8], desc[UR60][R28.64], !P1 ;  /* 0xf40080001c097fae */ /* 0x000fe8000c92187c */
[----:B------:R-:W-:Y:S01]  /*5ec40*/  LDGSTS.E [R8+-0x7ff8], desc[UR60][R26.64], !P1 ;  /* 0xf80080001a087fae */ /* 0x000fe2000c92187c */
[----:B---3--:R-:W-:-:S04]  /*5ec50*/  IMAD.WIDE R24, R5, 0x4, R110 ;  /* 0x0000000405187825 */ /* 0x008fc800078e026e */
[C---:B----4-:R-:W-:Y:S01]  /*5ec60*/  IMAD.WIDE R22, R5.reuse, 0x4, R248 ;  /* 0x0000000405167825 */ /* 0x050fe200078e02f8 */
[----:B------:R-:W3:Y:S04]  /*5ec70*/  LDL.LU.64 R110, [R1+0x1118] ;  /* 0x00111800016e7983 */ /* 0x000ee80000300a00 */
[----:B------:R-:W4:Y:S01]  /*5ec80*/  LDL.LU.64 R248, [R1+0x1128] ;  /* 0x0011280001f87983 */ /* 0x000f220000300a00 */
[----:B------:R-:W-:-:S04]  /*5ec90*/  IMAD.WIDE R20, R5, 0x4, R246 ;  /* 0x0000000405147825 */ /* 0x000fc800078e02f6 */
[----:B-1----:R-:W-:Y:S01]  /*5eca0*/  IMAD.WIDE R18, R5, 0x4, R244 ;  /* 0x0000000405127825 */ /* 0x002fe200078e02f4 */
[----:B------:R-:W4:Y:S04]  /*5ecb0*/  LDL.LU.64 R246, [R1+0x1130] ;  /* 0x0011300001f67983 */ /* 0x000f280000300a00 */
[----:B------:R-:W4:Y:S04]  /*5ecc0*/  LDL.LU.64 R244, [R1+0x1140] ;  /* 0x0011400001f47983 */ /* 0x000f280000300a00 */
[----:B------:R1:W-:Y:S04]  /*5ecd0*/  LDGSTS.E [R49+-0x3ff8], desc[UR60][R24.64], !P1 ;  /* 0xfc00800018317fae */ /* 0x0003e8000c92187c */
[----:B------:R-:W-:Y:S04]  /*5ece0*/  LDGSTS.E [R48+-0xfff4], desc[UR60][R22.64], !P2 ;  /* 0xf000c00016307fae */ /* 0x000fe8000d12187c */
[----:B------:R-:W-:Y:S04]  /*5ecf0*/  LDGSTS.E [R9+-0xbff4], desc[UR60][R20.64], !P2 ;  /* 0xf400c00014097fae */ /* 0x000fe8000d12187c */
[----:B------:R2:W-:Y:S01]  /*5ed00*/  LDGSTS.E [R8+-0x7ff4], desc[UR60][R18.64], !P2 ;  /* 0xf800c00012087fae */ /* 0x0005e2000d12187c */
[----:B-1----:R-:W-:-:S05]  /*5ed10*/  VIADD R49, R50, 0xfffffe73 ;  /* 0xfffffe7332317836 */ /* 0x002fca0000000000 */
[----:B------:R-:W-:Y:S02]  /*5ed20*/  ISETP.GE.U32.AND P1, PT, R49, 0x7ffffdf4, PT ;  /* 0x7ffffdf43100780c */ /* 0x000fe40003f26070 */
[----:B------:R-:W-:Y:S01]  /*5ed30*/  IADD3 R50, R4, 0x100000, RZ ;  /* 0x0010000004327810 */ /* 0x000fe20007ffe0ff */
[----:B--2---:R-:W-:-:S05]  /*5ed40*/  IMAD.WIDE R8, R5, 0x4, R106 ;  /* 0x0000000405087825 */ /* 0x004fca00078e026a */
[----:B------:R1:W-:Y:S01]  /*5ed50*/  LDGSTS.E [R51+-0x3ff4], desc[UR60][R8.64], !P2 ;  /* 0xfc00c00008337fae */ /* 0x0003e2000d12187c */
[----:B------:R-:W-:-:S04]  /*5ed60*/  IMAD.WIDE R10, R5, 0x4, R10 ;  /* 0x00000004050a7825 */ /* 0x000fc800078e020a */
[----:B------:R-:W-:-:S04]  /*5ed70*/  IMAD.WIDE R40, R5, 0x4, R108 ;  /* 0x0000000405287825 */ /* 0x000fc800078e026c */
[----:B------:R-:W-:Y:S01]  /*5ed80*/  IMAD.WIDE R38, R5, 0x4, R250 ;  /* 0x0000000405267825 */ /* 0x000fe200078e02fa */
[----:B------:R2:W-:Y:S04]  /*5ed90*/  STL.64 [R1+0x4a0], R10 ;  /* 0x0004a00a01007387 */ /* 0x0005e80000100a00 */
[----:B------:R4:W-:Y:S04]  /*5eda0*/  STL.64 [R1+0x498], R40 ;  /* 0x0004982801007387 */ /* 0x0009e80000100a00 */
[----:B------:R-:W4:Y:S04]  /*5edb0*/  LDL.LU.64 R106, [R1+0x1148] ;  /* 0x00114800016a7983 */ /* 0x000f280000300a00 */
[----:B------:R-:W-:Y:S04]  /*5edc0*/  LDGSTS.E [R50+-0x40000], desc[UR60][R10.64], !P1 ;  /* 0xc00000000a327fae */ /* 0x000fe8000c92187c */
[----:B------:R4:W-:Y:S04]  /*5edd0*/  STL.64 [R1+0x490], R38 ;  /* 0x0004902601007387 */ /* 0x0009e80000100a00 */
[----:B--2---:R-:W2:Y:S04]  /*5ede0*/  LDL.LU.64 R10, [R1+0x1158] ;  /* 0x00115800010a7983 */ /* 0x004ea80000300a00 */
[----:B------:R-:W2:Y:S04]  /*5edf0*/  LDL.LU.64 R108, [R1+0x1160] ;  /* 0x00116000016c7983 */ /* 0x000ea80000300a00 */
[----:B------:R-:W2:Y:S01]  /*5ee00*/  LDL.LU.64 R250, [R1+0x1170] ;  /* 0x0011700001fa7983 */ /* 0x000ea20000300a00 */
[C---:B------:R-:W-:Y:S01]  /*5ee10*/  VIADD R49, R4.reuse, 0x100000 ;  /* 0x0010000004317836 */ /* 0x040fe20000000000 */
[----:B------:R-:W-:-:S04]  /*5ee20*/  IADD3 R48, R4, 0x100000, RZ ;  /* 0x0010000004307810 */ /* 0x000fc80007ffe0ff */
[----:B------:R4:W-:Y:S04]  /*5ee30*/  LDGSTS.E [R49+-0x3c000], desc[UR60][R40.64], !P1 ;  /* 0xc400000028317fae */ /* 0x0009e8000c92187c */
[----:B------:R4:W-:Y:S01]  /*5ee40*/  LDGSTS.E [R48+-0x38000], desc[UR60][R38.64], !P1 ;  /* 0xc800000026307fae */ /* 0x0009e2000c92187c */
[----:B------:R-:W-:Y:S01]  /*5ee50*/  ISETP.GE.U32.AND P2, PT, R52, 0x7ffffdf3, PT ;  /* 0x7ffffdf33400780c */ /* 0x000fe20003f46070 */
[----:B-1----:R-:W-:Y:S02]  /*5ee60*/  VIADD R51, R4, 0x100000 ;  /* 0x0010000004337836 */ /* 0x002fe40000000000 */
[----:B---3--:R-:W-:-:S04]  /*5ee70*/  IMAD.WIDE R44, R5, 0x4, R110 ;  /* 0x00000004052c7825 */ /* 0x008fc800078e026e */
[----:B----4-:R-:W-:-:S04]  /*5ee80*/  IMAD.WIDE R42, R5, 0x4, R248 ;  /* 0x00000004052a7825 */ /* 0x010fc800078e02f8 */
[----:B------:R-:W-:-:S04]  /*5ee90*/  IMAD.WIDE R40, R5, 0x4, R246 ;  /* 0x0000000405287825 */ /* 0x000fc800078e02f6 */
        /* <DEDUP_REMOVED lines=102> */
[----:B------:R-:W-:Y:S04]  /*5f500*/  LDGSTS.E [R50+-0x2fff8], desc[UR60][R10.64], !P1 ;  /* 0xd00080000a327fae */ /* 0x000fe8000c92187c */
[----:B------:R1:W-:Y:S04]  /*5f510*/  STL.64 [R1+0x1d8], R40 ;  /* 0x0001d82801007387 */ /* 0x0003e80000100a00 */
[----:B------:R1:W-:Y:S04]  /*5f520*/  LDGSTS.E [R49+-0x2bff8], desc[UR60][R40.64], !P1 ;  /* 0xd400800028317fae */ /* 0x0003e8000c92187c */
[----:B------:R1:W-:Y:S04]  /*5f530*/  LDGSTS.E [R48+-0x27ff8], desc[UR60][R38.64], !P1 ;  /* 0xd800800026307fae */ /* 0x0003e8000c92187c */
[----:B--2---:R-:W2:Y:S04]  /*5f540*/  LDL.LU.64 R10, [R1+0x1268] ;  /* 0x00126800010a7983 */ /* 0x004ea80000300a00 */
[----:B------:R1:W-:Y:S04]  /*5f550*/  STL.64 [R1+0x1d0], R38 ;  /* 0x0001d02601007387 */ /* 0x0003e80000100a00 */
[----:B------:R-:W2:Y:S04]  /*5f560*/  LDL.LU.64 R106, [R1+0x1278] ;  /* 0x00127800016a7983 */ /* 0x000ea80000300a00 */
        /* <DEDUP_REMOVED lines=10> */
[----:B------:R-:W-:Y:S04]  /*5f610*/  STL.64 [R1+0x1c0], R42 ;  /* 0x0001c02a01007387 */ /* 0x000fe80000100a00 */
[----:B------:R-:W3:Y:S04]  /*5f620*/  LDL.LU.64 R110, [R1+0x1578] ;  /* 0x00157800016e7983 */ /* 0x000ee80000300a00 */
[----:B------:R-:W-:Y:S04]  /*5f630*/  STL.64 [R1+0x1b8], R40 ;  /* 0x0001b82801007387 */ /* 0x000fe80000100a00 */
[----:B------:R-:W-:Y:S04]  /*5f640*/  STL.64 [R1+0x1b0], R38 ;  /* 0x0001b02601007387 */ /* 0x000fe80000100a00 */
[----:B------:R-:W4:Y:S04]  /*5f650*/  LDL.LU.64 R248, [R1+0x15a0] ;  /* 0x0015a00001f87983 */ /* 0x000f280000300a00 */
[----:B------:R-:W4:Y:S04]  /*5f660*/  LDL.LU.64 R246, [R1+0x15a8] ;  /* 0x0015a80001f67983 */ /* 0x000f280000300a00 */
[----:B------:R-:W4:Y:S04]  /*5f670*/  LDL.LU.64 R244, [R1+0x15c0] ;  /* 0x0015c00001f47983 */ /* 0x000f280000300a00 */
[----:B------:R1:W-:Y:S04]  /*5f680*/  LDGSTS.E [R51+-0x23ff8], desc[UR60][R44.64], !P1 ;  /* 0xdc0080002c337fae */ /* 0x0003e8000c92187c */
[----:B------:R-:W-:Y:S04]  /*5f690*/  LDGSTS.E [R50+-0x2fff4], desc[UR60][R42.64], !P2 ;  /* 0xd000c0002a327fae */ /* 0x000fe8000d12187c */
[----:B------:R-:W-:Y:S04]  /*5f6a0*/  LDGSTS.E [R49+-0x2bff4], desc[UR60][R40.64], !P2 ;  /* 0xd400c00028317fae */ /* 0x000fe8000d12187c */
[----:B------:R-:W-:Y:S01]  /*5f6b0*/  LDGSTS.E [R48+-0x27ff4], desc[UR60][R38.64], !P2 ;  /* 0xd800c00026307fae */ /* 0x000fe2000d12187c */
[----:B-1----:R-:W-:-:S02]  /*5f6c0*/  VIADD R51, R53, 0xfffffe33 ;  /* 0xfffffe3335337836 */ /* 0x002fc40000000000 */
[----:B--2---:R-:W-:-:S03]  /*5f6d0*/  IMAD.WIDE R10, R5, 0x4, R10 ;  /* 0x00000004050a7825 */ /* 0x004fc600078e020a */
[----:B------:R-:W-:Y:S01]  /*5f6e0*/  ISETP.GE.U32.AND P1, PT, R51, 0x7ffffdb4, PT ;  /* 0x7ffffdb43300780c */ /* 0x000fe20003f26070 */
[----:B------:R-:W-:Y:S02]  /*5f6f0*/  VIADD R51, R4, 0x100000 ;  /* 0x0010000004337836 */ /* 0x000fe40000000000 */
[----:B------:R-:W-:-:S04]  /*5f700*/  IMAD.WIDE R238, R5, 0x4, R106 ;  /* 0x0000000405ee7825 */ /* 0x000fc800078e026a */
[C---:B------:R-:W-:Y:S01]  /*5f710*/  IMAD.WIDE R236, R5.reuse, 0x4, R108 ;  /* 0x0000000405ec7825 */ /* 0x040fe200078e026c */
[----:B------:R1:W-:Y:S04]  /*5f720*/  STL.64 [R1+0x1a8], R10 ;  /* 0x0001a80a01007387 */ /* 0x0003e80000100a00 */
[----:B------:R-:W2:Y:S01]  /*5f730*/  LDL.LU.64 R106, [R1+0x15c8] ;  /* 0x0015c800016a7983 */ /* 0x000ea20000300a00 */
[----:B------:R-:W-:-:S03]  /*5f740*/  IMAD.WIDE R234, R5, 0x4, R250 ;  /* 0x0000000405ea7825 */ /* 0x000fc600078e02fa */
[----:B------:R-:W2:Y:S04]  /*5f750*/  LDL.LU.64 R108, [R1+0x1a60] ;  /* 0x001a6000016c7983 */ /* 0x000ea80000300a00 */
[----:B------:R-:W-:Y:S04]  /*5f760*/  LDGSTS.E [R51+-0x23ff4], desc[UR60][R10.64], !P2 ;  /* 0xdc00c0000a337fae */ /* 0x000fe8000d12187c */
[----:B------:R-:W2:Y:S01]  /*5f770*/  LDL.LU.64 R250, [R1+0x1a68] ;  /* 0x001a680001fa7983 */ /* 0x000ea20000300a00 */
[----:B------:R-:W-:Y:S01]  /*5f780*/  IADD3 R52, R55, -0x1ce, RZ ;  /* 0xfffffe3237347810 */ /* 0x000fe20007ffe0ff */
[----:B------:R-:W2:Y:S02]  /*5f790*/  LDC R53, c[0x0][0x230] ;  /* 0x00008c00ff357b82 */ /* 0x000ea40000000800 */
[----:B------:R-:W-:Y:S04]  /*5f7a0*/  LDGSTS.E [R50+-0x20000], desc[UR60][R238.64], !P1 ;  /* 0xe0000000ee327fae */ /* 0x000fe8000c92187c */
[----:B-1----:R-:W2:Y:S01]  /*5f7b0*/  LDL.LU.64 R10, [R1+0x1a70] ;  /* 0x001a7000010a7983 */ /* 0x002ea20000300a00 */
[----:B------:R-:W-:-:S03]  /*5f7c0*/  ISETP.GE.U32.AND P2, PT, R52, 0x7ffffdb3, PT ;  /* 0x7ffffdb33400780c */ /* 0x000fc60003f46070 */
[----:B------:R-:W-:Y:S04]  /*5f7d0*/  LDGSTS.E [R49+-0x1c000], desc[UR60][R236.64], !P1 ;  /* 0xe4000000ec317fae */ /* 0x000fe8000c92187c */
[----:B------:R-:W-:Y:S01]  /*5f7e0*/  LDGSTS.E [R48+-0x18000], desc[UR60][R234.64], !P1 ;  /* 0xe8000000ea307fae */ /* 0x000fe2000c92187c */
        /* <DEDUP_REMOVED lines=8> */
[----:B------:R-:W-:Y:S04]  /*5f870*/  LDGSTS.E [R51+-0x14000], desc[UR60][R232.64], !P1 ;  /* 0xec000000e8337fae */ /* 0x000fe8000c92187c */
[----:B------:R-:W-:Y:S04]  /*5f880*/  LDGSTS.E [R50+-0x1fffc], desc[UR60][R230.64], !P2 ;  /* 0xe0004000e6327fae */ /* 0x000fe8000d12187c */
[----:B------:R-:W-:Y:S04]  /*5f890*/  LDGSTS.E [R49+-0x1bffc], desc[UR60][R228.64], !P2 ;  /* 0xe4004000e4317fae */ /* 0x000fe8000d12187c */
[----:B------:R1:W-:Y:S01]  /*5f8a0*/  LDGSTS.E [R48+-0x17ffc], desc[UR60][R226.64], !P2 ;  /* 0xe8004000e2307fae */ /* 0x0003e2000d12187c */
[----:B--2---:R-:W-:-:S04]  /*5f8b0*/  IMAD.WIDE R224, R5, 0x4, R106 ;  /* 0x0000000405e07825 */ /* 0x004fc800078e026a */
[C---:B------:R-:W-:Y:S01]  /*5f8c0*/  IMAD.WIDE R222, R5.reuse, 0x4, R108 ;  /* 0x0000000405de7825 */ /* 0x040fe200078e026c */
[----:B------:R-:W2:Y:S03]  /*5f8d0*/  LDL.LU.64 R106, [R1+0x1a98] ;  /* 0x001a9800016a7983 */ /* 0x000ea60000300a00 */
[C---:B------:R-:W-:Y:S01]  /*5f8e0*/  IMAD.WIDE R220, R5.reuse, 0x4, R250 ;  /* 0x0000000405dc7825 */ /* 0x040fe200078e02fa */
[----:B------:R-:W2:Y:S04]  /*5f8f0*/  LDL.LU.64 R108, [R1+0x1aa0] ;  /* 0x001aa000016c7983 */ /* 0x000ea80000300a00 */
[----:B------:R-:W2:Y:S01]  /*5f900*/  LDL.LU.64 R250, [R1+0x1aa8] ;  /* 0x001aa80001fa7983 */ /* 0x000ea20000300a00 */
[----:B-1----:R-:W-:-:S03]  /*5f910*/  IMAD.WIDE R48, R5, 0x4, R10 ;  /* 0x0000000405307825 */ /* 0x002fc600078e020a */
[----:B------:R-:W2:Y:S01]  /*5f920*/  LDL.LU.64 R10, [R1+0x1ab0] ;  /* 0x001ab000010a7983 */ /* 0x000ea20000300a00 */
[----:B------:R-:W-:-:S04]  /*5f930*/  IADD3 R51, R53, -0x1cf, RZ ;  /* 0xfffffe3135337810 */ /* 0x000fc80007ffe0ff */
[----:B------:R-:W-:Y:S02]  /*5f940*/  ISETP.GE.U32.AND P1, PT, R51, 0x7ffffdb2, PT ;  /* 0x7ffffdb23300780c */ /* 0x000fe40003f26070 */
[C---:B------:R-:W-:Y:S01]  /*5f950*/  IADD3 R53, R4.reuse, 0x100000, RZ ;  /* 0x0010000004357810 */ /* 0x040fe20007ffe0ff */
[C---:B------:R-:W-:Y:S01]  /*5f960*/  VIADD R52, R4.reuse, 0x100000 ;  /* 0x0010000004347836 */ /* 0x040fe20000000000 */
[----:B------:R-:W-:Y:S01]  /*5f970*/  IADD3 R51, R4, 0x100000, RZ ;  /* 0x0010000004337810 */ /* 0x000fe20007ffe0ff */
[----:B------:R-:W-:Y:S02]  /*5f980*/  VIADD R54, R54, 0xfffffe30 ;  /* 0xfffffe3036367836 */ /* 0x000fe40000000000 */
[----:B------:R-:W-:Y:S06]  /*5f990*/  LDGSTS.E [R53+-0x13ffc], desc[UR60][R224.64], !P2 ;  /* 0xec004000e0357fae */ /* 0x000fec000d12187c */
[----:B------:R-:W-:Y:S04]  /*5f9a0*/  LDGSTS.E [R52+-0x1fff8], desc[UR60][R222.64], !P1 ;  /* 0xe0008000de347fae */ /* 0x000fe8000c92187c */
[----:B------:R-:W-:Y:S04]  /*5f9b0*/  LDGSTS.E [R51+-0x1bff8], desc[UR60][R220.64], !P1 ;  /* 0xe4008000dc337fae */ /* 0x000fe8000c92187c */
[----:B------:R3:W-:Y:S01]  /*5f9c0*/  LDGSTS.E [R50+-0x17ff8], desc[UR60][R48.64], !P1 ;  /* 0xe800800030327fae */ /* 0x0007e2000c92187c */
[----:B------:R-:W-:Y:S01]  /*5f9d0*/  ISETP.GE.U32.AND P2, PT, R54, 0x7ffffdb1, PT ;  /* 0x7ffffdb13600780c */ /* 0x000fe20003f46070 */
[----:B---3--:R-:W-:-:S04]  /*5f9e0*/  IMAD.WIDE R50, R5, 0x4, R110 ;  /* 0x0000000405327825 */ /* 0x008fc800078e026e */
[C---:B----4-:R-:W-:Y:S01]  /*5f9f0*/  IMAD.WIDE R52, R5.reuse, 0x4, R248 ;  /* 0x0000000405347825 */ /* 0x050fe200078e02f8 */
[----:B------:R-:W3:Y:S04]  /*5fa00*/  LDL.LU.64 R110, [R1+0x1ab8] ;  /* 0x001ab800016e7983 */ /* 0x000ee80000300a00 */
[----:B------:R-:W4:Y:S01]  /*5fa10*/  LDL.LU.64 R248, [R1+0x1ac0] ;  /* 0x001ac00001f87983 */ /* 0x000f220000300a00 */
[----:B------:R-:W-:-:S04]  /*5fa20*/  IMAD.WIDE R54, R5, 0x4, R246 ;  /* 0x0000000405367825 */ /* 0x000fc800078e02f6 */
[----:B------:R-:W-:Y:S01]  /*5fa30*/  IMAD.WIDE R56, R5, 0x4, R244 ;  /* 0x0000000405387825 */ /* 0x000fe200078e02f4 */
[----:B------:R-:W4:Y:S04]  /*5fa40*/  LDL.LU.64 R246, [R1+0x1ac8] ;  /* 0x001ac80001f67983 */ /* 0x000f280000300a00 */
[----:B------:R-:W4:Y:S04]  /*5fa50*/  LDL.LU.64 R244, [R1+0x1ad0] ;  /* 0x001ad00001f47983 */ /* 0x000f280000300a00 */
[----:B------:R1:W-:Y:S04]  /*5fa60*/  LDGSTS.E [R61+-0x13ff8], desc[UR60][R50.64], !P1 ;  /* 0xec008000323d7fae */ /* 0x0003e8000c92187c */
[----:B------:R-:W-:Y:S04]  /*5fa70*/  LDGSTS.E [R60+-0x1fff4], desc[UR60][R52.64], !P2 ;  /* 0xe000c000343c7fae */ /* 0x000fe8000d12187c */
[----:B------:R-:W-:Y:S04]  /*5fa80*/  LDGSTS.E [R59+-0x1bff4], desc[UR60][R54.64], !P2 ;  /* 0xe400c000363b7fae */ /* 0x000fe8000d12187c */
[----:B------:R2:W-:Y:S01]  /*5fa90*/  LDGSTS.E [R58+-0x17ff4], desc[UR60][R56.64], !P2 ;  /* 0xe800c000383a7fae */ /* 0x0005e2000d12187c */
[----:B-1----:R-:W-:-:S05]  /*5faa0*/  VIADD R61, R62, 0xfffffe13 ;  /* 0xfffffe133e3d7836 */ /* 0x002fca0000000000 */
[----:B------:R-:W-:Y:S01]  /*5fab0*/  ISETP.GE.U32.AND P1, PT, R61, 0x7ffffd94, PT ;  /* 0x7ffffd943d00780c */ /* 0x000fe20003f26070 */
[----:B--2---:R-:W-:-:S04]  /*5fac0*/  IMAD.WIDE R58, R5, 0x4, R106 ;  /* 0x00000004053a7825 */ /* 0x004fc800078e026a */
[C---:B------:R-:W-:Y:S01]  /*5fad0*/  IMAD.WIDE R60, R5.reuse, 0x4, R108 ;  /* 0x00000004053c7825 */ /* 0x040fe200078e026c */
[----:B------:R-:W2:Y:S03]  /*5fae0*/  LDL.LU.64 R106, [R1+0x1ad8] ;  /* 0x001ad800016a7983 */ /* 0x000ea60000300a00 */
[C---:B------:R-:W-:Y:S01]  /*5faf0*/  IMAD.WIDE R62, R5.reuse, 0x4, R250 ;  /* 0x00000004053e7825 */ /* 0x040fe200078e02fa */
[----:B------:R-:W2:Y:S04]  /*5fb00*/  LDL.LU.64 R108, [R1+0x1ae0] ;  /* 0x001ae000016c7983 */ /* 0x000ea80000300a00 */
[----:B------:R-:W2:Y:S04]  /*5fb10*/  LDL.LU.64 R250, [R1+0x1ae8] ;  /* 0x001ae80001fa7983 */ /* 0x000ea80000300a00 */
[----:B------:R-:W-:Y:S04]  /*5fb20*/  LDGSTS.E [R69+-0x13ff4], desc[UR60][R58.64], !P2 ;  /* 0xec00c0003a457fae */ /* 0x000fe8000d12187c */
[----:B------:R-:W-:Y:S04]  /*5fb30*/  LDGSTS.E [R68+-0x10000], desc[UR60][R60.64], !P1 ;  /* 0xf00000003c447fae */ /* 0x000fe8000c92187c */
[----:B------:R-:W-:Y:S01]  /*5fb40*/  LDGSTS.E [R67+-0xc000], desc[UR60][R62.64], !P1 ;  /* 0xf40000003e437fae */ /* 0x000fe2000c92187c */
[----:B------:R-:W-:-:S03]  /*5fb50*/  IMAD.WIDE R64, R5, 0x4, R10 ;  /* 0x0000000405407825 */ /* 0x000fc600078e020a */
[----:B------:R-:W2:Y:S04]  /*5fb60*/  LDL.LU.64 R10, [R1+0x1af0] ;  /* 0x001af000010a7983 */ /* 0x000ea80000300a00 */
        /* <DEDUP_REMOVED lines=20> */
[----:B------:R-:W-:Y:S04]  /*5fcb0*/  LDGSTS.E [R85+-0x3ffc], desc[UR60][R74.64], !P2 ;  /* 0xfc0040004a557fae */ /* 0x000fe8000d12187c */
[----:B------:R-:W-:Y:S04]  /*5fcc0*/  LDGSTS.E [R84+-0xfff8], desc[UR60][R76.64], !P1 ;  /* 0xf00080004c547fae */ /* 0x000fe8000c92187c */
[----:B------:R-:W-:Y:S01]  /*5fcd0*/  LDGSTS.E [R83+-0xbff8], desc[UR60][R78.64], !P1 ;  /* 0xf40080004e537fae */ /* 0x000fe2000c92187c */
[----:B------:R-:W-:-:S03]  /*5fce0*/  IMAD.WIDE R80, R5, 0x4, R10 ;  /* 0x0000000405507825 */ /* 0x000fc600078e020a */
[----:B------:R-:W2:Y:S04]  /*5fcf0*/  LDL.LU.64 R10, [R1+0x1b20] ;  /* 0x001b2000010a7983 */ /* 0x000ea80000300a00 */
[----:B------:R-:W2:Y:S04]  /*5fd00*/  LDL.LU.64 R108, [R1+0x1b28] ;  /* 0x001b2800016c7983 */ /* 0x000ea80000300a00 */
        /* <DEDUP_REMOVED lines=101> */
[C---:B------:R-:W-:Y:S01]  /*60360*/  IMAD.WIDE R38, R5.reuse, 0x4, R250 ;  /* 0x0000000405267825 */ /* 0x040fe200078e02fa */
        /* <DEDUP_REMOVED lines=21> */
[----:B------:R-:W3:Y:S01]  /*604c0*/  LDL.LU.64 R244, [R1+0x1c10] ;  /* 0x001c100001f47983 */ /* 0x000ee20000300a00 */
[----:B------:R-:W-:-:S03]  /*604d0*/  IADD3 R96, R99, -0x1b2, RZ ;  /* 0xfffffe4e63607810 */ /* 0x000fc60007ffe0ff */
[----:B------:R1:W-:Y:S01]  /*604e0*/  LDGSTS.E [R95+-0x24000], desc[UR60][R44.64], !P1 ;  /* 0xdc0000002c5f7fae */ /* 0x0003e2000c92187c */
[----:B------:R-:W-:Y:S02]  /*604f0*/  ISETP.GE.U32.AND P2, PT, R96, 0x7ffffdcf, PT ;  /* 0x7ffffdcf6000780c */ /* 0x000fe40003f46070 */
[----:B-1----:R-:W-:Y:S02]  /*60500*/  IADD3 R95, R97, -0x1b3, RZ ;  /* 0xfffffe4d615f7810 */ /* 0x002fe40007ffe0ff */
[----:B------:R-:W1:Y:S02]  /*60510*/  LDC R97, c[0x0][0x230] ;  /* 0x00008c00ff617b82 */ /* 0x000e640000000800 */
[----:B------:R-:W-:-:S07]  /*60520*/  ISETP.GE.U32.AND P1, PT, R95, 0x7ffffdce, PT ;  /* 0x7ffffdce5f00780c */ /* 0x000fce0003f26070 */
[----:B------:R1:W-:Y:S04]  /*60530*/  LDGSTS.E [R94+-0x2fffc], desc[UR60][R42.64], !P2 ;  /* 0xd00040002a5e7fae */ /* 0x0003e8000d12187c */
[----:B------:R4:W-:Y:S01]  /*60540*/  LDGSTS.E [R93+-0x2bffc], desc[UR60][R40.64], !P2 ;  /* 0xd4004000285d7fae */ /* 0x0009e2000d12187c */
[----:B------:R-:W-:-:S03]  /*60550*/  IADD3 R95, R7, 0x100000, RZ ;  /* 0x00100000075f7810 */ /* 0x000fc60007ffe0ff */
[----:B------:R4:W-:Y:S01]  /*60560*/  LDGSTS.E [R92+-0x27ffc], desc[UR60][R38.64], !P2 ;  /* 0xd8004000265c7fae */ /* 0x0009e2000d12187c */
[----:B-1----:R-:W-:-:S05]  /*60570*/  IMAD.WIDE R42, R5, 0x4, R106 ;  /* 0x00000004052a7825 */ /* 0x002fca00078e026a */
[----:B------:R-:W-:Y:S04]  /*60580*/  STL.64 [R1+0x168], R42 ;  /* 0x0001682a01007387 */ /* 0x000fe80000100a00 */
[----:B------:R1:W-:Y:S01]  /*60590*/  LDGSTS.E [R95+-0x23ffc], desc[UR60][R42.64], !P2 ;  /* 0xdc0040002a5f7fae */ /* 0x0003e2000d12187c */
[----:B--2---:R-:W-:-:S04]  /*605a0*/  IMAD.WIDE R10, R5, 0x4, R10 ;  /* 0x00000004050a7825 */ /* 0x004fc800078e020a */
[----:B----4-:R-:W-:-:S04]  /*605b0*/  IMAD.WIDE R40, R5, 0x4, R108 ;  /* 0x0000000405287825 */ /* 0x010fc800078e026c */
[C---:B------:R-:W-:Y:S01]  /*605c0*/  IMAD.WIDE R38, R5.reuse, 0x4, R250 ;  /* 0x0000000405267825 */ /* 0x040fe200078e02fa */
        /* <DEDUP_REMOVED lines=10> */
[----:B---3--:R-:W-:-:S04]  /*60670*/  IMAD.WIDE R44, R5, 0x4, R110 ;  /* 0x00000004052c7825 */ /* 0x008fc800078e026e */
[----:B-1----:R-:W-:-:S04]  /*60680*/  IMAD.WIDE R42, R5, 0x4, R248 ;  /* 0x00000004052a7825 */ /* 0x002fc800078e02f8 */
[----:B----4-:R-:W-:-:S04]  /*60690*/  IMAD.WIDE R40, R5, 0x4, R246 ;  /* 0x0000000405287825 */ /* 0x010fc800078e02f6 */
[----:B------:R-:W-:-:S04]  /*606a0*/  IMAD.WIDE R38, R5, 0x4, R244 ;  /* 0x0000000405267825 */ /* 0x000fc800078e02f4 */
[----:B------:R-:W-:Y:S01]  /*606b0*/  VIADD R96, R98, 0xfffffe4c ;  /* 0xfffffe4c62607836 */ /* 0x000fe20000000000 */
[----:B------:R-:W-:Y:S04]  /*606c0*/  STL.64 [R1+0x148], R44 ;  /* 0x0001482c01007387 */ /* 0x000fe80000100a00 */
[----:B------:R-:W-:Y:S04]  /*606d0*/  STL.64 [R1+0x140], R42 ;  /* 0x0001402a01007387 */ /* 0x000fe80000100a00 */
[----:B------:R-:W3:Y:S04]  /*606e0*/  LDL.LU.64 R104, [R1+0x1c38] ;  /* 0x001c380001687983 */ /* 0x000ee80000300a00 */
[----:B------:R-:W-:Y:S04]  /*606f0*/  STL.64 [R1+0x138], R40 ;  /* 0x0001382801007387 */ /* 0x000fe80000100a00 */
[----:B------:R-:W-:Y:S04]  /*60700*/  STL.64 [R1+0x130], R38 ;  /* 0x0001302601007387 */ /* 0x000fe80000100a00 */
[----:B------:R-:W4:Y:S04]  /*60710*/  LDL.LU.64 R248, [R1+0x1c40] ;  /* 0x001c400001f87983 */ /* 0x000f280000300a00 */
[----:B------:R-:W3:Y:S04]  /*60720*/  LDL.LU.64 R246, [R1+0x1c48] ;  /* 0x001c480001f67983 */ /* 0x000ee80000300a00 */
[----:B------:R-:W3:Y:S01]  /*60730*/  LDL.LU.64 R244, [R1+0x1c50] ;  /* 0x001c500001f47983 */ /* 0x000ee20000300a00 */
[----:B------:R-:W-:-:S03]  /*60740*/  ISETP.GE.U32.AND P2, PT, R96, 0x7ffffdcd, PT ;  /* 0x7ffffdcd6000780c */ /* 0x000fc60003f46070 */
[----:B------:R1:W-:Y:S01]  /*60750*/  LDGSTS.E [R95+-0x23ff8], desc[UR60][R44.64], !P1 ;  /* 0xdc0080002c5f7fae */ /* 0x0003e2000c92187c */
[----:B------:R-:W-:Y:S01]  /*60760*/  VIADD R99, R7, 0x100000 ;  /* 0x0010000007637836 */ /* 0x000fe20000000000 */
[----:B------:R-:W3:Y:S08]  /*60770*/  LDC R110, c[0x0][0x230] ;  /* 0x00008c00ff6e7b82 */ /* 0x000ef00000000800 */
[----:B------:R-:W-:Y:S01]  /*60780*/  LDGSTS.E [R94+-0x2fff4], desc[UR60][R42.64], !P2 ;  /* 0xd000c0002a5e7fae */ /* 0x000fe2000d12187c */
[----:B-1----:R-:W-:-:S03]  /*60790*/  VIADD R95, R97, 0xfffffe2f ;  /* 0xfffffe2f615f7836 */ /* 0x002fc60000000000 */
[----:B------:R-:W-:Y:S04]  /*607a0*/  LDGSTS.E [R93+-0x2bff4], desc[UR60][R40.64], !P2 ;  /* 0xd400c000285d7fae */ /* 0x000fe8000d12187c */
[----:B------:R1:W-:Y:S01]  /*607b0*/  LDGSTS.E [R92+-0x27ff4], desc[UR60][R38.64], !P2 ;  /* 0xd800c000265c7fae */ /* 0x0003e2000d12187c */
[----:B--2---:R-:W-:-:S05]  /*607c0*/  IMAD.WIDE R10, R5, 0x4, R10 ;  /* 0x00000004050a7825 */ /* 0x004fca00078e020a */
[----:B------:R2:W-:Y:S04]  /*607d0*/  STL.64 [R1+0x128], R10 ;  /* 0x0001280a01007387 */ /* 0x0005e80000100a00 */
[----:B------:R-:W3:Y:S01]  /*607e0*/  LDL.LU.64 R122, [R1+0x1c58] ;  /* 0x001c5800017a7983 */ /* 0x000ee20000300a00 */
[----:B------:R-:W-:-:S03]  /*607f0*/  IMAD.WIDE R96, R5, 0x4, R250 ;  /* 0x0000000405607825 */ /* 0x000fc600078e02fa */
[----:B------:R-:W3:Y:S04]  /*60800*/  LDL.LU.64 R112, [R1+0x1c60] ;  /* 0x001c600001707983 */ /* 0x000ee80000300a00 */
[----:B------:R-:W-:Y:S04]  /*60810*/  LDGSTS.E [R101+-0x23ff4], desc[UR60][R10.64], !P2 ;  /* 0xdc00c0000a657fae */ /* 0x000fe8000d12187c */
[----:B------:R-:W3:Y:S04]  /*60820*/  LDL.LU.64 R250, [R1+0x1c68] ;  /* 0x001c680001fa7983 */ /* 0x000ee80000300a00 */
[----:B--2---:R-:W2:Y:S01]  /*60830*/  LDL.LU.64 R10, [R1+0x1fe8] ;  /* 0x001fe800010a7983 */ /* 0x004ea20000300a00 */
[----:B------:R-:W-:Y:S01]  /*60840*/  ISETP.GE.U32.AND P1, PT, R95, 0x7ffffdb0, PT ;  /* 0x7ffffdb05f00780c */ /* 0x000fe20003f26070 */
[----:B-1----:R-:W-:-:S04]  /*60850*/  IMAD.WIDE R92, R5, 0x4, R106 ;  /* 0x00000004055c7825 */ /* 0x002fc800078e026a */
[----:B------:R-:W-:Y:S01]  /*60860*/  IMAD.WIDE R94, R5, 0x4, R108 ;  /* 0x00000004055e7825 */ /* 0x000fe200078e026c */
[----:B------:R-:W-:Y:S01]  /*60870*/  IADD3 R98, R7, 0x100000, RZ ;  /* 0x0010000007627810 */ /* 0x000fe20007ffe0ff */
[----:B------:R-:W2:Y:S01]  /*60880*/  LDL.LU.64 R120, [R1+0x1ff0] ;  /* 0x001ff00001787983 */ /* 0x000ea20000300a00 */
[----:B------:R-:W-:-:S05]  /*60890*/  ISETP.GE.U32.AND P2, PT, R102, 0x7ffffdaf, PT ;  /* 0x7ffffdaf6600780c */ /* 0x000fca0003f46070 */
[----:B------:R4:W-:Y:S04]  /*608a0*/  LDGSTS.E [R100+-0x20000], desc[UR60][R92.64], !P1 ;  /* 0xe00000005c647fae */ /* 0x0009e8000c92187c */
[----:B------:R-:W-:Y:S04]  /*608b0*/  LDGSTS.E [R99+-0x1c000], desc[UR60][R94.64], !P1 ;  /* 0xe40000005e637fae */ /* 0x000fe8000c92187c */
[----:B------:R3:W-:Y:S01]  /*608c0*/  LDGSTS.E [R98+-0x18000], desc[UR60][R96.64], !P1 ;  /* 0xe800000060627fae */ /* 0x0007e2000c92187c */
[----:B----4-:R-:W-:-:S03]  /*608d0*/  IMAD.WIDE R100, R5, 0x4, R248 ;  /* 0x0000000405647825 */ /* 0x010fc600078e02f8 */
[----:B------:R-:W4:Y:S01]  /*608e0*/  LDL.LU.64 R248, [R1+0x1ff8] ;  /* 0x001ff80001f87983 */ /* 0x000f220000300a00 */
[----:B---3--:R-:W-:-:S04]  /*608f0*/  IMAD.WIDE R98, R5, 0x4, R104 ;  /* 0x0000000405627825 */ /* 0x008fc800078e0268 */
[----:B------:R-:W-:-:S04]  /*60900*/  IMAD.WIDE R102, R5, 0x4, R246 ;  /* 0x0000000405667825 */ /* 0x000fc800078e02f6 */
[----:B------:R-:W-:Y:S01]  /*60910*/  IMAD.WIDE R104, R5, 0x4, R244 ;  /* 0x0000000405687825 */ /* 0x000fe200078e02f4 */
[----:B------:R-:W3:Y:S04]  /*60920*/  LDL.LU.64 R246, [R1+0x2000] ;  /* 0x0020000001f67983 */ /* 0x000ee80000300a00 */
[----:B------:R-:W3:Y:S01]  /*60930*/  LDL.LU.64 R244, [R1+0x2008] ;  /* 0x0020080001f47983 */ /* 0x000ee20000300a00 */
[C---:B------:R-:W-:Y:S01]  /*60940*/  VIADD R109, R7.reuse, 0x100000 ;  /* 0x00100000076d7836 */ /* 0x040fe20000000000 */
[----:B------:R-:W-:-:S04]  /*60950*/  IADD3 R108, R7, 0x100000, RZ ;  /* 0x00100000076c7810 */ /* 0x000fc80007ffe0ff */
[----:B------:R1:W-:Y:S04]  /*60960*/  LDGSTS.E [R109+-0x14000], desc[UR60][R98.64], !P1 ;  /* 0xec000000626d7fae */ /* 0x0003e8000c92187c */
[----:B------:R1:W-:Y:S02]  /*60970*/  LDGSTS.E [R108+-0x1fffc], desc[UR60][R100.64], !P2 ;  /* 0xe0004000646c7fae */ /* 0x0003e4000d12187c */
[----:B-1----:R-:W-:-:S05]  /*60980*/  VIADD R109, R110, 0xfffffe2d ;  /* 0xfffffe2d6e6d7836 */ /* 0x002fca0000000000 */
[----:B------:R-:W-:Y:S01]  /*60990*/  ISETP.GE.U32.AND P1, PT, R109, 0x7ffffdae, PT ;  /* 0x7ffffdae6d00780c */ /* 0x000fe20003f26070 */
[C---:B------:R-:W-:Y:S01]  /*609a0*/  VIADD R107, R7.reuse, 0x100000 ;  /* 0x00100000076b7836 */ /* 0x040fe20000000000 */
[----:B------:R-:W-:-:S04]  /*609b0*/  IADD3 R106, R7, 0x100000, RZ ;  /* 0x00100000076a7810 */ /* 0x000fc80007ffe0ff */
[----:B------:R-:W-:Y:S04]  /*609c0*/  LDGSTS.E [R107+-0x1bffc], desc[UR60][R102.64], !P2 ;  /* 0xe4004000666b7fae */ /* 0x000fe8000d12187c */
[----:B------:R1:W-:Y:S01]  /*609d0*/  LDGSTS.E [R106+-0x17ffc], desc[UR60][R104.64], !P2 ;  /* 0xe8004000686a7fae */ /* 0x0003e2000d12187c */
[----:B------:R-:W-:-:S04]  /*609e0*/  IMAD.WIDE R108, R5, 0x4, R112 ;  /* 0x00000004056c7825 */ /* 0x000fc800078e0270 */
[C---:B--2---:R-:W-:Y:S02]  /*609f0*/  IMAD.WIDE R112, R5.reuse, 0x4, R10 ;  /* 0x0000000405707825 */ /* 0x044fe400078e020a */
[----:B------:R-:W2:Y:S02]  /*60a00*/  LDL.LU.64 R10, [R1+0x2010] ;  /* 0x00201000010a7983 */ /* 0x000ea40000300a00 */
[C---:B-1----:R-:W-:Y:S02]  /*60a10*/  IMAD.WIDE R106, R5.reuse, 0x4, R122 ;  /* 0x00000004056a7825 */ /* 0x042fe400078e027a */
[----:B------:R-:W2:Y:S02]  /*60a20*/  LDL.LU.64 R140, [R1+0x1fe0] ;  /* 0x001fe000018c7983 */ /* 0x000ea40000300a00 */
[C---:B------:R-:W-:Y:S02]  /*60a30*/  IMAD.WIDE R110, R5.reuse, 0x4, R250 ;  /* 0x00000004056e7825 */ /* 0x040fe400078e02fa */
[----:B------:R-:W2:Y:S04]  /*60a40*/  LDL.LU.64 R128, [R1+0x1fd8] ;  /* 0x001fd80001807983 */ /* 0x000ea80000300a00 */
[----:B------:R-:W2:Y:S04]  /*60a50*/  LDL.LU.64 R250, [R1+0x1fd0] ;  /* 0x001fd00001fa7983 */ /* 0x000ea80000300a00 */
[----:B------:R-:W-:Y:S04]  /*60a60*/  LDGSTS.E [R117+-0x13ffc], desc[UR60][R106.64], !P2 ;  /* 0xec0040006a757fae */ /* 0x000fe8000d12187c */
[----:B------:R-:W-:Y:S04]  /*60a70*/  LDGSTS.E [R116+-0x1fff8], desc[UR60][R108.64], !P1 ;  /* 0xe00080006c747fae */ /* 0x000fe8000c92187c */
[----:B------:R-:W2:Y:S04]  /*60a80*/  LDL.LU.64 R136, [R1+0x1fc8] ;  /* 0x001fc80001887983 */ /* 0x000ea80000300a00 */
[----:B------:R-:W-:Y:S04]  /*60a90*/  LDGSTS.E [R115+-0x1bff8], desc[UR60][R110.64], !P1 ;  /* 0xe40080006e737fae */ /* 0x000fe8000c92187c */
[----:B------:R1:W-:Y:S02]  /*60aa0*/  LDGSTS.E [R114+-0x17ff8], desc[UR60][R112.64], !P1 ;  /* 0xe800800070727fae */ /* 0x0003e4000c92187c */
[----:B-1----:R-:W-:-:S04]  /*60ab0*/  IMAD.WIDE R114, R5, 0x4, R120 ;  /* 0x0000000405727825 */ /* 0x002fc800078e0278 */
[C---:B------:R-:W-:Y:S01]  /*60ac0*/  VIADD R123, R7.reuse, 0x100000 ;  /* 0x00100000077b7836 */ /* 0x040fe20000000000 */
[----:B------:R-:W-:Y:S01]  /*60ad0*/  IADD3 R122, R7, 0x100000, RZ ;  /* 0x00100000077a7810 */ /* 0x000fe20007ffe0ff */
[----:B------:R-:W-:Y:S01]  /*60ae0*/  LDGSTS.E [R125+-0x13ff8], desc[UR60][R114.64], !P1 ;  /* 0xec008000727d7fae */ /* 0x000fe2000c92187c */
[----:B----4-:R-:W-:-:S03]  /*60af0*/  IMAD.WIDE R116, R5, 0x4, R248 ;  /* 0x0000000405747825 */ /* 0x010fc600078e02f8 */
[----:B------:R-:W4:Y:S04]  /*60b00*/  LDL.LU.64 R248, [R1+0x1fc0] ;  /* 0x001fc00001f87983 */ /* 0x000f280000300a00 */
[----:B------:R1:W-:Y:S01]  /*60b10*/  LDGSTS.E [R124+-0x1fff4], desc[UR60][R116.64], !P3 ;  /* 0xe000c000747c7fae */ /* 0x0003e2000d92187c */
[----:B---3--:R-:W-:-:S03]  /*60b20*/  IMAD.WIDE R120, R5, 0x4, R244 ;  /* 0x0000000405787825 */ /* 0x008fc600078e02f4 */
[----:B------:R-:W3:Y:S01]  /*60b30*/  LDL.LU.64 R244, [R1+0x1fb8] ;  /* 0x001fb80001f47983 */ /* 0x000ee20000300a00 */
[----:B------:R-:W-:-:S03]  /*60b40*/  IMAD.WIDE R118, R5, 0x4, R246 ;  /* 0x0000000405767825 */ /* 0x000fc600078e02f6 */
[----:B------:R-:W3:Y:S04]  /*60b50*/  LDL.LU.64 R246, [R1+0x1fb0] ;  /* 0x001fb00001f67983 */ /* 0x000ee80000300a00 */
[----:B------:R-:W-:Y:S04]  /*60b60*/  LDGSTS.E [R123+-0x1bff4], desc[UR60][R118.64], !P3 ;  /* 0xe400c000767b7fae */ /* 0x000fe8000d92187c */
[----:B------:R2:W-:Y:S01]  /*60b70*/  LDGSTS.E [R122+-0x17ff4], desc[UR60][R120.64], !P3 ;  /* 0xe800c000787a7fae */ /* 0x0005e2000d92187c */
[----:B-1----:R-:W-:-:S05]  /*60b80*/  VIADD R124, R126, 0xfffffe0f ;  /* 0xfffffe0f7e7c7836 */ /* 0x002fca0000000000 */
[----:B------:R-:W-:Y:S02]  /*60b90*/  ISETP.GE.U32.AND P2, PT, R124, 0x7ffffd90, PT ;  /* 0x7ffffd907c00780c */ /* 0x000fe40003f46070 */
[----:B------:R-:W-:Y:S01]  /*60ba0*/  ISETP.GE.U32.AND P1, PT, R134, 0x7ffffd8f, PT ;  /* 0x7ffffd8f8600780c */ /* 0x000fe20003f26070 */
[C---:B--2---:R-:W-:Y:S02]  /*60bb0*/  IMAD.WIDE R122, R5.reuse, 0x4, R10 ;  /* 0x00000004057a7825 */ /* 0x044fe400078e020a */
[----:B------:R-:W2:Y:S02]  /*60bc0*/  LDL.LU.64 R10, [R1+0x1fa8] ;  /* 0x001fa800010a7983 */ /* 0x000ea40000300a00 */
[----:B------:R-:W-:-:S04]  /*60bd0*/  IMAD.WIDE R124, R5, 0x4, R140 ;  /* 0x00000004057c7825 */ /* 0x000fc800078e028c */
[----:B------:R-:W-:-:S04]  /*60be0*/  IMAD.WIDE R126, R5, 0x4, R128 ;  /* 0x00000004057e7825 */ /* 0x000fc800078e0280 */
[C---:B------:R-:W-:Y:S01]  /*60bf0*/  IMAD.WIDE R128, R5.reuse, 0x4, R250 ;  /* 0x0000000405807825 */ /* 0x040fe200078e02fa */
[----:B------:R-:W2:Y:S04]  /*60c00*/  LDL.LU.64 R140, [R1+0x1fa0] ;  /* 0x001fa000018c7983 */ /* 0x000ea80000300a00 */
[----:B------:R-:W2:Y:S04]  /*60c10*/  LDL.LU.64 R250, [R1+0x1f98] ;  /* 0x001f980001fa7983 */ /* 0x000ea80000300a00 */
[----:B------:R-:W-:Y:S04]  /*60c20*/  LDGSTS.E [R133+-0x13ff4], desc[UR60][R122.64], !P3 ;  /* 0xec00c0007a857fae */ /* 0x000fe8000d92187c */
[----:B------:R4:W-:Y:S04]  /*60c30*/  LDGSTS.E [R132+-0x10000], desc[UR60][R124.64], !P2 ;  /* 0xf00000007c847fae */ /* 0x0009e8000d12187c */
[----:B------:R-:W-:Y:S04]  /*60c40*/  LDGSTS.E [R131+-0xc000], desc[UR60][R126.64], !P2 ;  /* 0xf40000007e837fae */ /* 0x000fe8000d12187c */
[----:B------:R1:W-:Y:S01]  /*60c50*/  LDGSTS.E [R130+-0x8000], desc[UR60][R128.64], !P2 ;  /* 0xf800000080827fae */ /* 0x0003e2000d12187c */
[----:B----4-:R-:W-:-:S03]  /*60c60*/  IMAD.WIDE R132, R5, 0x4, R248 ;  /* 0x0000000405847825 */ /* 0x010fc600078e02f8 */
[----:B------:R-:W4:Y:S04]  /*60c70*/  LDL.LU.64 R248, [R1+0x1f90] ;  /* 0x001f900001f87983 */ /* 0x000f280000300a00 */
[----:B------:R-:W4:Y:S01]  /*60c80*/  LDL.LU.64 R156, [R1+0x1f88] ;  /* 0x001f8800019c7983 */ /* 0x000f220000300a00 */
[----:B---3--:R-:W-:-:S03]  /*60c90*/  IMAD.WIDE R134, R5, 0x4, R244 ;  /* 0x0000000405867825 */ /* 0x008fc600078e02f4 */
[----:B------:R-:W3:Y:S01]  /*60ca0*/  LDL.LU.64 R244, [R1+0x1f80] ;  /* 0x001f800001f47983 */ /* 0x000ee20000300a00 */
[----:B-1----:R-:W-:Y:S01]  /*60cb0*/  IMAD.WIDE R130, R5, 0x4, R136 ;  /* 0x0000000405827825 */ /* 0x002fe200078e0288 */
[----:B------:R-:W-:-:S03]  /*60cc0*/  IADD3 R137, R7, 0x100000, RZ ;  /* 0x0010000007897810 */ /* 0x000fc60007ffe0ff */
[----:B------:R-:W-:Y:S01]  /*60cd0*/  VIADD R136, R7, 0x100000 ;  /* 0x0010000007887836 */ /* 0x000fe20000000000 */
[----:B------:R-:W3:Y:S04]  /*60ce0*/  LDL.LU.64 R162, [R1+0x1f78] ;  /* 0x001f780001a27983 */ /* 0x000ee80000300a00 */
[----:B------:R1:W-:Y:S04]  /*60cf0*/  LDGSTS.E [R138+-0x4000], desc[UR60][R130.64], !P2 ;  /* 0xfc000000828a7fae */ /* 0x0003e8000d12187c */
[----:B------:R-:W-:Y:S04]  /*60d00*/  LDGSTS.E [R137+-0xfffc], desc[UR60][R132.64], !P1 ;  /* 0xf000400084897fae */ /* 0x000fe8000c92187c */
[----:B------:R1:W-:Y:S04]  /*60d10*/  LDGSTS.E [R136+-0xbffc], desc[UR60][R134.64], !P1 ;  /* 0xf400400086887fae */ /* 0x0003e8000c92187c */
[----:B------:R-:W3:Y:S01]  /*60d20*/  LDL.LU.64 R154, [R1+0x1f70] ;  /* 0x001f7000019a7983 */ /* 0x000ee20000300a00 */
[----:B-1----:R-:W-:Y:S01]  /*60d30*/  IADD3 R138, R139, -0x1f3, RZ ;  /* 0xfffffe0d8b8a7810 */ /* 0x002fe20007ffe0ff */
[----:B------:R-:W-:-:S03]  /*60d40*/  IMAD.WIDE R136, R5, 0x4, R246 ;  /* 0x0000000405887825 */ /* 0x000fc600078e02f6 */
[----:B------:R-:W-:Y:S01]  /*60d50*/  ISETP.GE.U32.AND P2, PT, R138, 0x7ffffd8e, PT ;  /* 0x7ffffd8e8a00780c */ /* 0x000fe20003f46070 */
[----:B------:R-:W3:Y:S04]  /*60d60*/  LDL.LU.64 R246, [R1+0x1f68] ;  /* 0x001f680001f67983 */ /* 0x000ee80000300a00 */
[----:B------:R-:W-:Y:S01]  /*60d70*/  LDGSTS.E [R147+-0x7ffc], desc[UR60][R136.64], !P1 ;  /* 0xf800400088937fae */ /* 0x000fe2000c92187c */
[----:B--2---:R-:W-:-:S03]  /*60d80*/  IMAD.WIDE R138, R5, 0x4, R10 ;  /* 0x00000004058a7825 */ /* 0x004fc600078e020a */
[----:B------:R-:W2:Y:S04]  /*60d90*/  LDL.LU.64 R10, [R1+0x2018] ;  /* 0x00201800010a7983 */ /* 0x000ea80000300a00 */
[----:B------:R-:W-:Y:S01]  /*60da0*/  LDGSTS.E [R146+-0x3ffc], desc[UR60][R138.64], !P1 ;  /* 0xfc0040008a927fae */ /* 0x000fe2000c92187c */
[----:B------:R-:W-:-:S04]  /*60db0*/  IMAD.WIDE R140, R5, 0x4, R140 ;  /* 0x00000004058c7825 */ /* 0x000fc800078e028c */
[C---:B------:R-:W-:Y:S02]  /*60dc0*/  IMAD.WIDE R142, R5.reuse, 0x4, R250 ;  /* 0x00000004058e7825 */ /* 0x040fe400078e02fa */
[----:B------:R-:W2:Y:S04]  /*60dd0*/  LDL.LU.64 R250, [R1+0x2020] ;  /* 0x0020200001fa7983 */ /* 0x000ea80000300a00 */
[----:B------:R-:W-:Y:S04]  /*60de0*/  LDGSTS.E [R145+-0xfff8], desc[UR60][R140.64], !P2 ;  /* 0xf00080008c917fae */ /* 0x000fe8000d12187c */
[----:B------:R4:W-:Y:S01]  /*60df0*/  LDGSTS.E [R144+-0xbff8], desc[UR60][R142.64], !P2 ;  /* 0xf40080008e907fae */ /* 0x0009e2000d12187c */
[----:B------:R-:W-:Y:S01]  /*60e00*/  ISETP.GE.U32.AND P1, PT, R148, 0x7ffffd8d, PT ;  /* 0x7ffffd8d9400780c */ /* 0x000fe20003f26070 */
[----:B----4-:R-:W-:-:S02]  /*60e10*/  IMAD.WIDE R144, R5, 0x4, R248 ;  /* 0x0000000405907825 */ /* 0x010fc400078e02f8 */
[----:B------:R-:W4:Y:S02]  /*60e20*/  LDL.LU.64 R248, [R1+0x2298] ;  /* 0x0022980001f87983 */ /* 0x000f240000300a00 */
[----:B------:R-:W-:-:S04]  /*60e30*/  IMAD.WIDE R146, R5, 0x4, R156 ;  /* 0x0000000405927825 */ /* 0x000fc800078e029c */
[----:B---3--:R-:W-:Y:S01]  /*60e40*/  IMAD.WIDE R148, R5, 0x4, R244 ;  /* 0x0000000405947825 */ /* 0x008fe200078e02f4 */
[----:B------:R1:W-:Y:S04]  /*60e50*/  LDGSTS.E [R152+-0x7ff8], desc[UR60][R144.64], !P2 ;  /* 0xf800800090987fae */ /* 0x0003e8000d12187c */
[----:B------:R-:W3:Y:S04]  /*60e60*/  LDL.LU.64 R244, [R1+0x2290] ;  /* 0x0022900001f47983 */ /* 0x000ee80000300a00 */
[----:B------:R-:W-:Y:S01]  /*60e70*/  LDGSTS.E [R151+-0x3ff8], desc[UR60][R146.64], !P2 ;  /* 0xfc00800092977fae */ /* 0x000fe2000d12187c */
[----:B------:R-:W-:-:S03]  /*60e80*/  ISETP.GE.U32.AND P2, PT, R153, 0x7ffffdec, PT ;  /* 0x7ffffdec9900780c */ /* 0x000fc60003f46070 */
[----:B------:R-:W3:Y:S04]  /*60e90*/  LDL.LU.64 R170, [R1+0x2288] ;  /* 0x0022880001aa7983 */ /* 0x000ee80000300a00 */
[----:B------:R-:W3:Y:S04]  /*60ea0*/  LDL.LU.64 R168, [R1+0x2280] ;  /* 0x0022800001a87983 */ /* 0x000ee80000300a00 */
[----:B------:R1:W-:Y:S02]  /*60eb0*/  LDGSTS.E [R150+-0xfff4], desc[UR60][R148.64], !P1 ;  /* 0xf000c00094967fae */ /* 0x0003e4000c92187c */
[----:B-1----:R-:W-:-:S04]  /*60ec0*/  IMAD.WIDE R152, R5, 0x4, R154 ;  /* 0x0000000405987825 */ /* 0x002fc800078e029a */
[C---:B------:R-:W-:Y:S02]  /*60ed0*/  IMAD.WIDE R154, R5.reuse, 0x4, R246 ;  /* 0x00000004059a7825 */ /* 0x040fe400078e02f6 */
[----:B------:R-:W3:Y:S02]  /*60ee0*/  LDL.LU.64 R246, [R1+0x2278] ;  /* 0x0022780001f67983 */ /* 0x000ee40000300a00 */
[----:B------:R-:W-:-:S04]  /*60ef0*/  IMAD.WIDE R150, R5, 0x4, R162 ;  /* 0x0000000405967825 */ /* 0x000fc800078e02a2 */
[C---:B------:R-:W-:Y:S01]  /*60f00*/  VIADD R157, R12.reuse, 0x100000 ;  /* 0x001000000c9d7836 */ /* 0x040fe20000000000 */
[----:B------:R-:W-:Y:S01]  /*60f10*/  IADD3 R156, R12, 0x100000, RZ ;  /* 0x001000000c9c7810 */ /* 0x000fe20007ffe0ff */
[----:B------:R-:W1:Y:S08]  /*60f20*/  LDC R163, c[0x0][0x230] ;  /* 0x00008c00ffa37b82 */ /* 0x000e700000000800 */
[----:B------:R-:W1:Y:S01]  /*60f30*/  LDC R162, c[0x0][0x230] ;  /* 0x00008c00ffa27b82 */ /* 0x000e620000000800 */
[----:B------:R-:W-:Y:S04]  /*60f40*/  LDGSTS.E [R160+-0xbff4], desc[UR60][R150.64], !P1 ;  /* 0xf400c00096a07fae */ /* 0x000fe8000c92187c */
[----:B------:R-:W-:Y:S04]  /*60f50*/  LDGSTS.E [R159+-0x7ff4], desc[UR60][R152.64], !P1 ;  /* 0xf800c000989f7fae */ /* 0x000fe8000c92187c */
[----:B------:R-:W-:Y:S01]  /*60f60*/  LDGSTS.E [R158+-0x3ff4], desc[UR60][R154.64], !P1 ;  /* 0xfc00c0009a9e7fae */ /* 0x000fe2000c92187c */
[----:B--2---:R-:W-:-:S05]  /*60f70*/  IMAD.WIDE R40, R5, 0x4, R10 ;  /* 0x0000000405287825 */ /* 0x004fca00078e020a */
[----:B------:R-:W-:Y:S04]  /*60f80*/  STL.64 [R1+0x3a0], R40 ;  /* 0x0003a02801007387 */ /* 0x000fe80000100a00 */
[----:B------:R-:W2:Y:S01]  /*60f90*/  LDL.LU.64 R10, [R1+0x2270] ;  /* 0x00227000010a7983 */ /* 0x000ea20000300a00 */
[----:B------:R-:W-:-:S03]  /*60fa0*/  IMAD.WIDE R38, R5, 0x4, R250 ;  /* 0x0000000405267825 */ /* 0x000fc600078e02fa */
[----:B------:R-:W-:Y:S04]  /*60fb0*/  LDGSTS.E [R157+-0x40000], desc[UR60][R40.64], !P2 ;  /* 0xc0000000289d7fae */ /* 0x000fe8000d12187c */
[----:B------:R4:W-:Y:S04]  /*60fc0*/  STL.64 [R1+0x398], R38 ;  /* 0x0003982601007387 */ /* 0x0009e80000100a00 */
[----:B------:R4:W-:Y:S02]  /*60fd0*/  LDGSTS.E [R156+-0x3c000], desc[UR60][R38.64], !P2 ;  /* 0xc4000000269c7fae */ /* 0x0009e4000d12187c */
[----:B----4-:R-:W-:-:S05]  /*60fe0*/  IMAD.WIDE R38, R5, 0x4, R248 ;  /* 0x0000000405267825 */ /* 0x010fca00078e02f8 */
[----:B------:R4:W-:Y:S04]  /*60ff0*/  STL.64 [R1+0x390], R38 ;  /* 0x0003902601007387 */ /* 0x0009e80000100a00 */
[----:B------:R-:W2:Y:S01]  /*61000*/  LDL.LU.64 R250, [R1+0x2268] ;  /* 0x0022680001fa7983 */ /* 0x000ea20000300a00 */
[----:B---3--:R-:W-:-:S03]  /*61010*/  IMAD.WIDE R44, R5, 0x4, R244 ;  /* 0x00000004052c7825 */ /* 0x008fc600078e02f4 */
[----:B------:R-:W3:Y:S04]  /*61020*/  LDL.LU.64 R248, [R1+0x2260] ;  /* 0x0022600001f87983 */ /* 0x000ee80000300a00 */
[----:B------:R-:W3:Y:S01]  /*61030*/  LDL.LU.64 R244, [R1+0x2258] ;  /* 0x0022580001f47983 */ /* 0x000ee20000300a00 */
[----:B------:R-:W-:Y:S01]  /*61040*/  VIADD R157, R161, 0xfffffe6a ;  /* 0xfffffe6aa19d7836 */ /* 0x000fe20000000000 */
[C---:B------:R-:W-:Y:S01]  /*61050*/  IADD3 R160, R12.reuse, 0x100000, RZ ;  /* 0x001000000ca07810 */ /* 0x040fe20007ffe0ff */
[----:B------:R-:W-:Y:S01]  /*61060*/  IMAD.WIDE R42, R5, 0x4, R170 ;  /* 0x00000004052a7825 */ /* 0x000fe200078e02aa */
[----:B------:R4:W-:Y:S03]  /*61070*/  LDGSTS.E [R156+-0x38000], desc[UR60][R38.64], !P2 ;  /* 0xc8000000269c7fae */ /* 0x0009e6000d12187c */
[C---:B------:R-:W-:Y:S01]  /*61080*/  VIADD R159, R12.reuse, 0x100000 ;  /* 0x001000000c9f7836 */ /* 0x040fe20000000000 */
[----:B------:R-:W-:Y:S01]  /*61090*/  ISETP.GE.U32.AND P1, PT, R157, 0x7ffffdeb, PT ;  /* 0x7ffffdeb9d00780c */ /* 0x000fe20003f26070 */
[----:B------:R-:W-:Y:S01]  /*610a0*/  IMAD.WIDE R40, R5, 0x4, R168 ;  /* 0x0000000405287825 */ /* 0x000fe200078e02a8 */
[----:B------:R-:W-:-:S03]  /*610b0*/  IADD3 R158, R12, 0x100000, RZ ;  /* 0x001000000c9e7810 */ /* 0x000fc60007ffe0ff */
[----:B------:R-:W-:Y:S01]  /*610c0*/  VIADD R157, R12, 0x100000 ;  /* 0x001000000c9d7836 */ /* 0x000fe20000000000 */
[----:B------:R-:W-:Y:S04]  /*610d0*/  STL.64 [R1+0x388], R44 ;  /* 0x0003882c01007387 */ /* 0x000fe80000100a00 */
[----:B------:R-:W-:Y:S04]  /*610e0*/  STL.64 [R1+0x380], R42 ;  /* 0x0003802a01007387 */ /* 0x000fe80000100a00 */
[----:B------:R-:W-:Y:S04]  /*610f0*/  LDGSTS.E [R160+-0x34000], desc[UR60][R44.64], !P2 ;  /* 0xcc0000002ca07fae */ /* 0x000fe8000d12187c */
[----:B------:R-:W-:Y:S01]  /*61100*/  STL.64 [R1+0x378], R40 ;  /* 0x0003782801007387 */ /* 0x000fe20000100a00 */
[----:B------:R-:W1:Y:S01]  /*61110*/  LDC R161, c[0x0][0x230] ;  /* 0x00008c00ffa17b82 */ /* 0x000e620000000800 */
[----:B----4-:R-:W-:-:S02]  /*61120*/  IMAD.WIDE R38, R5, 0x4, R246 ;  /* 0x0000000405267825 */ /* 0x010fc400078e02f6 */
[----:B------:R4:W-:Y:S04]  /*61130*/  LDGSTS.E [R159+-0x3fffc], desc[UR60][R42.64], !P1 ;  /* 0xc00040002a9f7fae */ /* 0x0009e8000c92187c */
[----:B------:R-:W-:Y:S04]  /*61140*/  STL.64 [R1+0x370], R38 ;  /* 0x0003702601007387 */ /* 0x000fe80000100a00 */
[----:B------:R3:W-:Y:S04]  /*61150*/  LDGSTS.E [R158+-0x3bffc], desc[UR60][R40.64], !P1 ;  /* 0xc4004000289e7fae */ /* 0x0007e8000c92187c */
[----:B------:R3:W-:Y:S01]  /*61160*/  LDGSTS.E [R157+-0x37ffc], desc[UR60][R38.64], !P1 ;  /* 0xc8004000269d7fae */ /* 0x0007e2000c92187c */
[----:B--2---:R-:W-:-:S05]  /*61170*/  IMAD.WIDE R10, R5, 0x4, R10 ;  /* 0x00000004050a7825 */ /* 0x004fca00078e020a */
[----:B------:R2:W-:Y:S04]  /*61180*/  STL.64 [R1+0x368], R10 ;  /* 0x0003680a01007387 */ /* 0x0005e80000100a00 */
[----:B------:R1:W-:Y:S04]  /*61190*/  LDGSTS.E [R156+-0x33ffc], desc[UR60][R10.64], !P1 ;  /* 0xcc0040000a9c7fae */ /* 0x0003e8000c92187c */
[----:B------:R-:W3:Y:S04]  /*611a0*/  LDL.LU.64 R172, [R1+0x2250] ;  /* 0x0022500001ac7983 */ /* 0x000ee80000300a00 */
[----:B--2---:R-:W2:Y:S04]  /*611b0*/  LDL.LU.64 R10, [R1+0x2248] ;  /* 0x00224800010a7983 */ /* 0x004ea80000300a00 */
[----:B------:R-:W2:Y:S04]  /*611c0*/  LDL.LU.64 R168, [R1+0x2240] ;  /* 0x0022400001a87983 */ /* 0x000ea80000300a00 */
[----:B------:R-:W2:Y:S04]  /*611d0*/  LDL.LU.64 R246, [R1+0x2238] ;  /* 0x0022380001f67983 */ /* 0x000ea80000300a00 */
[----:B------:R-:W2:Y:S01]  /*611e0*/  LDL.LU.64 R170, [R1+0x2230] ;  /* 0x0022300001aa7983 */ /* 0x000ea20000300a00 */
[----:B----4-:R-:W-:-:S04]  /*611f0*/  IMAD.WIDE R42, R5, 0x4, R250 ;  /* 0x00000004052a7825 */ /* 0x010fc800078e02fa */
[----:B---3--:R-:W-:-:S04]  /*61200*/  IMAD.WIDE R40, R5, 0x4, R248 ;  /* 0x0000000405287825 */ /* 0x008fc800078e02f8 */
[----:B------:R-:W-:Y:S01]  /*61210*/  IMAD.WIDE R38, R5, 0x4, R244 ;  /* 0x0000000405267825 */ /* 0x000fe200078e02f4 */
[----:B------:R3:W-:Y:S04]  /*61220*/  STL.64 [R1+0x360], R42 ;  /* 0x0003602a01007387 */ /* 0x0007e80000100a00 */
[----:B------:R4:W-:Y:S04]  /*61230*/  STL.64 [R1+0x358], R40 ;  /* 0x0003582801007387 */ /* 0x0009e80000100a00 */
[----:B------:R4:W-:Y:S04]  /*61240*/  STL.64 [R1+0x350], R38 ;  /* 0x0003502601007387 */ /* 0x0009e80000100a00 */
[----:B------:R-:W4:Y:S04]  /*61250*/  LDL.LU.64 R250, [R1+0x2128] ;  /* 0x0021280001fa7983 */ /* 0x000f280000300a00 */
[----:B------:R-:W4:Y:S04]  /*61260*/  LDL.LU.64 R248, [R1+0x2120] ;  /* 0x0021200001f87983 */ /* 0x000f280000300a00 */
[----:B------:R-:W4:Y:S01]  /*61270*/  LDL.LU.64 R244, [R1+0x2118] ;  /* 0x0021180001f47983 */ /* 0x000f220000300a00 */
[----:B-1----:R-:W-:-:S02]  /*61280*/  IADD3 R156, R163, -0x197, RZ ;  /* 0xfffffe69a39c7810 */ /* 0x002fc40007ffe0ff */
[----:B------:R-:W-:Y:S01]  /*61290*/  IADD3 R159, R167, -0x1ff, RZ ;  /* 0xfffffe01a79f7810 */ /* 0x000fe20007ffe0ff */
[----:B------:R-:W-:Y:S02]  /*612a0*/  VIADD R158, R162, 0xfffffe02 ;  /* 0xfffffe02a29e7836 */ /* 0x000fe40000000000 */
[----:B------:R-:W-:Y:S01]  /*612b0*/  VIADD R157, R166, 0xfffffe03 ;  /* 0xfffffe03a69d7836 */ /* 0x000fe20000000000 */
[----:B------:R-:W-:Y:S02]  /*612c0*/  ISETP.GE.U32.AND P5, PT, R156, 0x7ffffdea, PT ;  /* 0x7ffffdea9c00780c */ /* 0x000fe40003fa6070 */
[----:B------:R-:W-:Y:S01]  /*612d0*/  ISETP.GE.U32.AND P1, PT, R159, 0x7ffffd82, PT ;  /* 0x7ffffd829f00780c */ /* 0x000fe20003f26070 */
[----:B------:R-:W-:Y:S01]  /*612e0*/  VIADD R159, R165, 0xfffffe68 ;  /* 0xfffffe68a59f7836 */ /* 0x000fe20000000000 */
[----:B------:R-:W-:Y:S02]  /*612f0*/  ISETP.GE.U32.AND P2, PT, R158, 0x7ffffd83, PT ;  /* 0x7ffffd839e00780c */ /* 0x000fe40003f46070 */
[----:B------:R-:W-:-:S02]  /*61300*/  IADD3 R158, R12, 0x100000, RZ ;  /* 0x001000000c9e7810 */ /* 0x000fc40007ffe0ff */
[----:B------:R-:W-:Y:S01]  /*61310*/  ISETP.GE.U32.AND P3, PT, R157, 0x7ffffd84, PT ;  /* 0x7ffffd849d00780c */ /* 0x000fe20003f66070 */
[C---:B------:R-:W-:Y:S01]  /*61320*/  VIADD R157, R12.reuse, 0x100000 ;  /* 0x001000000c9d7836 */ /* 0x040fe20000000000 */
[----:B------:R-:W-:Y:S02]  /*61330*/  ISETP.GE.U32.AND P6, PT, R159, 0x7ffffde9, PT ;  /* 0x7ffffde99f00780c */ /* 0x000fe40003fc6070 */
[C---:B------:R-:W-:Y:S02]  /*61340*/  IADD3 R156, R12.reuse, 0x100000, RZ ;  /* 0x001000000c9c7810 */ /* 0x040fe40007ffe0ff */
[----:B------:R-:W-:Y:S01]  /*61350*/  IADD3 R159, R12, 0x100000, RZ ;  /* 0x001000000c9f7810 */ /* 0x000fe20007ffe0ff */
[----:B------:R-:W1:Y:S01]  /*61360*/  LDC R162, c[0x0][0x230] ;  /* 0x00008c00ffa27b82 */ /* 0x000e620000000800 */
[----:B------:R-:W-:-:S07]  /*61370*/  IADD3 R160, R164, -0x1e0, RZ ;  /* 0xfffffe20a4a07810 */ /* 0x000fce0007ffe0ff */
[----:B------:R-:W1:Y:S01]  /*61380*/  LDC R163, c[0x0][0x230] ;  /* 0x00008c00ffa37b82 */ /* 0x000e620000000800 */
[----:B------:R3:W-:Y:S04]  /*61390*/  LDGSTS.E [R158+-0x3fff8], desc[UR60][R42.64], !P5 ;  /* 0xc00080002a9e7fae */ /* 0x0007e8000e92187c */
[----:B------:R4:W-:Y:S04]  /*613a0*/  LDGSTS.E [R157+-0x3bff8], desc[UR60][R40.64], !P5 ;  /* 0xc4008000289d7fae */ /* 0x0009e8000e92187c */
[----:B------:R4:W-:Y:S01]  /*613b0*/  LDGSTS.E [R156+-0x37ff8], desc[UR60][R38.64], !P5 ;  /* 0xc8008000269c7fae */ /* 0x0009e2000e92187c */
[----:B------:R-:W1:Y:S08]  /*613c0*/  LDC R164, c[0x0][0x230] ;  /* 0x00008c00ffa47b82 */ /* 0x000e700000000800 */
[----:B------:R-:W1:Y:S01]  /*613d0*/  LDC R166, c[0x0][0x230] ;  /* 0x00008c00ffa67b82 */ /* 0x000e620000000800 */
[----:B---3--:R-:W-:-:S05]  /*613e0*/  IMAD.WIDE R42, R5, 0x4, R172 ;  /* 0x00000004052a7825 */ /* 0x008fca00078e02ac */
[----:B------:R-:W-:Y:S04]  /*613f0*/  STL.64 [R1+0x348], R42 ;  /* 0x0003482a01007387 */ /* 0x000fe80000100a00 */
[----:B------:R3:W-:Y:S01]  /*61400*/  LDGSTS.E [R159+-0x33ff8], desc[UR60][R42.64], !P5 ;  /* 0xcc0080002a9f7fae */ /* 0x0007e2000e92187c */
[----:B--2---:R-:W-:-:S04]  /*61410*/  IMAD.WIDE R10, R5, 0x4, R10 ;  /* 0x00000004050a7825 */ /* 0x004fc800078e020a */
[----:B----4-:R-:W-:-:S04]  /*61420*/  IMAD.WIDE R40, R5, 0x4, R168 ;  /* 0x0000000405287825 */ /* 0x010fc800078e02a8 */
[C---:B------:R-:W-:Y:S01]  /*61430*/  IMAD.WIDE R38, R5.reuse, 0x4, R246 ;  /* 0x0000000405267825 */ /* 0x040fe200078e02f6 */
[----:B------:R2:W-:Y:S04]  /*61440*/  STL.64 [R1+0x340], R10 ;  /* 0x0003400a01007387 */ /* 0x0005e80000100a00 */
[----:B------:R-:W4:Y:S04]  /*61450*/  LDL.LU.64 R172, [R1+0x2110] ;  /* 0x0021100001ac7983 */ /* 0x000f280000300a00 */
[----:B------:R1:W-:Y:S04]  /*61460*/  STL.64 [R1+0x338], R40 ;  /* 0x0003382801007387 */ /* 0x0003e80000100a00 */
[----:B------:R1:W-:Y:S04]  /*61470*/  STL.64 [R1+0x330], R38 ;  /* 0x0003302601007387 */ /* 0x0003e80000100a00 */
[----:B------:R-:W-:Y:S01]  /*61480*/  LDGSTS.E [R158+-0x3fff4], desc[UR60][R10.64], !P6 ;  /* 0xc000c0000a9e7fae */ /* 0x000fe2000f12187c */
[----:B------:R-:W-:-:S03]  /*61490*/  IMAD.WIDE R44, R5, 0x4, R170 ;  /* 0x00000004052c7825 */ /* 0x000fc600078e02aa */
[----:B------:R1:W-:Y:S04]  /*614a0*/  LDGSTS.E [R157+-0x3bff4], desc[UR60][R40.64], !P6 ;  /* 0xc400c000289d7fae */ /* 0x0003e8000f12187c */
[----:B------:R1:W-:Y:S01]  /*614b0*/  LDGSTS.E [R156+-0x37ff4], desc[UR60][R38.64], !P6 ;  /* 0xc800c000269c7fae */ /* 0x0003e2000f12187c */
[----:B------:R-:W-:-:S03]  /*614c0*/  ISETP.GE.U32.AND P4, PT, R160, 0x7ffffda1, PT ;  /* 0x7ffffda1a000780c */ /* 0x000fc60003f86070 */
[----:B--2---:R-:W2:Y:S04]  /*614d0*/  LDL.LU.64 R10, [R1+0x2108] ;  /* 0x00210800010a7983 */ /* 0x004ea80000300a00 */
[----:B------:R-:W2:Y:S04]  /*614e0*/  LDL.LU.64 R168, [R1+0x2100] ;  /* 0x0021000001a87983 */ /* 0x000ea80000300a00 */
[----:B------:R-:W2:Y:S04]  /*614f0*/  LDL.LU.64 R246, [R1+0x20f8] ;  /* 0x0020f80001f67983 */ /* 0x000ea80000300a00 */
[----:B------:R-:W-:Y:S01]  /*61500*/  STL.64 [R1+0x328], R44 ;  /* 0x0003282c01007387 */ /* 0x000fe20000100a00 */
[----:B---3--:R-:W-:-:S04]  /*61510*/  IMAD.WIDE R42, R5, 0x4, R250 ;  /* 0x00000004052a7825 */ /* 0x008fc800078e02fa */
[----:B-1----:R-:W-:-:S04]  /*61520*/  IMAD.WIDE R40, R5, 0x4, R248 ;  /* 0x0000000405287825 */ /* 0x002fc800078e02f8 */
[----:B------:R-:W-:Y:S01]  /*61530*/  IMAD.WIDE R38, R5, 0x4, R244 ;  /* 0x0000000405267825 */ /* 0x000fe200078e02f4 */
[----:B------:R-:W-:Y:S04]  /*61540*/  LDGSTS.E [R159+-0x33ff4], desc[UR60][R44.64], !P6 ;  /* 0xcc00c0002c9f7fae */ /* 0x000fe8000f12187c */
[----:B------:R4:W-:Y:S04]  /*61550*/  STL.64 [R1+0x120], R42 ;  /* 0x0001202a01007387 */ /* 0x0009e80000100a00 */
[----:B------:R-:W3:Y:S04]  /*61560*/  LDL.LU.64 R170, [R1+0x20f0] ;  /* 0x0020f00001aa7983 */ /* 0x000ee80000300a00 */
[----:B------:R1:W-:Y:S04]  /*61570*/  STL.64 [R1+0x118], R40 ;  /* 0x0001182801007387 */ /* 0x0003e80000100a00 */
[----:B------:R1:W-:Y:S04]  /*61580*/  STL.64 [R1+0x110], R38 ;  /* 0x0001102601007387 */ /* 0x0003e80000100a00 */
[----:B------:R-:W3:Y:S04]  /*61590*/  LDL.LU.64 R250, [R1+0x20e8] ;  /* 0x0020e80001fa7983 */ /* 0x000ee80000300a00 */
[----:B------:R-:W3:Y:S04]  /*615a0*/  LDL.LU.64 R248, [R1+0x20e0] ;  /* 0x0020e00001f87983 */ /* 0x000ee80000300a00 */
[----:B------:R-:W3:Y:S01]  /*615b0*/  LDL.LU.64 R244, [R1+0x20d8] ;  /* 0x0020d80001f47983 */ /* 0x000ee20000300a00 */
[----:B------:R-:W-:-:S02]  /*615c0*/  VIADD R160, R161, 0xfffffe4b ;  /* 0xfffffe4ba1a07836 */ /* 0x000fc40000000000 */
[----:B------:R-:W3:Y:S03]  /*615d0*/  LDC R161, c[0x0][0x230] ;  /* 0x00008c00ffa17b82 */ /* 0x000ee60000000800 */
[----:B------:R-:W-:Y:S01]  /*615e0*/  ISETP.GE.U32.AND P5, PT, R160, 0x7ffffdcc, PT ;  /* 0x7ffffdcca000780c */ /* 0x000fe20003fa6070 */
[----:B------:R-:W-:-:S05]  /*615f0*/  VIADD R160, R162, 0xfffffe4a ;  /* 0xfffffe4aa2a07836 */ /* 0x000fca0000000000 */
[----:B------:R-:W-:-:S07]  /*61600*/  ISETP.GE.U32.AND P6, PT, R160, 0x7ffffdcb, PT ;  /* 0x7ffffdcba000780c */ /* 0x000fce0003fc6070 */
[----:B------:R4:W-:Y:S04]  /*61610*/  LDGSTS.E [R158+-0x30000], desc[UR60][R42.64], !P5 ;  /* 0xd00000002a9e7fae */ /* 0x0009e8000e92187c */
[----:B------:R1:W-:Y:S04]  /*61620*/  LDGSTS.E [R157+-0x2c000], desc[UR60][R40.64], !P5 ;  /* 0xd4000000289d7fae */ /* 0x0003e8000e92187c */
[----:B------:R1:W-:Y:S01]  /*61630*/  LDGSTS.E [R156+-0x28000], desc[UR60][R38.64], !P5 ;  /* 0xd8000000269c7fae */ /* 0x0003e2000e92187c */
[----:B----4-:R-:W-:-:S05]  /*61640*/  IMAD.WIDE R42, R5, 0x4, R172 ;  /* 0x00000004052a7825 */ /* 0x010fca00078e02ac */
[----:B------:R-:W-:Y:S04]  /*61650*/  STL.64 [R1+0x108], R42 ;  /* 0x0001082a01007387 */ /* 0x000fe80000100a00 */
[----:B------:R4:W-:Y:S01]  /*61660*/  LDGSTS.E [R159+-0x24000], desc[UR60][R42.64], !P5 ;  /* 0xdc0000002a9f7fae */ /* 0x0009e2000e92187c */
[----:B--2---:R-:W-:-:S04]  /*61670*/  IMAD.WIDE R10, R5, 0x4, R10 ;  /* 0x00000004050a7825 */ /* 0x004fc800078e020a */
[----:B-1----:R-:W-:-:S04]  /*61680*/  IMAD.WIDE R40, R5, 0x4, R168 ;  /* 0x0000000405287825 */ /* 0x002fc800078e02a8 */
[C---:B------:R-:W-:Y:S01]  /*61690*/  IMAD.WIDE R38, R5.reuse, 0x4, R246 ;  /* 0x0000000405267825 */ /* 0x040fe200078e02f6 */
[----:B------:R1:W-:Y:S04]  /*616a0*/  STL.64 [R1+0x100], R10 ;  /* 0x0001000a01007387 */ /* 0x0003e80000100a00 */
[----:B------:R-:W2:Y:S04]  /*616b0*/  LDL.LU.64 R172, [R1+0x20d0] ;  /* 0x0020d00001ac7983 */ /* 0x000ea80000300a00 */
[----:B------:R4:W-:Y:S04]  /*616c0*/  STL.64 [R1+0xf8], R40 ;  /* 0x0000f82801007387 */ /* 0x0009e80000100a00 */
[----:B------:R4:W-:Y:S04]  /*616d0*/  STL.64 [R1+0xf0], R38 ;  /* 0x0000f02601007387 */ /* 0x0009e80000100a00 */
[----:B------:R-:W-:Y:S04]  /*616e0*/  LDGSTS.E [R158+-0x2fffc], desc[UR60][R10.64], !P6 ;  /* 0xd00040000a9e7fae */ /* 0x000fe8000f12187c */
[----:B------:R4:W-:Y:S04]  /*616f0*/  LDGSTS.E [R157+-0x2bffc], desc[UR60][R40.64], !P6 ;  /* 0xd4004000289d7fae */ /* 0x0009e8000f12187c */
[----:B------:R4:W-:Y:S04]  /*61700*/  LDGSTS.E [R156+-0x27ffc], desc[UR60][R38.64], !P6 ;  /* 0xd8004000269c7fae */ /* 0x0009e8000f12187c */
[----:B-1----:R-:W2:Y:S04]  /*61710*/  LDL.LU.64 R10, [R1+0x20c8] ;  /* 0x0020c800010a7983 */ /* 0x002ea80000300a00 */
[----:B------:R-:W2:Y:S04]  /*61720*/  LDL.LU.64 R168, [R1+0x20c0] ;  /* 0x0020c00001a87983 */ /* 0x000ea80000300a00 */
[----:B------:R-:W2:Y:S01]  /*61730*/  LDL.LU.64 R246, [R1+0x20b8] ;  /* 0x0020b80001f67983 */ /* 0x000ea20000300a00 */
        /* <DEDUP_REMOVED lines=13> */
[----:B------:R-:W-:Y:S01]  /*61810*/  LDGSTS.E [R159+-0x23ffc], desc[UR60][R44.64], !P6 ;  /* 0xdc0040002c9f7fae */ /* 0x000fe2000f12187c */
[----:B------:R-:W-:-:S13]  /*61820*/  ISETP.GE.U32.AND P5, PT, R160, 0x7ffffdca, PT ;  /* 0x7ffffdcaa000780c */ /* 0x000fda0003fa6070 */
[----:B------:R2:W-:Y:S04]  /*61830*/  LDGSTS.E [R158+-0x2fff8], desc[UR60][R42.64], !P5 ;  /* 0xd00080002a9e7fae */ /* 0x0005e8000e92187c */
[----:B------:R1:W-:Y:S04]  /*61840*/  LDGSTS.E [R157+-0x2bff8], desc[UR60][R40.64], !P5 ;  /* 0xd4008000289d7fae */ /* 0x0003e8000e92187c */
[----:B------:R4:W-:Y:S01]  /*61850*/  LDGSTS.E [R156+-0x27ff8], desc[UR60][R38.64], !P5 ;  /* 0xd8008000269c7fae */ /* 0x0009e2000e92187c */
[----:B------:R-:W-:-:S05]  /*61860*/  VIADD R160, R164, 0xfffffe48 ;  /* 0xfffffe48a4a07836 */ /* 0x000fca0000000000 */
[----:B------:R-:W-:Y:S02]  /*61870*/  ISETP.GE.U32.AND P6, PT, R160, 0x7ffffdc9, PT ;  /* 0x7ffffdc9a000780c */ /* 0x000fe40003fc6070 */
[----:B------:R-:W-:Y:S01]  /*61880*/  IADD3 R160, R161, -0x1d5, RZ ;  /* 0xfffffe2ba1a07810 */ /* 0x000fe20007ffe0ff */
[----:B--2---:R-:W-:-:S05]  /*61890*/  IMAD.WIDE R42, R5, 0x4, R172 ;  /* 0x00000004052a7825 */ /* 0x004fca00078e02ac */
[----:B------:R-:W-:Y:S04]  /*618a0*/  STL.64 [R1+0xc8], R42 ;  /* 0x0000c82a01007387 */ /* 0x000fe80000100a00 */
[----:B------:R-:W-:Y:S01]  /*618b0*/  LDGSTS.E [R159+-0x23ff8], desc[UR60][R42.64], !P5 ;  /* 0xdc0080002a9f7fae */ /* 0x000fe2000e92187c */
[----:B------:R-:W-:-:S04]  /*618c0*/  IMAD.WIDE R10, R5, 0x4, R10 ;  /* 0x00000004050a7825 */ /* 0x000fc800078e020a */
[----:B-1----:R-:W-:-:S04]  /*618d0*/  IMAD.WIDE R40, R5, 0x4, R168 ;  /* 0x0000000405287825 */ /* 0x002fc800078e02a8 */
[----:B----4-:R-:W-:Y:S01]  /*618e0*/  IMAD.WIDE R38, R5, 0x4, R246 ;  /* 0x0000000405267825 */ /* 0x010fe200078e02f6 */
[----:B------:R1:W-:Y:S04]  /*618f0*/  STL.64 [R1+0xc0], R10 ;  /* 0x0000c00a01007387 */ /* 0x0003e80000100a00 */
[----:B------:R-:W2:Y:S04]  /*61900*/  LDL.LU.64 R178, [R1+0x1ed0] ;  /* 0x001ed00001b27983 */ /* 0x000ea80000300a00 */
[----:B------:R-:W-:Y:S04]  /*61910*/  STL.64 [R1+0xb8], R40 ;  /* 0x0000b82801007387 */ /* 0x000fe80000100a00 */
[----:B------:R3:W-:Y:S04]  /*61920*/  STL.64 [R1+0xb0], R38 ;  /* 0x0000b02601007387 */ /* 0x0007e80000100a00 */
[----:B------:R-:W4:Y:S04]  /*61930*/  LDL.LU.64 R168, [R1+0x1ec8] ;  /* 0x001ec80001a87983 */ /* 0x000f280000300a00 */
[----:B------:R-:W2:Y:S04]  /*61940*/  LDL.LU.64 R246, [R1+0x1ec0] ;  /* 0x001ec00001f67983 */ /* 0x000ea80000300a00 */
[----:B------:R-:W-:Y:S04]  /*61950*/  LDGSTS.E [R158+-0x2fff4], desc[UR60][R10.64], !P6 ;  /* 0xd000c0000a9e7fae */ /* 0x000fe8000f12187c */
[----:B------:R-:W-:Y:S04]  /*61960*/  LDGSTS.E [R157+-0x2bff4], desc[UR60][R40.64], !P6 ;  /* 0xd400c000289d7fae */ /* 0x000fe8000f12187c */
[----:B------:R3:W-:Y:S01]  /*61970*/  LDGSTS.E [R156+-0x27ff4], desc[UR60][R38.64], !P6 ;  /* 0xd800c000269c7fae */ /* 0x0007e2000f12187c */
[----:B------:R-:W-:-:S03]  /*61980*/  ISETP.GE.U32.AND P5, PT, R160, 0x7ffffdac, PT ;  /* 0x7ffffdaca000780c */ /* 0x000fc60003fa6070 */
[----:B-1----:R-:W4:Y:S01]  /*61990*/  LDL.LU.64 R10, [R1+0x1eb8] ;  /* 0x001eb800010a7983 */ /* 0x002f220000300a00 */
[----:B---3--:R-:W-:-:S04]  /*619a0*/  IMAD.WIDE R38, R5, 0x4, R170 ;  /* 0x0000000405267825 */ /* 0x008fc800078e02aa */
[----:B------:R-:W-:-:S04]  /*619b0*/  IMAD.WIDE R156, R5, 0x4, R250 ;  /* 0x00000004059c7825 */ /* 0x000fc800078e02fa */
[C---:B------:R-:W-:Y:S01]  /*619c0*/  IMAD.WIDE R158, R5.reuse, 0x4, R248 ;  /* 0x00000004059e7825 */ /* 0x040fe200078e02f8 */
[----:B------:R1:W-:Y:S04]  /*619d0*/  STL.64 [R1+0xa8], R38 ;  /* 0x0000a82601007387 */ /* 0x0003e80000100a00 */
[----:B------:R-:W3:Y:S04]  /*619e0*/  LDL.LU.64 R176, [R1+0x1eb0] ;  /* 0x001eb00001b07983 */ /* 0x000ee80000300a00 */
[----:B------:R-:W3:Y:S04]  /*619f0*/  LDL.LU.64 R250, [R1+0x1ea8] ;  /* 0x001ea80001fa7983 */ /* 0x000ee80000300a00 */
[----:B------:R-:W3:Y:S01]  /*61a00*/  LDL.LU.64 R248, [R1+0x1ea0] ;  /* 0x001ea00001f87983 */ /* 0x000ee20000300a00 */
[----:B------:R-:W-:-:S03]  /*61a10*/  IMAD.WIDE R160, R5, 0x4, R244 ;  /* 0x0000000405a07825 */ /* 0x000fc600078e02f4 */
[----:B------:R-:W3:Y:S01]  /*61a20*/  LDL.LU.64 R244, [R1+0x1e98] ;  /* 0x001e980001f47983 */ /* 0x000ee20000300a00 */
[----:B------:R-:W-:Y:S01]  /*61a30*/  IADD3 R165, R12, 0x100000, RZ ;  /* 0x001000000ca57810 */ /* 0x000fe20007ffe0ff */
[----:B------:R-:W-:Y:S02]  /*61a40*/  VIADD R166, R166, 0xfffffe2a ;  /* 0xfffffe2aa6a67836 */ /* 0x000fe40000000000 */
[----:B------:R-:W3:Y:S04]  /*61a50*/  LDL.LU.64 R194, [R1+0x1e90] ;  /* 0x001e900001c27983 */ /* 0x000ee80000300a00 */
[----:B------:R-:W3:Y:S04]  /*61a60*/  LDL.LU.64 R184, [R1+0x1e88] ;  /* 0x001e880001b87983 */ /* 0x000ee80000300a00 */
[----:B------:R-:W-:Y:S01]  /*61a70*/  LDGSTS.E [R165+-0x23ff4], desc[UR60][R38.64], !P6 ;  /* 0xdc00c00026a57fae */ /* 0x000fe2000f12187c */
[----:B------:R-:W-:Y:S01]  /*61a80*/  ISETP.GE.U32.AND P6, PT, R166, 0x7ffffdab, PT ;  /* 0x7ffffdaba600780c */ /* 0x000fe20003fc6070 */
[C---:B------:R-:W-:Y:S01]  /*61a90*/  VIADD R164, R12.reuse, 0x100000 ;  /* 0x001000000ca47836 */ /* 0x040fe20000000000 */
[C---:B------:R-:W-:Y:S01]  /*61aa0*/  IADD3 R163, R12.reuse, 0x100000, RZ ;  /* 0x001000000ca37810 */ /* 0x040fe20007ffe0ff */
[----:B------:R-:W-:-:S03]  /*61ab0*/  VIADD R162, R12, 0x100000 ;  /* 0x001000000ca27836 */ /* 0x000fc60000000000 */
[----:B------:R-:W-:Y:S04]  /*61ac0*/  LDGSTS.E [R164+-0x20000], desc[UR60][R156.64], !P5 ;  /* 0xe00000009ca47fae */ /* 0x000fe8000e92187c */
[----:B------:R-:W-:Y:S04]  /*61ad0*/  LDGSTS.E [R163+-0x1c000], desc[UR60][R158.64], !P5 ;  /* 0xe40000009ea37fae */ /* 0x000fe8000e92187c */
[----:B------:R1:W-:Y:S01]  /*61ae0*/  LDGSTS.E [R162+-0x18000], desc[UR60][R160.64], !P5 ;  /* 0xe8000000a0a27fae */ /* 0x0003e2000e92187c */
[C---:B------:R-:W-:Y:S01]  /*61af0*/  VIADD R173, R12.reuse, 0x100000 ;  /* 0x001000000cad7836 */ /* 0x040fe20000000000 */
[C---:B------:R-:W-:Y:S01]  /*61b00*/  IADD3 R172, R12.reuse, 0x100000, RZ ;  /* 0x001000000cac7810 */ /* 0x040fe20007ffe0ff */
[C---:B------:R-:W-:Y:S01]  /*61b10*/  VIADD R171, R12.reuse, 0x100000 ;  /* 0x001000000cab7836 */ /* 0x040fe20000000000 */
[----:B------:R-:W-:Y:S01]  /*61b20*/  IADD3 R170, R12, 0x100000, RZ ;  /* 0x001000000caa7810 */ /* 0x000fe20007ffe0ff */
[----:B--2---:R-:W-:-:S02]  /*61b30*/  IMAD.WIDE R166, R5, 0x4, R246 ;  /* 0x0000000405a67825 */ /* 0x004fc400078e02f6 */
[----:B------:R-:W2:Y:S02]  /*61b40*/  LDL.LU.64 R246, [R1+0x1e80] ;  /* 0x001e800001f67983 */ /* 0x000ea40000300a00 */
[----:B-1----:R-:W-:-:S04]  /*61b50*/  IMAD.WIDE R162, R5, 0x4, R178 ;  /* 0x0000000405a27825 */ /* 0x002fc800078e02b2 */
[C---:B----4-:R-:W-:Y:S01]  /*61b60*/  IMAD.WIDE R164, R5.reuse, 0x4, R168 ;  /* 0x0000000405a47825 */ /* 0x050fe200078e02a8 */
[----:B------:R-:W-:Y:S04]  /*61b70*/  LDGSTS.E [R173+-0x14000], desc[UR60][R162.64], !P5 ;  /* 0xec000000a2ad7fae */ /* 0x000fe8000e92187c */
[----:B------:R3:W-:Y:S01]  /*61b80*/  LDGSTS.E [R172+-0x1fffc], desc[UR60][R164.64], !P6 ;  /* 0xe0004000a4ac7fae */ /* 0x0007e2000f12187c */
[C---:B------:R-:W-:Y:S01]  /*61b90*/  IMAD.WIDE R168, R5.reuse, 0x4, R10 ;  /* 0x0000000405a87825 */ /* 0x040fe200078e020a */
[----:B------:R-:W-:Y:S02]  /*61ba0*/  ISETP.GE.U32.AND P5, PT, R174, 0x7ffffdaa, PT ;  /* 0x7ffffdaaae00780c */ /* 0x000fe40003fa6070 */
[----:B------:R-:W4:Y:S04]  /*61bb0*/  LDL.LU.64 R10, [R1+0x1e78] ;  /* 0x001e7800010a7983 */ /* 0x000f280000300a00 */
[----:B------:R-:W-:Y:S04]  /*61bc0*/  LDGSTS.E [R171+-0x1bffc], desc[UR60][R166.64], !P6 ;  /* 0xe4004000a6ab7fae */ /* 0x000fe8000f12187c */
[----:B------:R-:W4:Y:S04]  /*61bd0*/  LDL.LU.64 R192, [R1+0x1e70] ;  /* 0x001e700001c07983 */ /* 0x000f280000300a00 */
[----:B------:R1:W-:Y:S01]  /*61be0*/  LDGSTS.E [R170+-0x17ffc], desc[UR60][R168.64], !P6 ;  /* 0xe8004000a8aa7fae */ /* 0x0003e2000f12187c */
[----:B---3--:R-:W-:-:S04]  /*61bf0*/  IMAD.WIDE R172, R5, 0x4, R250 ;  /* 0x0000000405ac7825 */ /* 0x008fc800078e02fa */
[C---:B------:R-:W-:Y:S01]  /*61c00*/  IMAD.WIDE R174, R5.reuse, 0x4, R248 ;  /* 0x0000000405ae7825 */ /* 0x040fe200078e02f8 */
[----:B------:R-:W3:Y:S04]  /*61c10*/  LDL.LU.64 R250, [R1+0x1df8] ;  /* 0x001df80001fa7983 */ /* 0x000ee80000300a00 */
[----:B------:R-:W3:Y:S01]  /*61c20*/  LDL.LU.64 R248, [R1+0x1df0] ;  /* 0x001df00001f87983 */ /* 0x000ee20000300a00 */
[----:B-1----:R-:W-:-:S04]  /*61c30*/  IMAD.WIDE R170, R5, 0x4, R176 ;  /* 0x0000000405aa7825 */ /* 0x002fc800078e02b0 */
[----:B------:R-:W-:Y:S02]  /*61c40*/  IMAD.WIDE R176, R5, 0x4, R244 ;  /* 0x0000000405b07825 */ /* 0x000fe400078e02f4 */
[----:B------:R-:W3:Y:S04]  /*61c50*/  LDL.LU.64 R244, [R1+0x1de8] ;  /* 0x001de80001f47983 */ /* 0x000ee80000300a00 */
[----:B------:R-:W-:Y:S01]  /*61c60*/  LDGSTS.E [R181+-0x13ffc], desc[UR60][R170.64], !P6 ;  /* 0xec004000aab57fae */ /* 0x000fe2000f12187c */
[----:B------:R-:W-:-:S03]  /*61c70*/  ISETP.GE.U32.AND P6, PT, R182, 0x7ffffda9, PT ;  /* 0x7ffffda9b600780c */ /* 0x000fc60003fc6070 */
[----:B------:R-:W3:Y:S04]  /*61c80*/  LDL.LU.64 R210, [R1+0x1de0] ;  /* 0x001de00001d27983 */ /* 0x000ee80000300a00 */
[----:B------:R-:W3:Y:S01]  /*61c90*/  LDL.LU.64 R200, [R1+0x1dd8] ;  /* 0x001dd80001c87983 */ /* 0x000ee20000300a00 */
[C---:B------:R-:W-:Y:S01]  /*61ca0*/  IADD3 R179, R12.reuse, 0x100000, RZ ;  /* 0x001000000cb37810 */ /* 0x040fe20007ffe0ff */
[----:B------:R-:W-:Y:S02]  /*61cb0*/  VIADD R178, R12, 0x100000 ;  /* 0x001000000cb27836 */ /* 0x000fe40000000000 */
[----:B------:R1:W-:Y:S04]  /*61cc0*/  LDGSTS.E [R180+-0x1fff8], desc[UR60][R172.64], !P5 ;  /* 0xe0008000acb47fae */ /* 0x0003e8000e92187c */
[----:B------:R-:W-:Y:S04]  /*61cd0*/  LDGSTS.E [R179+-0x1bff8], desc[UR60][R174.64], !P5 ;  /* 0xe4008000aeb37fae */ /* 0x000fe8000e92187c */
[----:B------:R1:W-:Y:S02]  /*61ce0*/  LDGSTS.E [R178+-0x17ff8], desc[UR60][R176.64], !P5 ;  /* 0xe8008000b0b27fae */ /* 0x0003e4000e92187c */
[----:B-1----:R-:W-:-:S04]  /*61cf0*/  IMAD.WIDE R180, R5, 0x4, R184 ;  /* 0x0000000405b47825 */ /* 0x002fc800078e02b8 */
[----:B------:R-:W-:-:S05]  /*61d00*/  IMAD.WIDE R178, R5, 0x4, R194 ;  /* 0x0000000405b27825 */ /* 0x000fca00078e02c2 */
[----:B------:R-:W-:Y:S04]  /*61d10*/  LDGSTS.E [R189+-0x13ff8], desc[UR60][R178.64], !P5 ;  /* 0xec008000b2bd7fae */ /* 0x000fe8000e92187c */
[----:B------:R3:W-:Y:S01]  /*61d20*/  LDGSTS.E [R188+-0x1fff4], desc[UR60][R180.64], !P6 ;  /* 0xe000c000b4bc7fae */ /* 0x0007e2000f12187c */
[----:B------:R-:W-:Y:S01]  /*61d30*/  ISETP.GE.U32.AND P5, PT, R190, 0x7ffffd8c, PT ;  /* 0x7ffffd8cbe00780c */ /* 0x000fe20003fa6070 */
[C---:B--2---:R-:W-:Y:S02]  /*61d40*/  IMAD.WIDE R182, R5.reuse, 0x4, R246 ;  /* 0x0000000405b67825 */ /* 0x044fe400078e02f6 */
[----:B------:R-:W2:Y:S04]  /*61d50*/  LDL.LU.64 R246, [R1+0x1dd0] ;  /* 0x001dd00001f67983 */ /* 0x000ea80000300a00 */
[----:B------:R-:W-:Y:S01]  /*61d60*/  LDGSTS.E [R187+-0x1bff4], desc[UR60][R182.64], !P6 ;  /* 0xe400c000b6bb7fae */ /* 0x000fe2000f12187c */
[----:B----4-:R-:W-:-:S03]  /*61d70*/  IMAD.WIDE R184, R5, 0x4, R10 ;  /* 0x0000000405b87825 */ /* 0x010fc600078e020a */
[----:B------:R-:W4:Y:S04]  /*61d80*/  LDL.LU.64 R10, [R1+0x1dc8] ;  /* 0x001dc800010a7983 */ /* 0x000f280000300a00 */
        /* <DEDUP_REMOVED lines=26> */
[----:B------:R-:W-:Y:S04]  /*61f30*/  LDGSTS.E [R203+-0xbffc], desc[UR60][R198.64], !P6 ;  /* 0xf4004000c6cb7fae */ /* 0x000fe8000f12187c */
[----:B------:R-:W2:Y:S01]  /*61f40*/  LDL.LU.64 R42, [R1+0x1d80] ;  /* 0x001d8000012a7983 */ /* 0x000ea20000300a00 */
[----:B----4-:R-:W-:-:S04]  /*61f50*/  IMAD.WIDE R200, R5, 0x4, R10 ;  /* 0x0000000405c87825 */ /* 0x010fc800078e020a */
[C---:B---3--:R-:W-:Y:S01]  /*61f60*/  IMAD.WIDE R204, R5.reuse, 0x4, R250 ;  /* 0x0000000405cc7825 */ /* 0x048fe200078e02fa */
[----:B------:R1:W-:Y:S03]  /*61f70*/  LDGSTS.E [R202+-0x7ffc], desc[UR60][R200.64], !P6 ;  /* 0xf8004000c8ca7fae */ /* 0x0003e6000f12187c */
[----:B------:R-:W-:Y:S01]  /*61f80*/  IMAD.WIDE R206, R5, 0x4, R248 ;  /* 0x0000000405ce7825 */ /* 0x000fe200078e02f8 */
[----:B------:R-:W3:Y:S04]  /*61f90*/  LDL.LU.64 R250, [R1+0x2228] ;  /* 0x0022280001fa7983 */ /* 0x000ee80000300a00 */
[----:B------:R-:W4:Y:S01]  /*61fa0*/  LDL.LU.64 R248, [R1+0x2220] ;  /* 0x0022200001f87983 */ /* 0x000f220000300a00 */
[C---:B------:R-:W-:Y:S01]  /*61fb0*/  IADD3 R213, R12.reuse, 0x100000, RZ ;  /* 0x001000000cd57810 */ /* 0x040fe20007ffe0ff */
[C---:B------:R-:W-:Y:S01]  /*61fc0*/  VIADD R212, R12.reuse, 0x100000 ;  /* 0x001000000cd47836 */ /* 0x040fe20000000000 */
[C---:B------:R-:W-:Y:S01]  /*61fd0*/  IADD3 R211, R12.reuse, 0x100000, RZ ;  /* 0x001000000cd37810 */ /* 0x040fe20007ffe0ff */
[----:B------:R-:W-:-:S02]  /*61fe0*/  VIADD R210, R12, 0x100000 ;  /* 0x001000000cd27836 */ /* 0x000fc40000000000 */
[----:B------:R-:W-:Y:S01]  /*61ff0*/  VIADD R214, R214, 0xfffffe08 ;  /* 0xfffffe08d6d67836 */ /* 0x000fe20000000000 */
[----:B------:R-:W-:Y:S01]  /*62000*/  IADD3 R11, R215, -0x199, RZ ;  /* 0xfffffe67d70b7810 */ /* 0x000fe20007ffe0ff */
[C---:B------:R-:W-:Y:S01]  /*62010*/  VIADD R219, R12.reuse, 0x100000 ;  /* 0x001000000cdb7836 */ /* 0x040fe20000000000 */
[----:B------:R-:W-:Y:S01]  /*62020*/  IADD3 R218, R12, 0x100000, RZ ;  /* 0x001000000cda7810 */ /* 0x000fe20007ffe0ff */
[----:B-1----:R-:W-:-:S04]  /*62030*/  IMAD.WIDE R202, R5, 0x4, R208 ;  /* 0x0000000405ca7825 */ /* 0x002fc800078e02d0 */
[C---:B------:R-:W-:Y:S01]  /*62040*/  IMAD.WIDE R208, R5.reuse, 0x4, R244 ;  /* 0x0000000405d07825 */ /* 0x040fe200078e02f4 */
[----:B------:R-:W-:Y:S01]  /*62050*/  IADD3 R47, R12, 0x100000, RZ ;  /* 0x001000000c2f7810 */ /* 0x000fe20007ffe0ff */
[----:B------:R-:W4:Y:S04]  /*62060*/  LDL.LU.64 R244, [R1+0x2218] ;  /* 0x0022180001f47983 */ /* 0x000f280000300a00 */
[----:B------:R-:W-:Y:S04]  /*62070*/  LDGSTS.E [R213+-0x3ffc], desc[UR60][R202.64], !P6 ;  /* 0xfc004000cad57fae */ /* 0x000fe8000f12187c */
[----:B------:R1:W-:Y:S04]  /*62080*/  LDGSTS.E [R212+-0xfff8], desc[UR60][R204.64], !P5 ;  /* 0xf0008000ccd47fae */ /* 0x0003e8000e92187c */
[----:B------:R-:W-:Y:S04]  /*62090*/  LDGSTS.E [R211+-0xbff8], desc[UR60][R206.64], !P5 ;  /* 0xf4008000ced37fae */ /* 0x000fe8000e92187c */
[----:B------:R1:W-:Y:S01]  /*620a0*/  LDGSTS.E [R210+-0x7ff8], desc[UR60][R208.64], !P5 ;  /* 0xf8008000d0d27fae */ /* 0x0003e2000e92187c */
[----:B------:R-:W-:Y:S01]  /*620b0*/  ISETP.GE.U32.AND P6, PT, R214, 0x7ffffd89, PT ;  /* 0x7ffffd89d600780c */ /* 0x000fe20003fc6070 */
[C---:B------:R-:W-:Y:S01]  /*620c0*/  IMAD.WIDE R214, R5.reuse, 0x4, R216 ;  /* 0x0000000405d67825 */ /* 0x040fe200078e02d8 */
[----:B------:R-:W4:Y:S03]  /*620d0*/  LDC R10, c[0x0][0x230] ;  /* 0x00008c00ff0a7b82 */ /* 0x000f260000000800 */
[----:B-1----:R-:W-:-:S04]  /*620e0*/  IMAD.WIDE R212, R5, 0x4, R242 ;  /* 0x0000000405d47825 */ /* 0x002fc800078e02f2 */
[----:B------:R-:W-:Y:S02]  /*620f0*/  IMAD.WIDE R210, R5, 0x4, R240 ;  /* 0x0000000405d27825 */ /* 0x000fe400078e02f0 */
[----:B------:R-:W4:Y:S04]  /*62100*/  LDL.LU.64 R240, [R1+0x2210] ;  /* 0x0022100001f07983 */ /* 0x000f280000300a00 */
[----:B------:R-:W4:Y:S04]  /*62110*/  LDL.LU.64 R44, [R1+0x2208] ;  /* 0x00220800012c7983 */ /* 0x000f280000300a00 */
[----:B------:R-:W4:Y:S04]  /*62120*/  LDL.LU.64 R242, [R1+0x2200] ;  /* 0x0022000001f27983 */ /* 0x000f280000300a00 */
[----:B------:R1:W-:Y:S01]  /*62130*/  LDGSTS.E [R13+-0x3ff8], desc[UR60][R210.64], !P5 ;  /* 0xfc008000d20d7fae */ /* 0x0003e2000e92187c */
[----:B------:R-:W-:-:S03]  /*62140*/  ISETP.GE.U32.AND P5, PT, R11, 0x7ffffde8, PT ;  /* 0x7ffffde80b00780c */ /* 0x000fc60003fa6070 */
[----:B------:R-:W-:Y:S04]  /*62150*/  LDGSTS.E [R252+-0xfff4], desc[UR60][R212.64], !P6 ;  /* 0xf000c000d4fc7fae */ /* 0x000fe8000f12187c */
[----:B------:R-:W-:Y:S01]  /*62160*/  LDGSTS.E [R219+-0xbff4], desc[UR60][R214.64], !P6 ;  /* 0xf400c000d6db7fae */ /* 0x000fe2000f12187c */
[----:B------:R-:W4:Y:S01]  /*62170*/  LDC R11, c[0x0][0x230] ;  /* 0x00008c00ff0b7b82 */ /* 0x000f220000000800 */
[----:B-1----:R-:W-:Y:S02]  /*62180*/  VIADD R13, R14, 0x100000 ;  /* 0x001000000e0d7836 */ /* 0x002fe40000000000 */
[C---:B--2---:R-:W-:Y:S02]  /*62190*/  IMAD.WIDE R216, R5.reuse, 0x4, R246 ;  /* 0x0000000405d87825 */ /* 0x044fe400078e02f6 */
[----:B------:R-:W2:Y:S04]  /*621a0*/  LDL.LU.64 R246, [R1+0x21f8] ;  /* 0x0021f80001f67983 */ /* 0x000ea80000300a00 */
[----:B------:R1:W-:Y:S02]  /*621b0*/  LDGSTS.E [R218+-0x7ff4], desc[UR60][R216.64], !P6 ;  /* 0xf800c000d8da7fae */ /* 0x0003e4000f12187c */
[----:B-1----:R-:W-:-:S05]  /*621c0*/  IMAD.WIDE R218, R5, 0x4, R42 ;  /* 0x0000000405da7825 */ /* 0x002fca00078e022a */
[----:B------:R1:W-:Y:S01]  /*621d0*/  LDGSTS.E [R47+-0x3ff4], desc[UR60][R218.64], !P6 ;  /* 0xfc00c000da2f7fae */ /* 0x0003e2000f12187c */
[----:B---3--:R-:W-:-:S04]  /*621e0*/  IMAD.WIDE R42, R5, 0x4, R250 ;  /* 0x00000004052a7825 */ /* 0x008fc800078e02fa */
[C---:B----4-:R-:W-:Y:S01]  /*621f0*/  IMAD.WIDE R40, R5.reuse, 0x4, R248 ;  /* 0x0000000405287825 */ /* 0x050fe200078e02f8 */
[----:B------:R3:W-:Y:S04]  /*62200*/  STL.64 [R1+0x320], R42 ;  /* 0x0003202a01007387 */ /* 0x0007e80000100a00 */
[----:B------:R4:W-:Y:S04]  /*62210*/  STL.64 [R1+0x318], R40 ;  /* 0x0003182801007387 */ /* 0x0009e80000100a00 */
[----:B------:R-:W-:Y:S01]  /*62220*/  LDGSTS.E [R13+-0x40000], desc[UR60][R42.64], !P5 ;  /* 0xc00000002a0d7fae */ /* 0x000fe2000e92187c */
[----:B------:R-:W-:-:S03]  /*62230*/  IMAD.WIDE R38, R5, 0x4, R244 ;  /* 0x0000000405267825 */ /* 0x000fc600078e02f4 */
[----:B------:R-:W2:Y:S04]  /*62240*/  LDL.LU.64 R244, [R1+0x21f0] ;  /* 0x0021f00001f47983 */ /* 0x000ea80000300a00 */
[----:B------:R-:W-:Y:S04]  /*62250*/  STL.64 [R1+0x310], R38 ;  /* 0x0003102601007387 */ /* 0x000fe80000100a00 */
[----:B---3--:R-:W3:Y:S04]  /*62260*/  LDL.LU.64 R42, [R1+0x21e8] ;  /* 0x0021e800012a7983 */ /* 0x008ee80000300a00 */
[----:B------:R-:W3:Y:S04]  /*62270*/  LDL.LU.64 R250, [R1+0x21e0] ;  /* 0x0021e00001fa7983 */ /* 0x000ee80000300a00 */
[----:B------:R-:W3:Y:S01]  /*62280*/  LDL.LU.64 R248, [R1+0x21d8] ;  /* 0x0021d80001f87983 */ /* 0x000ee20000300a00 */
[----:B------:R-:W-:Y:S01]  /*62290*/  VIADD R46, R10, 0xfffffe66 ;  /* 0xfffffe660a2e7836 */ /* 0x000fe20000000000 */
[C---:B------:R-:W-:Y:S01]  /*622a0*/  IADD3 R10, R14.reuse, 0x100000, RZ ;  /* 0x001000000e0a7810 */ /* 0x040fe20007ffe0ff */
[----:B------:R-:W-:-:S03]  /*622b0*/  VIADD R252, R14, 0x100000 ;  /* 0x001000000efc7836 */ /* 0x000fc60000000000 */
[----:B------:R-:W-:Y:S01]  /*622c0*/  ISETP.GE.U32.AND P6, PT, R46, 0x7ffffde7, PT ;  /* 0x7ffffde72e00780c */ /* 0x000fe20003fc6070 */
[----:B------:R4:W-:Y:S01]  /*622d0*/  LDGSTS.E [R10+-0x3c000], desc[UR60][R40.64], !P5 ;  /* 0xc4000000280a7fae */ /* 0x0009e2000e92187c */
[----:B------:R-:W-:-:S04]  /*622e0*/  IMAD.WIDE R240, R5, 0x4, R240 ;  /* 0x0000000405f07825 */ /* 0x000fc800078e02f0 */
[----:B------:R-:W-:-:S04]  /*622f0*/  IMAD.WIDE R44, R5, 0x4, R44 ;  /* 0x00000004052c7825 */ /* 0x000fc800078e022c */
[----:B-1----:R-:W-:Y:S01]  /*62300*/  VIADD R47, R14, 0x100000 ;  /* 0x001000000e2f7836 */ /* 0x002fe20000000000 */
[----:B------:R2:W-:Y:S04]  /*62310*/  LDGSTS.E [R252+-0x38000], desc[UR60][R38.64], !P5 ;  /* 0xc800000026fc7fae */ /* 0x0005e8000e92187c */
[----:B------:R1:W-:Y:S04]  /*62320*/  STL.64 [R1+0x308], R240 ;  /* 0x000308f001007387 */ /* 0x0003e80000100a00 */
[----:B------:R2:W-:Y:S04]  /*62330*/  STL.64 [R1+0x300], R44 ;  /* 0x0003002c01007387 */ /* 0x0005e80000100a00 */
[----:B------:R-:W-:Y:S01]  /*62340*/  LDGSTS.E [R47+-0x34000], desc[UR60][R240.64], !P5 ;  /* 0xcc000000f02f7fae */ /* 0x000fe2000e92187c */
[----:B----4-:R-:W-:-:S03]  /*62350*/  IMAD.WIDE R40, R5, 0x4, R242 ;  /* 0x0000000405287825 */ /* 0x010fc600078e02f2 */
[----:B------:R-:W-:Y:S01]  /*62360*/  LDGSTS.E [R13+-0x3fffc], desc[UR60][R44.64], !P6 ;  /* 0xc00040002c0d7fae */ /* 0x000fe2000f12187c */
[----:B------:R-:W-:Y:S01]  /*62370*/  IADD3 R46, R6, -0x19b, RZ ;  /* 0xfffffe65062e7810 */ /* 0x000fe20007ffe0ff */
[----:B------:R-:W4:Y:S02]  /*62380*/  LDC R10, c[0x0][0x230] ;  /* 0x00008c00ff0a7b82 */ /* 0x000f240000000800 */
[----:B------:R3:W-:Y:S04]  /*62390*/  STL.64 [R1+0x2f8], R40 ;  /* 0x0002f82801007387 */ /* 0x0007e80000100a00 */
[----:B-1----:R-:W4:Y:S01]  /*623a0*/  LDL.LU.64 R240, [R1+0x21d0] ;  /* 0x0021d00001f07983 */ /* 0x002f220000300a00 */
[----:B------:R-:W-:Y:S02]  /*623b0*/  IADD3 R6, R14, 0x100000, RZ ;  /* 0x001000000e067810 */ /* 0x000fe40007ffe0ff */
[----:B------:R-:W-:-:S03]  /*623c0*/  ISETP.GE.U32.AND P5, PT, R46, 0x7ffffde6, PT ;  /* 0x7ffffde62e00780c */ /* 0x000fc60003fa6070 */
[----:B------:R1:W-:Y:S01]  /*623d0*/  LDGSTS.E [R6+-0x3bffc], desc[UR60][R40.64], !P6 ;  /* 0xc400400028067fae */ /* 0x0003e2000f12187c */
[----:B--2---:R-:W-:-:S04]  /*623e0*/  IMAD.WIDE R38, R5, 0x4, R246 ;  /* 0x0000000405267825 */ /* 0x004fc800078e02f6 */
[C---:B------:R-:W-:Y:S01]  /*623f0*/  IMAD.WIDE R244, R5.reuse, 0x4, R244 ;  /* 0x0000000405f47825 */ /* 0x040fe200078e02f4 */
[----:B------:R2:W-:Y:S04]  /*62400*/  STL.64 [R1+0x2f0], R38 ;  /* 0x0002f02601007387 */ /* 0x0005e80000100a00 */
[----:B------:R-:W4:Y:S04]  /*62410*/  LDL.LU.64 R44, [R1+0x21c8] ;  /* 0x0021c800012c7983 */ /* 0x000f280000300a00 */
[----:B------:R-:W4:Y:S04]  /*62420*/  LDL.LU.64 R242, [R1+0x21c0] ;  /* 0x0021c00001f27983 */ /* 0x000f280000300a00 */
[----:B------:R-:W4:Y:S01]  /*62430*/  LDL.LU.64 R246, [R1+0x21b8] ;  /* 0x0021b80001f67983 */ /* 0x000f220000300a00 */
[----:B---3--:R-:W-:-:S04]  /*62440*/  IMAD.WIDE R42, R5, 0x4, R42 ;  /* 0x00000004052a7825 */ /* 0x008fc800078e022a */
[----:B-1----:R-:W-:Y:S01]  /*62450*/  IMAD.WIDE R40, R5, 0x4, R250 ;  /* 0x0000000405287825 */ /* 0x002fe200078e02fa */
[----:B------:R2:W-:Y:S04]  /*62460*/  LDGSTS.E [R252+-0x37ffc], desc[UR60][R38.64], !P6 ;  /* 0xc800400026fc7fae */ /* 0x0005e8000f12187c */
[----:B------:R1:W-:Y:S04]  /*62470*/  STL.64 [R1+0x2e8], R244 ;  /* 0x0002e8f401007387 */ /* 0x0003e80000100a00 */
[----:B------:R3:W-:Y:S04]  /*62480*/  STL.64 [R1+0x2e0], R42 ;  /* 0x0002e02a01007387 */ /* 0x0007e80000100a00 */
[----:B------:R-:W-:Y:S04]  /*62490*/  LDGSTS.E [R47+-0x33ffc], desc[UR60][R244.64], !P6 ;  /* 0xcc004000f42f7fae */ /* 0x000fe8000f12187c */
[----:B------:R4:W-:Y:S04]  /*624a0*/  STL.64 [R1+0x2d8], R40 ;  /* 0x0002d82801007387 */ /* 0x0009e80000100a00 */
[----:B------:R-:W-:Y:S01]  /*624b0*/  LDGSTS.E [R13+-0x3fff8], desc[UR60][R42.64], !P5 ;  /* 0xc00080002a0d7fae */ /* 0x000fe2000e92187c */
[----:B------:R-:W-:Y:S01]  /*624c0*/  VIADD R46, R11, 0xfffffe64 ;  /* 0xfffffe640b2e7836 */ /* 0x000fe20000000000 */
[----:B------:R-:W4:Y:S01]  /*624d0*/  LDC R6, c[0x0][0x230] ;  /* 0x00008c00ff067b82 */ /* 0x000f220000000800 */
[----:B--2---:R-:W-:Y:S01]  /*624e0*/  IMAD.WIDE R38, R5, 0x4, R248 ;  /* 0x0000000405267825 */ /* 0x004fe200078e02f8 */
[----:B-1----:R-:W2:Y:S04]  /*624f0*/  LDL.LU.64 R244, [R1+0x21b0] ;  /* 0x0021b00001f47983 */ /* 0x002ea80000300a00 */
[----:B------:R1:W-:Y:S04]  /*62500*/  STL.64 [R1+0x2d0], R38 ;  /* 0x0002d02601007387 */ /* 0x0003e80000100a00 */
[----:B---3--:R-:W3:Y:S04]  /*62510*/  LDL.LU.64 R42, [R1+0x20a8] ;  /* 0x0020a800012a7983 */ /* 0x008ee80000300a00 */
[----:B------:R-:W3:Y:S04]  /*62520*/  LDL.LU.64 R250, [R1+0x20a0] ;  /* 0x0020a00001fa7983 */ /* 0x000ee80000300a00 */
[----:B------:R-:W3:Y:S01]  /*62530*/  LDL.LU.64 R248, [R1+0x2098] ;  /* 0x0020980001f87983 */ /* 0x000ee20000300a00 */
[----:B------:R-:W-:-:S02]  /*62540*/  IADD3 R11, R14, 0x100000, RZ ;  /* 0x001000000e0b7810 */ /* 0x000fc40007ffe0ff */
[----:B------:R-:W-:Y:S01]  /*62550*/  ISETP.GE.U32.AND P6, PT, R46, 0x7ffffde5, PT ;  /* 0x7ffffde52e00780c */ /* 0x000fe20003fc6070 */
[----:B----4-:R-:W-:Y:S02]  /*62560*/  IMAD.WIDE R240, R5, 0x4, R240 ;  /* 0x0000000405f07825 */ /* 0x010fe400078e02f0 */
[----:B------:R4:W-:Y:S04]  /*62570*/  LDGSTS.E [R11+-0x3bff8], desc[UR60][R40.64], !P5 ;  /* 0xc4008000280b7fae */ /* 0x0009e8000e92187c */
[----:B------:R1:W-:Y:S04]  /*62580*/  LDGSTS.E [R252+-0x37ff8], desc[UR60][R38.64], !P5 ;  /* 0xc800800026fc7fae */ /* 0x0003e8000e92187c */
[----:B------:R1:W-:Y:S04]  /*62590*/  STL.64 [R1+0x2c8], R240 ;  /* 0x0002c8f001007387 */ /* 0x0003e80000100a00 */
[----:B------:R-:W-:Y:S01]  /*625a0*/  LDGSTS.E [R47+-0x33ff8], desc[UR60][R240.64], !P5 ;  /* 0xcc008000f02f7fae */ /* 0x000fe2000e92187c */
[----:B------:R-:W-:Y:S01]  /*625b0*/  VIADD R46, R10, 0xfffffe47 ;  /* 0xfffffe470a2e7836 */ /* 0x000fe20000000000 */
[----:B------:R-:W-:-:S04]  /*625c0*/  IADD3 R10, R14, 0x100000, RZ ;  /* 0x001000000e0a7810 */ /* 0x000fc80007ffe0ff */
[----:B------:R-:W-:Y:S01]  /*625d0*/  ISETP.GE.U32.AND P5, PT, R46, 0x7ffffdc8, PT ;  /* 0x7ffffdc82e00780c */ /* 0x000fe20003fa6070 */
[----:B----4-:R-:W4:Y:S01]  /*625e0*/  LDC R11, c[0x0][0x230] ;  /* 0x00008c00ff0b7b82 */ /* 0x010f220000000800 */
[----:B------:R-:W-:-:S04]  /*625f0*/  IMAD.WIDE R44, R5, 0x4, R44 ;  /* 0x00000004052c7825 */ /* 0x000fc800078e022c */
[----:B------:R-:W-:-:S04]  /*62600*/  IMAD.WIDE R40, R5, 0x4, R242 ;  /* 0x0000000405287825 */ /* 0x000fc800078e02f2 */
[C---:B-1----:R-:W-:Y:S01]  /*62610*/  IMAD.WIDE R38, R5.reuse, 0x4, R246 ;  /* 0x0000000405267825 */ /* 0x042fe200078e02f6 */
[----:B------:R1:W-:Y:S04]  /*62620*/  STL.64 [R1+0x2c0], R44 ;  /* 0x0002c02c01007387 */ /* 0x0003e80000100a00 */
[----:B------:R4:W-:Y:S04]  /*62630*/  STL.64 [R1+0x2b8], R40 ;  /* 0x0002b82801007387 */ /* 0x0009e80000100a00 */
[----:B------:R-:W4:Y:S04]  /*62640*/  LDL.LU.64 R240, [R1+0x2090] ;  /* 0x0020900001f07983 */ /* 0x000f280000300a00 */
[----:B------:R4:W-:Y:S04]  /*62650*/  STL.64 [R1+0x2b0], R38 ;  /* 0x0002b02601007387 */ /* 0x0009e80000100a00 */
[----:B------:R-:W-:Y:S04]  /*62660*/  LDGSTS.E [R13+-0x3fff4], desc[UR60][R44.64], !P6 ;  /* 0xc000c0002c0d7fae */ /* 0x000fe8000f12187c */
[----:B------:R4:W-:Y:S04]  /*62670*/  LDGSTS.E [R10+-0x3bff4], desc[UR60][R40.64], !P6 ;  /* 0xc400c000280a7fae */ /* 0x0009e8000f12187c */
[----:B------:R4:W-:Y:S04]  /*62680*/  LDGSTS.E [R252+-0x37ff4], desc[UR60][R38.64], !P6 ;  /* 0xc800c00026fc7fae */ /* 0x0009e8000f12187c */
[----:B-1----:R-:W4:Y:S04]  /*62690*/  LDL.LU.64 R44, [R1+0x2088] ;  /* 0x00208800012c7983 */ /* 0x002f280000300a00 */
[----:B------:R-:W4:Y:S04]  /*626a0*/  LDL.LU.64 R242, [R1+0x2080] ;  /* 0x0020800001f27983 */ /* 0x000f280000300a00 */
[----:B------:R-:W4:Y:S01]  /*626b0*/  LDL.LU.64 R246, [R1+0x2078] ;  /* 0x0020780001f67983 */ /* 0x000f220000300a00 */
[----:B--2---:R-:W-:-:S04]  /*626c0*/  IMAD.WIDE R244, R5, 0x4, R244 ;  /* 0x0000000405f47825 */ /* 0x004fc800078e02f4 */
[----:B---3--:R-:W-:-:S04]  /*626d0*/  IMAD.WIDE R42, R5, 0x4, R42 ;  /* 0x00000004052a7825 */ /* 0x008fc800078e022a */
[----:B----4-:R-:W-:-:S04]  /*626e0*/  IMAD.WIDE R40, R5, 0x4, R250 ;  /* 0x0000000405287825 */ /* 0x010fc800078e02fa */
[----:B------:R-:W-:-:S04]  /*626f0*/  IMAD.WIDE R38, R5, 0x4, R248 ;  /* 0x0000000405267825 */ /* 0x000fc800078e02f8 */
[----:B------:R-:W-:Y:S01]  /*62700*/  VIADD R46, R6, 0xfffffe46 ;  /* 0xfffffe46062e7836 */ /* 0x000fe20000000000 */
[----:B------:R1:W-:Y:S04]  /*62710*/  STL.64 [R1+0x2a8], R244 ;  /* 0x0002a8f401007387 */ /* 0x0003e80000100a00 */
[----:B------:R2:W-:Y:S04]  /*62720*/  STL.64 [R1+0xa0], R42 ;  /* 0x0000a02a01007387 */ /* 0x0005e80000100a00 */
[----:B------:R-:W-:Y:S04]  /*62730*/  LDGSTS.E [R47+-0x33ff4], desc[UR60][R244.64], !P6 ;  /* 0xcc00c000f42f7fae */ /* 0x000fe8000f12187c */
[----:B------:R3:W-:Y:S04]  /*62740*/  STL.64 [R1+0x98], R40 ;  /* 0x0000982801007387 */ /* 0x0007e80000100a00 */
[----:B------:R-:W-:Y:S01]  /*62750*/  LDGSTS.E [R13+-0x30000], desc[UR60][R42.64], !P5 ;  /* 0xd00000002a0d7fae */ /* 0x000fe2000e92187c */
[----:B------:R-:W4:Y:S03]  /*62760*/  LDC R10, c[0x0][0x230] ;  /* 0x00008c00ff0a7b82 */ /* 0x000f260000000800 */
[----:B-1----:R-:W4:Y:S04]  /*62770*/  LDL.LU.64 R244, [R1+0x2070] ;  /* 0x0020700001f47983 */ /* 0x002f280000300a00 */
[----:B------:R1:W-:Y:S04]  /*62780*/  STL.64 [R1+0x90], R38 ;  /* 0x0000902601007387 */ /* 0x0003e80000100a00 */
[----:B--2---:R-:W2:Y:S04]  /*62790*/  LDL.LU.64 R42, [R1+0x2068] ;  /* 0x00206800012a7983 */ /* 0x004ea80000300a00 */
[----:B------:R-:W2:Y:S04]  /*627a0*/  LDL.LU.64 R250, [R1+0x2060] ;  /* 0x0020600001fa7983 */ /* 0x000ea80000300a00 */
[----:B------:R-:W2:Y:S01]  /*627b0*/  LDL.LU.64 R248, [R1+0x2058] ;  /* 0x0020580001f87983 */ /* 0x000ea20000300a00 */
[----:B------:R-:W-:-:S02]  /*627c0*/  IADD3 R6, R14, 0x100000, RZ ;  /* 0x001000000e067810 */ /* 0x000fc40007ffe0ff */
[----:B------:R-:W-:-:S03]  /*627d0*/  ISETP.GE.U32.AND P6, PT, R46, 0x7ffffdc7, PT ;  /* 0x7ffffdc72e00780c */ /* 0x000fc60003fc6070 */
[----:B------:R3:W-:Y:S04]  /*627e0*/  LDGSTS.E [R6+-0x2c000], desc[UR60][R40.64], !P5 ;  /* 0xd400000028067fae */ /* 0x0007e8000e92187c */
[----:B------:R1:W-:Y:S01]  /*627f0*/  LDGSTS.E [R252+-0x28000], desc[UR60][R38.64], !P5 ;  /* 0xd800000026fc7fae */ /* 0x0003e2000e92187c */
[----:B------:R-:W-:Y:S01]  /*62800*/  VIADD R46, R11, 0xfffffe45 ;  /* 0xfffffe450b2e7836 */ /* 0x000fe20000000000 */
[----:B------:R-:W-:Y:S01]  /*62810*/  IADD3 R11, R14, 0x100000, RZ ;  /* 0x001000000e0b7810 */ /* 0x000fe20007ffe0ff */
[----:B---3--:R-:W3:Y:S01]  /*62820*/  LDC R6, c[0x0][0x230] ;  /* 0x00008c00ff067b82 */ /* 0x008ee20000000800 */
[----:B------:R-:W-:-:S05]  /*62830*/  IMAD.WIDE R240, R5, 0x4, R240 ;  /* 0x0000000405f07825 */ /* 0x000fca00078e02f0 */
[----:B------:R3:W-:Y:S04]  /*62840*/  STL.64 [R1+0x88], R240 ;  /* 0x000088f001007387 */ /* 0x0007e80000100a00 */
[----:B------:R-:W-:Y:S01]  /*62850*/  LDGSTS.E [R47+-0x24000], desc[UR60][R240.64], !P5 ;  /* 0xdc000000f02f7fae */ /* 0x000fe2000e92187c */
[----:B------:R-:W-:-:S04]  /*62860*/  IMAD.WIDE R44, R5, 0x4, R44 ;  /* 0x00000004052c7825 */ /* 0x000fc800078e022c */
[----:B------:R-:W-:-:S04]  /*62870*/  IMAD.WIDE R40, R5, 0x4, R242 ;  /* 0x0000000405287825 */ /* 0x000fc800078e02f2 */
[----:B-1----:R-:W-:Y:S01]  /*62880*/  IMAD.WIDE R38, R5, 0x4, R246 ;  /* 0x0000000405267825 */ /* 0x002fe200078e02f6 */
[----:B------:R1:W-:Y:S04]  /*62890*/  STL.64 [R1+0x80], R44 ;  /* 0x0000802c01007387 */ /* 0x0003e80000100a00 */
[----:B------:R2:W-:Y:S04]  /*628a0*/  STL.64 [R1+0x78], R40 ;  /* 0x0000782801007387 */ /* 0x0005e80000100a00 */
[----:B---3--:R-:W3:Y:S04]  /*628b0*/  LDL.LU.64 R240, [R1+0x2050] ;  /* 0x0020500001f07983 */ /* 0x008ee80000300a00 */
[----:B------:R2:W-:Y:S04]  /*628c0*/  STL.64 [R1+0x70], R38 ;  /* 0x0000702601007387 */ /* 0x0005e80000100a00 */
[----:B------:R-:W-:Y:S01]  /*628d0*/  LDGSTS.E [R13+-0x2fffc], desc[UR60][R44.64], !P6 ;  /* 0xd00040002c0d7fae */ /* 0x000fe2000f12187c */
[----:B------:R-:W-:-:S03]  /*628e0*/  ISETP.GE.U32.AND P5, PT, R46, 0x7ffffdc6, PT ;  /* 0x7ffffdc62e00780c */ /* 0x000fc60003fa6070 */
[----:B------:R2:W-:Y:S04]  /*628f0*/  LDGSTS.E [R11+-0x2bffc], desc[UR60][R40.64], !P6 ;  /* 0xd4004000280b7fae */ /* 0x0005e8000f12187c */
[----:B------:R2:W-:Y:S04]  /*62900*/  LDGSTS.E [R252+-0x27ffc], desc[UR60][R38.64], !P6 ;  /* 0xd800400026fc7fae */ /* 0x0005e8000f12187c */
[----:B-1----:R-:W3:Y:S04]  /*62910*/  LDL.LU.64 R44, [R1+0x2048] ;  /* 0x00204800012c7983 */ /* 0x002ee80000300a00 */
[----:B------:R-:W3:Y:S04]  /*62920*/  LDL.LU.64 R242, [R1+0x2040] ;  /* 0x0020400001f27983 */ /* 0x000ee80000300a00 */
[----:B------:R-:W3:Y:S01]  /*62930*/  LDL.LU.64 R246, [R1+0x2038] ;  /* 0x0020380001f67983 */ /* 0x000ee20000300a00 */
[----:B----4-:R-:W-:-:S04]  /*62940*/  IMAD.WIDE R244, R5, 0x4, R244 ;  /* 0x0000000405f47825 */ /* 0x010fc800078e02f4 */
[----:B--2---:R-:W-:-:S04]  /*62950*/  IMAD.WIDE R42, R5, 0x4, R42 ;  /* 0x00000004052a7825 */ /* 0x004fc800078e022a */
[----:B------:R-:W-:-:S04]  /*62960*/  IMAD.WIDE R40, R5, 0x4, R250 ;  /* 0x0000000405287825 */ /* 0x000fc800078e02fa */
        /* <DEDUP_REMOVED lines=19> */
[----:B-1----:R-:W1:Y:S01]  /*62aa0*/  LDC R10, c[0x0][0x230] ;  /* 0x00008c00ff0a7b82 */ /* 0x002e620000000800 */
[----:B---3--:R-:W-:-:S05]  /*62ab0*/  IMAD.WIDE R240, R5, 0x4, R240 ;  /* 0x0000000405f07825 */ /* 0x008fca00078e02f0 */
[----:B------:R3:W-:Y:S04]  /*62ac0*/  STL.64 [R1+0xe68], R240 ;  /* 0x000e68f001007387 */ /* 0x0007e80000100a00 */
[----:B------:R-:W-:Y:S01]  /*62ad0*/  LDGSTS.E [R47+-0x23ff8], desc[UR60][R240.64], !P5 ;  /* 0xdc008000f02f7fae */ /* 0x000fe2000e92187c */
[----:B------:R-:W-:-:S04]  /*62ae0*/  IMAD.WIDE R44, R5, 0x4, R44 ;  /* 0x00000004052c7825 */ /* 0x000fc800078e022c */
[----:B----4-:R-:W-:-:S04]  /*62af0*/  IMAD.WIDE R40, R5, 0x4, R242 ;  /* 0x0000000405287825 */ /* 0x010fc800078e02f2 */
[----:B------:R-:W-:Y:S01]  /*62b00*/  IMAD.WIDE R38, R5, 0x4, R246 ;  /* 0x0000000405267825 */ /* 0x000fe200078e02f6 */
        /* <DEDUP_REMOVED lines=8> */
[----:B----4-:R-:W4:Y:S04]  /*62b90*/  LDL.LU.64 R44, [R1+0x1e48] ;  /* 0x001e4800012c7983 */ /* 0x010f280000300a00 */
[----:B------:R-:W4:Y:S04]  /*62ba0*/  LDL.LU.64 R242, [R1+0x1e40] ;  /* 0x001e400001f27983 */ /* 0x000f280000300a00 */
[----:B------:R-:W4:Y:S01]  /*62bb0*/  LDL.LU.64 R246, [R1+0x1e38] ;  /* 0x001e380001f67983 */ /* 0x000f220000300a00 */
[----:B------:R-:W-:-:S04]  /*62bc0*/  IMAD.WIDE R244, R5, 0x4, R244 ;  /* 0x0000000405f47825 */ /* 0x000fc800078e02f4 */
[----:B--2---:R-:W-:-:S04]  /*62bd0*/  IMAD.WIDE R42, R5, 0x4, R42 ;  /* 0x00000004052a7825 */ /* 0x004fc800078e022a */
[----:B-1----:R-:W-:-:S04]  /*62be0*/  IMAD.WIDE R40, R5, 0x4, R250 ;  /* 0x0000000405287825 */ /* 0x002fc800078e02fa */
        /* <DEDUP_REMOVED lines=23> */
[----:B----4-:R-:W-:-:S04]  /*62d60*/  IMAD.WIDE R44, R5, 0x4, R44 ;  /* 0x00000004052c7825 */ /* 0x010fc800078e022c */
[----:B------:R-:W-:-:S04]  /*62d70*/  IMAD.WIDE R40, R5, 0x4, R242 ;  /* 0x0000000405287825 */ /* 0x000fc800078e02f2 */
        /* <DEDUP_REMOVED lines=134> */
[----:B-1----:R-:W-:Y:S01]  /*635e0*/  IMAD.WIDE R40, R5, 0x4, R250 ;  /* 0x0000000405287825 */ /* 0x002fe200078e02fa */
[----:B------:R-:W-:-:S03]  /*635f0*/  IADD3 R13, R16, 0x100000, RZ ;  /* 0x00100000100d7810 */ /* 0x000fc60007ffe0ff */
[----:B------:R-:W-:Y:S01]  /*63600*/  IMAD.WIDE R38, R5, 0x4, R248 ;  /* 0x0000000405267825 */ /* 0x000fe200078e02f8 */
[----:B------:R1:W-:Y:S04]  /*63610*/  STL.64 [R1+0x11d0], R244 ;  /* 0x0011d0f401007387 */ /* 0x0003e80000100a00 */
[----:B------:R2:W-:Y:S04]  /*63620*/  STL.64 [R1+0x11e8], R42 ;  /* 0x0011e82a01007387 */ /* 0x0005e80000100a00 */
[----:B------:R2:W-:Y:S04]  /*63630*/  LDGSTS.E [R47+-0x3ff4], desc[UR60][R244.64], !P6 ;  /* 0xfc00c000f42f7fae */ /* 0x0005e8000f12187c */
[----:B------:R4:W-:Y:S04]  /*63640*/  STL.64 [R1+0x1200], R40 ;  /* 0x0012002801007387 */ /* 0x0009e80000100a00 */
[----:B------:R-:W-:Y:S01]  /*63650*/  LDGSTS.E [R13+-0x40000], desc[UR60][R42.64], !P5 ;  /* 0xc00000002a0d7fae */ /* 0x000fe2000e92187c */
[----:B------:R-:W-:Y:S01]  /*63660*/  VIADD R46, R6, 0xfffffe62 ;  /* 0xfffffe62062e7836 */ /* 0x000fe20000000000 */
[----:B------:R-:W4:Y:S02]  /*63670*/  LDC R10, c[0x0][0x230] ;  /* 0x00008c00ff0a7b82 */ /* 0x000f240000000800 */
[----:B-1----:R-:W4:Y:S04]  /*63680*/  LDL.LU.64 R244, [R1+0x2170] ;  /* 0x0021700001f47983 */ /* 0x002f280000300a00 */
[----:B------:R1:W-:Y:S04]  /*63690*/  STL.64 [R1+0x1218], R38 ;  /* 0x0012182601007387 */ /* 0x0003e80000100a00 */
[----:B--2---:R-:W2:Y:S04]  /*636a0*/  LDL.LU.64 R42, [R1+0x2168] ;  /* 0x00216800012a7983 */ /* 0x004ea80000300a00 */
[----:B------:R-:W2:Y:S04]  /*636b0*/  LDL.LU.64 R250, [R1+0x2160] ;  /* 0x0021600001fa7983 */ /* 0x000ea80000300a00 */
[----:B------:R-:W2:Y:S01]  /*636c0*/  LDL.LU.64 R248, [R1+0x2158] ;  /* 0x0021580001f87983 */ /* 0x000ea20000300a00 */
[----:B------:R-:W-:Y:S01]  /*636d0*/  VIADD R6, R16, 0x100000 ;  /* 0x0010000010067836 */ /* 0x000fe20000000000 */
[----:B------:R-:W-:-:S02]  /*636e0*/  ISETP.GE.U32.AND P6, PT, R46, 0x7ffffde3, PT ;  /* 0x7ffffde32e00780c */ /* 0x000fc40003fc6070 */
[C---:B------:R-:W-:Y:S02]  /*636f0*/  IADD3 R252, R16.reuse, 0x100000, RZ ;  /* 0x0010000010fc7810 */ /* 0x040fe40007ffe0ff */
[C---:B------:R-:W-:Y:S01]  /*63700*/  IADD3 R47, R16.reuse, 0x100000, RZ ;  /* 0x00100000102f7810 */ /* 0x040fe20007ffe0ff */
[----:B------:R1:W-:Y:S04]  /*63710*/  LDGSTS.E [R6+-0x3c000], desc[UR60][R40.64], !P5 ;  /* 0xc400000028067fae */ /* 0x0003e8000e92187c */
[----:B------:R4:W-:Y:S01]  /*63720*/  LDGSTS.E [R252+-0x38000], desc[UR60][R38.64], !P5 ;  /* 0xc800000026fc7fae */ /* 0x0009e2000e92187c */
[----:B------:R-:W-:Y:S02]  /*63730*/  VIADD R46, R11, 0xfffffe61 ;  /* 0xfffffe610b2e7836 */ /* 0x000fe40000000000 */
[----:B------:R-:W-:Y:S01]  /*63740*/  VIADD R11, R16, 0x100000 ;  /* 0x00100000100b7836 */ /* 0x000fe20000000000 */
        /* <DEDUP_REMOVED lines=21> */
[----:B------:R-:W-:Y:S01]  /*638a0*/  IMAD.WIDE R38, R5, 0x4, R248 ;  /* 0x0000000405267825 */ /* 0x000fe200078e02f8 */
[----:B------:R-:W-:Y:S01]  /*638b0*/  IADD3 R46, R10, -0x1a0, RZ ;  /* 0xfffffe600a2e7810 */ /* 0x000fe20007ffe0ff */
        /* <DEDUP_REMOVED lines=11> */
[----:B------:R-:W-:Y:S01]  /*63970*/  VIADD R10, R16, 0x100000 ;  /* 0x00100000100a7836 */ /* 0x000fe20000000000 */
[----:B------:R-:W-:-:S04]  /*63980*/  ISETP.GE.U32.AND P6, PT, R46, 0x7ffffde1, PT ;  /* 0x7ffffde12e00780c */ /* 0x000fc80003fc6070 */
[----:B------:R1:W-:Y:S04]  /*63990*/  LDGSTS.E [R10+-0x3bff8], desc[UR60][R40.64], !P5 ;  /* 0xc4008000280a7fae */ /* 0x0003e8000e92187c */
[----:B------:R4:W-:Y:S01]  /*639a0*/  LDGSTS.E [R252+-0x37ff8], desc[UR60][R38.64], !P5 ;  /* 0xc800800026fc7fae */ /* 0x0009e2000e92187c */
[----:B------:R-:W-:Y:S01]  /*639b0*/  IADD3 R46, R6, -0x1bd, RZ ;  /* 0xfffffe43062e7810 */ /* 0x000fe20007ffe0ff */
        /* <DEDUP_REMOVED lines=36> */
[----:B------:R-:W-:-:S02]  /*63c00*/  ISETP.GE.U32.AND P6, PT, R46, 0x7ffffdc3, PT ;  /* 0x7ffffdc32e00780c */ /* 0x000fc40003fc6070 */
[----:B------:R-:W-:Y:S02]  /*63c10*/  IADD3 R46, R10, -0x1bf, RZ ;  /* 0xfffffe410a2e7810 */ /* 0x000fe40007ffe0ff */
[----:B------:R1:W-:Y:S04]  /*63c20*/  LDGSTS.E [R11+-0x2c000], desc[UR60][R40.64], !P5 ;  /* 0xd4000000280b7fae */ /* 0x0003e8000e92187c */
[----:B------:R4:W-:Y:S01]  /*63c30*/  LDGSTS.E [R252+-0x28000], desc[UR60][R38.64], !P5 ;  /* 0xd800000026fc7fae */ /* 0x0009e2000e92187c */
[----:B------:R-:W-:Y:S01]  /*63c40*/  VIADD R10, R16, 0x100000 ;  /* 0x00100000100a7836 */ /* 0x000fe20000000000 */
[----:B-1----:R-:W1:Y:S01]  /*63c50*/  LDC R11, c[0x0][0x230] ;  /* 0x00008c00ff0b7b82 */ /* 0x002e620000000800 */
[----:B---3--:R-:W-:-:S05]  /*63c60*/  IMAD.WIDE R240, R5, 0x4, R240 ;  /* 0x0000000405f07825 */ /* 0x008fca00078e02f0 */
[----:B------:R3:W-:Y:S04]  /*63c70*/  STL.64 [R1+0x1ae0], R240 ;  /* 0x001ae0f001007387 */ /* 0x0007e80000100a00 */
[----:B------:R-:W-:Y:S01]  /*63c80*/  LDGSTS.E [R47+-0x24000], desc[UR60][R240.64], !P5 ;  /* 0xdc000000f02f7fae */ /* 0x000fe2000e92187c */
[----:B------:R-:W-:Y:S01]  /*63c90*/  ISETP.GE.U32.AND P5, PT, R46, 0x7ffffdc2, PT ;  /* 0x7ffffdc22e00780c */ /* 0x000fe20003fa6070 */
[----:B----4-:R-:W-:-:S04]  /*63ca0*/  IMAD.WIDE R44, R5, 0x4, R44 ;  /* 0x00000004052c7825 */ /* 0x010fc800078e022c */
[----:B------:R-:W-:-:S04]  /*63cb0*/  IMAD.WIDE R40, R5, 0x4, R242 ;  /* 0x0000000405287825 */ /* 0x000fc800078e02f2 */
[C---:B------:R-:W-:Y:S01]  /*63cc0*/  IMAD.WIDE R38, R5.reuse, 0x4, R246 ;  /* 0x0000000405267825 */ /* 0x040fe200078e02f6 */
[----:B------:R4:W-:Y:S04]  /*63cd0*/  STL.64 [R1+0x1af0], R44 ;  /* 0x001af02c01007387 */ /* 0x0009e80000100a00 */
[----:B------:R1:W-:Y:S04]  /*63ce0*/  STL.64 [R1+0x1b00], R40 ;  /* 0x001b002801007387 */ /* 0x0003e80000100a00 */
[----:B------:R-:W2:Y:S04]  /*63cf0*/  LDL.LU.64 R46, [R1+0x1f10] ;  /* 0x001f1000012e7983 */ /* 0x000ea80000300a00 */
[----:B------:R1:W-:Y:S04]  /*63d00*/  STL.64 [R1+0x1b10], R38 ;  /* 0x001b102601007387 */ /* 0x0003e80000100a00 */
[----:B---3--:R-:W3:Y:S04]  /*63d10*/  LDL.LU.64 R240, [R1+0x1f08] ;  /* 0x001f080001f07983 */ /* 0x008ee80000300a00 */
[----:B------:R-:W3:Y:S04]  /*63d20*/  LDL.LU.64 R242, [R1+0x1f00] ;  /* 0x001f000001f27983 */ /* 0x000ee80000300a00 */
[----:B------:R-:W3:Y:S04]  /*63d30*/  LDL.LU.64 R246, [R1+0x1ef8] ;  /* 0x001ef80001f67983 */ /* 0x000ee80000300a00 */
[----:B------:R4:W-:Y:S04]  /*63d40*/  LDGSTS.E [R13+-0x2fffc], desc[UR60][R44.64], !P6 ;  /* 0xd00040002c0d7fae */ /* 0x0009e8000f12187c */
[----:B------:R1:W-:Y:S04]  /*63d50*/  LDGSTS.E [R10+-0x2bffc], desc[UR60][R40.64], !P6 ;  /* 0xd4004000280a7fae */ /* 0x0003e8000f12187c */
[----:B------:R1:W-:Y:S01]  /*63d60*/  LDGSTS.E [R252+-0x27ffc], desc[UR60][R38.64], !P6 ;  /* 0xd800400026fc7fae */ /* 0x0003e2000f12187c */
[----:B------:R-:W-:-:S04]  /*63d70*/  IMAD.WIDE R244, R5, 0x4, R244 ;  /* 0x0000000405f47825 */ /* 0x000fc800078e02f4 */
[----:B----4-:R-:W-:Y:S02]  /*63d80*/  VIADD R45, R16, 0x100000 ;  /* 0x00100000102d7836 */ /* 0x010fe40000000000 */
[----:B--2---:R-:W-:-:S04]  /*63d90*/  IMAD.WIDE R42, R5, 0x4, R42 ;  /* 0x00000004052a7825 */ /* 0x004fc800078e022a */
[----:B-1----:R-:W-:Y:S01]  /*63da0*/  IMAD.WIDE R40, R5, 0x4, R250 ;  /* 0x0000000405287825 */ /* 0x002fe200078e02fa */
[----:B------:R-:W-:-:S03]  /*63db0*/  IADD3 R44, R6, -0x1c0, RZ ;  /* 0xfffffe40062c7810 */ /* 0x000fc60007ffe0ff */
[----:B------:R-:W-:Y:S01]  /*63dc0*/  IMAD.WIDE R38, R5, 0x4, R248 ;  /* 0x0000000405267825 */ /* 0x000fe200078e02f8 */
[----:B------:R1:W-:Y:S04]  /*63dd0*/  STL.64 [R1+0x1b20], R244 ;  /* 0x001b20f401007387 */ /* 0x0003e80000100a00 */
[----:B------:R-:W-:Y:S04]  /*63de0*/  LDGSTS.E [R45+-0x23ffc], desc[UR60][R244.64], !P6 ;  /* 0xdc004000f42d7fae */ /* 0x000fe8000f12187c */
[----:B------:R2:W-:Y:S01]  /*63df0*/  STL.64 [R1+0x1b30], R42 ;  /* 0x001b302a01007387 */ /* 0x0005e20000100a00 */
[----:B------:R-:W-:-:S02]  /*63e00*/  ISETP.GE.U32.AND P6, PT, R44, 0x7ffffdc1, PT ;  /* 0x7ffffdc12c00780c */ /* 0x000fc40003fc6070 */
[C---:B------:R-:W-:Y:S01]  /*63e10*/  IADD3 R6, R16.reuse, 0x100000, RZ ;  /* 0x0010000010067810 */ /* 0x040fe20007ffe0ff */
[----:B------:R2:W-:Y:S01]  /*63e20*/  LDGSTS.E [R13+-0x2fff8], desc[UR60][R42.64], !P5 ;  /* 0xd00080002a0d7fae */ /* 0x0005e2000e92187c */
[----:B------:R-:W4:Y:S03]  /*63e30*/  LDC R10, c[0x0][0x230] ;  /* 0x00008c00ff0a7b82 */ /* 0x000f260000000800 */
[----:B------:R2:W-:Y:S04]  /*63e40*/  LDGSTS.E [R6+-0x2bff8], desc[UR60][R40.64], !P5 ;  /* 0xd400800028067fae */ /* 0x0005e8000e92187c */
[----:B------:R3:W-:Y:S04]  /*63e50*/  LDGSTS.E [R252+-0x27ff8], desc[UR60][R38.64], !P5 ;  /* 0xd800800026fc7fae */ /* 0x0007e8000e92187c */
[----:B-1----:R-:W4:Y:S04]  /*63e60*/  LDL.LU.64 R244, [R1+0x1ef0] ;  /* 0x001ef00001f47983 */ /* 0x002f280000300a00 */
[----:B------:R1:W-:Y:S04]  /*63e70*/  STL.64 [R1+0x1b40], R40 ;  /* 0x001b402801007387 */ /* 0x0003e80000100a00 */
[----:B------:R1:W-:Y:S04]  /*63e80*/  STL.64 [R1+0x1b50], R38 ;  /* 0x001b502601007387 */ /* 0x0003e80000100a00 */
[----:B------:R-:W4:Y:S04]  /*63e90*/  LDL.LU.64 R44, [R1+0x1d68] ;  /* 0x001d6800012c7983 */ /* 0x000f280000300a00 */
[----:B------:R-:W4:Y:S04]  /*63ea0*/  LDL.LU.64 R250, [R1+0x1d60] ;  /* 0x001d600001fa7983 */ /* 0x000f280000300a00 */
[----:B------:R-:W4:Y:S01]  /*63eb0*/  LDL.LU.64 R248, [R1+0x1d58] ;  /* 0x001d580001f87983 */ /* 0x000f220000300a00 */
[----:B--2---:R-:W-:Y:S01]  /*63ec0*/  IADD3 R43, R16, 0x100000, RZ ;  /* 0x00100000102b7810 */ /* 0x004fe20007ffe0ff */
[----:B------:R-:W-:-:S02]  /*63ed0*/  VIADD R42, R11, 0xfffffe23 ;  /* 0xfffffe230b2a7836 */ /* 0x000fc40000000000 */
[----:B------:R-:W-:Y:S01]  /*63ee0*/  VIADD R11, R16, 0x100000 ;  /* 0x00100000100b7836 */ /* 0x000fe20000000000 */
[----:B------:R-:W2:Y:S01]  /*63ef0*/  LDC R6, c[0x0][0x230] ;  /* 0x00008c00ff067b82 */ /* 0x000ea20000000800 */
[----:B------:R-:W-:-:S04]  /*63f00*/  IMAD.WIDE R46, R5, 0x4, R46 ;  /* 0x00000004052e7825 */ /* 0x000fc800078e022e */
[----:B---3--:R-:W-:-:S04]  /*63f10*/  IMAD.WIDE R240, R5, 0x4, R240 ;  /* 0x0000000405f07825 */ /* 0x008fc800078e02f0 */
[----:B-1----:R-:W-:-:S04]  /*63f20*/  IMAD.WIDE R40, R5, 0x4, R242 ;  /* 0x0000000405287825 */ /* 0x002fc800078e02f2 */
[----:B------:R-:W-:Y:S01]  /*63f30*/  IMAD.WIDE R38, R5, 0x4, R246 ;  /* 0x0000000405267825 */ /* 0x000fe200078e02f6 */
[----:B------:R1:W-:Y:S04]  /*63f40*/  STL.64 [R1+0x1b60], R46 ;  /* 0x001b602e01007387 */ /* 0x0003e80000100a00 */
[----:B------:R-:W-:Y:S04]  /*63f50*/  LDGSTS.E [R43+-0x23ff8], desc[UR60][R46.64], !P5 ;  /* 0xdc0080002e2b7fae */ /* 0x000fe8000e92187c */
[----:B------:R3:W-:Y:S01]  /*63f60*/  STL.64 [R1+0x1b70], R240 ;  /* 0x001b70f001007387 */ /* 0x0007e20000100a00 */
[----:B------:R-:W-:-:S03]  /*63f70*/  ISETP.GE.U32.AND P5, PT, R42, 0x7ffffda4, PT ;  /* 0x7ffffda42a00780c */ /* 0x000fc60003fa6070 */
[----:B------:R3:W-:Y:S04]  /*63f80*/  LDGSTS.E [R13+-0x2fff4], desc[UR60][R240.64], !P6 ;  /* 0xd000c000f00d7fae */ /* 0x0007e8000f12187c */
[----:B------:R2:W-:Y:S04]  /*63f90*/  LDGSTS.E [R11+-0x2bff4], desc[UR60][R40.64], !P6 ;  /* 0xd400c000280b7fae */ /* 0x0005e8000f12187c */
[----:B------:R2:W-:Y:S04]  /*63fa0*/  LDGSTS.E [R252+-0x27ff4], desc[UR60][R38.64], !P6 ;  /* 0xd800c00026fc7fae */ /* 0x0005e8000f12187c */
[----:B-1----:R-:W2:Y:S04]  /*63fb0*/  LDL.LU.64 R46, [R1+0x1d50] ;  /* 0x001d5000012e7983 */ /* 0x002ea80000300a00 */
[----:B------:R2:W-:Y:S04]  /*63fc0*/  STL.64 [R1+0x1b80], R40 ;  /* 0x001b802801007387 */ /* 0x0005e80000100a00 */
[----:B------:R1:W-:Y:S04]  /*63fd0*/  STL.64 [R1+0x1b90], R38 ;  /* 0x001b902601007387 */ /* 0x0003e80000100a00 */
[----:B------:R-:W2:Y:S04]  /*63fe0*/  LDL.LU.64 R42, [R1+0x1d48] ;  /* 0x001d4800012a7983 */ /* 0x000ea80000300a00 */
[----:B------:R-:W2:Y:S04]  /*63ff0*/  LDL.LU.64 R242, [R1+0x1d40] ;  /* 0x001d400001f27983 */ /* 0x000ea80000300a00 */
[----:B------:R-:W2:Y:S01]  /*64000*/  LDL.LU.64 R246, [R1+0x1d38] ;  /* 0x001d380001f67983 */ /* 0x000ea20000300a00 */
[----:B---3--:R-:W-:Y:S01]  /*64010*/  VIADD R240, R16, 0x100000 ;  /* 0x0010000010f07836 */ /* 0x008fe20000000000 */
[----:B----4-:R-:W-:-:S02]  /*64020*/  IADD3 R13, R10, -0x1de, RZ ;  /* 0xfffffe220a0d7810 */ /* 0x010fc40007ffe0ff */
[----:B------:R-:W-:Y:S01]  /*64030*/  IADD3 R10, R16, 0x100000, RZ ;  /* 0x00100000100a7810 */ /* 0x000fe20007ffe0ff */
[----:B------:R-:W-:-:S04]  /*64040*/  IMAD.WIDE R244, R5, 0x4, R244 ;  /* 0x0000000405f47825 */ /* 0x000fc800078e02f4 */
[----:B------:R-:W-:-:S04]  /*64050*/  IMAD.WIDE R44, R5, 0x4, R44 ;  /* 0x00000004052c7825 */ /* 0x000fc800078e022c */
[----:B--2---:R-:W-:-:S04]  /*64060*/  IMAD.WIDE R40, R5, 0x4, R250 ;  /* 0x0000000405287825 */ /* 0x004fc800078e02fa */
[----:B-1----:R-:W-:Y:S01]  /*64070*/  IMAD.WIDE R38, R5, 0x4, R248 ;  /* 0x0000000405267825 */ /* 0x002fe200078e02f8 */
[----:B------:R1:W-:Y:S04]  /*64080*/  STL.64 [R1+0x1ba0], R244 ;  /* 0x001ba0f401007387 */ /* 0x0003e80000100a00 */
[----:B------:R2:W-:Y:S04]  /*64090*/  STL.64 [R1+0x1bb0], R44 ;  /* 0x001bb02c01007387 */ /* 0x0005e80000100a00 */
[----:B------:R3:W-:Y:S04]  /*640a0*/  STL.64 [R1+0x1bc0], R40 ;  /* 0x001bc02801007387 */ /* 0x0007e80000100a00 */
[----:B------:R4:W-:Y:S04]  /*640b0*/  STL.64 [R1+0x1bd0], R38 ;  /* 0x001bd02601007387 */ /* 0x0009e80000100a00 */
[----:B------:R-:W-:Y:S04]  /*640c0*/  LDGSTS.E [R240+-0x23ff4], desc[UR60][R244.64], !P6 ;  /* 0xdc00c000f4f07fae */ /* 0x000fe8000f12187c */
[----:B------:R-:W4:Y:S04]  /*640d0*/  LDL.LU.64 R248, [R1+0x1d30] ;  /* 0x001d300001f87983 */ /* 0x000f280000300a00 */
[----:B------:R2:W-:Y:S04]  /*640e0*/  LDGSTS.E [R11+-0x20000], desc[UR60][R44.64], !P5 ;  /* 0xe00000002c0b7fae */ /* 0x0005e8000e92187c */
[----:B------:R3:W-:Y:S01]  /*640f0*/  LDGSTS.E [R10+-0x1c000], desc[UR60][R40.64], !P5 ;  /* 0xe4000000280a7fae */ /* 0x0007e2000e92187c */
[----:B------:R-:W-:-:S03]  /*64100*/  ISETP.GE.U32.AND P6, PT, R13, 0x7ffffda3, PT ;  /* 0x7ffffda30d00780c */ /* 0x000fc60003fc6070 */
[----:B------:R4:W-:Y:S04]  /*64110*/  LDGSTS.E [R252+-0x18000], desc[UR60][R38.64], !P5 ;  /* 0xe800000026fc7fae */ /* 0x0009e8000e92187c */
[----:B-1----:R-:W4:Y:S04]  /*64120*/  LDL.LU.64 R244, [R1+0x1d28] ;  /* 0x001d280001f47983 */ /* 0x002f280000300a00 */
[----:B------:R-:W4:Y:S04]  /*64130*/  LDL.LU.64 R240, [R1+0x1d20] ;  /* 0x001d200001f07983 */ /* 0x000f280000300a00 */
[----:B------:R-:W4:Y:S04]  /*64140*/  LDL.LU.64 R250, [R1+0x1d18] ;  /* 0x001d180001fa7983 */ /* 0x000f280000300a00 */
[----:B------:R-:W4:Y:S01]  /*64150*/  LDL.LU.64 R10, [R1+0x1d10] ;  /* 0x001d1000010a7983 */ /* 0x000f220000300a00 */
[----:B--2---:R-:W-:Y:S01]  /*64160*/  IADD3 R45, R16, 0x100000, RZ ;  /* 0x00100000102d7810 */ /* 0x004fe20007ffe0ff */
[----:B------:R-:W-:-:S02]  /*64170*/  VIADD R44, R6, 0xfffffe21 ;  /* 0xfffffe21062c7836 */ /* 0x000fc40000000000 */
[C---:B------:R-:W-:Y:S01]  /*64180*/  VIADD R13, R16.reuse, 0x100000 ;  /* 0x00100000100d7836 */ /* 0x040fe20000000000 */
[----:B------:R-:W-:Y:S01]  /*64190*/  IADD3 R6, R16, 0x100000, RZ ;  /* 0x0010000010067810 */ /* 0x000fe20007ffe0ff */
[----:B------:R-:W-:-:S04]  /*641a0*/  IMAD.WIDE R46, R5, 0x4, R46 ;  /* 0x00000004052e7825 */ /* 0x000fc800078e022e */
[----:B------:R-:W-:-:S04]  /*641b0*/  IMAD.WIDE R42, R5, 0x4, R42 ;  /* 0x00000004052a7825 */ /* 0x000fc800078e022a */
[----:B---3--:R-:W-:-:S04]  /*641c0*/  IMAD.WIDE R40, R5, 0x4, R242 ;  /* 0x0000000405287825 */ /* 0x008fc800078e02f2 */
[----:B----4-:R-:W-:Y:S01]  /*641d0*/  IMAD.WIDE R38, R5, 0x4, R246 ;  /* 0x0000000405267825 */ /* 0x010fe200078e02f6 */
[----:B------:R1:W-:Y:S04]  /*641e0*/  STL.64 [R1+0x1be0], R46 ;  /* 0x001be02e01007387 */ /* 0x0003e80000100a00 */
[----:B------:R2:W-:Y:S04]  /*641f0*/  STL.64 [R1+0x1bf0], R42 ;  /* 0x001bf02a01007387 */ /* 0x0005e80000100a00 */
[----:B------:R-:W-:Y:S04]  /*64200*/  STL.64 [R1+0x1c00], R40 ;  /* 0x001c002801007387 */ /* 0x000fe80000100a00 */
[----:B------:R3:W-:Y:S04]  /*64210*/  STL.64 [R1+0x1c10], R38 ;  /* 0x001c102601007387 */ /* 0x0007e80000100a00 */
[----:B------:R-:W-:Y:S04]  /*64220*/  LDGSTS.E [R45+-0x14000], desc[UR60][R46.64], !P5 ;  /* 0xec0000002e2d7fae */ /* 0x000fe8000e92187c */
[----:B------:R-:W4:Y:S04]  /*64230*/  LDL.LU.64 R246, [R1+0x1d08] ;  /* 0x001d080001f67983 */ /* 0x000f280000300a00 */
[----:B------:R-:W-:Y:S01]  /*64240*/  LDGSTS.E [R13+-0x1fffc], desc[UR60][R42.64], !P6 ;  /* 0xe00040002a0d7fae */ /* 0x000fe2000f12187c */
[----:B------:R-:W-:-:S03]  /*64250*/  ISETP.GE.U32.AND P5, PT, R44, 0x7ffffda2, PT ;  /* 0x7ffffda22c00780c */ /* 0x000fc60003fa6070 */
[----:B------:R3:W-:Y:S04]  /*64260*/  LDGSTS.E [R6+-0x1bffc], desc[UR60][R40.64], !P6 ;  /* 0xe400400028067fae */ /* 0x0007e8000f12187c */
[----:B------:R-:W-:Y:S04]  /*64270*/  LDGSTS.E [R252+-0x17ffc], desc[UR60][R38.64], !P6 ;  /* 0xe800400026fc7fae */ /* 0x000fe8000f12187c */
[----:B-1----:R-:W4:Y:S04]  /*64280*/  LDL.LU.64 R46, [R1+0x1d00] ;  /* 0x001d0000012e7983 */ /* 0x002f280000300a00 */
[----:B--2---:R-:W2:Y:S04]  /*64290*/  LDL.LU.64 R42, [R1+0x1cf8] ;  /* 0x001cf800012a7983 */ /* 0x004ea80000300a00 */
[----:B------:R-:W2:Y:S04]  /*642a0*/  LDL.LU.64 R44, [R1+0x1cf0] ;  /* 0x001cf000012c7983 */ /* 0x000ea80000300a00 */
[----:B---3--:R-:W3:Y:S01]  /*642b0*/  LDL.LU.64 R38, [R1+0x22b8] ;  /* 0x0022b80001267983 */ /* 0x008ee20000300a00 */
[----:B------:R-:W-:-:S04]  /*642c0*/  IMAD.WIDE R248, R5, 0x4, R248 ;  /* 0x0000000405f87825 */ /* 0x000fc800078e02f8 */
[C---:B------:R-:W-:Y:S01]  /*642d0*/  VIADD R243, R16.reuse, 0x100000 ;  /* 0x0010000010f37836 */ /* 0x040fe20000000000 */
[----:B------:R-:W-:Y:S01]  /*642e0*/  IADD3 R242, R16, 0x100000, RZ ;  /* 0x0010000010f27810 */ /* 0x000fe20007ffe0ff */
[----:B------:R-:W-:Y:S04]  /*642f0*/  STL.64 [R1+0x1c20], R248 ;  /* 0x001c20f801007387 */ /* 0x000fe80000100a00 */
[----:B------:R-:W-:Y:S01]  /*64300*/  LDGSTS.E [R243+-0x13ffc], desc[UR60][R248.64], !P6 ;  /* 0xec004000f8f37fae */ /* 0x000fe2000f12187c */
[----:B------:R-:W-:-:S04]  /*64310*/  IMAD.WIDE R244, R5, 0x4, R244 ;  /* 0x0000000405f47825 */ /* 0x000fc800078e02f4 */
[----:B------:R-:W-:-:S04]  /*64320*/  IMAD.WIDE R240, R5, 0x4, R240 ;  /* 0x0000000405f07825 */ /* 0x000fc800078e02f0 */
[----:B------:R-:W-:-:S04]  /*64330*/  IMAD.WIDE R40, R5, 0x4, R250 ;  /* 0x0000000405287825 */ /* 0x000fc800078e02fa */
[----:B------:R-:W-:Y:S01]  /*64340*/  IMAD.WIDE R10, R5, 0x4, R10 ;  /* 0x00000004050a7825 */ /* 0x000fe200078e020a */
[----:B------:R-:W-:Y:S04]  /*64350*/  STL.64 [R1+0x1c30], R244 ;  /* 0x001c30f401007387 */ /* 0x000fe80000100a00 */
[----:B------:R1:W-:Y:S04]  /*64360*/  STL.64 [R1+0x1c40], R240 ;  /* 0x001c40f001007387 */ /* 0x0003e80000100a00 */
[----:B------:R1:W-:Y:S04]  /*64370*/  LDGSTS.E [R242+-0x1fff8], desc[UR60][R244.64], !P5 ;  /* 0xe0008000f4f27fae */ /* 0x0003e8000e92187c */
[----:B------:R-:W-:Y:S04]  /*64380*/  STL.64 [R1+0x1c50], R40 ;  /* 0x001c502801007387 */ /* 0x000fe80000100a00 */
[----:B------:R-:W-:Y:S04]  /*64390*/  LDGSTS.E [R13+-0x1bff8], desc[UR60][R240.64], !P5 ;  /* 0xe4008000f00d7fae */ /* 0x000fe8000e92187c */
[----:B------:R1:W-:Y:S04]  /*643a0*/  STL.64 [R1+0x1c60], R10 ;  /* 0x001c600a01007387 */ /* 0x0003e80000100a00 */
[----:B------:R1:W-:Y:S04]  /*643b0*/  LDGSTS.E [R6+-0x17ff8], desc[UR60][R40.64], !P5 ;  /* 0xe800800028067fae */ /* 0x0003e8000e92187c */
[----:B------:R-:W-:Y:S04]  /*643c0*/  LDGSTS.E [R252+-0x13ff8], desc[UR60][R10.64], !P5 ;  /* 0xec0080000afc7fae */ /* 0x000fe8000e92187c */
[----:B-1----:R-:W3:Y:S04]  /*643d0*/  LDL.LU.64 R240, [R1+0x22b0] ;  /* 0x0022b00001f07983 */ /* 0x002ee80000300a00 */
[----:B------:R-:W3:Y:S04]  /*643e0*/  LDL.LU.64 R250, [R1+0x22a8] ;  /* 0x0022a80001fa7983 */ /* 0x000ee80000300a00 */
[----:B------:R-:W3:Y:S04]  /*643f0*/  LDL.LU.64 R248, [R1+0x22a0] ;  /* 0x0022a00001f87983 */ /* 0x000ee80000300a00 */
[----:B------:R-:W3:Y:S04]  /*64400*/  LDL.LU.64 R242, [R1+0x22d8] ;  /* 0x0022d80001f27983 */ /* 0x000ee80000300a00 */
[----:B------:R-:W3:Y:S01]  /*64410*/  LDL.LU.64 R10, [R1+0x22d0] ;  /* 0x0022d000010a7983 */ /* 0x000ee20000300a00 */
[C---:B------:R-:W-:Y:S01]  /*64420*/  VIADD R244, R16.reuse, 0x100000 ;  /* 0x0010000010f47836 */ /* 0x040fe20000000000 */
[C---:B------:R-:W-:Y:S01]  /*64430*/  IADD3 R41, R16.reuse, 0x100000, RZ ;  /* 0x0010000010297810 */ /* 0x040fe20007ffe0ff */
[----:B------:R-:W-:-:S02]  /*64440*/  VIADD R40, R16, 0x100000 ;  /* 0x0010000010287836 */ /* 0x000fc40000000000 */
[----:B----4-:R-:W-:-:S04]  /*64450*/  IMAD.WIDE R246, R5, 0x4, R246 ;  /* 0x0000000405f67825 */ /* 0x010fc800078e02f6 */
[----:B------:R-:W-:-:S04]  /*64460*/  IMAD.WIDE R46, R5, 0x4, R46 ;  /* 0x00000004052e7825 */ /* 0x000fc800078e022e */
[----:B--2---:R-:W-:-:S04]  /*64470*/  IMAD.WIDE R42, R5, 0x4, R42 ;  /* 0x00000004052a7825 */ /* 0x004fc800078e022a */
[----:B------:R-:W-:-:S04]  /*64480*/  IMAD.WIDE R44, R5, 0x4, R44 ;  /* 0x00000004052c7825 */ /* 0x000fc800078e022c */
[C---:B---3--:R-:W-:Y:S01]  /*64490*/  IMAD.WIDE R38, R5.reuse, 0x4, R38 ;  /* 0x0000000405267825 */ /* 0x048fe200078e0226 */
[----:B------:R1:W-:Y:S04]  /*644a0*/  STL.64 [R1+0x1c70], R246 ;  /* 0x001c70f601007387 */ /* 0x0003e80000100a00 */
[----:B------:R-:W-:Y:S04]  /*644b0*/  STL.64 [R1+0x1c80], R46 ;  /* 0x001c802e01007387 */ /* 0x000fe80000100a00 */
[----:B------:R-:W-:Y:S04]  /*644c0*/  LDGSTS.E [R244+-0x1fff4], desc[UR60][R246.64], !P4 ;  /* 0xe000c000f6f47fae */ /* 0x000fe8000e12187c */
[----:B------:R2:W-:Y:S04]  /*644d0*/  STL.64 [R1+0x1c90], R42 ;  /* 0x001c902a01007387 */ /* 0x0005e80000100a00 */
[----:B------:R-:W-:Y:S04]  /*644e0*/  LDGSTS.E [R41+-0x1bff4], desc[UR60][R46.64], !P4 ;  /* 0xe400c0002e297fae */ /* 0x000fe8000e12187c */
[----:B------:R3:W-:Y:S04]  /*644f0*/  STL.64 [R1+0x1ca0], R44 ;  /* 0x001ca02c01007387 */ /* 0x0007e80000100a00 */
[----:B------:R-:W-:Y:S04]  /*64500*/  LDGSTS.E [R40+-0x17ff4], desc[UR60][R42.64], !P4 ;  /* 0xe800c0002a287fae */ /* 0x000fe8000e12187c */
[----:B------:R4:W-:Y:S04]  /*64510*/  STL.64 [R1+0x1cb0], R38 ;  /* 0x001cb02601007387 */ /* 0x0009e80000100a00 */
[----:B------:R-:W-:Y:S04]  /*64520*/  LDGSTS.E [R13+-0x13ff4], desc[UR60][R44.64], !P4 ;  /* 0xec00c0002c0d7fae */ /* 0x000fe8000e12187c */
[----:B------:R4:W-:Y:S01]  /*64530*/  LDGSTS.E [R252+-0x10000], desc[UR60][R38.64], !P3 ;  /* 0xf000000026fc7fae */ /* 0x0009e2000d92187c */
[----:B------:R-:W-:Y:S01]  /*64540*/  IADD3 R245, R16, 0x100000, RZ ;  /* 0x0010000010f57810 */ /* 0x000fe20007ffe0ff */
[----:B------:R-:W4:Y:S02]  /*64550*/  LDC R6, c[0x0][0x230] ;  /* 0x00008c00ff067b82 */ /* 0x000f240000000800 */
[----:B------:R-:W4:Y:S04]  /*64560*/  LDL.LU.64 R40, [R1+0x22c8] ;  /* 0x0022c80001287983 */ /* 0x000f280000300a00 */
[----:B-1----:R-:W4:Y:S04]  /*64570*/  LDL.LU.64 R246, [R1+0x22c0] ;  /* 0x0022c00001f67983 */ /* 0x002f280000300a00 */
[----:B--2---:R-:W2:Y:S04]  /*64580*/  LDL.LU.64 R42, [R1+0x22f8] ;  /* 0x0022f800012a7983 */ /* 0x004ea80000300a00 */
[----:B---3--:R-:W3:Y:S01]  /*64590*/  LDL.LU.64 R44, [R1+0x22f0] ;  /* 0x0022f000012c7983 */ /* 0x008ee20000300a00 */
[----:B----4-:R-:W-:-:S04]  /*645a0*/  IMAD.WIDE R38, R5, 0x4, R240 ;  /* 0x0000000405267825 */ /* 0x010fc800078e02f0 */
[C---:B------:R-:W-:Y:S01]  /*645b0*/  IMAD.WIDE R250, R5.reuse, 0x4, R250 ;  /* 0x0000000405fa7825 */ /* 0x040fe200078e02fa */
[----:B------:R1:W-:Y:S04]  /*645c0*/  STL.64 [R1+0x1cc0], R38 ;  /* 0x001cc02601007387 */ /* 0x0003e80000100a00 */
[----:B------:R-:W4:Y:S04]  /*645d0*/  LDL.LU.64 R46, [R1+0x22e8] ;  /* 0x0022e800012e7983 */ /* 0x000f280000300a00 */
[----:B------:R-:W-:Y:S04]  /*645e0*/  STL.64 [R1+0x1cd0], R250 ;  /* 0x001cd0fa01007387 */ /* 0x000fe80000100a00 */
[----:B------:R-:W4:Y:S01]  /*645f0*/  LDL.LU.64 R240, [R1+0x22e0] ;  /* 0x0022e00001f07983 */ /* 0x000f220000300a00 */
[----:B------:R-:W-:-:S04]  /*64600*/  IMAD.WIDE R248, R5, 0x4, R248 ;  /* 0x0000000405f87825 */ /* 0x000fc800078e02f8 */
[----:B------:R-:W-:-:S04]  /*64610*/  IMAD.WIDE R242, R5, 0x4, R242 ;  /* 0x0000000405f27825 */ /* 0x000fc800078e02f2 */
[----:B------:R-:W-:-:S04]  /*64620*/  IMAD.WIDE R10, R5, 0x4, R10 ;  /* 0x00000004050a7825 */ /* 0x000fc800078e020a */
[C---:B------:R-:W-:Y:S01]  /*64630*/  VIADD R5, R16.reuse, 0x100000 ;  /* 0x0010000010057836 */ /* 0x040fe20000000000 */
[----:B------:R-:W-:Y:S04]  /*64640*/  STL.64 [R1+0x1ce0], R248 ;  /* 0x001ce0f801007387 */ /* 0x000fe80000100a00 */
[----:B------:R1:W-:Y:S04]  /*64650*/  LDGSTS.E [R5+-0xc000], desc[UR60][R38.64], !P3 ;  /* 0xf400000026057fae */ /* 0x0003e8000d92187c */
[----:B------:R1:W-:Y:S04]  /*64660*/  STL.64 [R1+0x1cf0], R242 ;  /* 0x001cf0f201007387 */ /* 0x0003e80000100a00 */
[----:B------:R-:W-:Y:S04]  /*64670*/  LDGSTS.E [R245+-0x8000], desc[UR60][R250.64], !P3 ;  /* 0xf8000000faf57fae */ /* 0x000fe8000d92187c */
[----:B------:R-:W-:Y:S04]  /*64680*/  LDGSTS.E [R244+-0x4000], desc[UR60][R248.64], !P3 ;  /* 0xfc000000f8f47fae */ /* 0x000fe8000d92187c */
[----:B------:R-:W-:Y:S04]  /*64690*/  LDGSTS.E [R13+-0xfffc], desc[UR60][R242.64], !P2 ;  /* 0xf0004000f20d7fae */ /* 0x000fe8000d12187c */
[----:B------:R1:W-:Y:S04]  /*646a0*/  LDGSTS.E [R252+-0xbffc], desc[UR60][R10.64], !P2 ;  /* 0xf40040000afc7fae */ /* 0x0003e8000d12187c */
[----:B-1----:R-:W4:Y:S04]  /*646b0*/  LDL.LU.64 R38, [R1+0x4b38] ;  /* 0x004b380001267983 */ /* 0x002f280000300a00 */
[----:B------:R1:W-:Y:S01]  /*646c0*/  STL.64 [R1+0x1d00], R10 ;  /* 0x001d000a01007387 */ /* 0x0003e20000100a00 */
[----:B------:R-:W1:Y:S03]  /*646d0*/  LDC R5, c[0x0][0x238] ;  /* 0x00008e00ff057b82 */ /* 0x000e660000000800 */
[----:B------:R-:W4:Y:S04]  /*646e0*/  LDL.LU.64 R242, [R1+0x2310] ;  /* 0x0023100001f27983 */ /* 0x000f280000300a00 */
[----:B------:R-:W4:Y:S04]  /*646f0*/  LDL.LU.64 R250, [R1+0x2308] ;  /* 0x0023080001fa7983 */ /* 0x000f280000300a00 */
[----:B------:R-:W4:Y:S04]  /*64700*/  LDL.LU.64 R248, [R1+0x2300] ;  /* 0x0023000001f87983 */ /* 0x000f280000300a00 */
[----:B------:R-:W4:Y:S01]  /*64710*/  LDL.LU.64 R244, [R1+0x2320] ;  /* 0x0023200001f47983 */ /* 0x000f220000300a00 */
[C---:B-1----:R-:W-:Y:S01]  /*64720*/  IADD3 R11, R16.reuse, 0x100000, RZ ;  /* 0x00100000100b7810 */ /* 0x042fe20007ffe0ff */
[----:B------:R-:W-:Y:S01]  /*64730*/  VIADD R10, R16, 0x100000 ;  /* 0x00100000100a7836 */ /* 0x000fe20000000000 */
[----:B------:R-:W-:Y:S01]  /*64740*/  SHF.L.U32 R5, R5, 0x7, RZ ;  /* 0x0000000705057819 */ /* 0x000fe200000006ff */
[----:B------:R-:W1:Y:S04]  /*64750*/  S2R R13, SR_TID.X ;  /* 0x00000000000d7919 */ /* 0x000e680000002100 */
[----:B------:R-:W-:-:S04]  /*64760*/  IMAD.WIDE R40, R5, 0x4, R40 ;  /* 0x0000000405287825 */ /* 0x000fc800078e0228 */
[----:B------:R-:W-:-:S04]  /*64770*/  IMAD.WIDE R246, R5, 0x4, R246 ;  /* 0x0000000405f67825 */ /* 0x000fc800078e02f6 */
[----:B--2---:R-:W-:-:S04]  /*64780*/  IMAD.WIDE R42, R5, 0x4, R42 ;  /* 0x00000004052a7825 */ /* 0x004fc800078e022a */
[----:B---3--:R-:W-:Y:S01]  /*64790*/  IMAD.WIDE R44, R5, 0x4, R44 ;  /* 0x00000004052c7825 */ /* 0x008fe200078e022c */
[----:B------:R2:W-:Y:S04]  /*647a0*/  STL.64 [R1+0x1d10], R40 ;  /* 0x001d102801007387 */ /* 0x0005e80000100a00 */
[----:B------:R3:W-:Y:S04]  /*647b0*/  STL.64 [R1+0x1d20], R246 ;  /* 0x001d20f601007387 */ /* 0x0007e80000100a00 */
[----:B------:R-:W-:Y:S04]  /*647c0*/  LDGSTS.E [R11+-0x7ffc], desc[UR60][R40.64], !P2 ;  /* 0xf8004000280b7fae */ /* 0x000fe8000d12187c */
[----:B------:R-:W-:Y:S04]  /*647d0*/  LDGSTS.E [R10+-0x3ffc], desc[UR60][R246.64], !P2 ;  /* 0xfc004000f60a7fae */ /* 0x000fe8000d12187c */
[----:B--2---:R-:W2:Y:S04]  /*647e0*/  LDL.LU.64 R40, [R1+0x4b30] ;  /* 0x004b300001287983 */ /* 0x004ea80000300a00 */
[----:B------:R1:W-:Y:S04]  /*647f0*/  STL.64 [R1+0x1d30], R42 ;  /* 0x001d302a01007387 */ /* 0x0003e80000100a00 */
[----:B---3--:R-:W3:Y:S04]  /*64800*/  LDL.LU.64 R246, [R1+0x2328] ;  /* 0x0023280001f67983 */ /* 0x008ee80000300a00 */
[----:B------:R1:W-:Y:S04]  /*64810*/  STL.64 [R1+0x1d40], R44 ;  /* 0x001d402c01007387 */ /* 0x0003e80000100a00 */
[----:B------:R-:W2:Y:S01]  /*64820*/  LDL.LU.64 R10, [R1+0x2520] ;  /* 0x00252000010a7983 */ /* 0x000ea20000300a00 */
[----:B------:R-:W-:-:S05]  /*64830*/  IADD3 R5, R16, 0x100000, RZ ;  /* 0x0010000010057810 */ /* 0x000fca0007ffe0ff */
[----:B------:R1:W-:Y:S04]  /*64840*/  LDGSTS.E [R5+-0xfff8], desc[UR60][R42.64], !P1 ;  /* 0xf00080002a057fae */ /* 0x0003e8000c92187c */
[----:B------:R1:W-:Y:S02]  /*64850*/  LDGSTS.E [R252+-0xbff8], desc[UR60][R44.64], !P1 ;  /* 0xf40080002cfc7fae */ /* 0x0003e4000c92187c */
[----:B-1----:R-:W1:Y:S08]  /*64860*/  LDC R5, c[0x0][0x238] ;  /* 0x00008e00ff057b82 */ /* 0x002e700000000800 */
[----:B------:R-:W4:Y:S01]  /*64870*/  LDC R252, c[0x0][0x230] ;  /* 0x00008c00fffc7b82 */ /* 0x000f220000000800 */
[----:B------:R-:W-:Y:S01]  /*64880*/  VIADD R6, R6, 0xfffffe00 ;  /* 0xfffffe0006067836 */ /* 0x000fe20000000000 */
[----:B------:R-:W-:Y:S01]  /*64890*/  LOP3.LUT R13, R13, 0x7f, RZ, 0xc0, !PT ;  /* 0x0000007f0d0d7812 */ /* 0x000fe200078ec0ff */
[----:B------:R-:W2:Y:S04]  /*648a0*/  LDL.LU.64 R42, [R1+0x4b28] ;  /* 0x004b2800012a7983 */ /* 0x000ea80000300a00 */
[----:B------:R-:W2:Y:S01]  /*648b0*/  LDL.LU.64 R44, [R1+0x4b20] ;  /* 0x004b2000012c7983 */ /* 0x000ea20000300a00 */
[----:B-1----:R-:W-:-:S04]  /*648c0*/  IMAD.SHL.U32 R5, R5, 0x80, RZ ;  /* 0x0000008005057824 */ /* 0x002fc800078e00ff */
[----:B----4-:R-:W-:-:S04]  /*648d0*/  IMAD.WIDE R46, R5, 0x4, R46 ;  /* 0x00000004052e7825 */ /* 0x010fc800078e022e */
[----:B------:R-:W-:Y:S02]  /*648e0*/  IMAD.WIDE R240, R5, 0x4, R240 ;  /* 0x0000000405f07825 */ /* 0x000fe400078e02f0 */
[----:B------:R-:W1:Y:S01]  /*648f0*/  LDC R5, c[0x0][0x230] ;  /* 0x00008c00ff057b82 */ /* 0x000e620000000800 */
[----:B------:R-:W-:Y:S02]  /*64900*/  IADD3 R252, R252, 0x7f, RZ ;  /* 0x0000007ffcfc7810 */ /* 0x000fe40007ffe0ff */
[----:B------:R-:W-:Y:S02]  /*64910*/  ISETP.GE.AND P3, PT, R13, R6, PT ;  /* 0x000000060d00720c */ /* 0x000fe40003f66270 */
[----:B------:R-:W-:Y:S02]  /*64920*/  ISETP.GT.AND P2, PT, R252, 0x27f, PT ;  /* 0x0000027ffc00780c */ /* 0x000fe40003f44270 */
[----:B------:R-:W-:Y:S01]  /*64930*/  SEL R252, RZ, 0x4, P3 ;  /* 0x00000004fffc7807 */ /* 0x000fe20001800000 */
[----:B-1----:R-:W-:-:S05]  /*64940*/  VIADD R5, R5, 0xfffffe00 ;  /* 0xfffffe0005057836 */ /* 0x002fca0000000000 */
[----:B------:R-:W-:Y:S02]  /*64950*/  ISETP.GE.U32.AND P3, PT, R5, 0x7ffffd81, PT ;  /* 0x7ffffd810500780c */ /* 0x000fe40003f66070 */
[----:B------:R-:W1:Y:S01]  /*64960*/  LDC R5, c[0x0][0x238] ;  /* 0x00008e00ff057b82 */ /* 0x000e620000000800 */
[C---:B------:R-:W-:Y:S01]  /*64970*/  IADD3 R13, R16.reuse, 0x100000, RZ ;  /* 0x00100000100d7810 */ /* 0x040fe20007ffe0ff */
[----:B------:R-:W-:-:S04]  /*64980*/  VIADD R6, R16, 0x100000 ;  /* 0x0010000010067836 */ /* 0x000fc80000000000 */
[----:B------:R-:W-:Y:S04]  /*64990*/  LDGSTS.E [R13+-0x7ff8], desc[UR60][R46.64], !P1 ;  /* 0xf80080002e0d7fae */ /* 0x000fe8000c92187c */
[----:B------:R-:W-:Y:S01]  /*649a0*/  LDGSTS.E [R6+-0x3ff8], desc[UR60][R240.64], !P1 ;  /* 0xfc008000f0067fae */ /* 0x000fe2000c92187c */
[----:B-1----:R-:W-:-:S05]  /*649b0*/  SHF.L.U32 R5, R5, 0x7, RZ ;  /* 0x0000000705057819 */ /* 0x002fca00000006ff */
[----:B------:R-:W-:-:S04]  /*649c0*/  IMAD.WIDE R242, R5, 0x4, R242 ;  /* 0x0000000405f27825 */ /* 0x000fc800078e02f2 */
[----:B------:R-:W-:-:S04]  /*649d0*/  IMAD.WIDE R250, R5, 0x4, R250 ;  /* 0x0000000405fa7825 */ /* 0x000fc800078e02fa */
[----:B------:R-:W-:-:S04]  /*649e0*/  IMAD.WIDE R248, R5, 0x4, R248 ;  /* 0x0000000405f87825 */ /* 0x000fc800078e02f8 */
[----:B------:R-:W-:Y:S01]  /*649f0*/  IMAD.WIDE R244, R5, 0x4, R244 ;  /* 0x0000000405f47825 */ /* 0x000fe200078e02f4 */
[----:B------:R-:W-:Y:S01]  /*64a00*/  IADD3 R5, R16, 0x100000, RZ ;  /* 0x0010000010057810 */ /* 0x000fe20007ffe0ff */
[----:B------:R-:W-:Y:S04]  /*64a10*/  LDGSTS.E [R13+-0xfff4], desc[UR60][R242.64], !P3 ;  /* 0xf000c000f20d7fae */ /* 0x000fe8000d92187c */
[----:B------:R1:W-:Y:S04]  /*64a20*/  LDGSTS.E [R5+-0xbff4], desc[UR60][R250.64], !P3 ;  /* 0xf400c000fa057fae */ /* 0x0003e8000d92187c */
[----:B------:R4:W-:Y:S04]  /*64a30*/  LDGSTS.E [R6+-0x7ff4], desc[UR60][R248.64], !P3 ;  /* 0xf800c000f8067fae */ /* 0x0009e8000d92187c */
[----:B------:R4:W-:Y:S01]  /*64a40*/  STL.64 [R1+0x1d50], R46 ;  /* 0x001d502e01007387 */ /* 0x0009e20000100a00 */
[----:B------:R-:W-:Y:S01]  /*64a50*/  SEL R252, R252, RZ, P2 ;  /* 0x000000fffcfc7207 */ /* 0x000fe20001000000 */
[----:B-1----:R-:W1:Y:S08]  /*64a60*/  LDC R5, c[0x0][0x238] ;  /* 0x00008e00ff057b82 */ /* 0x002e700000000800 */
[----:B----4-:R-:W4:Y:S01]  /*64a70*/  LDC R6, c[0x0][0x23c] ;  /* 0x00008f00ff067b82 */ /* 0x010f220000000800 */
[----:B------:R1:W-:Y:S04]  /*64a80*/  STL.64 [R1+0x1d60], R240 ;  /* 0x001d60f001007387 */ /* 0x0003e80000100a00 */
[----:B------:R-:W2:Y:S01]  /*64a90*/  LDL.LU.64 R46, [R1+0x4b18] ;  /* 0x004b1800012e7983 */ /* 0x000ea20000300a00 */
[----:B------:R-:W-:Y:S01]  /*64aa0*/  ISETP.NE.U32.AND P1, PT, R252, RZ, PT ;  /* 0x000000fffc00720c */ /* 0x000fe20003f25070 */
[----:B------:R-:W-:-:S05]  /*64ab0*/  VIADD R252, R16, 0x100000 ;  /* 0x0010000010fc7836 */ /* 0x000fca0000000000 */
[----:B------:R2:W-:Y:S04]  /*64ac0*/  LDGSTS.E [R252+-0x3ff4], desc[UR60][R244.64], !P3 ;  /* 0xfc00c000f4fc7fae */ /* 0x0005e8000d92187c */
[----:B------:R-:W0:Y:S04]  /*64ad0*/  LDGDEPBAR ;  /* 0x00000000000079af */ /* 0x000e280000000000 */
[----:B-1----:R-:W2:Y:S04]  /*64ae0*/  LDL.LU.64 R240, [R1+0x4b10] ;  /* 0x004b100001f07983 */ /* 0x002ea80000300a00 */
[----:B------:R1:W-:Y:S04]  /*64af0*/  STL.64 [R1+0x1d70], R242 ;  /* 0x001d70f201007387 */ /* 0x0003e80000100a00 */
[----:B------:R1:W-:Y:S04]  /*64b00*/  STL.64 [R1+0x1d80], R250 ;  /* 0x001d80fa01007387 */ /* 0x0003e80000100a00 */
[----:B------:R1:W-:Y:S01]  /*64b10*/  STL.64 [R1+0x1d90], R248 ;  /* 0x001d90f801007387 */ /* 0x0003e20000100a00 */
[----:B----4-:R-:W-:-:S03]  /*64b20*/  SHF.L.U32 R6, R6, 0x7, RZ ;  /* 0x0000000706067819 */ /* 0x010fc600000006ff */
[----:B-1----:R-:W4:Y:S04]  /*64b30*/  LDL.LU.64 R242, [R1+0x4b08] ;  /* 0x004b080001f27983 */ /* 0x002f280000300a00 */
[----:B------:R-:W4:Y:S04]  /*64b40*/  LDL.LU R13, [R1+0x4b00] ;  /* 0x004b0000010d7983 */ /* 0x000f280000300800 */
[----:B------:R1:W-:Y:S04]  /*64b50*/  STL.64 [R1+0x1da0], R244 ;  /* 0x001da0f401007387 */ /* 0x0003e80000100a00 */
[----:B------:R-:W4:Y:S04]  /*64b60*/  LDL.LU.64 R250, [R1+0x4af8] ;  /* 0x004af80001fa7983 */ /* 0x000f280000300a00 */
[----:B------:R-:W4:Y:S04]  /*64b70*/  LDL.LU.64 R248, [R1+0x4af0] ;  /* 0x004af00001f87983 */ /* 0x000f280000300a00 */
[----:B-1----:R-:W4:Y:S01]  /*64b80*/  LDL.LU.64 R244, [R1+0x4ae8] ;  /* 0x004ae80001f47983 */ /* 0x002f220000300a00 */
[----:B---3--:R-:W-:-:S04]  /*64b90*/  IMAD.WIDE R246, R6, 0x4, R246 ;  /* 0x0000000406f67825 */ /* 0x008fc800078e02f6 */
[C---:B--2---:R-:W-:Y:S01]  /*64ba0*/  IMAD.WIDE R10, R6.reuse, 0x4, R10 ;  /* 0x00000004060a7825 */ /* 0x044fe200078e020a */
[----:B------:R1:W-:Y:S04]  /*64bb0*/  STL.64 [R1+0x1db0], R246 ;  /* 0x001db0f601007387 */ /* 0x0003e80000100a00 */
[----:B-1----:R-:W2:Y:S04]  /*64bc0*/  LDL.LU.64 R246, [R1+0x4ae0] ;  /* 0x004ae00001f67983 */ /* 0x002ea80000300a00 */
        /* <DEDUP_REMOVED lines=11> */
[----:B----4-:R-:W-:Y:S04]  /*64c80*/  STL [R1+0x4ba0], R13 ;  /* 0x004ba00d01007387 */ /* 0x010fe80000100800 */
[----:B------:R1:W-:Y:S04]  /*64c90*/  STL.64 [R1+0x4b98], R206 ;  /* 0x004b98ce01007387 */ /* 0x0003e80000100a00 */
[----:B-1----:R-:W4:Y:S04]  /*64ca0*/  LDL.64 R206, [R1+0x1dc0] ;  /* 0x001dc00001ce7983 */ /* 0x002f280000100a00 */
[----:B------:R1:W-:Y:S04]  /*64cb0*/  STL.64 [R1+0x4b90], R208 ;  /* 0x004b90d001007387 */ /* 0x0003e80000100a00 */
[----:B-1----:R-:W2:Y:S04]  /*64cc0*/  LDL.LU.64 R208, [R1+0x2500] ;  /* 0x0025000001d07983 */ /* 0x002ea80000300a00 */
[----:B------:R-:W-:Y:S04]  /*64cd0*/  STL [R1+0x4b88], R16 ;  /* 0x004b881001007387 */ /* 0x000fe80000100800 */
[----:B------:R1:W-:Y:S04]  /*64ce0*/  STL.64 [R1+0x4b80], R210 ;  /* 0x004b80d201007387 */ /* 0x0003e80000100a00 */
[----:B-1----:R-:W2:Y:S04]  /*64cf0*/  LDL.LU.64 R210, [R1+0x2508] ;  /* 0x0025080001d27983 */ /* 0x002ea80000300a00 */
[----:B------:R1:W-:Y:S04]  /*64d00*/  STL.64 [R1+0x4b78], R212 ;  /* 0x004b78d401007387 */ /* 0x0003e80000100a00 */
[----:B-1----:R-:W2:Y:S04]  /*64d10*/  LDL.64 R212, [R1+0x1dd0] ;  /* 0x001dd00001d47983 */ /* 0x002ea80000100a00 */
[----:B------:R1:W-:Y:S04]  /*64d20*/  STL.64 [R1+0x4b70], R214 ;  /* 0x004b70d601007387 */ /* 0x0003e80000100a00 */
[----:B-1----:R-:W4:Y:S04]  /*64d30*/  LDL.64 R214, [R1+0x1db0] ;  /* 0x001db00001d67983 */ /* 0x002f280000100a00 */
[----:B------:R1:W-:Y:S04]  /*64d40*/  STL.64 [R1+0x4b68], R14 ;  /* 0x004b680e01007387 */ /* 0x0003e80000100a00 */
[----:B-1----:R-:W2:Y:S04]  /*64d50*/  LDL.LU.64 R14, [R1+0x24e0] ;  /* 0x0024e000010e7983 */ /* 0x002ea80000300a00 */
[----:B------:R-:W-:Y:S04]  /*64d60*/  STL.64 [R1+0x4b60], R216 ;  /* 0x004b60d801007387 */ /* 0x000fe80000100a00 */
[----:B------:R1:W-:Y:S04]  /*64d70*/  STL.64 [R1+0x4b58], R218 ;  /* 0x004b58da01007387 */ /* 0x0003e80000100a00 */
[----:B-1----:R-:W2:Y:S04]  /*64d80*/  LDL.LU.64 R218, [R1+0x24f8] ;  /* 0x0024f80001da7983 */ /* 0x002ea80000300a00 */
[----:B------:R1:W-:Y:S01]  /*64d90*/  STL [R1+0x4af8], R17 ;  /* 0x004af81101007387 */ /* 0x0003e20000100800 */
[C---:B------:R-:W-:Y:S01]  /*64da0*/  IADD3 R16, R244.reuse, 0x300000, RZ ;  /* 0x00300000f4107810 */ /* 0x040fe20007ffe0ff */
[----:B------:R-:W-:-:S02]  /*64db0*/  VIADD R13, R244, 0x300000 ;  /* 0x00300000f40d7836 */ /* 0x000fc40000000000 */
[----:B------:R-:W-:Y:S01]  /*64dc0*/  VIADD R252, R244, 0x300000 ;  /* 0x00300000f4fc7836 */ /* 0x000fe20000000000 */
[----:B---3--:R3:W-:Y:S04]  /*64dd0*/  STL.64 [R1+0x4ad0], R10 ;  /* 0x004ad00a01007387 */ /* 0x0087e80000100a00 */
[----:B------:R-:W3:Y:S04]  /*64de0*/  LDL.LU.64 R216, [R1+0x24d8] ;  /* 0x0024d80001d87983 */ /* 0x000ee80000300a00 */
[----:B----4-:R4:W-:Y:S04]  /*64df0*/  LDGSTS.E [R16+-0x40000], desc[UR60][R214.64], P0 ;  /* 0xc0000000d6107fae */ /* 0x0109e8000812187c */
[----:B------:R-:W-:Y:S04]  /*64e00*/  LDGSTS.E [R13+-0x3fc00], desc[UR60][R206.64], P0 ;  /* 0xc0400000ce0d7fae */ /* 0x000fe8000812187c */
[----:B--2---:R2:W-:Y:S01]  /*64e10*/  LDGSTS.E [R252+-0x3f800], desc[UR60][R212.64], P0 ;  /* 0xc0800000d4fc7fae */ /* 0x0045e2000812187c */
[----:B----4-:R-:W-:-:S03]  /*64e20*/  IMAD.WIDE R214, R6, 0x4, R200 ;  /* 0x0000000406d67825 */ /* 0x010fc600078e02c8 */
[----:B------:R-:W4:Y:S01]  /*64e30*/  LDL.LU.64 R200, [R1+0x24d0] ;  /* 0x0024d00001c87983 */ /* 0x000f220000300a00 */
[----:B--2---:R-:W-:-:S03]  /*64e40*/  IMAD.WIDE R212, R6, 0x4, R210 ;  /* 0x0000000406d47825 */ /* 0x004fc600078e02d2 */
[----:B------:R-:W2:Y:S04]  /*64e50*/  LDL.LU.64 R210, [R1+0x24c8] ;  /* 0x0024c80001d27983 */ /* 0x000ea80000300a00 */
[----:B------:R3:W-:Y:S01]  /*64e60*/  STL.64 [R1+0x1de0], R214 ;  /* 0x001de0d601007387 */ /* 0x0007e20000100a00 */
[----:B-1----:R-:W-:-:S03]  /*64e70*/  IMAD.WIDE R16, R6, 0x4, R208 ;  /* 0x0000000406107825 */ /* 0x002fc600078e02d0 */
[----:B------:R-:W2:Y:S01]  /*64e80*/  LDL.LU.64 R208, [R1+0x24c0] ;  /* 0x0024c00001d07983 */ /* 0x000ea20000300a00 */
[----:B------:R-:W-:-:S03]  /*64e90*/  IADD3 R207, R244, 0x300000, RZ ;  /* 0x00300000f4cf7810 */ /* 0x000fc60007ffe0ff */
[----:B------:R1:W-:Y:S04]  /*64ea0*/  STL.64 [R1+0x1df0], R212 ;  /* 0x001df0d401007387 */ /* 0x0003e80000100a00 */
[----:B------:R1:W-:Y:S01]  /*64eb0*/  STL.64 [R1+0x1e00], R16 ;  /* 0x001e001001007387 */ /* 0x0003e20000100a00 */
[----:B------:R-:W-:-:S03]  /*64ec0*/  VIADD R206, R244, 0x300000 ;  /* 0x00300000f4ce7836 */ /* 0x000fc60000000000 */
[----:B------:R1:W-:Y:S01]  /*64ed0*/  LDGSTS.E [R207+-0x3f400], desc[UR60][R214.64], P0 ;  /* 0xc0c00000d6cf7fae */ /* 0x0003e2000812187c */
[----:B---3--:R-:W-:-:S03]  /*64ee0*/  IMAD.WIDE R10, R6, 0x4, R218 ;  /* 0x00000004060a7825 */ /* 0x008fc600078e02da */
[----:B------:R-:W3:Y:S04]  /*64ef0*/  LDL.LU.64 R218, [R1+0x24b8] ;  /* 0x0024b80001da7983 */ /* 0x000ee80000300a00 */
[----:B------:R1:W-:Y:S04]  /*64f00*/  LDGSTS.E [R206+-0x3f000], desc[UR60][R212.64], P0 ;  /* 0xc1000000d4ce7fae */ /* 0x0003e8000812187c */
[----:B------:R1:W-:Y:S04]  /*64f10*/  LDGSTS.E [R13+-0x3ec00], desc[UR60][R16.64], P0 ;  /* 0xc1400000100d7fae */ /* 0x0003e8000812187c */
[----:B------:R1:W-:Y:S04]  /*64f20*/  STL.64 [R1+0x1e10], R10 ;  /* 0x001e100a01007387 */ /* 0x0003e80000100a00 */
[----:B------:R1:W-:Y:S02]  /*64f30*/  LDGSTS.E [R252+-0x3e800], desc[UR60][R10.64], P0 ;  /* 0xc18000000afc7fae */ /* 0x0003e4000812187c */
[----:B-1----:R-:W-:-:S02]  /*64f40*/  IMAD.WIDE R214, R6, 0x4, R204 ;  /* 0x0000000406d67825 */ /* 0x002fc400078e02cc */
[----:B------:R-:W3:Y:S02]  /*64f50*/  LDL.LU.64 R204, [R1+0x24b0] ;  /* 0x0024b00001cc7983 */ /* 0x000ee40000300a00 */
[C---:B------:R-:W-:Y:S02]  /*64f60*/  IMAD.WIDE R212, R6.reuse, 0x4, R202 ;  /* 0x0000000406d47825 */ /* 0x040fe400078e02ca */
[----:B------:R-:W3:Y:S04]  /*64f70*/  LDL.LU.64 R202, [R1+0x24a8] ;  /* 0x0024a80001ca7983 */ /* 0x000ee80000300a00 */
[----:B------:R4:W-:Y:S01]  /*64f80*/  STL.64 [R1+0x1e20], R214 ;  /* 0x001e20d601007387 */ /* 0x0009e20000100a00 */
[----:B------:R-:W-:-:S03]  /*64f90*/  IMAD.WIDE R16, R6, 0x4, R14 ;  /* 0x0000000406107825 */ /* 0x000fc600078e020e */
[----:B------:R4:W-:Y:S04]  /*64fa0*/  LDGSTS.E [R207+-0x3e400], desc[UR60][R214.64], P0 ;  /* 0xc1c00000d6cf7fae */ /* 0x0009e8000812187c */
[----:B------:R-:W3:Y:S04]  /*64fb0*/  LDL.LU.64 R14, [R1+0x24a0] ;  /* 0x0024a000010e7983 */ /* 0x000ee80000300a00 */
[----:B------:R2:W-:Y:S04]  /*64fc0*/  STL.64 [R1+0x1e30], R212 ;  /* 0x001e30d401007387 */ /* 0x0005e80000100a00 */
[----:B------:R1:W-:Y:S04]  /*64fd0*/  STL.64 [R1+0x1e40], R16 ;  /* 0x001e401001007387 */ /* 0x0003e80000100a00 */
[----:B------:R2:W-:Y:S04]  /*64fe0*/  LDGSTS.E [R206+-0x3e000], desc[UR60][R212.64], P0 ;  /* 0xc2000000d4ce7fae */ /* 0x0005e8000812187c */
[----:B------:R1:W-:Y:S01]  /*64ff0*/  LDGSTS.E [R13+-0x3dc00], desc[UR60][R16.64], P0 ;  /* 0xc2400000100d7fae */ /* 0x0003e2000812187c */
[----:B------:R-:W-:-:S03]  /*65000*/  IMAD.WIDE R10, R6, 0x4, R216 ;  /* 0x00000004060a7825 */ /* 0x000fc600078e02d8 */
[----:B------:R-:W3:Y:S04]  /*65010*/  LDL.LU.64 R216, [R1+0x2498] ;  /* 0x0024980001d87983 */ /* 0x000ee80000300a00 */
[----:B------:R3:W-:Y:S04]  /*65020*/  STL.64 [R1+0x1e50], R10 ;  /* 0x001e500a01007387 */ /* 0x0007e80000100a00 */
[----:B------:R3:W-:Y:S01]  /*65030*/  LDGSTS.E [R252+-0x3d800], desc[UR60][R10.64], P0 ;  /* 0xc28000000afc7fae */ /* 0x0007e2000812187c */
[----:B----4-:R-:W-:-:S03]  /*65040*/  IMAD.WIDE R214, R6, 0x4, R200 ;  /* 0x0000000406d67825 */ /* 0x010fc600078e02c8 */
[----:B------:R-:W4:Y:S01]  /*65050*/  LDL.LU.64 R200, [R1+0x2490] ;  /* 0x0024900001c87983 */ /* 0x000f220000300a00 */
[----:B--2---:R-:W-:-:S03]  /*65060*/  IMAD.WIDE R212, R6, 0x4, R210 ;  /* 0x0000000406d47825 */ /* 0x004fc600078e02d2 */
[----:B------:R-:W2:Y:S04]  /*65070*/  LDL.LU.64 R210, [R1+0x2488] ;  /* 0x0024880001d27983 */ /* 0x000ea80000300a00 */
[----:B------:R3:W-:Y:S01]  /*65080*/  STL.64 [R1+0x1e60], R214 ;  /* 0x001e60d601007387 */ /* 0x0007e20000100a00 */
[----:B-1----:R-:W-:-:S03]  /*65090*/  IMAD.WIDE R16, R6, 0x4, R208 ;  /* 0x0000000406107825 */ /* 0x002fc600078e02d0 */
[----:B------:R1:W-:Y:S04]  /*650a0*/  LDGSTS.E [R207+-0x3d400], desc[UR60][R214.64], P0 ;  /* 0xc2c00000d6cf7fae */ /* 0x0003e8000812187c */
[----:B------:R-:W2:Y:S04]  /*650b0*/  LDL.LU.64 R208, [R1+0x2480] ;  /* 0x0024800001d07983 */ /* 0x000ea80000300a00 */
[----:B------:R1:W-:Y:S04]  /*650c0*/  STL.64 [R1+0x1e70], R212 ;  /* 0x001e70d401007387 */ /* 0x0003e80000100a00 */
[----:B------:R1:W-:Y:S04]  /*650d0*/  STL.64 [R1+0x1e80], R16 ;  /* 0x001e801001007387 */ /* 0x0003e80000100a00 */
[----:B------:R1:W-:Y:S01]  /*650e0*/  LDGSTS.E [R206+-0x3d000], desc[UR60][R212.64], P0 ;  /* 0xc3000000d4ce7fae */ /* 0x0003e2000812187c */
[----:B---3--:R-:W-:-:S03]  /*650f0*/  IMAD.WIDE R10, R6, 0x4, R218 ;  /* 0x00000004060a7825 */ /* 0x008fc600078e02da */
[----:B------:R3:W-:Y:S04]  /*65100*/  LDGSTS.E [R13+-0x3cc00], desc[UR60][R16.64], P0 ;  /* 0xc3400000100d7fae */ /* 0x0007e8000812187c */
[----:B------:R-:W2:Y:S04]  /*65110*/  LDL.LU.64 R218, [R1+0x2478] ;  /* 0x0024780001da7983 */ /* 0x000ea80000300a00 */
[----:B------:R3:W-:Y:S04]  /*65120*/  STL.64 [R1+0x1e90], R10 ;  /* 0x001e900a01007387 */ /* 0x0007e80000100a00 */
[----:B------:R3:W-:Y:S01]  /*65130*/  LDGSTS.E [R252+-0x3c800], desc[UR60][R10.64], P0 ;  /* 0xc38000000afc7fae */ /* 0x0007e2000812187c */
[----:B-1----:R-:W-:-:S03]  /*65140*/  IMAD.WIDE R214, R6, 0x4, R204 ;  /* 0x0000000406d67825 */ /* 0x002fc600078e02cc */
[----:B------:R-:W2:Y:S01]  /*65150*/  LDL.LU.64 R204, [R1+0x2470] ;  /* 0x0024700001cc7983 */ /* 0x000ea20000300a00 */
[----:B------:R-:W-:-:S03]  /*65160*/  IMAD.WIDE R212, R6, 0x4, R202 ;  /* 0x0000000406d47825 */ /* 0x000fc600078e02ca */
[----:B------:R-:W2:Y:S04]  /*65170*/  LDL.LU.64 R202, [R1+0x2468] ;  /* 0x0024680001ca7983 */ /* 0x000ea80000300a00 */
[----:B------:R4:W-:Y:S01]  /*65180*/  STL.64 [R1+0x1ea0], R214 ;  /* 0x001ea0d601007387 */ /* 0x0009e20000100a00 */
[----:B---3--:R-:W-:-:S03]  /*65190*/  IMAD.WIDE R16, R6, 0x4, R14 ;  /* 0x0000000406107825 */ /* 0x008fc600078e020e */
        /* <DEDUP_REMOVED lines=14> */
[----:B------:R1:W-:Y:S02]  /*65280*/  STL.64 [R1+0x1ee0], R214 ;  /* 0x001ee0d601007387 */ /* 0x0003e40000100a00 */
[C---:B-1----:R-:W-:Y:S02]  /*65290*/  IMAD.WIDE R16, R6.reuse, 0x4, R208 ;  /* 0x0000000406107825 */ /* 0x042fe400078e02d0 */
[----:B------:R1:W-:Y:S04]  /*652a0*/  LDGSTS.E [R207+-0x3b400], desc[UR60][R214.64], P0 ;  /* 0xc4c00000d6cf7fae */ /* 0x0003e8000812187c */
[----:B------:R-:W2:Y:S04]  /*652b0*/  LDL.LU.64 R208, [R1+0x2440] ;  /* 0x0024400001d07983 */ /* 0x000ea80000300a00 */
[----:B------:R1:W-:Y:S01]  /*652c0*/  STL.64 [R1+0x1ef0], R212 ;  /* 0x001ef0d401007387 */ /* 0x0003e20000100a00 */
[----:B------:R-:W-:-:S03]  /*652d0*/  IMAD.WIDE R10, R6, 0x4, R218 ;  /* 0x00000004060a7825 */ /* 0x000fc600078e02da */
[----:B------:R3:W-:Y:S04]  /*652e0*/  STL.64 [R1+0x1f00], R16 ;  /* 0x001f001001007387 */ /* 0x0007e80000100a00 */
[----:B------:R-:W2:Y:S04]  /*652f0*/  LDL.LU.64 R218, [R1+0x2438] ;  /* 0x0024380001da7983 */ /* 0x000ea80000300a00 */
[----:B------:R3:W-:Y:S04]  /*65300*/  STL.64 [R1+0x1f08], R10 ;  /* 0x001f080a01007387 */ /* 0x0007e80000100a00 */
[----:B------:R1:W-:Y:S04]  /*65310*/  LDGSTS.E [R206+-0x3b000], desc[UR60][R212.64], P0 ;  /* 0xc5000000d4ce7fae */ /* 0x0003e8000812187c */
[----:B------:R3:W-:Y:S04]  /*65320*/  LDGSTS.E [R13+-0x3ac00], desc[UR60][R16.64], P0 ;  /* 0xc5400000100d7fae */ /* 0x0007e8000812187c */
        /* <DEDUP_REMOVED lines=166> */
[----:B---3--:R-:W-:Y:S01]  /*65d90*/  IMAD.WIDE R16, R6, 0x4, R14 ;  /* 0x0000000406107825 */ /* 0x008fe200078e020e */
[C---:B------:R-:W-:Y:S02]  /*65da0*/  IADD3 R206, R245.reuse, 0x300000, RZ ;  /* 0x00300000f5ce7810 */ /* 0x040fe40007ffe0ff */
[----:B------:R-:W3:Y:S04]  /*65db0*/  LDL.LU.64 R14, [R1+0x1a20] ;  /* 0x001a2000010e7983 */ /* 0x000ee80000300a00 */
[----:B------:R2:W-:Y:S04]  /*65dc0*/  STL.64 [R1+0x2500], R212 ;  /* 0x002500d401007387 */ /* 0x0005e80000100a00 */
[----:B------:R1:W-:Y:S01]  /*65dd0*/  STL.64 [R1+0x24f0], R16 ;  /* 0x0024f01001007387 */ /* 0x0003e20000100a00 */
[----:B------:R-:W-:-:S03]  /*65de0*/  VIADD R13, R245, 0x300000 ;  /* 0x00300000f50d7836 */ /* 0x000fc60000000000 */
[----:B------:R4:W-:Y:S04]  /*65df0*/  LDGSTS.E [R207+-0x18400], desc[UR60][R214.64], P0 ;  /* 0xe7c00000d6cf7fae */ /* 0x0009e8000812187c */
[----:B------:R2:W-:Y:S04]  /*65e00*/  LDGSTS.E [R206+-0x3ff80], desc[UR60][R212.64], P0 ;  /* 0xc0080000d4ce7fae */ /* 0x0005e8000812187c */
[----:B------:R1:W-:Y:S01]  /*65e10*/  LDGSTS.E [R13+-0x3fb80], desc[UR60][R16.64], P0 ;  /* 0xc0480000100d7fae */ /* 0x0003e2000812187c */
[----:B------:R-:W-:-:S03]  /*65e20*/  IMAD.WIDE R10, R6, 0x4, R216 ;  /* 0x00000004060a7825 */ /* 0x000fc600078e02d8 */
[----:B------:R-:W3:Y:S04]  /*65e30*/  LDL.LU.64 R216, [R1+0x1a18] ;  /* 0x001a180001d87983 */ /* 0x000ee80000300a00 */
[----:B------:R1:W-:Y:S01]  /*65e40*/  STL.64 [R1+0x24e8], R10 ;  /* 0x0024e80a01007387 */ /* 0x0003e20000100a00 */
[----:B----4-:R-:W-:-:S03]  /*65e50*/  IMAD.WIDE R214, R6, 0x4, R200 ;  /* 0x0000000406d67825 */ /* 0x010fc600078e02c8 */
[----:B------:R-:W4:Y:S01]  /*65e60*/  LDL.LU.64 R200, [R1+0x1a10] ;  /* 0x001a100001c87983 */ /* 0x000f220000300a00 */
[----:B--2---:R-:W-:-:S03]  /*65e70*/  IMAD.WIDE R212, R6, 0x4, R210 ;  /* 0x0000000406d47825 */ /* 0x004fc600078e02d2 */
[----:B------:R-:W2:Y:S04]  /*65e80*/  LDL.LU.64 R210, [R1+0x1a08] ;  /* 0x001a080001d27983 */ /* 0x000ea80000300a00 */
[----:B------:R1:W-:Y:S02]  /*65e90*/  STL.64 [R1+0x24e0], R214 ;  /* 0x0024e0d601007387 */ /* 0x0003e40000100a00 */
[----:B-1----:R-:W-:Y:S02]  /*65ea0*/  IMAD.WIDE R16, R6, 0x4, R208 ;  /* 0x0000000406107825 */ /* 0x002fe400078e02d0 */
[----:B------:R-:W2:Y:S01]  /*65eb0*/  LDL.LU.64 R208, [R1+0x1a00] ;  /* 0x001a000001d07983 */ /* 0x000ea20000300a00 */
[C---:B------:R-:W-:Y:S01]  /*65ec0*/  IADD3 R252, R245.reuse, 0x300000, RZ ;  /* 0x00300000f5fc7810 */ /* 0x040fe20007ffe0ff */
[----:B------:R-:W-:-:S02]  /*65ed0*/  VIADD R207, R245, 0x300000 ;  /* 0x00300000f5cf7836 */ /* 0x000fc40000000000 */
[----:B------:R1:W-:Y:S04]  /*65ee0*/  STL.64 [R1+0x24d8], R212 ;  /* 0x0024d8d401007387 */ /* 0x0003e80000100a00 */
        /* <DEDUP_REMOVED lines=8> */
[----:B------:R-:W-:-:S04]  /*65f70*/  IMAD.WIDE R214, R6, 0x4, R204 ;  /* 0x0000000406d67825 */ /* 0x000fc800078e02cc */
[C---:B------:R-:W-:Y:S01]  /*65f80*/  IMAD.WIDE R212, R6.reuse, 0x4, R202 ;  /* 0x0000000406d47825 */ /* 0x040fe200078e02ca */
[----:B------:R-:W2:Y:S04]  /*65f90*/  LDL.LU.64 R204, [R1+0x19f0] ;  /* 0x0019f00001cc7983 */ /* 0x000ea80000300a00 */
        /* <DEDUP_REMOVED lines=8> */
[----:B------:R2:W-:Y:S04]  /*66020*/  LDGSTS.E [R206+-0x3df80], desc[UR60][R212.64], P0 ;  /* 0xc2080000d4ce7fae */ /* 0x0005e8000812187c */
[----:B------:R2:W-:Y:S01]  /*66030*/  LDGSTS.E [R13+-0x3db80], desc[UR60][R16.64], P0 ;  /* 0xc2480000100d7fae */ /* 0x0005e2000812187c */
[----:B-1----:R-:W-:-:S03]  /*66040*/  IMAD.WIDE R10, R6, 0x4, R216 ;  /* 0x00000004060a7825 */ /* 0x002fc600078e02d8 */
        /* <DEDUP_REMOVED lines=8> */
[----:B------:R-:W-:-:S03]  /*660d0*/  IMAD.WIDE R16, R6, 0x4, R208 ;  /* 0x0000000406107825 */ /* 0x000fc600078e02d0 */
[----:B------:R1:W-:Y:S04]  /*660e0*/  LDGSTS.E [R207+-0x3d380], desc[UR60][R214.64], P0 ;  /* 0xc2c80000d6cf7fae */ /* 0x0003e8000812187c */
[----:B------:R-:W2:Y:S04]  /*660f0*/  LDL.LU.64 R208, [R1+0x19c0] ;  /* 0x0019c00001d07983 */ /* 0x000ea80000300a00 */
[----:B------:R1:W-:Y:S04]  /*66100*/  STL.64 [R1+0x2498], R212 ;  /* 0x002498d401007387 */ /* 0x0003e80000100a00 */
[----:B------:R3:W-:Y:S04]  /*66110*/  STL.64 [R1+0x2490], R16 ;  /* 0x0024901001007387 */ /* 0x0007e80000100a00 */
        /* <DEDUP_REMOVED lines=206> */
[----:B------:R2:W-:Y:S01]  /*66e00*/  STL.64 [R1+0x22f0], R16 ;  /* 0x0022f01001007387 */ /* 0x0005e20000100a00 */
[C---:B------:R-:W-:Y:S01]  /*66e10*/  IADD3 R206, R246.reuse, 0x300000, RZ ;  /* 0x00300000f6ce7810 */ /* 0x040fe20007ffe0ff */
[----:B------:R-:W-:-:S02]  /*66e20*/  VIADD R13, R246, 0x300000 ;  /* 0x00300000f60d7836 */ /* 0x000fc40000000000 */
[----:B------:R4:W-:Y:S04]  /*66e30*/  LDGSTS.E [R207+-0x18380], desc[UR60][R214.64], P0 ;  /* 0xe7c80000d6cf7fae */ /* 0x0009e8000812187c */
[----:B------:R2:W-:Y:S04]  /*66e40*/  LDGSTS.E [R206+-0x3ff00], desc[UR60][R212.64], P0 ;  /* 0xc0100000d4ce7fae */ /* 0x0005e8000812187c */
[----:B------:R2:W-:Y:S01]  /*66e50*/  LDGSTS.E [R13+-0x3fb00], desc[UR60][R16.64], P0 ;  /* 0xc0500000100d7fae */ /* 0x0005e2000812187c */
[----:B-1----:R-:W-:-:S03]  /*66e60*/  IMAD.WIDE R10, R6, 0x4, R216 ;  /* 0x00000004060a7825 */ /* 0x002fc600078e02d8 */
[----:B------:R-:W3:Y:S04]  /*66e70*/  LDL.LU.64 R216, [R1+0x1818] ;  /* 0x0018180001d87983 */ /* 0x000ee80000300a00 */
[----:B------:R1:W-:Y:S01]  /*66e80*/  STL.64 [R1+0x22e8], R10 ;  /* 0x0022e80a01007387 */ /* 0x0003e20000100a00 */
[----:B----4-:R-:W-:-:S03]  /*66e90*/  IMAD.WIDE R214, R6, 0x4, R200 ;  /* 0x0000000406d67825 */ /* 0x010fc600078e02c8 */
[----:B------:R-:W4:Y:S01]  /*66ea0*/  LDL.LU.64 R200, [R1+0x1810] ;  /* 0x0018100001c87983 */ /* 0x000f220000300a00 */
[----:B--2---:R-:W-:-:S03]  /*66eb0*/  IMAD.WIDE R212, R6, 0x4, R210 ;  /* 0x0000000406d47825 */ /* 0x004fc600078e02d2 */
[----:B------:R-:W2:Y:S04]  /*66ec0*/  LDL.LU.64 R210, [R1+0x1808] ;  /* 0x0018080001d27983 */ /* 0x000ea80000300a00 */
[----:B------:R1:W-:Y:S01]  /*66ed0*/  STL.64 [R1+0x22d8], R214 ;  /* 0x0022d8d601007387 */ /* 0x0003e20000100a00 */
[----:B------:R-:W-:-:S03]  /*66ee0*/  IMAD.WIDE R16, R6, 0x4, R208 ;  /* 0x0000000406107825 */ /* 0x000fc600078e02d0 */
[----:B------:R-:W2:Y:S01]  /*66ef0*/  LDL.LU.64 R208, [R1+0x1800] ;  /* 0x0018000001d07983 */ /* 0x000ea20000300a00 */
[C---:B------:R-:W-:Y:S01]  /*66f00*/  IADD3 R252, R246.reuse, 0x300000, RZ ;  /* 0x00300000f6fc7810 */ /* 0x040fe20007ffe0ff */
[----:B------:R-:W-:Y:S02]  /*66f10*/  VIADD R207, R246, 0x300000 ;  /* 0x00300000f6cf7836 */ /* 0x000fe40000000000 */
        /* <DEDUP_REMOVED lines=1239> */
[----:B------:R-:W2:Y:S01]  /*6bc90*/  LDL.LU.64 R218, [R1+0xb68] ;  /* 0x000b680001da7983 */ /* 0x000ea20000300a00 */
[----:B------:R-:W-:-:S03]  /*6bca0*/  IMAD.WIDE R214, R6, 0x4, R204 ;  /* 0x0000000406d67825 */ /* 0x000fc600078e02cc */
[----:B------:R1:W-:Y:S04]  /*6bcb0*/  STL.64 [R1+0x1588], R10 ;  /* 0x0015880a01007387 */ /* 0x0003e80000100a00 */
        /* <DEDUP_REMOVED lines=14> */
[----:B------:R-:W-:Y:S04]  /*6bda0*/  STL.64 [R1+0x1560], R10 ;  /* 0x0015600a01007387 */ /* 0x000fe80000100a00 */
[----:B------:R1:W-:Y:S01]  /*6bdb0*/  LDGSTS.E [R252+-0x19500], desc[UR60][R10.64], P0 ;  /* 0xe6b000000afc7fae */ /* 0x0003e2000812187c */
[----:B----4-:R-:W-:-:S04]  /*6bdc0*/  IMAD.WIDE R214, R6, 0x4, R200 ;  /* 0x0000000406d67825 */ /* 0x010fc800078e02c8 */
[C---:B--2---:R-:W-:Y:S01]  /*6bdd0*/  IMAD.WIDE R212, R6.reuse, 0x4, R210 ;  /* 0x0000000406d47825 */ /* 0x044fe200078e02d2 */
[----:B------:R-:W2:Y:S04]  /*6bde0*/  LDL.LU.64 R200, [R1+0xb40] ;  /* 0x000b400001c87983 */ /* 0x000ea80000300a00 */
[----:B------:R-:W4:Y:S04]  /*6bdf0*/  LDL.LU.64 R210, [R1+0xb38] ;  /* 0x000b380001d27983 */ /* 0x000f280000300a00 */
[----:B------:R1:W-:Y:S01]  /*6be00*/  STL.64 [R1+0x1558], R214 ;  /* 0x001558d601007387 */ /* 0x0003e20000100a00 */
[----:B------:R-:W-:-:S03]  /*6be10*/  IMAD.WIDE R16, R6, 0x4, R208 ;  /* 0x0000000406107825 */ /* 0x000fc600078e02d0 */
[----:B------:R-:W-:Y:S04]  /*6be20*/  LDGSTS.E [R207+-0x19100], desc[UR60][R214.64], P0 ;  /* 0xe6f00000d6cf7fae */ /* 0x000fe8000812187c */
[----:B------:R-:W4:Y:S04]  /*6be30*/  LDL.LU.64 R208, [R1+0xb30] ;  /* 0x000b300001d07983 */ /* 0x000f280000300a00 */
[----:B------:R1:W-:Y:S04]  /*6be40*/  STL.64 [R1+0x1550], R212 ;  /* 0x001550d401007387 */ /* 0x0003e80000100a00 */
[----:B------:R1:W-:Y:S04]  /*6be50*/  LDGSTS.E [R206+-0x18d00], desc[UR60][R212.64], P0 ;  /* 0xe7300000d4ce7fae */ /* 0x0003e8000812187c */
[----:B------:R3:W-:Y:S04]  /*6be60*/  STL.64 [R1+0x1548], R16 ;  /* 0x0015481001007387 */ /* 0x0007e80000100a00 */
[----:B------:R3:W-:Y:S04]  /*6be70*/  LDGSTS.E [R13+-0x18900], desc[UR60][R16.64], P0 ;  /* 0xe7700000100d7fae */ /* 0x0007e8000812187c */
[----:B-1----:R-:W4:Y:S01]  /*6be80*/  LDL.LU.64 R214, [R1+0xb28] ;  /* 0x000b280001d67983 */ /* 0x002f220000300a00 */
[----:B------:R-:W-:-:S04]  /*6be90*/  IMAD.WIDE R10, R6, 0x4, R218 ;  /* 0x00000004060a7825 */ /* 0x000fc800078e02da */
[C---:B------:R-:W-:Y:S01]  /*6bea0*/  IMAD.WIDE R212, R6.reuse, 0x4, R204 ;  /* 0x0000000406d47825 */ /* 0x040fe200078e02cc */
[----:B------:R1:W-:Y:S03]  /*6beb0*/  STL.64 [R1+0x1540], R10 ;  /* 0x0015400a01007387 */ /* 0x0003e60000100a00 */
[C---:B------:R-:W-:Y:S01]  /*6bec0*/  IMAD.WIDE R206, R6.reuse, 0x4, R202 ;  /* 0x0000000406ce7825 */ /* 0x040fe200078e02ca */
[----:B------:R-:W4:Y:S03]  /*6bed0*/  LDL.LU.64 R204, [R1+0xb20] ;  /* 0x000b200001cc7983 */ /* 0x000f260000300a00 */
[----:B---3--:R-:W-:Y:S01]  /*6bee0*/  IMAD.WIDE R14, R6, 0x4, R14 ;  /* 0x00000004060e7825 */ /* 0x008fe200078e020e */
[----:B------:R-:W3:Y:S04]  /*6bef0*/  LDL.LU.64 R202, [R1+0xb18] ;  /* 0x000b180001ca7983 */ /* 0x000ee80000300a00 */
[----:B------:R-:W-:Y:S04]  /*6bf00*/  STL.64 [R1+0x1538], R212 ;  /* 0x001538d401007387 */ /* 0x000fe80000100a00 */
[----:B------:R-:W3:Y:S04]  /*6bf10*/  LDL.LU.64 R218, [R1+0xb10] ;  /* 0x000b100001da7983 */ /* 0x000ee80000300a00 */
[----:B------:R1:W-:Y:S04]  /*6bf20*/  LDGSTS.E [R252+-0x18500], desc[UR60][R10.64], P0 ;  /* 0xe7b000000afc7fae */ /* 0x0003e8000812187c */
[----:B------:R2:W-:Y:S04]  /*6bf30*/  STL.64 [R1+0x1530], R206 ;  /* 0x001530ce01007387 */ /* 0x0005e80000100a00 */
[----:B------:R4:W-:Y:S01]  /*6bf40*/  STL.64 [R1+0x1528], R14 ;  /* 0x0015280e01007387 */ /* 0x0009e20000100a00 */
[----:B------:R-:W-:Y:S01]  /*6bf50*/  IADD3 R17, R250, 0x300000, RZ ;  /* 0x00300000fa117810 */ /* 0x000fe20007ffe0ff */
[C---:B------:R-:W-:Y:S01]  /*6bf60*/  VIADD R16, R251.reuse, 0x300000 ;  /* 0x00300000fb107836 */ /* 0x040fe20000000000 */
[----:B------:R-:W-:-:S03]  /*6bf70*/  IADD3 R13, R251, 0x300000, RZ ;  /* 0x00300000fb0d7810 */ /* 0x000fc60007ffe0ff */
[----:B------:R2:W-:Y:S04]  /*6bf80*/  LDGSTS.E [R17+-0x18100], desc[UR60][R212.64], P0 ;  /* 0xe7f00000d4117fae */ /* 0x0005e8000812187c */
[----:B------:R-:W-:Y:S01]  /*6bf90*/  LDGSTS.E [R16+-0x3fc80], desc[UR60][R206.64], P0 ;  /* 0xc0380000ce107fae */ /* 0x000fe2000812187c */
[----:B-1----:R-:W-:-:S03]  /*6bfa0*/  VIADD R252, R251, 0x300000 ;  /* 0x00300000fbfc7836 */ /* 0x002fc60000000000 */
[----:B------:R1:W-:Y:S01]  /*6bfb0*/  LDGSTS.E [R13+-0x3f880], desc[UR60][R14.64], P0 ;  /* 0xc07800000e0d7fae */ /* 0x0003e2000812187c */
[----:B--2---:R-:W-:Y:S01]  /*6bfc0*/  IADD3 R17, R251, 0x300000, RZ ;  /* 0x00300000fb117810 */ /* 0x004fe20007ffe0ff */
[C---:B------:R-:W-:Y:S02]  /*6bfd0*/  IMAD.WIDE R10, R6.reuse, 0x4, R216 ;  /* 0x00000004060a7825 */ /* 0x040fe400078e02d8 */
[----:B------:R-:W2:Y:S04]  /*6bfe0*/  LDL.LU.64 R216, [R1+0xb08] ;  /* 0x000b080001d87983 */ /* 0x000ea80000300a00 */
[----:B------:R-:W-:Y:S04]  /*6bff0*/  STL.64 [R1+0x1520], R10 ;  /* 0x0015200a01007387 */ /* 0x000fe80000100a00 */
[----:B------:R-:W2:Y:S04]  /*6c000*/  LDL.LU.64 R206, [R1+0xb00] ;  /* 0x000b000001ce7983 */ /* 0x000ea80000300a00 */
[----:B------:R1:W-:Y:S01]  /*6c010*/  LDGSTS.E [R252+-0x3f480], desc[UR60][R10.64], P0 ;  /* 0xc0b800000afc7fae */ /* 0x0003e2000812187c */
[----:B------:R-:W-:-:S04]  /*6c020*/  IMAD.WIDE R200, R6, 0x4, R200 ;  /* 0x0000000406c87825 */ /* 0x000fc800078e02c8 */
[C---:B----4-:R-:W-:Y:S02]  /*6c030*/  IMAD.WIDE R212, R6.reuse, 0x4, R210 ;  /* 0x0000000406d47825 */ /* 0x050fe400078e02d2 */
[----:B------:R-:W4:Y:S02]  /*6c040*/  LDL.LU.64 R210, [R1+0xaf8] ;  /* 0x000af80001d27983 */ /* 0x000f240000300a00 */
[C---:B-1----:R-:W-:Y:S02]  /*6c050*/  IMAD.WIDE R14, R6.reuse, 0x4, R208 ;  /* 0x00000004060e7825 */ /* 0x042fe400078e02d0 */
[----:B------:R1:W-:Y:S04]  /*6c060*/  STL.64 [R1+0x1518], R200 ;  /* 0x001518c801007387 */ /* 0x0003e80000100a00 */
[----:B------:R-:W4:Y:S04]  /*6c070*/  LDL.LU.64 R208, [R1+0xaf0] ;  /* 0x000af00001d07983 */ /* 0x000f280000300a00 */
[----:B------:R-:W-:Y:S04]  /*6c080*/  STL.64 [R1+0x1510], R212 ;  /* 0x001510d401007387 */ /* 0x000fe80000100a00 */
[----:B------:R1:W-:Y:S04]  /*6c090*/  STL.64 [R1+0x1508], R14 ;  /* 0x0015080e01007387 */ /* 0x0003e80000100a00 */
[----:B------:R-:W-:Y:S04]  /*6c0a0*/  LDGSTS.E [R17+-0x3f080], desc[UR60][R200.64], P0 ;  /* 0xc0f80000c8117fae */ /* 0x000fe8000812187c */
[----:B------:R-:W-:Y:S04]  /*6c0b0*/  LDGSTS.E [R16+-0x3ec80], desc[UR60][R212.64], P0 ;  /* 0xc1380000d4107fae */ /* 0x000fe8000812187c */
[----:B------:R1:W-:Y:S04]  /*6c0c0*/  LDGSTS.E [R13+-0x3e880], desc[UR60][R14.64], P0 ;  /* 0xc17800000e0d7fae */ /* 0x0003e8000812187c */
[----:B-1----:R-:W4:Y:S01]  /*6c0d0*/  LDL.LU.64 R200, [R1+0xae8] ;  /* 0x000ae80001c87983 */ /* 0x002f220000300a00 */
[----:B------:R-:W-:-:S04]  /*6c0e0*/  IMAD.WIDE R10, R6, 0x4, R214 ;  /* 0x00000004060a7825 */ /* 0x000fc800078e02d6 */
[C---:B------:R-:W-:Y:S01]  /*6c0f0*/  VIADD R15, R251.reuse, 0x300000 ;  /* 0x00300000fb0f7836 */ /* 0x040fe20000000000 */
[----:B------:R-:W-:Y:S01]  /*6c100*/  IADD3 R14, R251, 0x300000, RZ ;  /* 0x00300000fb0e7810 */ /* 0x000fe20007ffe0ff */
[----:B------:R2:W-:Y:S04]  /*6c110*/  STL.64 [R1+0x1500], R10 ;  /* 0x0015000a01007387 */ /* 0x0005e80000100a00 */
[----:B------:R2:W-:Y:S01]  /*6c120*/  LDGSTS.E [R252+-0x3e480], desc[UR60][R10.64], P0 ;  /* 0xc1b800000afc7fae */ /* 0x0005e2000812187c */
[----:B------:R-:W-:-:S04]  /*6c130*/  IMAD.WIDE R214, R6, 0x4, R204 ;  /* 0x0000000406d67825 */ /* 0x000fc800078e02cc */
[C---:B---3--:R-:W-:Y:S01]  /*6c140*/  IMAD.WIDE R212, R6.reuse, 0x4, R202 ;  /* 0x0000000406d47825 */ /* 0x048fe200078e02ca */
[----:B------:R-:W3:Y:S03]  /*6c150*/  LDL.LU.64 R204, [R1+0xae0] ;  /* 0x000ae00001cc7983 */ /* 0x000ee60000300a00 */
[C---:B------:R-:W-:Y:S01]  /*6c160*/  IMAD.WIDE R16, R6.reuse, 0x4, R218 ;  /* 0x0000000406107825 */ /* 0x040fe200078e02da */
[----:B------:R-:W3:Y:S04]  /*6c170*/  LDL.LU.64 R202, [R1+0xad8] ;  /* 0x000ad80001ca7983 */ /* 0x000ee80000300a00 */
[----:B------:R1:W-:Y:S04]  /*6c180*/  STL.64 [R1+0x14f8], R214 ;  /* 0x0014f8d601007387 */ /* 0x0003e80000100a00 */
[----:B------:R4:W-:Y:S04]  /*6c190*/  STL.64 [R1+0x14f0], R212 ;  /* 0x0014f0d401007387 */ /* 0x0009e80000100a00 */
[----:B------:R-:W3:Y:S04]  /*6c1a0*/  LDL.LU.64 R218, [R1+0xad0] ;  /* 0x000ad00001da7983 */ /* 0x000ee80000300a00 */
[----:B------:R4:W-:Y:S04]  /*6c1b0*/  STL.64 [R1+0x14e8], R16 ;  /* 0x0014e81001007387 */ /* 0x0009e80000100a00 */
[----:B------:R1:W-:Y:S04]  /*6c1c0*/  LDGSTS.E [R15+-0x3e080], desc[UR60][R214.64], P0 ;  /* 0xc1f80000d60f7fae */ /* 0x0003e8000812187c */
[----:B------:R4:W-:Y:S04]  /*6c1d0*/  LDGSTS.E [R14+-0x3dc80], desc[UR60][R212.64], P0 ;  /* 0xc2380000d40e7fae */ /* 0x0009e8000812187c */
[----:B------:R4:W-:Y:S01]  /*6c1e0*/  LDGSTS.E [R13+-0x3d880], desc[UR60][R16.64], P0 ;  /* 0xc2780000100d7fae */ /* 0x0009e2000812187c */
[----:B--2---:R-:W-:-:S05]  /*6c1f0*/  IMAD.WIDE R10, R6, 0x4, R216 ;  /* 0x00000004060a7825 */ /* 0x004fca00078e02d8 */
[----:B------:R2:W-:Y:S04]  /*6c200*/  STL.64 [R1+0x14e0], R10 ;  /* 0x0014e00a01007387 */ /* 0x0005e80000100a00 */
[----:B------:R-:W3:Y:S01]  /*6c210*/  LDL.LU.64 R14, [R1+0xac8] ;  /* 0x000ac800010e7983 */ /* 0x000ee20000300a00 */
[----:B-1----:R-:W-:-:S03]  /*6c220*/  IMAD.WIDE R214, R6, 0x4, R206 ;  /* 0x0000000406d67825 */ /* 0x002fc600078e02ce */
[----:B------:R2:W-:Y:S04]  /*6c230*/  LDGSTS.E [R252+-0x3d480], desc[UR60][R10.64], P0 ;  /* 0xc2b800000afc7fae */ /* 0x0005e8000812187c */
[----:B------:R-:W3:Y:S04]  /*6c240*/  LDL.LU.64 R206, [R1+0xac0] ;  /* 0x000ac00001ce7983 */ /* 0x000ee80000300a00 */
[----:B------:R1:W-:Y:S01]  /*6c250*/  LDGSTS.E [R13+-0x3d080], desc[UR60][R214.64], P0 ;  /* 0xc2f80000d60d7fae */ /* 0x0003e2000812187c */
[----:B----4-:R-:W-:-:S03]  /*6c260*/  IMAD.WIDE R212, R6, 0x4, R210 ;  /* 0x0000000406d47825 */ /* 0x010fc600078e02d2 */
[----:B------:R-:W4:Y:S04]  /*6c270*/  LDL.LU.64 R210, [R1+0xab8] ;  /* 0x000ab80001d27983 */ /* 0x000f280000300a00 */
[----:B------:R1:W-:Y:S04]  /*6c280*/  STL.64 [R1+0x14d8], R214 ;  /* 0x0014d8d601007387 */ /* 0x0003e80000100a00 */
[----:B------:R1:W-:Y:S01]  /*6c290*/  STL.64 [R1+0x14d0], R212 ;  /* 0x0014d0d401007387 */ /* 0x0003e20000100a00 */
[----:B------:R-:W-:-:S03]  /*6c2a0*/  IMAD.WIDE R16, R6, 0x4, R200 ;  /* 0x0000000406107825 */ /* 0x000fc600078e02c8 */
[----:B------:R-:W4:Y:S01]  /*6c2b0*/  LDL.LU.64 R200, [R1+0xab0] ;  /* 0x000ab00001c87983 */ /* 0x000f220000300a00 */
[C---:B--2---:R-:W-:Y:S02]  /*6c2c0*/  VIADD R11, R251.reuse, 0x300000 ;  /* 0x00300000fb0b7836 */ /* 0x044fe40000000000 */
[C---:B------:R-:W-:Y:S01]  /*6c2d0*/  IMAD.WIDE R208, R6.reuse, 0x4, R208 ;  /* 0x0000000406d07825 */ /* 0x040fe200078e02d0 */
[----:B------:R-:W-:Y:S02]  /*6c2e0*/  IADD3 R10, R251, 0x300000, RZ ;  /* 0x00300000fb0a7810 */ /* 0x000fe40007ffe0ff */
[----:B------:R2:W-:Y:S04]  /*6c2f0*/  LDGSTS.E [R11+-0x3cc80], desc[UR60][R212.64], P0 ;  /* 0xc3380000d40b7fae */ /* 0x0005e8000812187c */
[----:B------:R2:W-:Y:S04]  /*6c300*/  STL.64 [R1+0x14c8], R208 ;  /* 0x0014c8d001007387 */ /* 0x0005e80000100a00 */
[----:B------:R2:W-:Y:S04]  /*6c310*/  STL.64 [R1+0x14c0], R16 ;  /* 0x0014c01001007387 */ /* 0x0005e80000100a00 */
[----:B------:R-:W-:Y:S01]  /*6c320*/  LDGSTS.E [R10+-0x3c880], desc[UR60][R208.64], P0 ;  /* 0xc3780000d00a7fae */ /* 0x000fe2000812187c */
[----:B---3--:R-:W-:-:S03]  /*6c330*/  IMAD.WIDE R216, R6, 0x4, R204 ;  /* 0x0000000406d87825 */ /* 0x008fc600078e02cc */
[----:B------:R3:W-:Y:S01]  /*6c340*/  LDGSTS.E [R252+-0x3c480], desc[UR60][R16.64], P0 ;  /* 0xc3b8000010fc7fae */ /* 0x0007e2000812187c */
[----:B-1----:R-:W-:-:S03]  /*6c350*/  IMAD.WIDE R214, R6, 0x4, R202 ;  /* 0x0000000406d67825 */ /* 0x002fc600078e02ca */
[----:B------:R-:W4:Y:S04]  /*6c360*/  LDL.LU.64 R10, [R1+0xaa8] ;  /* 0x000aa800010a7983 */ /* 0x000f280000300a00 */
[----:B------:R-:W4:Y:S01]  /*6c370*/  LDL.LU.64 R204, [R1+0xaa0] ;  /* 0x000aa00001cc7983 */ /* 0x000f220000300a00 */
[----:B--2---:R-:W-:-:S03]  /*6c380*/  VIADD R213, R251, 0x300000 ;  /* 0x00300000fbd57836 */ /* 0x004fc60000000000 */
[----:B------:R-:W2:Y:S01]  /*6c390*/  LDL.LU.64 R208, [R1+0xa98] ;  /* 0x000a980001d07983 */ /* 0x000ea20000300a00 */
[C---:B---3--:R-:W-:Y:S01]  /*6c3a0*/  IMAD.WIDE R16, R6.reuse, 0x4, R218 ;  /* 0x0000000406107825 */ /* 0x048fe200078e02da */
[----:B------:R-:W-:Y:S02]  /*6c3b0*/  IADD3 R212, R251, 0x300000, RZ ;  /* 0x00300000fbd47810 */ /* 0x000fe40007ffe0ff */
[----:B------:R-:W-:Y:S04]  /*6c3c0*/  STL.64 [R1+0x14b8], R216 ;  /* 0x0014b8d801007387 */ /* 0x000fe80000100a00 */
[----:B------:R-:W3:Y:S04]  /*6c3d0*/  LDL.LU.64 R202, [R1+0xa90] ;  /* 0x000a900001ca7983 */ /* 0x000ee80000300a00 */
[----:B------:R1:W-:Y:S04]  /*6c3e0*/  STL.64 [R1+0x14b0], R214 ;  /* 0x0014b0d601007387 */ /* 0x0003e80000100a00 */
[----:B------:R4:W-:Y:S04]  /*6c3f0*/  LDGSTS.E [R213+-0x3c080], desc[UR60][R216.64], P0 ;  /* 0xc3f80000d8d57fae */ /* 0x0009e8000812187c */
[----:B------:R-:W-:Y:S04]  /*6c400*/  STL.64 [R1+0x14a8], R16 ;  /* 0x0014a81001007387 */ /* 0x000fe80000100a00 */
[----:B------:R-:W-:Y:S04]  /*6c410*/  LDGSTS.E [R212+-0x3bc80], desc[UR60][R214.64], P0 ;  /* 0xc4380000d6d47fae */ /* 0x000fe8000812187c */
[----:B------:R4:W-:Y:S01]  /*6c420*/  LDGSTS.E [R13+-0x3b880], desc[UR60][R16.64], P0 ;  /* 0xc4780000100d7fae */ /* 0x0009e2000812187c */
[----:B------:R-:W-:-:S04]  /*6c430*/  IMAD.WIDE R14, R6, 0x4, R14 ;  /* 0x00000004060e7825 */ /* 0x000fc800078e020e */
[C---:B------:R-:W-:Y:S01]  /*6c440*/  IMAD.WIDE R218, R6.reuse, 0x4, R206 ;  /* 0x0000000406da7825 */ /* 0x040fe200078e02ce */
[----:B------:R4:W-:Y:S04]  /*6c450*/  STL.64 [R1+0x14a0], R14 ;  /* 0x0014a00e01007387 */ /* 0x0009e80000100a00 */
[----:B-1----:R-:W3:Y:S04]  /*6c460*/  LDL.LU.64 R214, [R1+0xa88] ;  /* 0x000a880001d67983 */ /* 0x002ee80000300a00 */
[----:B------:R-:W3:Y:S04]  /*6c470*/  LDL.LU.64 R206, [R1+0xa80] ;  /* 0x000a800001ce7983 */ /* 0x000ee80000300a00 */
[----:B------:R-:W-:Y:S04]  /*6c480*/  LDGSTS.E [R252+-0x3b480], desc[UR60][R14.64], P0 ;  /* 0xc4b800000efc7fae */ /* 0x000fe8000812187c */
[----:B------:R1:W-:Y:S01]  /*6c490*/  LDGSTS.E [R213+-0x3b080], desc[UR60][R218.64], P0 ;  /* 0xc4f80000dad57fae */ /* 0x0003e2000812187c */
[----:B----4-:R-:W-:-:S03]  /*6c4a0*/  IMAD.WIDE R216, R6, 0x4, R210 ;  /* 0x0000000406d87825 */ /* 0x010fc600078e02d2 */
[----:B------:R-:W4:Y:S04]  /*6c4b0*/  LDL.LU.64 R210, [R1+0xa78] ;  /* 0x000a780001d27983 */ /* 0x000f280000300a00 */
[----:B------:R1:W-:Y:S04]  /*6c4c0*/  STL.64 [R1+0x1498], R218 ;  /* 0x001498da01007387 */ /* 0x0003e80000100a00 */
[----:B------:R-:W4:Y:S04]  /*6c4d0*/  LDL.LU.64 R14, [R1+0xa70] ;  /* 0x000a7000010e7983 */ /* 0x000f280000300a00 */
[----:B------:R2:W-:Y:S04]  /*6c4e0*/  STL.64 [R1+0x1490], R216 ;  /* 0x001490d801007387 */ /* 0x0005e80000100a00 */
[----:B------:R2:W-:Y:S01]  /*6c4f0*/  LDGSTS.E [R212+-0x3ac80], desc[UR60][R216.64], P0 ;  /* 0xc5380000d8d47fae */ /* 0x0005e2000812187c */
[----:B------:R-:W-:-:S03]  /*6c500*/  IMAD.WIDE R16, R6, 0x4, R200 ;  /* 0x0000000406107825 */ /* 0x000fc600078e02c8 */
[----:B------:R-:W4:Y:S04]  /*6c510*/  LDL.LU.64 R200, [R1+0xa68] ;  /* 0x000a680001c87983 */ /* 0x000f280000300a00 */
[----:B------:R3:W-:Y:S04]  /*6c520*/  STL.64 [R1+0x1488], R16 ;  /* 0x0014881001007387 */ /* 0x0007e80000100a00 */
[----:B------:R3:W-:Y:S01]  /*6c530*/  LDGSTS.E [R13+-0x3a880], desc[UR60][R16.64], P0 ;  /* 0xc5780000100d7fae */ /* 0x0007e2000812187c */
[----:B------:R-:W-:-:S04]  /*6c540*/  IMAD.WIDE R10, R6, 0x4, R10 ;  /* 0x00000004060a7825 */ /* 0x000fc800078e020a */
[----:B-1----:R-:W-:-:S04]  /*6c550*/  IMAD.WIDE R218, R6, 0x4, R204 ;  /* 0x0000000406da7825 */ /* 0x002fc800078e02cc */
[C---:B--2---:R-:W-:Y:S01]  /*6c560*/  IMAD.WIDE R216, R6.reuse, 0x4, R208 ;  /* 0x0000000406d87825 */ /* 0x044fe200078e02d0 */
[----:B------:R1:W-:Y:S04]  /*6c570*/  STL.64 [R1+0x1480], R10 ;  /* 0x0014800a01007387 */ /* 0x0003e80000100a00 */
[----:B------:R-:W2:Y:S01]  /*6c580*/  LDL.LU.64 R204, [R1+0xa60] ;  /* 0x000a600001cc7983 */ /* 0x000ea20000300a00 */
[----:B---3--:R-:W-:-:S03]  /*6c590*/  IMAD.WIDE R16, R6, 0x4, R202 ;  /* 0x0000000406107825 */ /* 0x008fc600078e02ca */
[----:B------:R-:W-:Y:S04]  /*6c5a0*/  STL.64 [R1+0x1478], R218 ;  /* 0x001478da01007387 */ /* 0x000fe80000100a00 */
[----:B------:R-:W3:Y:S04]  /*6c5b0*/  LDL.LU.64 R208, [R1+0xa58] ;  /* 0x000a580001d07983 */ /* 0x000ee80000300a00 */
[----:B------:R-:W3:Y:S04]  /*6c5c0*/  LDL.LU.64 R202, [R1+0xa50] ;  /* 0x000a500001ca7983 */ /* 0x000ee80000300a00 */
[----:B------:R1:W-:Y:S04]  /*6c5d0*/  LDGSTS.E [R252+-0x3a480], desc[UR60][R10.64], P0 ;  /* 0xc5b800000afc7fae */ /* 0x0003e8000812187c */
[----:B------:R4:W-:Y:S04]  /*6c5e0*/  STL.64 [R1+0x1470], R216 ;  /* 0x001470d801007387 */ /* 0x0009e80000100a00 */
[----:B------:R-:W-:Y:S04]  /*6c5f0*/  STL.64 [R1+0x1468], R16 ;  /* 0x0014681001007387 */ /* 0x000fe80000100a00 */
[----:B------:R-:W-:Y:S04]  /*6c600*/  LDGSTS.E [R213+-0x3a080], desc[UR60][R218.64], P0 ;  /* 0xc5f80000dad57fae */ /* 0x000fe8000812187c */
[----:B------:R1:W-:Y:S04]  /*6c610*/  LDGSTS.E [R212+-0x39c80], desc[UR60][R216.64], P0 ;  /* 0xc6380000d8d47fae */ /* 0x0003e8000812187c */
[----:B------:R-:W-:Y:S01]  /*6c620*/  LDGSTS.E [R13+-0x39880], desc[UR60][R16.64], P0 ;  /* 0xc6780000100d7fae */ /* 0x000fe2000812187c */
[----:B-1----:R-:W-:-:S03]  /*6c630*/  IMAD.WIDE R10, R6, 0x4, R214 ;  /* 0x00000004060a7825 */ /* 0x002fc600078e02d6 */
[----:B------:R-:W3:Y:S01]  /*6c640*/  LDL.LU.64 R214, [R1+0xa48] ;  /* 0x000a480001d67983 */ /* 0x000ee20000300a00 */
[----:B------:R-:W-:-:S03]  /*6c650*/  IMAD.WIDE R212, R6, 0x4, R206 ;  /* 0x0000000406d47825 */ /* 0x000fc600078e02ce */
[----:B------:R1:W-:Y:S04]  /*6c660*/  STL.64 [R1+0x1460], R10 ;  /* 0x0014600a01007387 */ /* 0x0003e80000100a00 */
[----:B------:R-:W3:Y:S04]  /*6c670*/  LDL.LU.64 R206, [R1+0xa40] ;  /* 0x000a400001ce7983 */ /* 0x000ee80000300a00 */
[----:B------:R1:W-:Y:S04]  /*6c680*/  LDGSTS.E [R252+-0x39480], desc[UR60][R10.64], P0 ;  /* 0xc6b800000afc7fae */ /* 0x0003e8000812187c */
[----:B------:R-:W-:Y:S01]  /*6c690*/  STL.64 [R1+0x1458], R212 ;  /* 0x001458d401007387 */ /* 0x000fe20000100a00 */
[----:B----4-:R-:W-:-:S04]  /*6c6a0*/  IMAD.WIDE R210, R6, 0x4, R210 ;  /* 0x0000000406d27825 */ /* 0x010fc800078e02d2 */
[C---:B------:R-:W-:Y:S01]  /*6c6b0*/  IMAD.WIDE R14, R6.reuse, 0x4, R14 ;  /* 0x00000004060e7825 */ /* 0x040fe200078e020e */
[----:B------:R-:W-:Y:S04]  /*6c6c0*/  STL.64 [R1+0x1450], R210 ;  /* 0x001450d201007387 */ /* 0x000fe80000100a00 */
[----:B------:R-:W4:Y:S04]  /*6c6d0*/  LDL.LU.64 R216, [R1+0xa38] ;  /* 0x000a380001d87983 */ /* 0x000f280000300a00 */
[----:B------:R1:W-:Y:S02]  /*6c6e0*/  STL.64 [R1+0x1448], R14 ;  /* 0x0014480e01007387 */ /* 0x0003e40000100a00 */
[----:B-1----:R-:W-:-:S02]  /*6c6f0*/  IMAD.WIDE R10, R6, 0x4, R200 ;  /* 0x00000004060a7825 */ /* 0x002fc400078e02c8 */
[----:B------:R-:W4:Y:S02]  /*6c700*/  LDL.LU.64 R200, [R1+0xa30] ;  /* 0x000a300001c87983 */ /* 0x000f240000300a00 */
[C---:B------:R-:W-:Y:S01]  /*6c710*/  VIADD R17, R251.reuse, 0x300000 ;  /* 0x00300000fb117836 */ /* 0x040fe20000000000 */
[----:B------:R-:W-:Y:S01]  /*6c720*/  IADD3 R16, R251, 0x300000, RZ ;  /* 0x00300000fb107810 */ /* 0x000fe20007ffe0ff */
[----:B------:R1:W-:Y:S04]  /*6c730*/  STL.64 [R1+0x1440], R10 ;  /* 0x0014400a01007387 */ /* 0x0003e80000100a00 */
[----:B------:R2:W-:Y:S04]  /*6c740*/  LDGSTS.E [R17+-0x39080], desc[UR60][R212.64], P0 ;  /* 0xc6f80000d4117fae */ /* 0x0005e8000812187c */
[----:B------:R-:W-:Y:S04]  /*6c750*/  LDGSTS.E [R16+-0x38c80], desc[UR60][R210.64], P0 ;  /* 0xc7380000d2107fae */ /* 0x000fe8000812187c */
[----:B------:R-:W-:Y:S04]  /*6c760*/  LDGSTS.E [R13+-0x38880], desc[UR60][R14.64], P0 ;  /* 0xc77800000e0d7fae */ /* 0x000fe8000812187c */
[----:B------:R1:W-:Y:S04]  /*6c770*/  LDGSTS.E [R252+-0x38480], desc[UR60][R10.64], P0 ;  /* 0xc7b800000afc7fae */ /* 0x0003e8000812187c */
[----:B------:R-:W4:Y:S01]  /*6c780*/  LDL.LU.64 R14, [R1+0xa28] ;  /* 0x000a2800010e7983 */ /* 0x000f220000300a00 */
[----:B--2---:R-:W-:-:S04]  /*6c790*/  IMAD.WIDE R212, R6, 0x4, R204 ;  /* 0x0000000406d47825 */ /* 0x004fc800078e02cc */
[----:B---3--:R-:W-:-:S04]  /*6c7a0*/  IMAD.WIDE R208, R6, 0x4, R208 ;  /* 0x0000000406d07825 */ /* 0x008fc800078e02d0 */
[----:B------:R-:W-:-:S04]  /*6c7b0*/  IMAD.WIDE R202, R6, 0x4, R202 ;  /* 0x0000000406ca7825 */ /* 0x000fc800078e02ca */
[C---:B-1----:R-:W-:Y:S01]  /*6c7c0*/  VIADD R11, R251.reuse, 0x300000 ;  /* 0x00300000fb0b7836 */ /* 0x042fe20000000000 */
[----:B------:R-:W2:Y:S01]  /*6c7d0*/  LDL.LU.64 R210, [R1+0xa20] ;  /* 0x000a200001d27983 */ /* 0x000ea20000300a00 */
[----:B------:R-:W-:-:S03]  /*6c7e0*/  IADD3 R10, R251, 0x300000, RZ ;  /* 0x00300000fb0a7810 */ /* 0x000fc60007ffe0ff */
[----:B------:R-:W3:Y:S04]  /*6c7f0*/  LDL.LU.64 R204, [R1+0xa18] ;  /* 0x000a180001cc7983 */ /* 0x000ee80000300a00 */
[----:B------:R1:W-:Y:S04]  /*6c800*/  STL.64 [R1+0x1438], R212 ;  /* 0x001438d401007387 */ /* 0x0003e80000100a00 */
[----:B------:R1:W-:Y:S04]  /*6c810*/  STL.64 [R1+0x1430], R208 ;  /* 0x001430d001007387 */ /* 0x0003e80000100a00 */
[----:B------:R-:W-:Y:S04]  /*6c820*/  LDGSTS.E [R13+-0x38080], desc[UR60][R212.64], P0 ;  /* 0xc7f80000d40d7fae */ /* 0x000fe8000812187c */
[----:B------:R-:W-:Y:S04]  /*6c830*/  STL.64 [R1+0x1428], R202 ;  /* 0x001428ca01007387 */ /* 0x000fe80000100a00 */
[----:B------:R-:W-:Y:S04]  /*6c840*/  LDGSTS.E [R11+-0x1fc80], desc[UR60][R208.64], P0 ;  /* 0xe0380000d00b7fae */ /* 0x000fe8000812187c */
[----:B------:R-:W-:Y:S01]  /*6c850*/  LDGSTS.E [R10+-0x1f880], desc[UR60][R202.64], P0 ;  /* 0xe0780000ca0a7fae */ /* 0x000fe2000812187c */
[----:B------:R-:W-:-:S03]  /*6c860*/  IMAD.WIDE R16, R6, 0x4, R214 ;  /* 0x0000000406107825 */ /* 0x000fc600078e02d6 */
[----:B------:R-:W3:Y:S04]  /*6c870*/  LDL.LU.64 R214, [R1+0xa10] ;  /* 0x000a100001d67983 */ /* 0x000ee80000300a00 */
[----:B------:R4:W-:Y:S04]  /*6c880*/  STL.64 [R1+0x1420], R16 ;  /* 0x0014201001007387 */ /* 0x0009e80000100a00 */
[----:B------:R-:W3:Y:S01]  /*6c890*/  LDL.LU.64 R10, [R1+0xa08] ;  /* 0x000a0800010a7983 */ /* 0x000ee20000300a00 */
[----:B------:R-:W-:-:S03]  /*6c8a0*/  IMAD.WIDE R218, R6, 0x4, R206 ;  /* 0x0000000406da7825 */ /* 0x000fc600078e02ce */
[----:B-1----:R-:W3:Y:S04]  /*6c8b0*/  LDL.LU.64 R212, [R1+0xa00] ;  /* 0x000a000001d47983 */ /* 0x002ee80000300a00 */
[----:B------:R-:W3:Y:S04]  /*6c8c0*/  LDL.LU.64 R206, [R1+0x9f8] ;  /* 0x0009f80001ce7983 */ /* 0x000ee80000300a00 */
[----:B------:R-:W3:Y:S04]  /*6c8d0*/  LDL.LU.64 R208, [R1+0x9f0] ;  /* 0x0009f00001d07983 */ /* 0x000ee80000300a00 */
[----:B------:R4:W-:Y:S04]  /*6c8e0*/  LDGSTS.E [R252+-0x1f480], desc[UR60][R16.64], P0 ;  /* 0xe0b8000010fc7fae */ /* 0x0009e8000812187c */
[----:B------:R2:W-:Y:S01]  /*6c8f0*/  STL.64 [R1+0x1418], R218 ;  /* 0x001418da01007387 */ /* 0x0005e20000100a00 */
[----:B----4-:R-:W-:-:S03]  /*6c900*/  IMAD.WIDE R16, R6, 0x4, R200 ;  /* 0x0000000406107825 */ /* 0x010fc600078e02c8 */
[----:B------:R-:W4:Y:S01]  /*6c910*/  LDL.LU.64 R200, [R1+0x9e8] ;  /* 0x0009e80001c87983 */ /* 0x000f220000300a00 */
[C---:B------:R-:W-:Y:S02]  /*6c920*/  VIADD R203, R251.reuse, 0x300000 ;  /* 0x00300000fbcb7836 */ /* 0x040fe40000000000 */
[C---:B------:R-:W-:Y:S01]  /*6c930*/  IMAD.WIDE R216, R6.reuse, 0x4, R216 ;  /* 0x0000000406d87825 */ /* 0x040fe200078e02d8 */
[----:B------:R-:W-:Y:S02]  /*6c940*/  IADD3 R202, R251, 0x300000, RZ ;  /* 0x00300000fbca7810 */ /* 0x000fe40007ffe0ff */
[----:B------:R2:W-:Y:S04]  /*6c950*/  LDGSTS.E [R203+-0x1f080], desc[UR60][R218.64], P0 ;  /* 0xe0f80000dacb7fae */ /* 0x0005e8000812187c */
[----:B------:R3:W-:Y:S04]  /*6c960*/  STL.64 [R1+0x1410], R216 ;  /* 0x001410d801007387 */ /* 0x0007e80000100a00 */
[----:B------:R-:W-:Y:S04]  /*6c970*/  STL.64 [R1+0x1408], R16 ;  /* 0x0014081001007387 */ /* 0x000fe80000100a00 */
[----:B------:R3:W-:Y:S04]  /*6c980*/  LDGSTS.E [R202+-0x1ec80], desc[UR60][R216.64], P0 ;  /* 0xe1380000d8ca7fae */ /* 0x0007e8000812187c */
[----:B------:R1:W-:Y:S01]  /*6c990*/  LDGSTS.E [R13+-0x1e880], desc[UR60][R16.64], P0 ;  /* 0xe1780000100d7fae */ /* 0x0003e2000812187c */
[----:B------:R-:W-:-:S05]  /*6c9a0*/  IMAD.WIDE R14, R6, 0x4, R14 ;  /* 0x00000004060e7825 */ /* 0x000fca00078e020e */
[----:B------:R1:W-:Y:S04]  /*6c9b0*/  STL.64 [R1+0x1400], R14 ;  /* 0x0014000e01007387 */ /* 0x0003e80000100a00 */
[----:B------:R-:W-:Y:S01]  /*6c9c0*/  LDGSTS.E [R252+-0x1e480], desc[UR60][R14.64], P0 ;  /* 0xe1b800000efc7fae */ /* 0x000fe2000812187c */
[----:B--2---:R-:W-:-:S04]  /*6c9d0*/  IMAD.WIDE R218, R6, 0x4, R210 ;  /* 0x0000000406da7825 */ /* 0x004fc800078e02d2 */
[C---:B---3--:R-:W-:Y:S02]  /*6c9e0*/  IMAD.WIDE R216, R6.reuse, 0x4, R204 ;  /* 0x0000000406d87825 */ /* 0x048fe400078e02cc */
[----:B------:R-:W2:Y:S04]  /*6c9f0*/  LDL.LU.64 R204, [R1+0x9e0] ;  /* 0x0009e00001cc7983 */ /* 0x000ea80000300a00 */
[----:B------:R-:W3:Y:S04]  /*6ca00*/  LDL.LU.64 R210, [R1+0x9d8] ;  /* 0x0009d80001d27983 */ /* 0x000ee80000300a00 */
[----:B------:R-:W-:Y:S04]  /*6ca10*/  STL.64 [R1+0x13f8], R218 ;  /* 0x0013f8da01007387 */ /* 0x000fe80000100a00 */
[----:B------:R-:W-:Y:S04]  /*6ca20*/  LDGSTS.E [R203+-0x1e080], desc[UR60][R218.64], P0 ;  /* 0xe1f80000dacb7fae */ /* 0x000fe8000812187c */
[----:B------:R1:W-:Y:S04]  /*6ca30*/  LDGSTS.E [R202+-0x1dc80], desc[UR60][R216.64], P0 ;  /* 0xe2380000d8ca7fae */ /* 0x0003e8000812187c */
[----:B-1----:R-:W3:Y:S04]  /*6ca40*/  LDL.LU.64 R14, [R1+0x9d0] ;  /* 0x0009d000010e7983 */ /* 0x002ee80000300a00 */
[----:B------:R1:W-:Y:S01]  /*6ca50*/  STL.64 [R1+0x13f0], R216 ;  /* 0x0013f0d801007387 */ /* 0x0003e20000100a00 */
[----:B------:R-:W-:-:S04]  /*6ca60*/  IMAD.WIDE R16, R6, 0x4, R214 ;  /* 0x0000000406107825 */ /* 0x000fc800078e02d6 */
[----:B------:R-:W-:-:S04]  /*6ca70*/  IMAD.WIDE R10, R6, 0x4, R10 ;  /* 0x00000004060a7825 */ /* 0x000fc800078e020a */
[C---:B-1----:R-:W-:Y:S01]  /*6ca80*/  IMAD.WIDE R216, R6.reuse, 0x4, R212 ;  /* 0x0000000406d87825 */ /* 0x042fe200078e02d4 */
[----:B------:R-:W3:Y:S03]  /*6ca90*/  LDL.LU.64 R214, [R1+0x9c8] ;  /* 0x0009c80001d67983 */ /* 0x000ee60000300a00 */
[C---:B------:R-:W-:Y:S01]  /*6caa0*/  IMAD.WIDE R206, R6.reuse, 0x4, R206 ;  /* 0x0000000406ce7825 */ /* 0x040fe200078e02ce */
[----:B------:R1:W-:Y:S04]  /*6cab0*/  STL.64 [R1+0x13e8], R16 ;  /* 0x0013e81001007387 */ /* 0x0003e80000100a00 */
[----:B------:R1:W-:Y:S04]  /*6cac0*/  LDGSTS.E [R13+-0x1d880], desc[UR60][R16.64], P0 ;  /* 0xe2780000100d7fae */ /* 0x0003e8000812187c */
[----:B------:R4:W-:Y:S04]  /*6cad0*/  STL.64 [R1+0x13e0], R10 ;  /* 0x0013e00a01007387 */ /* 0x0009e80000100a00 */
[----:B------:R4:W-:Y:S04]  /*6cae0*/  LDGSTS.E [R252+-0x1d480], desc[UR60][R10.64], P0 ;  /* 0xe2b800000afc7fae */ /* 0x0009e8000812187c */
[----:B------:R-:W-:Y:S04]  /*6caf0*/  STL.64 [R1+0x13d8], R216 ;  /* 0x0013d8d801007387 */ /* 0x000fe80000100a00 */
[----:B------:R4:W-:Y:S04]  /*6cb00*/  STL.64 [R1+0x13d0], R206 ;  /* 0x0013d0ce01007387 */ /* 0x0009e80000100a00 */
[----:B------:R-:W-:Y:S04]  /*6cb10*/  LDGSTS.E [R203+-0x1d080], desc[UR60][R216.64], P0 ;  /* 0xe2f80000d8cb7fae */ /* 0x000fe8000812187c */
[----:B------:R-:W-:Y:S01]  /*6cb20*/  LDGSTS.E [R202+-0x1cc80], desc[UR60][R206.64], P0 ;  /* 0xe3380000ceca7fae */ /* 0x000fe2000812187c */
[----:B-1----:R-:W-:-:S05]  /*6cb30*/  IMAD.WIDE R16, R6, 0x4, R208 ;  /* 0x0000000406107825 */ /* 0x002fca00078e02d0 */
[----:B------:R1:W-:Y:S01]  /*6cb40*/  LDGSTS.E [R13+-0x1c880], desc[UR60][R16.64], P0 ;  /* 0xe3780000100d7fae */ /* 0x0003e2000812187c */
[----:B----4-:R-:W-:-:S03]  /*6cb50*/  IMAD.WIDE R10, R6, 0x4, R200 ;  /* 0x00000004060a7825 */ /* 0x010fc600078e02c8 */
[----:B------:R-:W4:Y:S04]  /*6cb60*/  LDL.LU.64 R200, [R1+0x9c0] ;  /* 0x0009c00001c87983 */ /* 0x000f280000300a00 */
[----:B------:R1:W-:Y:S04]  /*6cb70*/  STL.64 [R1+0x13c8], R16 ;  /* 0x0013c81001007387 */ /* 0x0003e80000100a00 */
[----:B------:R-:W4:Y:S04]  /*6cb80*/  LDL.LU.64 R212, [R1+0x9b8] ;  /* 0x0009b80001d47983 */ /* 0x000f280000300a00 */
[----:B------:R-:W4:Y:S04]  /*6cb90*/  LDL.LU.64 R208, [R1+0x9b0] ;  /* 0x0009b00001d07983 */ /* 0x000f280000300a00 */
[----:B------:R-:W-:Y:S04]  /*6cba0*/  STL.64 [R1+0x13c0], R10 ;  /* 0x0013c00a01007387 */ /* 0x000fe80000100a00 */
[----:B------:R-:W4:Y:S04]  /*6cbb0*/  LDL.LU.64 R206, [R1+0x9a8] ;  /* 0x0009a80001ce7983 */ /* 0x000f280000300a00 */
[----:B------:R-:W4:Y:S04]  /*6cbc0*/  LDL.LU.64 R202, [R1+0x9a0] ;  /* 0x0009a00001ca7983 */ /* 0x000f280000300a00 */
[----:B------:R-:W-:Y:S01]  /*6cbd0*/  LDGSTS.E [R252+-0x1c480], desc[UR60][R10.64], P0 ;  /* 0xe3b800000afc7fae */ /* 0x000fe2000812187c */
[C---:B-1----:R-:W-:Y:S01]  /*6cbe0*/  VIADD R17, R251.reuse, 0x300000 ;  /* 0x00300000fb117836 */ /* 0x042fe20000000000 */
[----:B------:R-:W-:Y:S01]  /*6cbf0*/  IADD3 R16, R251, 0x300000, RZ ;  /* 0x00300000fb107810 */ /* 0x000fe20007ffe0ff */
[----:B--2---:R-:W-:-:S04]  /*6cc00*/  IMAD.WIDE R204, R6, 0x4, R204 ;  /* 0x0000000406cc7825 */ /* 0x004fc800078e02cc */
[C---:B---3--:R-:W-:Y:S01]  /*6cc10*/  IMAD.WIDE R210, R6.reuse, 0x4, R210 ;  /* 0x0000000406d27825 */ /* 0x048fe200078e02d2 */
[----:B------:R1:W-:Y:S03]  /*6cc20*/  STL.64 [R1+0x13b8], R204 ;  /* 0x0013b8cc01007387 */ /* 0x0003e60000100a00 */
[C---:B------:R-:W-:Y:S01]  /*6cc30*/  IMAD.WIDE R14, R6.reuse, 0x4, R14 ;  /* 0x00000004060e7825 */ /* 0x040fe200078e020e */
[----:B------:R-:W-:Y:S04]  /*6cc40*/  STL.64 [R1+0x13b0], R210 ;  /* 0x0013b0d201007387 */ /* 0x000fe80000100a00 */
[----:B------:R-:W-:Y:S04]  /*6cc50*/  LDGSTS.E [R17+-0x1c080], desc[UR60][R204.64], P0 ;  /* 0xe3f80000cc117fae */ /* 0x000fe8000812187c */
[----:B------:R2:W-:Y:S04]  /*6cc60*/  STL.64 [R1+0x13a8], R14 ;  /* 0x0013a80e01007387 */ /* 0x0005e80000100a00 */
[----:B------:R-:W-:Y:S04]  /*6cc70*/  LDGSTS.E [R16+-0x1bc80], desc[UR60][R210.64], P0 ;  /* 0xe4380000d2107fae */ /* 0x000fe8000812187c */
[----:B------:R2:W-:Y:S04]  /*6cc80*/  LDGSTS.E [R13+-0x1b880], desc[UR60][R14.64], P0 ;  /* 0xe47800000e0d7fae */ /* 0x0005e8000812187c */
[----:B-1----:R-:W3:Y:S01]  /*6cc90*/  LDL.LU.64 R204, [R1+0x998] ;  /* 0x0009980001cc7983 */ /* 0x002ee20000300a00 */
[----:B--2---:R-:W-:Y:S01]  /*6cca0*/  VIADD R15, R251, 0x300000 ;  /* 0x00300000fb0f7836 */ /* 0x004fe20000000000 */
[----:B------:R-:W1:Y:S01]  /*6ccb0*/  LDC R14, c[0x0][0x230] ;  /* 0x00008c00ff0e7b82 */ /* 0x000e620000000800 */
[----:B------:R-:W-:-:S04]  /*6ccc0*/  IMAD.WIDE R10, R6, 0x4, R214 ;  /* 0x00000004060a7825 */ /* 0x000fc800078e02d6 */
[C---:B------:R-:W-:Y:S01]  /*6ccd0*/  VIADD R215, R251.reuse, 0x300000 ;  /* 0x00300000fbd77836 */ /* 0x040fe20000000000 */
[----:B------:R2:W-:Y:S04]  /*6cce0*/  STL.64 [R1+0x13a0], R10 ;  /* 0x0013a00a01007387 */ /* 0x0005e80000100a00 */
[----:B------:R-:W3:Y:S04]  /*6ccf0*/  LDL.LU.64 R216, [R1+0x990] ;  /* 0x0009900001d87983 */ /* 0x000ee80000300a00 */
[----:B------:R-:W3:Y:S04]  /*6cd00*/  LDL.LU.64 R210, [R1+0x988] ;  /* 0x0009880001d27983 */ /* 0x000ee80000300a00 */
[----:B------:R-:W3:Y:S04]  /*6cd10*/  LDL.LU.64 R16, [R1+0x980] ;  /* 0x0009800001107983 */ /* 0x000ee80000300a00 */
[----:B------:R2:W-:Y:S01]  /*6cd20*/  LDGSTS.E [R252+-0x1b480], desc[UR60][R10.64], P0 ;  /* 0xe4b800000afc7fae */ /* 0x0005e2000812187c */
[----:B------:R-:W-:Y:S01]  /*6cd30*/  IADD3 R214, R251, 0x300000, RZ ;  /* 0x00300000fbd67810 */ /* 0x000fe20007ffe0ff */
[----:B----4-:R-:W-:-:S04]  /*6cd40*/  IMAD.WIDE R200, R6, 0x4, R200 ;  /* 0x0000000406c87825 */ /* 0x010fc800078e02c8 */
[----:B------:R-:W-:-:S04]  /*6cd50*/  IMAD.WIDE R218, R6, 0x4, R212 ;  /* 0x0000000406da7825 */ /* 0x000fc800078e02d4 */
[C---:B------:R-:W-:Y:S02]  /*6cd60*/  IMAD.WIDE R212, R6.reuse, 0x4, R208 ;  /* 0x0000000406d47825 */ /* 0x040fe400078e02d0 */
[----:B------:R-:W4:Y:S04]  /*6cd70*/  LDL.LU.64 R208, [R1+0x978] ;  /* 0x0009780001d07983 */ /* 0x000f280000300a00 */
[----:B------:R1:W-:Y:S01]  /*6cd80*/  STL.64 [R1+0x1398], R200 ;  /* 0x001398c801007387 */ /* 0x0003e20000100a00 */
[----:B------:R-:W-:-:S03]  /*6cd90*/  IMAD.WIDE R206, R6, 0x4, R206 ;  /* 0x0000000406ce7825 */ /* 0x000fc600078e02ce */
[----:B------:R-:W-:Y:S01]  /*6cda0*/  STL.64 [R1+0x1390], R218 ;  /* 0x001390da01007387 */ /* 0x000fe20000100a00 */
[----:B--2---:R-:W-:-:S03]  /*6cdb0*/  IMAD.WIDE R10, R6, 0x4, R202 ;  /* 0x00000004060a7825 */ /* 0x004fc600078e02ca */
[----:B------:R2:W-:Y:S04]  /*6cdc0*/  STL.64 [R1+0x1388], R212 ;  /* 0x001388d401007387 */ /* 0x0005e80000100a00 */
[----:B------:R-:W4:Y:S04]  /*6cdd0*/  LDL.LU.64 R202, [R1+0x970] ;  /* 0x0009700001ca7983 */ /* 0x000f280000300a00 */
[----:B------:R-:W-:Y:S04]  /*6cde0*/  LDGSTS.E [R215+-0x1b080], desc[UR60][R200.64], P0 ;  /* 0xe4f80000c8d77fae */ /* 0x000fe8000812187c */
[----:B------:R-:W-:Y:S04]  /*6cdf0*/  LDGSTS.E [R214+-0x1ac80], desc[UR60][R218.64], P0 ;  /* 0xe5380000dad67fae */ /* 0x000fe8000812187c */
[----:B------:R-:W-:Y:S04]  /*6ce00*/  LDGSTS.E [R15+-0x1a880], desc[UR60][R212.64], P0 ;  /* 0xe5780000d40f7fae */ /* 0x000fe8000812187c */
[----:B------:R2:W-:Y:S04]  /*6ce10*/  LDGSTS.E [R13+-0x1a480], desc[UR60][R206.64], P0 ;  /* 0xe5b80000ce0d7fae */ /* 0x0005e8000812187c */
[----:B------:R-:W-:Y:S04]  /*6ce20*/  LDGSTS.E [R252+-0x1a080], desc[UR60][R10.64], P0 ;  /* 0xe5f800000afc7fae */ /* 0x000fe8000812187c */
[----:B-1----:R-:W4:Y:S04]  /*6ce30*/  LDL.LU.64 R200, [R1+0x4bb8] ;  /* 0x004bb80001c87983 */ /* 0x002f280000300a00 */
[----:B------:R-:W-:Y:S04]  /*6ce40*/  STL.64 [R1+0x1380], R206 ;  /* 0x001380ce01007387 */ /* 0x000fe80000100a00 */
[----:B------:R1:W-:Y:S04]  /*6ce50*/  STL.64 [R1+0x1378], R10 ;  /* 0x0013780a01007387 */ /* 0x0003e80000100a00 */
[----:B--2---:R-:W2:Y:S01]  /*6ce60*/  LDL.LU.64 R212, [R1+0x968] ;  /* 0x0009680001d47983 */ /* 0x004ea20000300a00 */
[----:B------:R-:W-:Y:S01]  /*6ce70*/  IADD3 R14, R14, -0x201, RZ ;  /* 0xfffffdff0e0e7810 */ /* 0x000fe20007ffe0ff */
[----:B------:R-:W-:Y:S01]  /*6ce80*/  IMAD.SHL.U32 R5, R5, 0x80, RZ ;  /* 0x0000008005057824 */ /* 0x000fe200078e00ff */
[----:B------:R-:W2:Y:S01]  /*6ce90*/  LDC R13, c[0x0][0x230] ;  /* 0x00008c00ff0d7b82 */ /* 0x000ea20000000800 */
[----:B-1----:R-:W2:Y:S04]  /*6cea0*/  LDL.LU.64 R10, [R1+0x960] ;  /* 0x00096000010a7983 */ /* 0x002ea80000300a00 */
[----:B------:R-:W2:Y:S01]  /*6ceb0*/  LDL.LU.64 R206, [R1+0x958] ;  /* 0x0009580001ce7983 */ /* 0x000ea20000300a00 */
[----:B---3--:R-:W-:-:S03]  /*6cec0*/  IMAD.WIDE R218, R6, 0x4, R204 ;  /* 0x0000000406da7825 */ /* 0x008fc600078e02cc */
[----:B------:R-:W3:Y:S04]  /*6ced0*/  LDL.LU.64 R204, [R1+0x950] ;  /* 0x0009500001cc7983 */ /* 0x000ee80000300a00 */
[----:B------:R-:W-:Y:S04]  /*6cee0*/  STL.64 [R1+0x1370], R218 ;  /* 0x001370da01007387 */ /* 0x000fe80000100a00 */
[----:B------:R4:W-:Y:S01]  /*6cef0*/  LDGSTS.E [R215+-0x19c80], desc[UR60][R218.64], P0 ;  /* 0xe6380000dad77fae */ /* 0x0009e2000812187c */
[----:B------:R-:W-:-:S04]  /*6cf00*/  IMAD.WIDE R216, R6, 0x4, R216 ;  /* 0x0000000406d87825 */ /* 0x000fc800078e02d8 */
[----:B------:R-:W-:-:S04]  /*6cf10*/  IMAD.WIDE R210, R6, 0x4, R210 ;  /* 0x0000000406d27825 */ /* 0x000fc800078e02d2 */
[C---:B------:R-:W-:Y:S01]  /*6cf20*/  IMAD.WIDE R16, R6.reuse, 0x4, R16 ;  /* 0x0000000406107825 */ /* 0x040fe200078e0210 */
[----:B------:R-:W-:Y:S04]  /*6cf30*/  STL.64 [R1+0x1368], R216 ;  /* 0x001368d801007387 */ /* 0x000fe80000100a00 */
[----:B------:R1:W-:Y:S04]  /*6cf40*/  STL.64 [R1+0x1360], R210 ;  /* 0x001360d201007387 */ /* 0x0003e80000100a00 */
[----:B------:R4:W-:Y:S04]  /*6cf50*/  LDGSTS.E [R214+-0x19880], desc[UR60][R216.64], P0 ;  /* 0xe6780000d8d67fae */ /* 0x0009e8000812187c */
[----:B------:R2:W-:Y:S04]  /*6cf60*/  STL.64 [R1+0x1358], R16 ;  /* 0x0013581001007387 */ /* 0x0005e80000100a00 */
[----:B------:R-:W-:Y:S04]  /*6cf70*/  LDGSTS.E [R15+-0x19480], desc[UR60][R210.64], P0 ;  /* 0xe6b80000d20f7fae */ /* 0x000fe8000812187c */
[----:B------:R2:W-:Y:S04]  /*6cf80*/  LDGSTS.E [R252+-0x19080], desc[UR60][R16.64], P0 ;  /* 0xe6f8000010fc7fae */ /* 0x0005e8000812187c */
[----:B-1----:R-:W3:Y:S01]  /*6cf90*/  LDL.LU.64 R210, [R1+0x948] ;  /* 0x0009480001d27983 */ /* 0x002ee20000300a00 */
[----:B----4-:R-:W-:-:S04]  /*6cfa0*/  IMAD.WIDE R218, R6, 0x4, R208 ;  /* 0x0000000406da7825 */ /* 0x010fc800078e02d0 */
[C---:B------:R-:W-:Y:S01]  /*6cfb0*/  IMAD.WIDE R214, R6.reuse, 0x4, R202 ;  /* 0x0000000406d67825 */ /* 0x040fe200078e02ca */
[----:B------:R-:W-:Y:S04]  /*6cfc0*/  STL.64 [R1+0x1350], R218 ;  /* 0x001350da01007387 */ /* 0x000fe80000100a00 */
[----:B------:R-:W4:Y:S04]  /*6cfd0*/  LDL.LU.64 R202, [R1+0x940] ;  /* 0x0009400001ca7983 */ /* 0x000f280000300a00 */
[----:B------:R-:W4:Y:S04]  /*6cfe0*/  LDL.LU.64 R208, [R1+0x938] ;  /* 0x0009380001d07983 */ /* 0x000f280000300a00 */
[----:B------:R1:W-:Y:S01]  /*6cff0*/  STL.64 [R1+0x1348], R214 ;  /* 0x001348d601007387 */ /* 0x0003e20000100a00 */
[----:B--2---:R-:W-:-:S03]  /*6d000*/  IMAD.WIDE R16, R6, 0x4, R212 ;  /* 0x0000000406107825 */ /* 0x004fc600078e02d4 */
[----:B------:R-:W2:Y:S01]  /*6d010*/  LDL.LU.64 R212, [R1+0x930] ;  /* 0x0009300001d47983 */ /* 0x000ea20000300a00 */
[C---:B------:R-:W-:Y:S01]  /*6d020*/  VIADD R216, R251.reuse, 0x300000 ;  /* 0x00300000fbd87836 */ /* 0x040fe20000000000 */
[----:B------:R-:W-:Y:S02]  /*6d030*/  ISETP.GE.U32.AND P2, PT, R14, 0x7ffffd80, PT ;  /* 0x7ffffd800e00780c */ /* 0x000fe40003f46070 */
[----:B------:R-:W-:Y:S02]  /*6d040*/  IADD3 R14, R251, 0x300000, RZ ;  /* 0x00300000fb0e7810 */ /* 0x000fe40007ffe0ff */
[----:B------:R-:W-:Y:S04]  /*6d050*/  LDGSTS.E [R216+-0x18c80], desc[UR60][R218.64], P0 ;  /* 0xe7380000dad87fae */ /* 0x000fe8000812187c */
[----:B------:R-:W-:Y:S01]  /*6d060*/  LDGSTS.E [R15+-0x18880], desc[UR60][R214.64], P0 ;  /* 0xe7780000d60f7fae */ /* 0x000fe2000812187c */
[----:B------:R-:W-:-:S03]  /*6d070*/  IMAD.WIDE R10, R6, 0x4, R10 ;  /* 0x00000004060a7825 */ /* 0x000fc600078e020a */
[----:B------:R1:W-:Y:S04]  /*6d080*/  LDGSTS.E [R14+-0x18480], desc[UR60][R16.64], P0 ;  /* 0xe7b80000100e7fae */ /* 0x0003e8000812187c */
[----:B------:R1:W-:Y:S04]  /*6d090*/  STL.64 [R1+0x1340], R16 ;  /* 0x0013401001007387 */ /* 0x0003e80000100a00 */
[----:B------:R3:W-:Y:S04]  /*6d0a0*/  LDGSTS.E [R252+-0x18080], desc[UR60][R10.64], P0 ;  /* 0xe7f800000afc7fae */ /* 0x0007e8000812187c */
[----:B------:R-:W0:Y:S01]  /*6d0b0*/  LDGDEPBAR ;  /* 0x00000000000079af */ /* 0x000e220000000000 */
[----:B------:R-:W-:Y:S06]  /*6d0c0*/  BAR.SYNC.DEFER_BLOCKING 0x0 ;  /* 0x0000000000007b1d */ /* 0x000fec0000010000 */
[----:B------:R3:W-:Y:S01]  /*6d0d0*/  STL.64 [R1+0x1338], R10 ;  /* 0x0013380a01007387 */ /* 0x0007e20000100a00 */
[----:B------:R-:W-:Y:S01]  /*6d0e0*/  VIADD R13, R13, 0xfffffdfe ;  /* 0xfffffdfe0d0d7836 */ /* 0x000fe20000000000 */
[----:B------:R-:W2:Y:S02]  /*6d0f0*/  LDC R6, c[0x0][0x230] ;  /* 0x00008c00ff067b82 */ /* 0x000ea40000000800 */
[----:B-1----:R-:W2:Y:S01]  /*6d100*/  LDL.LU.64 R214, [R1+0x928] ;  /* 0x0009280001d67983 */ /* 0x002ea20000300a00 */
[----:B------:R-:W-:-:S02]  /*6d110*/  VIADD R14, R0, 0x100000 ;  /* 0x00100000000e7836 */ /* 0x000fc40000000000 */
[----:B------:R-:W-:-:S05]  /*6d120*/  IMAD.WIDE R16, R5, 0x4, R206 ;  /* 0x0000000405107825 */ /* 0x000fca00078e02ce */
[----:B------:R2:W-:Y:S04]  /*6d130*/  STL.64 [R1+0x1330], R16 ;  /* 0x0013301001007387 */ /* 0x0005e80000100a00 */
[----:B------:R-:W-:Y:S01]  /*6d140*/  @!PT LDS RZ, [RZ] ;  /* 0x00000000fffff984 */ /* 0x000fe20000000800 */
[----:B------:R-:W-:Y:S01]  /*6d150*/  @!PT LDS RZ, [RZ] ;  /* 0x00000000fffff984 */ /* 0x000fe20000000800 */
[----:B------:R-:W-:Y:S01]  /*6d160*/  @!PT LDS RZ, [RZ] ;  /* 0x00000000fffff984 */ /* 0x000fe20000000800 */
[----:B------:R2:W-:Y:S04]  /*6d170*/  LDGSTS.E [R14], desc[UR60][R16.64], !P2 ;  /* 0x00000000100e7fae */ /* 0x0005e8000d12187c */
[----:B------:R-:W2:Y:S04]  /*6d180*/  LDL.LU.64 R14, [R1+0x920] ;  /* 0x00092000010e7983 */ /* 0x000ea80000300a00 */
[----:B------:R-:W2:Y:S04]  /*6d190*/  LDL.LU.64 R206, [R1+0x918] ;  /* 0x0009180001ce7983 */ /* 0x000ea80000300a00 */
[----:B------:R-:W2:Y:S01]  /*6d1a0*/  LDL.LU.64 R216, [R1+0x910] ;  /* 0x0009100001d87983 */ /* 0x000ea20000300a00 */
[----:B---3--:R-:W-:Y:S01]  /*6d1b0*/  IMAD.WIDE R10, R5, 0x4, R204 ;  /* 0x00000004050a7825 */ /* 0x008fe200078e02cc */
[----:B------:R-:W-:-:S02]  /*6d1c0*/  IADD3 R252, R0, 0x100000, RZ ;  /* 0x0010000000fc7810 */ /* 0x000fc40007ffe0ff */
[C---:B------:R-:W-:Y:S02]  /*6d1d0*/  IADD3 R204, R0.reuse, 0x100000, RZ ;  /* 0x0010000000cc7810 */ /* 0x040fe40007ffe0ff */
[----:B------:R-:W-:Y:S01]  /*6d1e0*/  ISETP.GE.U32.AND P0, PT, R13, 0x7ffffd7f, PT ;  /* 0x7ffffd7f0d00780c */ /* 0x000fe20003f06070 */
[----:B------:R-:W-:Y:S01]  /*6d1f0*/  VIADD R13, R0, 0x100000 ;  /* 0x00100000000d7836 */ /* 0x000fe20000000000 */
[----:B------:R-:W-:Y:S04]  /*6d200*/  STL.64 [R1+0x4ad8], R10 ;  /* 0x004ad80a01007387 */ /* 0x000fe80000100a00 */
[----:B------:R1:W-:Y:S01]  /*6d210*/  LDGSTS.E [R252+0x4000], desc[UR60][R10.64], !P2 ;  /* 0x040000000afc7fae */ /* 0x0003e2000d12187c */
[----:B------:R-:W-:-:S04]  /*6d220*/  IMAD.WIDE R210, R5, 0x4, R210 ;  /* 0x0000000405d27825 */ /* 0x000fc800078e02d2 */
[----:B----4-:R-:W-:-:S04]  /*6d230*/  IMAD.WIDE R202, R5, 0x4, R202 ;  /* 0x0000000405ca7825 */ /* 0x010fc800078e02ca */
[C---:B------:R-:W-:Y:S01]  /*6d240*/  IMAD.WIDE R208, R5.reuse, 0x4, R208 ;  /* 0x0000000405d07825 */ /* 0x040fe200078e02d0 */
[----:B------:R3:W-:Y:S04]  /*6d250*/  STL.64 [R1+0x1320], R210 ;  /* 0x001320d201007387 */ /* 0x0007e80000100a00 */
[----:B------:R4:W-:Y:S04]  /*6d260*/  STL.64 [R1+0x1318], R202 ;  /* 0x001318ca01007387 */ /* 0x0009e80000100a00 */
[----:B------:R-:W-:Y:S04]  /*6d270*/  LDGSTS.E [R204+0x8000], desc[UR60][R210.64], !P2 ;  /* 0x08000000d2cc7fae */ /* 0x000fe8000d12187c */
[----:B------:R4:W-:Y:S04]  /*6d280*/  STL.64 [R1+0x1310], R208 ;  /* 0x001310d001007387 */ /* 0x0009e80000100a00 */
[----:B------:R-:W-:Y:S01]  /*6d290*/  LDGSTS.E [R13+0xc000], desc[UR60][R202.64], !P2 ;  /* 0x0c000000ca0d7fae */ /* 0x000fe2000d12187c */
[----:B--2---:R-:W-:-:S03]  /*6d2a0*/  IMAD.WIDE R16, R5, 0x4, R212 ;  /* 0x0000000405107825 */ /* 0x004fc600078e02d4 */
[----:B---3--:R-:W2:Y:S01]  /*6d2b0*/  LDL.LU.64 R210, [R1+0x908] ;  /* 0x0009080001d27983 */ /* 0x008ea20000300a00 */
[----:B-1----:R-:W-:Y:S01]  /*6d2c0*/  IADD3 R11, R0, 0x100000, RZ ;  /* 0x00100000000b7810 */ /* 0x002fe20007ffe0ff */
[----:B------:R-:W-:Y:S01]  /*6d2d0*/  VIADD R6, R6, 0xfffffdfd ;  /* 0xfffffdfd06067836 */ /* 0x000fe20000000000 */
[----:B------:R-:W1:Y:S01]  /*6d2e0*/  LDC R10, c[0x0][0x230] ;  /* 0x00008c00ff0a7b82 */ /* 0x000e620000000800 */
[----:B------:R3:W-:Y:S04]  /*6d2f0*/  STL.64 [R1+0x1308], R16 ;  /* 0x0013081001007387 */ /* 0x0007e80000100a00 */
[----:B----4-:R-:W4:Y:S04]  /*6d300*/  LDL.LU.64 R202, [R1+0x900] ;  /* 0x0009000001ca7983 */ /* 0x010f280000300a00 */
[----:B------:R-:W4:Y:S04]  /*6d310*/  LDL.LU.64 R204, [R1+0x8f8] ;  /* 0x0008f80001cc7983 */ /* 0x000f280000300a00 */
[----:B------:R-:W4:Y:S04]  /*6d320*/  LDL.LU.64 R212, [R1+0x8f0] ;  /* 0x0008f00001d47983 */ /* 0x000f280000300a00 */
[----:B------:R3:W-:Y:S04]  /*6d330*/  LDGSTS.E [R11+0x4], desc[UR60][R208.64], !P0 ;  /* 0x00004000d00b7fae */ /* 0x0007e8000c12187c */
[----:B------:R1:W-:Y:S01]  /*6d340*/  LDGSTS.E [R252+0x4004], desc[UR60][R16.64], !P0 ;  /* 0x0400400010fc7fae */ /* 0x0003e2000c12187c */
[----:B------:R-:W-:Y:S01]  /*6d350*/  IMAD.WIDE R214, R5, 0x4, R214 ;  /* 0x0000000405d67825 */ /* 0x000fe200078e02d6 */
[----:B---3--:R-:W-:-:S04]  /*6d360*/  IADD3 R208, R0, 0x100000, RZ ;  /* 0x0010000000d07810 */ /* 0x008fc80007ffe0ff */
[----:B------:R3:W-:Y:S04]  /*6d370*/  STL.64 [R1+0x1300], R214 ;  /* 0x001300d601007387 */ /* 0x0007e80000100a00 */
[----:B------:R-:W-:Y:S01]  /*6d380*/  LDGSTS.E [R208+0x8004], desc[UR60][R214.64], !P0 ;  /* 0x08004000d6d07fae */ /* 0x000fe2000c12187c */
[----:B------:R-:W-:-:S04]  /*6d390*/  IMAD.WIDE R14, R5, 0x4, R14 ;  /* 0x00000004050e7825 */ /* 0x000fc800078e020e */
[----:B------:R-:W-:-:S04]  /*6d3a0*/  IMAD.WIDE R206, R5, 0x4, R206 ;  /* 0x0000000405ce7825 */ /* 0x000fc800078e02ce */
[C---:B-1----:R-:W-:Y:S01]  /*6d3b0*/  IMAD.WIDE R16, R5.reuse, 0x4, R216 ;  /* 0x0000000405107825 */ /* 0x042fe200078e02d8 */
[----:B------:R1:W-:Y:S04]  /*6d3c0*/  STL.64 [R1+0x12f8], R14 ;  /* 0x0012f80e01007387 */ /* 0x0003e80000100a00 */
[----:B------:R4:W-:Y:S04]  /*6d3d0*/  STL.64 [R1+0x12f0], R206 ;  /* 0x0012f0ce01007387 */ /* 0x0009e80000100a00 */
[----:B---3--:R-:W3:Y:S04]  /*6d3e0*/  LDL.LU.64 R214, [R1+0x8e8] ;  /* 0x0008e80001d67983 */ /* 0x008ee80000300a00 */
[----:B------:R4:W-:Y:S04]  /*6d3f0*/  STL.64 [R1+0x12e8], R16 ;  /* 0x0012e81001007387 */ /* 0x0009e80000100a00 */
[----:B------:R-:W-:Y:S04]  /*6d400*/  LDGSTS.E [R13+0xc004], desc[UR60][R14.64], !P0 ;  /* 0x0c0040000e0d7fae */ /* 0x000fe8000c12187c */
[----:B-1----:R-:W3:Y:S04]  /*6d410*/  LDL.LU.64 R14, [R1+0x8e0] ;  /* 0x0008e000010e7983 */ /* 0x002ee80000300a00 */
[----:B------:R-:W3:Y:S04]  /*6d420*/  LDL.LU.64 R208, [R1+0x8d8] ;  /* 0x0008d80001d07983 */ /* 0x000ee80000300a00 */
[----:B------:R-:W3:Y:S01]  /*6d430*/  LDL.LU.64 R216, [R1+0x8d0] ;  /* 0x0008d00001d87983 */ /* 0x000ee20000300a00 */
[----:B------:R-:W-:Y:S01]  /*6d440*/  ISETP.GE.U32.AND P2, PT, R6, 0x7ffffd7e, PT ;  /* 0x7ffffd7e0600780c */ /* 0x000fe20003f46070 */
[----:B--2---:R-:W-:-:S12]  /*6d450*/  IMAD.WIDE R210, R5, 0x4, R210 ;  /* 0x0000000405d27825 */ /* 0x004fd800078e02d2 */
[----:B------:R1:W-:Y:S04]  /*6d460*/  LDGSTS.E [R11+0x8], desc[UR60][R206.64], !P2 ;  /* 0x00008000ce0b7fae */ /* 0x0003e8000d12187c */
[----:B------:R2:W-:Y:S01]  /*6d470*/  LDGSTS.E [R252+0x4008], desc[UR60][R16.64], !P2 ;  /* 0x0400800010fc7fae */ /* 0x0005e2000d12187c */
[----:B----4-:R-:W-:-:S04]  /*6d480*/  IMAD.WIDE R202, R5, 0x4, R202 ;  /* 0x0000000405ca7825 */ /* 0x010fc800078e02ca */
[C---:B------:R-:W-:Y:S01]  /*6d490*/  IMAD.WIDE R204, R5.reuse, 0x4, R204 ;  /* 0x0000000405cc7825 */ /* 0x040fe200078e02cc */
[----:B------:R4:W-:Y:S04]  /*6d4a0*/  STL.64 [R1+0x12e0], R210 ;  /* 0x0012e0d201007387 */ /* 0x0009e80000100a00 */
[----:B------:R4:W-:Y:S01]  /*6d4b0*/  STL.64 [R1+0x12d8], R202 ;  /* 0x0012d8ca01007387 */ /* 0x0009e20000100a00 */
[----:B------:R-:W-:Y:S01]  /*6d4c0*/  VIADD R10, R10, 0xfffffdfc ;  /* 0xfffffdfc0a0a7836 */ /* 0x000fe20000000000 */
[----:B------:R-:W3:Y:S01]  /*6d4d0*/  LDC R6, c[0x0][0x230] ;  /* 0x00008c00ff067b82 */ /* 0x000ee20000000800 */
[----:B-1----:R-:W-:Y:S01]  /*6d4e0*/  IADD3 R206, R0, 0x100000, RZ ;  /* 0x0010000000ce7810 */ /* 0x002fe20007ffe0ff */
[C---:B--2---:R-:W-:Y:S01]  /*6d4f0*/  IMAD.WIDE R16, R5.reuse, 0x4, R212 ;  /* 0x0000000405107825 */ /* 0x044fe200078e02d4 */
[----:B------:R1:W-:Y:S04]  /*6d500*/  STL.64 [R1+0x12d0], R204 ;  /* 0x0012d0cc01007387 */ /* 0x0003e80000100a00 */
[----:B------:R-:W-:Y:S04]  /*6d510*/  LDGSTS.E [R206+0x8008], desc[UR60][R210.64], !P2 ;  /* 0x08008000d2ce7fae */ /* 0x000fe8000d12187c */
[----:B------:R-:W-:Y:S04]  /*6d520*/  LDGSTS.E [R13+0xc008], desc[UR60][R202.64], !P2 ;  /* 0x0c008000ca0d7fae */ /* 0x000fe8000d12187c */
[----:B----4-:R-:W2:Y:S04]  /*6d530*/  LDL.LU.64 R210, [R1+0x8c8] ;  /* 0x0008c80001d27983 */ /* 0x010ea80000300a00 */
[----:B------:R4:W-:Y:S04]  /*6d540*/  STL.64 [R1+0x12c8], R16 ;  /* 0x0012c81001007387 */ /* 0x0009e80000100a00 */
[----:B------:R-:W2:Y:S04]  /*6d550*/  LDL.LU.64 R202, [R1+0x8c0] ;  /* 0x0008c00001ca7983 */ /* 0x000ea80000300a00 */
[----:B------:R-:W2:Y:S04]  /*6d560*/  LDL.LU.64 R206, [R1+0x8b8] ;  /* 0x0008b80001ce7983 */ /* 0x000ea80000300a00 */
[----:B------:R-:W2:Y:S01]  /*6d570*/  LDL.LU.64 R212, [R1+0x8b0] ;  /* 0x0008b00001d47983 */ /* 0x000ea20000300a00 */
[----:B------:R-:W-:Y:S01]  /*6d580*/  ISETP.GE.U32.AND P0, PT, R10, 0x7ffffd7d, PT ;  /* 0x7ffffd7d0a00780c */ /* 0x000fe20003f06070 */
[----:B---3--:R-:W-:Y:S01]  /*6d590*/  VIADD R6, R6, 0xfffffddf ;  /* 0xfffffddf06067836 */ /* 0x008fe20000000000 */
[----:B------:R-:W3:Y:S11]  /*6d5a0*/  LDC R10, c[0x0][0x230] ;  /* 0x00008c00ff0a7b82 */ /* 0x000ef60000000800 */
[----:B------:R1:W-:Y:S04]  /*6d5b0*/  LDGSTS.E [R11+0xc], desc[UR60][R204.64], !P0 ;  /* 0x0000c000cc0b7fae */ /* 0x0003e8000c12187c */
[----:B------:R4:W-:Y:S01]  /*6d5c0*/  LDGSTS.E [R252+0x400c], desc[UR60][R16.64], !P0 ;  /* 0x0400c00010fc7fae */ /* 0x0009e2000c12187c */
[----:B------:R-:W-:Y:S01]  /*6d5d0*/  IMAD.WIDE R214, R5, 0x4, R214 ;  /* 0x0000000405d67825 */ /* 0x000fe200078e02d6 */
[----:B-1----:R-:W-:-:S04]  /*6d5e0*/  IADD3 R204, R0, 0x100000, RZ ;  /* 0x0010000000cc7810 */ /* 0x002fc80007ffe0ff */
[----:B------:R1:W-:Y:S04]  /*6d5f0*/  STL.64 [R1+0x12c0], R214 ;  /* 0x0012c0d601007387 */ /* 0x0003e80000100a00 */
[----:B------:R-:W-:Y:S01]  /*6d600*/  LDGSTS.E [R204+0x800c], desc[UR60][R214.64], !P0 ;  /* 0x0800c000d6cc7fae */ /* 0x000fe2000c12187c */
[----:B------:R-:W-:-:S04]  /*6d610*/  IMAD.WIDE R14, R5, 0x4, R14 ;  /* 0x00000004050e7825 */ /* 0x000fc800078e020e */
[----:B------:R-:W-:-:S04]  /*6d620*/  IMAD.WIDE R208, R5, 0x4, R208 ;  /* 0x0000000405d07825 */ /* 0x000fc800078e02d0 */
[C---:B----4-:R-:W-:Y:S01]  /*6d630*/  IMAD.WIDE R16, R5.reuse, 0x4, R216 ;  /* 0x0000000405107825 */ /* 0x050fe200078e02d8 */
[----:B------:R4:W-:Y:S04]  /*6d640*/  STL.64 [R1+0x12b8], R14 ;  /* 0x0012b80e01007387 */ /* 0x0009e80000100a00 */
[----:B------:R3:W-:Y:S04]  /*6d650*/  STL.64 [R1+0x12b0], R208 ;  /* 0x0012b0d001007387 */ /* 0x0007e80000100a00 */
[----:B-1----:R-:W3:Y:S04]  /*6d660*/  LDL.LU.64 R214, [R1+0x8a8] ;  /* 0x0008a80001d67983 */ /* 0x002ee80000300a00 */
[----:B------:R1:W-:Y:S04]  /*6d670*/  STL.64 [R1+0x12a8], R16 ;  /* 0x0012a81001007387 */ /* 0x0003e80000100a00 */
[----:B------:R-:W-:Y:S04]  /*6d680*/  LDGSTS.E [R13+0xc00c], desc[UR60][R14.64], !P0 ;  /* 0x0c00c0000e0d7fae */ /* 0x000fe8000c12187c */
[----:B----4-:R-:W4:Y:S04]  /*6d690*/  LDL.LU.64 R14, [R1+0x8a0] ;  /* 0x0008a000010e7983 */ /* 0x010f280000300a00 */
[----:B------:R-:W4:Y:S04]  /*6d6a0*/  LDL.LU.64 R204, [R1+0x898] ;  /* 0x0008980001cc7983 */ /* 0x000f280000300a00 */
[----:B------:R-:W4:Y:S01]  /*6d6b0*/  LDL.LU.64 R216, [R1+0x890] ;  /* 0x0008900001d87983 */ /* 0x000f220000300a00 */
[----:B------:R-:W-:Y:S01]  /*6d6c0*/  ISETP.GE.U32.AND P2, PT, R6, 0x7ffffd60, PT ;  /* 0x7ffffd600600780c */ /* 0x000fe20003f46070 */
[----:B--2---:R-:W-:-:S12]  /*6d6d0*/  IMAD.WIDE R210, R5, 0x4, R210 ;  /* 0x0000000405d27825 */ /* 0x004fd800078e02d2 */
[----:B------:R2:W-:Y:S01]  /*6d6e0*/  LDGSTS.E [R11+0x10000], desc[UR60][R208.64], !P2 ;  /* 0x10000000d00b7fae */ /* 0x0005e2000d12187c */
[----:B------:R-:W-:-:S04]  /*6d6f0*/  IMAD.WIDE R202, R5, 0x4, R202 ;  /* 0x0000000405ca7825 */ /* 0x000fc800078e02ca */
[C---:B------:R-:W-:Y:S01]  /*6d700*/  IMAD.WIDE R206, R5.reuse, 0x4, R206 ;  /* 0x0000000405ce7825 */ /* 0x040fe200078e02ce */
[----:B------:R1:W-:Y:S04]  /*6d710*/  LDGSTS.E [R252+0x14000], desc[UR60][R16.64], !P2 ;  /* 0x1400000010fc7fae */ /* 0x0003e8000d12187c */
[----:B------:R1:W-:Y:S04]  /*6d720*/  STL.64 [R1+0x12a0], R210 ;  /* 0x0012a0d201007387 */ /* 0x0003e80000100a00 */
[----:B------:R1:W-:Y:S04]  /*6d730*/  STL.64 [R1+0x1298], R202 ;  /* 0x001298ca01007387 */ /* 0x0003e80000100a00 */
[----:B------:R4:W-:Y:S01]  /*6d740*/  STL.64 [R1+0x1290], R206 ;  /* 0x001290ce01007387 */ /* 0x0009e20000100a00 */
[----:B---3--:R-:W-:Y:S01]  /*6d750*/  VIADD R10, R10, 0xfffffdde ;  /* 0xfffffdde0a0a7836 */ /* 0x008fe20000000000 */
[----:B------:R-:W3:Y:S01]  /*6d760*/  LDC R6, c[0x0][0x230] ;  /* 0x00008c00ff067b82 */ /* 0x000ee20000000800 */
[----:B--2---:R-:W-:Y:S01]  /*6d770*/  IADD3 R208, R0, 0x100000, RZ ;  /* 0x0010000000d07810 */ /* 0x004fe20007ffe0ff */
[----:B-1----:R-:W-:-:S04]  /*6d780*/  IMAD.WIDE R16, R5, 0x4, R212 ;  /* 0x0000000405107825 */ /* 0x002fc800078e02d4 */
[----:B------:R-:W-:Y:S04]  /*6d790*/  LDGSTS.E [R208+0x18000], desc[UR60][R210.64], !P2 ;  /* 0x18000000d2d07fae */ /* 0x000fe8000d12187c */
[----:B------:R-:W-:Y:S04]  /*6d7a0*/  LDGSTS.E [R13+0x1c000], desc[UR60][R202.64], !P2 ;  /* 0x1c000000ca0d7fae */ /* 0x000fe8000d12187c */
[----:B------:R-:W2:Y:S04]  /*6d7b0*/  LDL.LU.64 R210, [R1+0x888] ;  /* 0x0008880001d27983 */ /* 0x000ea80000300a00 */
[----:B------:R1:W-:Y:S04]  /*6d7c0*/  STL.64 [R1+0x1288], R16 ;  /* 0x0012881001007387 */ /* 0x0003e80000100a00 */
[----:B------:R-:W2:Y:S04]  /*6d7d0*/  LDL.LU.64 R202, [R1+0x880] ;  /* 0x0008800001ca7983 */ /* 0x000ea80000300a00 */
[----:B------:R-:W2:Y:S04]  /*6d7e0*/  LDL.LU.64 R208, [R1+0x878] ;  /* 0x0008780001d07983 */ /* 0x000ea80000300a00 */
[----:B------:R-:W2:Y:S01]  /*6d7f0*/  LDL.LU.64 R212, [R1+0x870] ;  /* 0x0008700001d47983 */ /* 0x000ea20000300a00 */
[----:B------:R-:W-:Y:S01]  /*6d800*/  ISETP.GE.U32.AND P0, PT, R10, 0x7ffffd5f, PT ;  /* 0x7ffffd5f0a00780c */ /* 0x000fe20003f06070 */
[----:B------:R-:W-:-:S12]  /*6d810*/  IMAD.WIDE R214, R5, 0x4, R214 ;  /* 0x0000000405d67825 */ /* 0x000fd800078e02d6 */
[----:B------:R1:W-:Y:S04]  /*6d820*/  LDGSTS.E [R11+0x10004], desc[UR60][R206.64], !P0 ;  /* 0x10004000ce0b7fae */ /* 0x0003e8000c12187c */
[----:B------:R3:W-:Y:S01]  /*6d830*/  LDGSTS.E [R252+0x14004], desc[UR60][R16.64], !P0 ;  /* 0x1400400010fc7fae */ /* 0x0007e2000c12187c */
[----:B----4-:R-:W-:Y:S01]  /*6d840*/  IMAD.WIDE R14, R5, 0x4, R14 ;  /* 0x00000004050e7825 */ /* 0x010fe200078e020e */
[----:B-1----:R-:W-:-:S03]  /*6d850*/  IADD3 R206, R0, 0x100000, RZ ;  /* 0x0010000000ce7810 */ /* 0x002fc60007ffe0ff */
[----:B------:R-:W-:-:S04]  /*6d860*/  IMAD.WIDE R204, R5, 0x4, R204 ;  /* 0x0000000405cc7825 */ /* 0x000fc800078e02cc */
[----:B---3--:R-:W-:Y:S01]  /*6d870*/  IMAD.WIDE R16, R5, 0x4, R216 ;  /* 0x0000000405107825 */ /* 0x008fe200078e02d8 */
[----:B------:R1:W-:Y:S04]  /*6d880*/  STL.64 [R1+0x1280], R214 ;  /* 0x001280d601007387 */ /* 0x0003e80000100a00 */
[----:B------:R3:W-:Y:S04]  /*6d890*/  STL.64 [R1+0x1278], R14 ;  /* 0x0012780e01007387 */ /* 0x0007e80000100a00 */
[----:B------:R-:W-:Y:S04]  /*6d8a0*/  LDGSTS.E [R206+0x18004], desc[UR60][R214.64], !P0 ;  /* 0x18004000d6ce7fae */ /* 0x000fe8000c12187c */
[----:B------:R4:W-:Y:S04]  /*6d8b0*/  STL.64 [R1+0x1270], R204 ;  /* 0x001270cc01007387 */ /* 0x0009e80000100a00 */
[----:B------:R-:W-:Y:S01]  /*6d8c0*/  LDGSTS.E [R13+0x1c004], desc[UR60][R14.64], !P0 ;  /* 0x1c0040000e0d7fae */ /* 0x000fe2000c12187c */
[----:B------:R-:W-:Y:S01]  /*6d8d0*/  VIADD R6, R6, 0xfffffddd ;  /* 0xfffffddd06067836 */ /* 0x000fe20000000000 */
[----:B------:R-:W2:Y:S02]  /*6d8e0*/  LDC R10, c[0x0][0x230] ;  /* 0x00008c00ff0a7b82 */ /* 0x000ea40000000800 */
[----:B-1----:R-:W2:Y:S04]  /*6d8f0*/  LDL.LU.64 R214, [R1+0x868] ;  /* 0x0008680001d67983 */ /* 0x002ea80000300a00 */
[----:B------:R1:W-:Y:S04]  /*6d900*/  STL.64 [R1+0x1268], R16 ;  /* 0x0012681001007387 */ /* 0x0003e80000100a00 */
[----:B---3--:R-:W3:Y:S04]  /*6d910*/  LDL.LU.64 R14, [R1+0x860] ;  /* 0x00086000010e7983 */ /* 0x008ee80000300a00 */
[----:B------:R-:W3:Y:S04]  /*6d920*/  LDL.LU.64 R206, [R1+0x850] ;  /* 0x0008500001ce7983 */ /* 0x000ee80000300a00 */
[----:B------:R-:W3:Y:S01]  /*6d930*/  LDL.LU.64 R216, [R1+0x848] ;  /* 0x0008480001d87983 */ /* 0x000ee20000300a00 */
[----:B------:R-:W-:-:S02]  /*6d940*/  ISETP.GE.U32.AND P2, PT, R6, 0x7ffffd5e, PT ;  /* 0x7ffffd5e0600780c */ /* 0x000fc40003f46070 */
[----:B------:R-:W3:Y:S11]  /*6d950*/  LDC R6, c[0x0][0x230] ;  /* 0x00008c00ff067b82 */ /* 0x000ef60000000800 */
[----:B------:R4:W-:Y:S04]  /*6d960*/  LDGSTS.E [R11+0x10008], desc[UR60][R204.64], !P2 ;  /* 0x10008000cc0b7fae */ /* 0x0009e8000d12187c */
[----:B------:R1:W-:Y:S01]  /*6d970*/  LDGSTS.E [R252+0x14008], desc[UR60][R16.64], !P2 ;  /* 0x1400800010fc7fae */ /* 0x0003e2000d12187c */
[----:B----4-:R-:W-:Y:S01]  /*6d980*/  IADD3 R204, R0, 0x100000, RZ ;  /* 0x0010000000cc7810 */ /* 0x010fe20007ffe0ff */
[----:B--2---:R-:W-:-:S04]  /*6d990*/  IMAD.WIDE R210, R5, 0x4, R210 ;  /* 0x0000000405d27825 */ /* 0x004fc800078e02d2 */
[----:B------:R-:W-:-:S04]  /*6d9a0*/  IMAD.WIDE R202, R5, 0x4, R202 ;  /* 0x0000000405ca7825 */ /* 0x000fc800078e02ca */
[----:B------:R-:W-:-:S04]  /*6d9b0*/  IMAD.WIDE R208, R5, 0x4, R208 ;  /* 0x0000000405d07825 */ /* 0x000fc800078e02d0 */
[----:B-1----:R-:W-:Y:S01]  /*6d9c0*/  IMAD.WIDE R16, R5, 0x4, R212 ;  /* 0x0000000405107825 */ /* 0x002fe200078e02d4 */
[----:B------:R1:W-:Y:S04]  /*6d9d0*/  STL.64 [R1+0x1258], R210 ;  /* 0x001258d201007387 */ /* 0x0003e80000100a00 */
[----:B------:R2:W-:Y:S04]  /*6d9e0*/  STL.64 [R1+0x1250], R202 ;  /* 0x001250ca01007387 */ /* 0x0005e80000100a00 */
[----:B------:R-:W-:Y:S04]  /*6d9f0*/  LDGSTS.E [R204+0x18008], desc[UR60][R210.64], !P2 ;  /* 0x18008000d2cc7fae */ /* 0x000fe8000d12187c */
[----:B------:R4:W-:Y:S04]  /*6da00*/  STL.64 [R1+0x1240], R208 ;  /* 0x001240d001007387 */ /* 0x0009e80000100a00 */
[----:B------:R-:W-:Y:S04]  /*6da10*/  LDGSTS.E [R13+0x1c008], desc[UR60][R202.64], !P2 ;  /* 0x1c008000ca0d7fae */ /* 0x000fe8000d12187c */
[----:B-1----:R-:W4:Y:S04]  /*6da20*/  LDL.LU.64 R210, [R1+0x840] ;  /* 0x0008400001d27983 */ /* 0x002f280000300a00 */
[----:B------:R1:W-:Y:S04]  /*6da30*/  STL.64 [R1+0x1238], R16 ;  /* 0x0012381001007387 */ /* 0x0003e80000100a00 */
[----:B--2---:R-:W2:Y:S04]  /*6da40*/  LDL.LU.64 R202, [R1+0x838] ;  /* 0x0008380001ca7983 */ /* 0x004ea80000300a00 */
[----:B------:R-:W2:Y:S04]  /*6da50*/  LDL.LU.64 R204, [R1+0x830] ;  /* 0x0008300001cc7983 */ /* 0x000ea80000300a00 */
[----:B------:R-:W2:Y:S01]  /*6da60*/  LDL.LU.64 R212, [R1+0x828] ;  /* 0x0008280001d47983 */ /* 0x000ea20000300a00 */
[----:B------:R-:W-:-:S05]  /*6da70*/  VIADD R10, R10, 0xfffffddc ;  /* 0xfffffddc0a0a7836 */ /* 0x000fca0000000000 */
[----:B------:R-:W-:Y:S01]  /*6da80*/  ISETP.GE.U32.AND P0, PT, R10, 0x7ffffd5d, PT ;  /* 0x7ffffd5d0a00780c */ /* 0x000fe20003f06070 */
[----:B------:R-:W-:-:S12]  /*6da90*/  IMAD.WIDE R214, R5, 0x4, R214 ;  /* 0x0000000405d67825 */ /* 0x000fd800078e02d6 */
[----:B------:R4:W-:Y:S01]  /*6daa0*/  LDGSTS.E [R11+0x1000c], desc[UR60][R208.64], !P0 ;  /* 0x1000c000d00b7fae */ /* 0x0009e2000c12187c */
[----:B---3--:R-:W-:-:S04]  /*6dab0*/  IMAD.WIDE R14, R5, 0x4, R14 ;  /* 0x00000004050e7825 */ /* 0x008fc800078e020e */
[C---:B------:R-:W-:Y:S01]  /*6dac0*/  IMAD.WIDE R206, R5.reuse, 0x4, R206 ;  /* 0x0000000405ce7825 */ /* 0x040fe200078e02ce */
[----:B------:R1:W-:Y:S04]  /*6dad0*/  LDGSTS.E [R252+0x1400c], desc[UR60][R16.64], !P0 ;  /* 0x1400c00010fc7fae */ /* 0x0003e8000c12187c */
[----:B------:R3:W-:Y:S04]  /*6dae0*/  STL.64 [R1+0x1228], R214 ;  /* 0x001228d601007387 */ /* 0x0007e80000100a00 */
[----:B------:R3:W-:Y:S04]  /*6daf0*/  STL.64 [R1+0x1220], R14 ;  /* 0x0012200e01007387 */ /* 0x0007e80000100a00 */
[----:B------:R2:W-:Y:S01]  /*6db00*/  STL.64 [R1+0x1210], R206 ;  /* 0x001210ce01007387 */ /* 0x0005e20000100a00 */
[----:B------:R-:W-:Y:S01]  /*6db10*/  VIADD R6, R6, 0xfffffdbf ;  /* 0xfffffdbf06067836 */ /* 0x000fe20000000000 */
[----:B------:R-:W2:Y:S01]  /*6db20*/  LDC R10, c[0x0][0x230] ;  /* 0x00008c00ff0a7b82 */ /* 0x000ea20000000800 */
[----:B----4-:R-:W-:Y:S01]  /*6db30*/  IADD3 R208, R0, 0x100000, RZ ;  /* 0x0010000000d07810 */ /* 0x010fe20007ffe0ff */
[----:B-1----:R-:W-:-:S04]  /*6db40*/  IMAD.WIDE R16, R5, 0x4, R216 ;  /* 0x0000000405107825 */ /* 0x002fc800078e02d8 */
[----:B------:R-:W-:Y:S04]  /*6db50*/  LDGSTS.E [R208+0x1800c], desc[UR60][R214.64], !P0 ;  /* 0x1800c000d6d07fae */ /* 0x000fe8000c12187c */
[----:B------:R-:W-:Y:S04]  /*6db60*/  LDGSTS.E [R13+0x1c00c], desc[UR60][R14.64], !P0 ;  /* 0x1c00c0000e0d7fae */ /* 0x000fe8000c12187c */
[----:B---3--:R-:W3:Y:S04]  /*6db70*/  LDL.LU.64 R214, [R1+0x820] ;  /* 0x0008200001d67983 */ /* 0x008ee80000300a00 */
[----:B------:R1:W-:Y:S04]  /*6db80*/  STL.64 [R1+0x1208], R16 ;  /* 0x0012081001007387 */ /* 0x0003e80000100a00 */
[----:B------:R-:W4:Y:S04]  /*6db90*/  LDL.LU.64 R14, [R1+0x818] ;  /* 0x00081800010e7983 */ /* 0x000f280000300a00 */
[----:B------:R-:W4:Y:S04]  /*6dba0*/  LDL.LU.64 R208, [R1+0x810] ;  /* 0x0008100001d07983 */ /* 0x000f280000300a00 */
[----:B------:R-:W4:Y:S01]  /*6dbb0*/  LDL.LU.64 R216, [R1+0x808] ;  /* 0x0008080001d87983 */ /* 0x000f220000300a00 */
[----:B------:R-:W-:Y:S01]  /*6dbc0*/  ISETP.GE.U32.AND P2, PT, R6, 0x7ffffd40, PT ;  /* 0x7ffffd400600780c */ /* 0x000fe20003f46070 */
[----:B------:R-:W-:-:S12]  /*6dbd0*/  IMAD.WIDE R210, R5, 0x4, R210 ;  /* 0x0000000405d27825 */ /* 0x000fd800078e02d2 */
[----:B------:R1:W-:Y:S01]  /*6dbe0*/  LDGSTS.E [R11+0x20000], desc[UR60][R206.64], !P2 ;  /* 0x20000000ce0b7fae */ /* 0x0003e2000d12187c */
[----:B--2---:R-:W-:-:S04]  /*6dbf0*/  IMAD.WIDE R202, R5, 0x4, R202 ;  /* 0x0000000405ca7825 */ /* 0x004fc800078e02ca */
[C---:B------:R-:W-:Y:S01]  /*6dc00*/  IMAD.WIDE R204, R5.reuse, 0x4, R204 ;  /* 0x0000000405cc7825 */ /* 0x040fe200078e02cc */
[----:B------:R2:W-:Y:S04]  /*6dc10*/  LDGSTS.E [R252+0x24000], desc[UR60][R16.64], !P2 ;  /* 0x2400000010fc7fae */ /* 0x0005e8000d12187c */
[----:B------:R2:W-:Y:S04]  /*6dc20*/  STL.64 [R1+0x11f8], R210 ;  /* 0x0011f8d201007387 */ /* 0x0005e80000100a00 */
[----:B------:R2:W-:Y:S04]  /*6dc30*/  STL.64 [R1+0x11f0], R202 ;  /* 0x0011f0ca01007387 */ /* 0x0005e80000100a00 */
[----:B------:R4:W-:Y:S01]  /*6dc40*/  STL.64 [R1+0x11e0], R204 ;  /* 0x0011e0cc01007387 */ /* 0x0009e20000100a00 */
[----:B------:R-:W-:Y:S01]  /*6dc50*/  VIADD R10, R10, 0xfffffdbe ;  /* 0xfffffdbe0a0a7836 */ /* 0x000fe20000000000 */
[----:B------:R-:W3:Y:S01]  /*6dc60*/  LDC R6, c[0x0][0x230] ;  /* 0x00008c00ff067b82 */ /* 0x000ee20000000800 */
[----:B-1----:R-:W-:Y:S01]  /*6dc70*/  IADD3 R206, R0, 0x100000, RZ ;  /* 0x0010000000ce7810 */ /* 0x002fe20007ffe0ff */
[----:B--2---:R-:W-:-:S04]  /*6dc80*/  IMAD.WIDE R16, R5, 0x4, R212 ;  /* 0x0000000405107825 */ /* 0x004fc800078e02d4 */
        /* <DEDUP_REMOVED lines=12> */
[----:B------:R-:W-:-:S04]  /*6dd50*/  IMAD.WIDE R214, R5, 0x4, R214 ;  /* 0x0000000405d67825 */ /* 0x000fc800078e02d6 */
[----:B----4-:R-:W-:Y:S01]  /*6dd60*/  IMAD.WIDE R14, R5, 0x4, R14 ;  /* 0x00000004050e7825 */ /* 0x010fe200078e020e */
[----:B-1----:R-:W-:-:S03]  /*6dd70*/  IADD3 R204, R0, 0x100000, RZ ;  /* 0x0010000000cc7810 */ /* 0x002fc60007ffe0ff */
[----:B------:R-:W-:-:S04]  /*6dd80*/  IMAD.WIDE R208, R5, 0x4, R208 ;  /* 0x0000000405d07825 */ /* 0x000fc800078e02d0 */
[----:B------:R-:W-:Y:S01]  /*6dd90*/  IMAD.WIDE R16, R5, 0x4, R216 ;  /* 0x0000000405107825 */ /* 0x000fe200078e02d8 */
[----:B------:R1:W-:Y:S04]  /*6dda0*/  STL.64 [R1+0x11c8], R214 ;  /* 0x0011c8d601007387 */ /* 0x0003e80000100a00 */
[----:B------:R4:W-:Y:S04]  /*6ddb0*/  STL.64 [R1+0x11c0], R14 ;  /* 0x0011c00e01007387 */ /* 0x0009e80000100a00 */
[----:B------:R-:W-:Y:S04]  /*6ddc0*/  LDGSTS.E [R204+0x28004], desc[UR60][R214.64], !P0 ;  /* 0x28004000d6cc7fae */ /* 0x000fe8000c12187c */
[----:B------:R3:W-:Y:S04]  /*6ddd0*/  STL.64 [R1+0x11b0], R208 ;  /* 0x0011b0d001007387 */ /* 0x0007e80000100a00 */
[----:B------:R-:W-:Y:S04]  /*6dde0*/  LDGSTS.E [R13+0x2c004], desc[UR60][R14.64], !P0 ;  /* 0x2c0040000e0d7fae */ /* 0x000fe8000c12187c */
[----:B-1----:R-:W2:Y:S04]  /*6ddf0*/  LDL.LU.64 R214, [R1+0x7e0] ;  /* 0x0007e00001d67983 */ /* 0x002ea80000300a00 */
[----:B------:R1:W-:Y:S04]  /*6de00*/  STL.64 [R1+0x11a8], R16 ;  /* 0x0011a81001007387 */ /* 0x0003e80000100a00 */
[----:B------:R-:W2:Y:S04]  /*6de10*/  LDL.LU.64 R204, [R1+0x7d8] ;  /* 0x0007d80001cc7983 */ /* 0x000ea80000300a00 */
[----:B----4-:R-:W4:Y:S04]  /*6de20*/  LDL.LU.64 R14, [R1+0x7d0] ;  /* 0x0007d000010e7983 */ /* 0x010f280000300a00 */
[----:B------:R-:W4:Y:S01]  /*6de30*/  LDL.LU.64 R216, [R1+0x7c8] ;  /* 0x0007c80001d87983 */ /* 0x000f220000300a00 */
[----:B------:R-:W-:-:S02]  /*6de40*/  ISETP.GE.U32.AND P2, PT, R6, 0x7ffffd3e, PT ;  /* 0x7ffffd3e0600780c */ /* 0x000fc40003f46070 */
[----:B------:R-:W1:Y:S11]  /*6de50*/  LDC R6, c[0x0][0x230] ;  /* 0x00008c00ff067b82 */ /* 0x000e760000000800 */
[----:B------:R3:W-:Y:S04]  /*6de60*/  LDGSTS.E [R11+0x20008], desc[UR60][R208.64], !P2 ;  /* 0x20008000d00b7fae */ /* 0x0007e8000d12187c */
[----:B------:R1:W-:Y:S01]  /*6de70*/  LDGSTS.E [R252+0x24008], desc[UR60][R16.64], !P2 ;  /* 0x2400800010fc7fae */ /* 0x0003e2000d12187c */
[----:B---3--:R-:W-:Y:S01]  /*6de80*/  IADD3 R208, R0, 0x100000, RZ ;  /* 0x0010000000d07810 */ /* 0x008fe20007ffe0ff */
        /* <DEDUP_REMOVED lines=9> */
[----:B-1----:R-:W3:Y:S04]  /*6df20*/  LDL.LU.64 R210, [R1+0x7c0] ;  /* 0x0007c00001d27983 */ /* 0x002ee80000300a00 */
[----:B------:R1:W-:Y:S04]  /*6df30*/  STL.64 [R1+0x1178], R16 ;  /* 0x0011781001007387 */ /* 0x0003e80000100a00 */
[----:B--2---:R-:W2:Y:S04]  /*6df40*/  LDL.LU.64 R202, [R1+0x7b8] ;  /* 0x0007b80001ca7983 */ /* 0x004ea80000300a00 */
[----:B------:R-:W2:Y:S04]  /*6df50*/  LDL.LU.64 R208, [R1+0x7b0] ;  /* 0x0007b00001d07983 */ /* 0x000ea80000300a00 */
[----:B------:R-:W2:Y:S01]  /*6df60*/  LDL.LU.64 R212, [R1+0x7a8] ;  /* 0x0007a80001d47983 */ /* 0x000ea20000300a00 */
[----:B------:R-:W-:-:S05]  /*6df70*/  VIADD R10, R10, 0xfffffdbc ;  /* 0xfffffdbc0a0a7836 */ /* 0x000fca0000000000 */
[----:B------:R-:W-:Y:S01]  /*6df80*/  ISETP.GE.U32.AND P0, PT, R10, 0x7ffffd3d, PT ;  /* 0x7ffffd3d0a00780c */ /* 0x000fe20003f06070 */
[----:B------:R-:W-:Y:S01]  /*6df90*/  VIADD R6, R6, 0xfffffd9f ;  /* 0xfffffd9f06067836 */ /* 0x000fe20000000000 */
[----:B------:R-:W1:Y:S04]  /*6dfa0*/  LDC R10, c[0x0][0x230] ;  /* 0x00008c00ff0a7b82 */ /* 0x000e680000000800 */
[----:B------:R-:W-:-:S04]  /*6dfb0*/  ISETP.GE.U32.AND P2, PT, R6, 0x7ffffd20, PT ;  /* 0x7ffffd200600780c */ /* 0x000fc80003f46070 */
[----:B------:R-:W2:Y:S03]  /*6dfc0*/  LDC R6, c[0x0][0x230] ;  /* 0x00008c00ff067b82 */ /* 0x000ea60000000800 */
[----:B------:R3:W-:Y:S04]  /*6dfd0*/  LDGSTS.E [R11+0x2000c], desc[UR60][R206.64], !P0 ;  /* 0x2000c000ce0b7fae */ /* 0x0007e8000c12187c */
[----:B------:R1:W-:Y:S01]  /*6dfe0*/  LDGSTS.E [R252+0x2400c], desc[UR60][R16.64], !P0 ;  /* 0x2400c00010fc7fae */ /* 0x0003e2000c12187c */
[----:B------:R-:W-:-:S04]  /*6dff0*/  IMAD.WIDE R214, R5, 0x4, R214 ;  /* 0x0000000405d67825 */ /* 0x000fc800078e02d6 */
[----:B------:R-:W-:-:S04]  /*6e000*/  IMAD.WIDE R204, R5, 0x4, R204 ;  /* 0x0000000405cc7825 */ /* 0x000fc800078e02cc */
[----:B----4-:R-:W-:Y:S01]  /*6e010*/  IMAD.WIDE R14, R5, 0x4, R14 ;  /* 0x00000004050e7825 */ /* 0x010fe200078e020e */
[----:B---3--:R-:W-:-:S03]  /*6e020*/  IADD3 R206, R0, 0x100000, RZ ;  /* 0x0010000000ce7810 */ /* 0x008fc60007ffe0ff */
[----:B-1----:R-:W-:Y:S01]  /*6e030*/  IMAD.WIDE R16, R5, 0x4, R216 ;  /* 0x0000000405107825 */ /* 0x002fe200078e02d8 */
[----:B------:R1:W-:Y:S04]  /*6e040*/  STL.64 [R1+0x1168], R214 ;  /* 0x001168d601007387 */ /* 0x0003e80000100a00 */
[----:B------:R3:W-:Y:S04]  /*6e050*/  STL.64 [R1+0x1160], R204 ;  /* 0x001160cc01007387 */ /* 0x0007e80000100a00 */
[----:B------:R-:W-:Y:S04]  /*6e060*/  LDGSTS.E [R206+0x2800c], desc[UR60][R214.64], !P0 ;  /* 0x2800c000d6ce7fae */ /* 0x000fe8000c12187c */
[----:B------:R4:W-:Y:S04]  /*6e070*/  STL.64 [R1+0x1150], R14 ;  /* 0x0011500e01007387 */ /* 0x0009e80000100a00 */
[----:B------:R-:W-:Y:S04]  /*6e080*/  LDGSTS.E [R13+0x2c00c], desc[UR60][R204.64], !P0 ;  /* 0x2c00c000cc0d7fae */ /* 0x000fe8000c12187c */
[----:B------:R-:W-:Y:S01]  /*6e090*/  LDGSTS.E [R11+0x30000], desc[UR60][R14.64], !P2 ;  /* 0x300000000e0b7fae */ /* 0x000fe2000d12187c */
[----:B------:R-:W-:-:S03]  /*6e0a0*/  VIADD R10, R10, 0xfffffd9e ;  /* 0xfffffd9e0a0a7836 */ /* 0x000fc60000000000 */
[----:B------:R2:W-:Y:S04]  /*6e0b0*/  LDGSTS.E [R252+0x34000], desc[UR60][R16.64], !P2 ;  /* 0x3400000010fc7fae */ /* 0x0005e8000d12187c */
[----:B-1----:R-:W2:Y:S04]  /*6e0c0*/  LDL.LU.64 R214, [R1+0x7a0] ;  /* 0x0007a00001d67983 */ /* 0x002ea80000300a00 */
[----:B------:R1:W-:Y:S04]  /*6e0d0*/  STL.64 [R1+0x1148], R16 ;  /* 0x0011481001007387 */ /* 0x0003e80000100a00 */
[----:B---3--:R-:W3:Y:S04]  /*6e0e0*/  LDL.LU.64 R204, [R1+0x798] ;  /* 0x0007980001cc7983 */ /* 0x008ee80000300a00 */
[----:B------:R-:W3:Y:S04]  /*6e0f0*/  LDL.LU.64 R216, [R1+0x790] ;  /* 0x0007900001d87983 */ /* 0x000ee80000300a00 */
[----:B----4-:R-:W4:Y:S01]  /*6e100*/  LDL.LU.64 R14, [R1+0x788] ;  /* 0x00078800010e7983 */ /* 0x010f220000300a00 */
[----:B------:R-:W-:-:S02]  /*6e110*/  ISETP.GE.U32.AND P0, PT, R10, 0x7ffffd1f, PT ;  /* 0x7ffffd1f0a00780c */ /* 0x000fc40003f06070 */
[----:B------:R-:W4:Y:S01]  /*6e120*/  LDC R10, c[0x0][0x230] ;  /* 0x00008c00ff0a7b82 */ /* 0x000f220000000800 */
[----:B------:R-:W-:-:S04]  /*6e130*/  IMAD.WIDE R210, R5, 0x4, R210 ;  /* 0x0000000405d27825 */ /* 0x000fc800078e02d2 */
[----:B--2---:R-:W-:-:S04]  /*6e140*/  IMAD.WIDE R202, R5, 0x4, R202 ;  /* 0x0000000405ca7825 */ /* 0x004fc800078e02ca */
[----:B------:R-:W-:-:S04]  /*6e150*/  IMAD.WIDE R208, R5, 0x4, R208 ;  /* 0x0000000405d07825 */ /* 0x000fc800078e02d0 */
[C---:B-1----:R-:W-:Y:S01]  /*6e160*/  IMAD.WIDE R16, R5.reuse, 0x4, R212 ;  /* 0x0000000405107825 */ /* 0x042fe200078e02d4 */
[----:B------:R-:W-:Y:S04]  /*6e170*/  STL.64 [R1+0x1138], R210 ;  /* 0x001138d201007387 */ /* 0x000fe80000100a00 */
[----:B------:R1:W-:Y:S04]  /*6e180*/  STL.64 [R1+0x1130], R202 ;  /* 0x001130ca01007387 */ /* 0x0003e80000100a00 */
[----:B------:R-:W-:Y:S04]  /*6e190*/  LDGSTS.E [R206+0x38000], desc[UR60][R210.64], !P2 ;  /* 0x38000000d2ce7fae */ /* 0x000fe8000d12187c */
[----:B------:R2:W-:Y:S04]  /*6e1a0*/  STL.64 [R1+0x1120], R208 ;  /* 0x001120d001007387 */ /* 0x0005e80000100a00 */
[----:B------:R-:W-:Y:S04]  /*6e1b0*/  LDGSTS.E [R13+0x3c000], desc[UR60][R202.64], !P2 ;  /* 0x3c000000ca0d7fae */ /* 0x000fe8000d12187c */
[----:B------:R-:W-:Y:S04]  /*6e1c0*/  LDGSTS.E [R11+0x30004], desc[UR60][R208.64], !P0 ;  /* 0x30004000d00b7fae */ /* 0x000fe8000c12187c */
[----:B------:R3:W-:Y:S04]  /*6e1d0*/  LDGSTS.E [R252+0x34004], desc[UR60][R16.64], !P0 ;  /* 0x3400400010fc7fae */ /* 0x0007e8000c12187c */
[----:B------:R-:W4:Y:S04]  /*6e1e0*/  LDL.LU.64 R206, [R1+0x780] ;  /* 0x0007800001ce7983 */ /* 0x000f280000300a00 */
[----:B------:R3:W-:Y:S04]  /*6e1f0*/  STL.64 [R1+0x1118], R16 ;  /* 0x0011181001007387 */ /* 0x0007e80000100a00 */
[----:B-1----:R-:W4:Y:S04]  /*6e200*/  LDL.LU.64 R202, [R1+0x778] ;  /* 0x0007780001ca7983 */ /* 0x002f280000300a00 */
[----:B------:R-:W4:Y:S04]  /*6e210*/  LDL.LU.64 R210, [R1+0x770] ;  /* 0x0007700001d27983 */ /* 0x000f280000300a00 */
[----:B--2---:R-:W2:Y:S01]  /*6e220*/  LDL.LU.64 R208, [R1+0x768] ;  /* 0x0007680001d07983 */ /* 0x004ea20000300a00 */
[----:B------:R-:W-:Y:S01]  /*6e230*/  VIADD R212, R0, 0x100000 ;  /* 0x0010000000d47836 */ /* 0x000fe20000000000 */
[----:B------:R-:W-:Y:S01]  /*6e240*/  IADD3 R6, R6, -0x263, RZ ;  /* 0xfffffd9d06067810 */ /* 0x000fe20007ffe0ff */
[----:B------:R-:W-:-:S04]  /*6e250*/  IMAD.WIDE R214, R5, 0x4, R214 ;  /* 0x0000000405d67825 */ /* 0x000fc800078e02d6 */
[----:B---3--:R-:W-:-:S04]  /*6e260*/  IMAD.WIDE R204, R5, 0x4, R204 ;  /* 0x0000000405cc7825 */ /* 0x008fc800078e02cc */
[----:B------:R-:W-:-:S04]  /*6e270*/  IMAD.WIDE R16, R5, 0x4, R216 ;  /* 0x0000000405107825 */ /* 0x000fc800078e02d8 */
[----:B----4-:R-:W-:Y:S01]  /*6e280*/  IMAD.WIDE R14, R5, 0x4, R14 ;  /* 0x00000004050e7825 */ /* 0x010fe200078e020e */
[----:B------:R1:W-:Y:S04]  /*6e290*/  STL.64 [R1+0x1108], R214 ;  /* 0x001108d601007387 */ /* 0x0003e80000100a00 */
[----:B------:R3:W-:Y:S04]  /*6e2a0*/  STL.64 [R1+0x1100], R204 ;  /* 0x001100cc01007387 */ /* 0x0007e80000100a00 */
[----:B------:R-:W-:Y:S04]  /*6e2b0*/  STL.64 [R1+0x10f0], R16 ;  /* 0x0010f01001007387 */ /* 0x000fe80000100a00 */
[----:B------:R-:W-:Y:S04]  /*6e2c0*/  LDGSTS.E [R212+0x38004], desc[UR60][R214.64], !P0 ;  /* 0x38004000d6d47fae */ /* 0x000fe8000c12187c */
[----:B------:R4:W-:Y:S01]  /*6e2d0*/  STL.64 [R1+0x10e8], R14 ;  /* 0x0010e80e01007387 */ /* 0x0009e20000100a00 */
[----:B------:R-:W-:-:S02]  /*6e2e0*/  ISETP.GE.U32.AND P2, PT, R6, 0x7ffffd1e, PT ;  /* 0x7ffffd1e0600780c */ /* 0x000fc40003f46070 */
[----:B------:R-:W-:Y:S01]  /*6e2f0*/  IADD3 R10, R10, -0x264, RZ ;  /* 0xfffffd9c0a0a7810 */ /* 0x000fe20007ffe0ff */
[----:B------:R3:W-:Y:S01]  /*6e300*/  LDGSTS.E [R13+0x3c004], desc[UR60][R204.64], !P0 ;  /* 0x3c004000cc0d7fae */ /* 0x0007e2000c12187c */
[----:B------:R-:W2:Y:S03]  /*6e310*/  LDC R6, c[0x0][0x230] ;  /* 0x00008c00ff067b82 */ /* 0x000ea60000000800 */
[----:B-1----:R-:W2:Y:S04]  /*6e320*/  LDL.LU.64 R214, [R1+0x760] ;  /* 0x0007600001d67983 */ /* 0x002ea80000300a00 */
[----:B------:R-:W2:Y:S04]  /*6e330*/  LDL.LU.64 R212, [R1+0x758] ;  /* 0x0007580001d47983 */ /* 0x000ea80000300a00 */
[----:B------:R-:W2:Y:S04]  /*6e340*/  LDL.LU.64 R218, [R1+0x750] ;  /* 0x0007500001da7983 */ /* 0x000ea80000300a00 */
[----:B------:R-:W2:Y:S04]  /*6e350*/  LDL.LU.64 R216, [R1+0x748] ;  /* 0x0007480001d87983 */ /* 0x000ea80000300a00 */
[----:B------:R-:W-:Y:S01]  /*6e360*/  LDGSTS.E [R11+0x30008], desc[UR60][R16.64], !P2 ;  /* 0x30008000100b7fae */ /* 0x000fe2000d12187c */
[----:B------:R-:W-:-:S03]  /*6e370*/  ISETP.GE.U32.AND P0, PT, R10, 0x7ffffd1d, PT ;  /* 0x7ffffd1d0a00780c */ /* 0x000fc60003f06070 */
[----:B------:R4:W-:Y:S01]  /*6e380*/  LDGSTS.E [R252+0x34008], desc[UR60][R14.64], !P2 ;  /* 0x340080000efc7fae */ /* 0x0009e2000d12187c */
[C---:B---3--:R-:W-:Y:S01]  /*6e390*/  VIADD R204, R0.reuse, 0x100000 ;  /* 0x0010000000cc7836 */ /* 0x048fe20000000000 */
[----:B----4-:R-:W-:Y:S01]  /*6e3a0*/  IADD3 R15, R0, 0x100000, RZ ;  /* 0x00100000000f7810 */ /* 0x010fe20007ffe0ff */
[----:B------:R-:W1:Y:S01]  /*6e3b0*/  LDC R14, c[0x0][0x230] ;  /* 0x00008c00ff0e7b82 */ /* 0x000e620000000800 */
[----:B------:R-:W-:-:S04]  /*6e3c0*/  IMAD.WIDE R206, R5, 0x4, R206 ;  /* 0x0000000405ce7825 */ /* 0x000fc800078e02ce */
[----:B------:R-:W-:-:S04]  /*6e3d0*/  IMAD.WIDE R202, R5, 0x4, R202 ;  /* 0x0000000405ca7825 */ /* 0x000fc800078e02ca */
[----:B------:R-:W-:-:S04]  /*6e3e0*/  IMAD.WIDE R16, R5, 0x4, R210 ;  /* 0x0000000405107825 */ /* 0x000fc800078e02d2 */
[C---:B--2---:R-:W-:Y:S01]  /*6e3f0*/  IMAD.WIDE R10, R5.reuse, 0x4, R208 ;  /* 0x00000004050a7825 */ /* 0x044fe200078e02d0 */
[----:B------:R2:W-:Y:S04]  /*6e400*/  STL.64 [R1+0x10d8], R206 ;  /* 0x0010d8ce01007387 */ /* 0x0005e80000100a00 */
[----:B------:R3:W-:Y:S04]  /*6e410*/  STL.64 [R1+0x10d0], R202 ;  /* 0x0010d0ca01007387 */ /* 0x0007e80000100a00 */
[----:B------:R4:W-:Y:S04]  /*6e420*/  STL.64 [R1+0x10c0], R16 ;  /* 0x0010c01001007387 */ /* 0x0009e80000100a00 */
[----:B------:R-:W-:Y:S04]  /*6e430*/  LDGSTS.E [R204+0x38008], desc[UR60][R206.64], !P2 ;  /* 0x38008000cecc7fae */ /* 0x000fe8000d12187c */
[----:B------:R1:W-:Y:S04]  /*6e440*/  STL.64 [R1+0x10b8], R10 ;  /* 0x0010b80a01007387 */ /* 0x0003e80000100a00 */
[----:B------:R4:W-:Y:S04]  /*6e450*/  LDGSTS.E [R15+0x3c008], desc[UR60][R202.64], !P2 ;  /* 0x3c008000ca0f7fae */ /* 0x0009e8000d12187c */
[----:B------:R1:W-:Y:S04]  /*6e460*/  LDGSTS.E [R13+0x3000c], desc[UR60][R16.64], !P0 ;  /* 0x3000c000100d7fae */ /* 0x0003e8000c12187c */
[----:B------:R1:W-:Y:S04]  /*6e470*/  LDGSTS.E [R252+0x3400c], desc[UR60][R10.64], !P0 ;  /* 0x3400c0000afc7fae */ /* 0x0003e8000c12187c */
[----:B--2---:R-:W2:Y:S04]  /*6e480*/  LDL.LU.64 R206, [R1+0x740] ;  /* 0x0007400001ce7983 */ /* 0x004ea80000300a00 */
[----:B---3--:R-:W3:Y:S04]  /*6e490*/  LDL.LU.64 R202, [R1+0x738] ;  /* 0x0007380001ca7983 */ /* 0x008ee80000300a00 */
[----:B------:R-:W3:Y:S04]  /*6e4a0*/  LDL.LU.64 R210, [R1+0x730] ;  /* 0x0007300001d27983 */ /* 0x000ee80000300a00 */
[----:B------:R-:W3:Y:S04]  /*6e4b0*/  LDL.LU.64 R208, [R1+0x728] ;  /* 0x0007280001d07983 */ /* 0x000ee80000300a00 */
[----:B------:R-:W-:Y:S01]  /*6e4c0*/  STL [R1+0x4b08], R0 ;  /* 0x004b080001007387 */ /* 0x000fe20000100800 */
[----:B------:R-:W-:Y:S01]  /*6e4d0*/  VIADD R6, R6, 0xfffffdfb ;  /* 0xfffffdfb06067836 */ /* 0x000fe20000000000 */
[----:B----4-:R-:W4:Y:S01]  /*6e4e0*/  LDC R15, c[0x0][0x230] ;  /* 0x00008c00ff0f7b82 */ /* 0x010f220000000800 */
[----:B------:R-:W-:-:S04]  /*6e4f0*/  IMAD.WIDE R214, R5, 0x4, R214 ;  /* 0x0000000405d67825 */ /* 0x000fc800078e02d6 */
[----:B------:R-:W-:-:S04]  /*6e500*/  IMAD.WIDE R212, R5, 0x4, R212 ;  /* 0x0000000405d47825 */ /* 0x000fc800078e02d4 */
[----:B-1----:R-:W-:-:S04]  /*6e510*/  IMAD.WIDE R16, R5, 0x4, R218 ;  /* 0x0000000405107825 */ /* 0x002fc800078e02da */
[----:B------:R-:W-:Y:S01]  /*6e520*/  IMAD.WIDE R10, R5, 0x4, R216 ;  /* 0x00000004050a7825 */ /* 0x000fe200078e02d8 */
[----:B------:R-:W-:Y:S04]  /*6e530*/  STL.64 [R1+0x10a8], R214 ;  /* 0x0010a8d601007387 */ /* 0x000fe80000100a00 */
[----:B------:R1:W-:Y:S04]  /*6e540*/  STL.64 [R1+0x10a0], R212 ;  /* 0x0010a0d401007387 */ /* 0x0003e80000100a00 */
[----:B------:R-:W-:Y:S04]  /*6e550*/  LDGSTS.E [R204+0x3800c], desc[UR60][R214.64], !P0 ;  /* 0x3800c000d6cc7fae */ /* 0x000fe8000c12187c */
[----:B------:R4:W-:Y:S04]  /*6e560*/  STL.64 [R1+0x1090], R16 ;  /* 0x0010901001007387 */ /* 0x0009e80000100a00 */
[----:B------:R-:W-:Y:S04]  /*6e570*/  LDGSTS.E [R13+0x3c00c], desc[UR60][R212.64], !P0 ;  /* 0x3c00c000d40d7fae */ /* 0x000fe8000c12187c */
[----:B------:R-:W4:Y:S04]  /*6e580*/  LDL.LU.64 R204, [R1+0x720] ;  /* 0x0007200001cc7983 */ /* 0x000f280000300a00 */
[----:B------:R4:W-:Y:S04]  /*6e590*/  STL.64 [R1+0x1088], R10 ;  /* 0x0010880a01007387 */ /* 0x0009e80000100a00 */
[----:B-1----:R-:W4:Y:S04]  /*6e5a0*/  LDL.LU.64 R212, [R1+0x718] ;  /* 0x0007180001d47983 */ /* 0x002f280000300a00 */
[----:B------:R-:W4:Y:S04]  /*6e5b0*/  LDL.LU.64 R216, [R1+0x710] ;  /* 0x0007100001d87983 */ /* 0x000f280000300a00 */
[----:B------:R-:W4:Y:S01]  /*6e5c0*/  LDL.LU.64 R214, [R1+0x708] ;  /* 0x0007080001d67983 */ /* 0x000f220000300a00 */
[----:B------:R-:W-:-:S02]  /*6e5d0*/  ISETP.GE.U32.AND P2, PT, R6, 0x7ffffd7c, PT ;  /* 0x7ffffd7c0600780c */ /* 0x000fc40003f46070 */
[----:B------:R-:W-:Y:S02]  /*6e5e0*/  IADD3 R6, R2, 0x100000, RZ ;  /* 0x0010000002067810 */ /* 0x000fe40007ffe0ff */
[----:B------:R-:W-:Y:S01]  /*6e5f0*/  IADD3 R0, R14, -0x206, RZ ;  /* 0xfffffdfa0e007810 */ /* 0x000fe20007ffe0ff */
[----:B------:R-:W-:-:S03]  /*6e600*/  VIADD R252, R2, 0x100000 ;  /* 0x0010000002fc7836 */ /* 0x000fc60000000000 */
[----:B------:R-:W-:Y:S01]  /*6e610*/  ISETP.GE.U32.AND P0, PT, R0, 0x7ffffd7b, PT ;  /* 0x7ffffd7b0000780c */ /* 0x000fe20003f06070 */
[C---:B------:R-:W-:Y:S01]  /*6e620*/  VIADD R0, R2.reuse, 0x100000 ;  /* 0x0010000002007836 */ /* 0x040fe20000000000 */
[----:B------:R-:W-:-:S03]  /*6e630*/  IADD3 R14, R2, 0x100000, RZ ;  /* 0x00100000020e7810 */ /* 0x000fc60007ffe0ff */
[----:B------:R4:W-:Y:S04]  /*6e640*/  LDGSTS.E [R6], desc[UR60][R16.64], !P2 ;  /* 0x0000000010067fae */ /* 0x0009e8000d12187c */
[----:B------:R1:W-:Y:S01]  /*6e650*/  LDGSTS.E [R252+0x4000], desc[UR60][R10.64], !P2 ;  /* 0x040000000afc7fae */ /* 0x0003e2000d12187c */
[----:B--2---:R-:W-:-:S04]  /*6e660*/  IMAD.WIDE R206, R5, 0x4, R206 ;  /* 0x0000000405ce7825 */ /* 0x004fc800078e02ce */
[----:B---3--:R-:W-:-:S04]  /*6e670*/  IMAD.WIDE R202, R5, 0x4, R202 ;  /* 0x0000000405ca7825 */ /* 0x008fc800078e02ca */
[----:B----4-:R-:W-:-:S04]  /*6e680*/  IMAD.WIDE R16, R5, 0x4, R210 ;  /* 0x0000000405107825 */ /* 0x010fc800078e02d2 */
[----:B-1----:R-:W-:-:S04]  /*6e690*/  IMAD.WIDE R10, R5, 0x4, R208 ;  /* 0x00000004050a7825 */ /* 0x002fc800078e02d0 */
[----:B------:R-:W-:Y:S01]  /*6e6a0*/  VIADD R13, R2, 0x100000 ;  /* 0x00100000020d7836 */ /* 0x000fe20000000000 */
[----:B------:R1:W-:Y:S04]  /*6e6b0*/  STL.64 [R1+0x1078], R206 ;  /* 0x001078ce01007387 */ /* 0x0003e80000100a00 */
[----:B------:R2:W-:Y:S04]  /*6e6c0*/  STL.64 [R1+0x1070], R202 ;  /* 0x001070ca01007387 */ /* 0x0005e80000100a00 */
[----:B------:R3:W-:Y:S04]  /*6e6d0*/  LDGSTS.E [R0+0x8000], desc[UR60][R206.64], !P2 ;  /* 0x08000000ce007fae */ /* 0x0007e8000d12187c */
[----:B------:R4:W-:Y:S04]  /*6e6e0*/  STL.64 [R1+0x1060], R16 ;  /* 0x0010601001007387 */ /* 0x0009e80000100a00 */
[----:B------:R2:W-:Y:S04]  /*6e6f0*/  LDGSTS.E [R14+0xc000], desc[UR60][R202.64], !P2 ;  /* 0x0c000000ca0e7fae */ /* 0x0005e8000d12187c */
[----:B------:R4:W-:Y:S04]  /*6e700*/  LDGSTS.E [R13+0x4], desc[UR60][R16.64], !P0 ;  /* 0x00004000100d7fae */ /* 0x0009e8000c12187c */
[----:B------:R4:W-:Y:S01]  /*6e710*/  LDGSTS.E [R252+0x4004], desc[UR60][R10.64], !P0 ;  /* 0x040040000afc7fae */ /* 0x0009e2000c12187c */
[----:B------:R-:W4:Y:S03]  /*6e720*/  LDC R6, c[0x0][0x230] ;  /* 0x00008c00ff067b82 */ /* 0x000f260000000800 */
[----:B-1----:R-:W4:Y:S04]  /*6e730*/  LDL.LU.64 R206, [R1+0x700] ;  /* 0x0007000001ce7983 */ /* 0x002f280000300a00 */
[----:B------:R1:W-:Y:S01]  /*6e740*/  STL.64 [R1+0x1058], R10 ;  /* 0x0010580a01007387 */ /* 0x0003e20000100a00 */
[----:B---3--:R-:W-:-:S03]  /*6e750*/  IADD3 R0, R15, -0x207, RZ ;  /* 0xfffffdf90f007810 */ /* 0x008fc60007ffe0ff */
[----:B------:R-:W3:Y:S04]  /*6e760*/  LDL.LU.64 R208, [R1+0x6f8] ;  /* 0x0006f80001d07983 */ /* 0x000ee80000300a00 */
[----:B------:R-:W3:Y:S04]  /*6e770*/  LDL.LU.64 R14, [R1+0x6f0] ;  /* 0x0006f000010e7983 */ /* 0x000ee80000300a00 */
[----:B------:R-:W3:Y:S01]  /*6e780*/  LDL.LU.64 R210, [R1+0x6e8] ;  /* 0x0006e80001d27983 */ /* 0x000ee20000300a00 */
[C---:B--2---:R-:W-:Y:S01]  /*6e790*/  VIADD R203, R2.reuse, 0x100000 ;  /* 0x0010000002cb7836 */ /* 0x044fe20000000000 */
[----:B------:R-:W-:Y:S01]  /*6e7a0*/  IADD3 R202, R2, 0x100000, RZ ;  /* 0x0010000002ca7810 */ /* 0x000fe20007ffe0ff */
[----:B------:R-:W-:-:S04]  /*6e7b0*/  IMAD.WIDE R204, R5, 0x4, R204 ;  /* 0x0000000405cc7825 */ /* 0x000fc800078e02cc */
[----:B------:R-:W-:-:S04]  /*6e7c0*/  IMAD.WIDE R212, R5, 0x4, R212 ;  /* 0x0000000405d47825 */ /* 0x000fc800078e02d4 */
[----:B----4-:R-:W-:-:S04]  /*6e7d0*/  IMAD.WIDE R16, R5, 0x4, R216 ;  /* 0x0000000405107825 */ /* 0x010fc800078e02d8 */
        /* <DEDUP_REMOVED lines=8> */
[----:B------:R-:W3:Y:S04]  /*6e860*/  LDL.LU.64 R202, [R1+0x6d8] ;  /* 0x0006d80001ca7983 */ /* 0x000ee80000300a00 */
[----:B------:R-:W3:Y:S04]  /*6e870*/  LDL.LU.64 R214, [R1+0x6d0] ;  /* 0x0006d00001d67983 */ /* 0x000ee80000300a00 */
[----:B--2---:R-:W2:Y:S01]  /*6e880*/  LDL.LU.64 R212, [R1+0x6c8] ;  /* 0x0006c80001d47983 */ /* 0x004ea20000300a00 */
[----:B------:R-:W-:Y:S01]  /*6e890*/  ISETP.GE.U32.AND P2, PT, R0, 0x7ffffd7a, PT ;  /* 0x7ffffd7a0000780c */ /* 0x000fe20003f46070 */
[----:B------:R-:W-:Y:S01]  /*6e8a0*/  VIADD R6, R6, 0xfffffdf8 ;  /* 0xfffffdf806067836 */ /* 0x000fe20000000000 */
[----:B------:R-:W1:Y:S11]  /*6e8b0*/  LDC R0, c[0x0][0x230] ;  /* 0x00008c00ff007b82 */ /* 0x000e760000000800 */
[----:B------:R4:W-:Y:S04]  /*6e8c0*/  LDGSTS.E [R13+0x8], desc[UR60][R16.64], !P2 ;  /* 0x00008000100d7fae */ /* 0x0009e8000d12187c */
[----:B------:R1:W-:Y:S01]  /*6e8d0*/  LDGSTS.E [R252+0x4008], desc[UR60][R10.64], !P2 ;  /* 0x040080000afc7fae */ /* 0x0003e2000d12187c */
[C---:B----4-:R-:W-:Y:S01]  /*6e8e0*/  IADD3 R17, R2.reuse, 0x100000, RZ ;  /* 0x0010000002117810 */ /* 0x050fe20007ffe0ff */
[----:B------:R-:W-:-:S02]  /*6e8f0*/  VIADD R16, R2, 0x100000 ;  /* 0x0010000002107836 */ /* 0x000fc40000000000 */
[----:B------:R-:W-:-:S04]  /*6e900*/  IMAD.WIDE R206, R5, 0x4, R206 ;  /* 0x0000000405ce7825 */ /* 0x000fc800078e02ce */
[----:B---3--:R-:W-:-:S04]  /*6e910*/  IMAD.WIDE R208, R5, 0x4, R208 ;  /* 0x0000000405d07825 */ /* 0x008fc800078e02d0 */
[----:B------:R-:W-:-:S04]  /*6e920*/  IMAD.WIDE R14, R5, 0x4, R14 ;  /* 0x00000004050e7825 */ /* 0x000fc800078e020e */
[----:B-1----:R-:W-:Y:S01]  /*6e930*/  IMAD.WIDE R10, R5, 0x4, R210 ;  /* 0x00000004050a7825 */ /* 0x002fe200078e02d2 */
[----:B------:R1:W-:Y:S04]  /*6e940*/  STL.64 [R1+0x1018], R206 ;  /* 0x001018ce01007387 */ /* 0x0003e80000100a00 */
[----:B------:R3:W-:Y:S04]  /*6e950*/  STL.64 [R1+0x1010], R208 ;  /* 0x001010d001007387 */ /* 0x0007e80000100a00 */
[----:B------:R-:W-:Y:S04]  /*6e960*/  LDGSTS.E [R17+0x8008], desc[UR60][R206.64], !P2 ;  /* 0x08008000ce117fae */ /* 0x000fe8000d12187c */
[----:B------:R4:W-:Y:S04]  /*6e970*/  STL.64 [R1+0x1000], R14 ;  /* 0x0010000e01007387 */ /* 0x0009e80000100a00 */
[----:B------:R-:W-:Y:S04]  /*6e980*/  LDGSTS.E [R16+0xc008], desc[UR60][R208.64], !P2 ;  /* 0x0c008000d0107fae */ /* 0x000fe8000d12187c */
[----:B-1----:R-:W2:Y:S04]  /*6e990*/  LDL.LU.64 R206, [R1+0x6c0] ;  /* 0x0006c00001ce7983 */ /* 0x002ea80000300a00 */
[----:B------:R2:W-:Y:S04]  /*6e9a0*/  STL.64 [R1+0xff8], R10 ;  /* 0x000ff80a01007387 */ /* 0x0005e80000100a00 */
[----:B---3--:R-:W3:Y:S04]  /*6e9b0*/  LDL.LU.64 R208, [R1+0x6b8] ;  /* 0x0006b80001d07983 */ /* 0x008ee80000300a00 */
[----:B------:R-:W3:Y:S04]  /*6e9c0*/  LDL.LU.64 R216, [R1+0x6b0] ;  /* 0x0006b00001d87983 */ /* 0x000ee80000300a00 */
[----:B------:R-:W3:Y:S01]  /*6e9d0*/  LDL.LU.64 R210, [R1+0x6a8] ;  /* 0x0006a80001d27983 */ /* 0x000ee20000300a00 */
[----:B------:R-:W-:-:S02]  /*6e9e0*/  ISETP.GE.U32.AND P0, PT, R6, 0x7ffffd79, PT ;  /* 0x7ffffd790600780c */ /* 0x000fc40003f06070 */
[----:B------:R-:W-:Y:S01]  /*6e9f0*/  IADD3 R0, R0, -0x225, RZ ;  /* 0xfffffddb00007810 */ /* 0x000fe20007ffe0ff */
[----:B------:R-:W1:Y:S10]  /*6ea00*/  LDC R6, c[0x0][0x230] ;  /* 0x00008c00ff067b82 */ /* 0x000e740000000800 */
[----:B------:R4:W-:Y:S04]  /*6ea10*/  LDGSTS.E [R13+0xc], desc[UR60][R14.64], !P0 ;  /* 0x0000c0000e0d7fae */ /* 0x0009e8000c12187c */
[----:B------:R2:W-:Y:S01]  /*6ea20*/  LDGSTS.E [R252+0x400c], desc[UR60][R10.64], !P0 ;  /* 0x0400c0000afc7fae */ /* 0x0005e2000c12187c */
[----:B----4-:R-:W-:-:S02]  /*6ea30*/  VIADD R15, R2, 0x100000 ;  /* 0x00100000020f7836 */ /* 0x010fc40000000000 */
[----:B------:R-:W-:-:S04]  /*6ea40*/  IMAD.WIDE R204, R5, 0x4, R204 ;  /* 0x0000000405cc7825 */ /* 0x000fc800078e02cc */
[----:B------:R-:W-:-:S04]  /*6ea50*/  IMAD.WIDE R202, R5, 0x4, R202 ;  /* 0x0000000405ca7825 */ /* 0x000fc800078e02ca */
[----:B------:R-:W-:-:S04]  /*6ea60*/  IMAD.WIDE R16, R5, 0x4, R214 ;  /* 0x0000000405107825 */ /* 0x000fc800078e02d6 */
[----:B--2---:R-:W-:Y:S01]  /*6ea70*/  IMAD.WIDE R10, R5, 0x4, R212 ;  /* 0x00000004050a7825 */ /* 0x004fe200078e02d4 */
[----:B------:R-:W-:Y:S01]  /*6ea80*/  IADD3 R14, R2, 0x100000, RZ ;  /* 0x00100000020e7810 */ /* 0x000fe20007ffe0ff */
[----:B------:R2:W-:Y:S04]  /*6ea90*/  STL.64 [R1+0xfe8], R204 ;  /* 0x000fe8cc01007387 */ /* 0x0005e80000100a00 */
[----:B------:R4:W-:Y:S04]  /*6eaa0*/  STL.64 [R1+0xfe0], R202 ;  /* 0x000fe0ca01007387 */ /* 0x0009e80000100a00 */
[----:B------:R-:W-:Y:S04]  /*6eab0*/  LDGSTS.E [R15+0x800c], desc[UR60][R204.64], !P0 ;  /* 0x0800c000cc0f7fae */ /* 0x000fe8000c12187c */
[----:B------:R1:W-:Y:S04]  /*6eac0*/  STL.64 [R1+0xfd0], R16 ;  /* 0x000fd01001007387 */ /* 0x0003e80000100a00 */
[----:B------:R4:W-:Y:S04]  /*6ead0*/  LDGSTS.E [R14+0xc00c], desc[UR60][R202.64], !P0 ;  /* 0x0c00c000ca0e7fae */ /* 0x0009e8000c12187c */
[----:B--2---:R-:W2:Y:S04]  /*6eae0*/  LDL.LU.64 R204, [R1+0x6a0] ;  /* 0x0006a00001cc7983 */ /* 0x004ea80000300a00 */
[----:B------:R1:W-:Y:S04]  /*6eaf0*/  STL.64 [R1+0xfc8], R10 ;  /* 0x000fc80a01007387 */ /* 0x0003e80000100a00 */
[----:B------:R-:W2:Y:S04]  /*6eb00*/  LDL.LU.64 R212, [R1+0x698] ;  /* 0x0006980001d47983 */ /* 0x000ea80000300a00 */
[----:B------:R-:W2:Y:S04]  /*6eb10*/  LDL.LU.64 R14, [R1+0x690] ;  /* 0x00069000010e7983 */ /* 0x000ea80000300a00 */
[----:B------:R-:W2:Y:S01]  /*6eb20*/  LDL.LU.64 R214, [R1+0x688] ;  /* 0x0006880001d67983 */ /* 0x000ea20000300a00 */
[----:B------:R-:W-:-:S02]  /*6eb30*/  ISETP.GE.U32.AND P2, PT, R0, 0x7ffffd5c, PT ;  /* 0x7ffffd5c0000780c */ /* 0x000fc40003f46070 */
[C---:B----4-:R-:W-:Y:S01]  /*6eb40*/  IADD3 R203, R2.reuse, 0x100000, RZ ;  /* 0x0010000002cb7810 */ /* 0x050fe20007ffe0ff */
[----:B------:R-:W-:Y:S02]  /*6eb50*/  VIADD R202, R2, 0x100000 ;  /* 0x0010000002ca7836 */ /* 0x000fe40000000000 */
[----:B------:R-:W-:-:S08]  /*6eb60*/  IMAD.WIDE R206, R5, 0x4, R206 ;  /* 0x0000000405ce7825 */ /* 0x000fd000078e02ce */
[----:B------:R4:W-:Y:S01]  /*6eb70*/  LDGSTS.E [R13+0x10000], desc[UR60][R16.64], !P2 ;  /* 0x10000000100d7fae */ /* 0x0009e2000d12187c */
[----:B---3--:R-:W-:-:S03]  /*6eb80*/  IMAD.WIDE R208, R5, 0x4, R208 ;  /* 0x0000000405d07825 */ /* 0x008fc600078e02d0 */
[----:B------:R3:W-:Y:S01]  /*6eb90*/  LDGSTS.E [R252+0x14000], desc[UR60][R10.64], !P2 ;  /* 0x140000000afc7fae */ /* 0x0007e2000d12187c */
[----:B-1----:R-:W-:-:S03]  /*6eba0*/  VIADD R6, R6, 0xfffffdda ;  /* 0xfffffdda06067836 */ /* 0x002fc60000000000 */
[----:B------:R1:W-:Y:S04]  /*6ebb0*/  STL.64 [R1+0xfb8], R206 ;  /* 0x000fb8ce01007387 */ /* 0x0003e80000100a00 */
[----:B------:R1:W-:Y:S04]  /*6ebc0*/  STL.64 [R1+0xfb0], R208 ;  /* 0x000fb0d001007387 */ /* 0x0003e80000100a00 */
[----:B------:R-:W-:Y:S04]  /*6ebd0*/  LDGSTS.E [R203+0x18000], desc[UR60][R206.64], !P2 ;  /* 0x18000000cecb7fae */ /* 0x000fe8000d12187c */
[----:B------:R-:W-:Y:S01]  /*6ebe0*/  LDGSTS.E [R202+0x1c000], desc[UR60][R208.64], !P2 ;  /* 0x1c000000d0ca7fae */ /* 0x000fe2000d12187c */
[----:B------:R-:W2:Y:S01]  /*6ebf0*/  LDC R0, c[0x0][0x230] ;  /* 0x00008c00ff007b82 */ /* 0x000ea20000000800 */
[----:B----4-:R-:W-:-:S04]  /*6ec00*/  IMAD.WIDE R16, R5, 0x4, R216 ;  /* 0x0000000405107825 */ /* 0x010fc800078e02d8 */
[----:B---3--:R-:W-:Y:S01]  /*6ec10*/  IMAD.WIDE R10, R5, 0x4, R210 ;  /* 0x00000004050a7825 */ /* 0x008fe200078e02d2 */
[----:B------:R3:W-:Y:S04]  /*6ec20*/  STL.64 [R1+0xfa0], R16 ;  /* 0x000fa01001007387 */ /* 0x0007e80000100a00 */
[----:B-1----:R-:W4:Y:S04]  /*6ec30*/  LDL.LU.64 R206, [R1+0x680] ;  /* 0x0006800001ce7983 */ /* 0x002f280000300a00 */
[----:B------:R1:W-:Y:S04]  /*6ec40*/  STL.64 [R1+0xf98], R10 ;  /* 0x000f980a01007387 */ /* 0x0003e80000100a00 */
[----:B------:R-:W4:Y:S04]  /*6ec50*/  LDL.LU.64 R202, [R1+0x678] ;  /* 0x0006780001ca7983 */ /* 0x000f280000300a00 */
[----:B------:R-:W4:Y:S04]  /*6ec60*/  LDL.LU.64 R210, [R1+0x670] ;  /* 0x0006700001d27983 */ /* 0x000f280000300a00 */
[----:B------:R-:W4:Y:S01]  /*6ec70*/  LDL.LU.64 R208, [R1+0x668] ;  /* 0x0006680001d07983 */ /* 0x000f220000300a00 */
[----:B------:R-:W-:-:S02]  /*6ec80*/  ISETP.GE.U32.AND P0, PT, R6, 0x7ffffd5b, PT ;  /* 0x7ffffd5b0600780c */ /* 0x000fc40003f06070 */
[----:B------:R-:W4:Y:S11]  /*6ec90*/  LDC R6, c[0x0][0x230] ;  /* 0x00008c00ff067b82 */ /* 0x000f360000000800 */
[----:B------:R3:W-:Y:S04]  /*6eca0*/  LDGSTS.E [R13+0x10004], desc[UR60][R16.64], !P0 ;  /* 0x10004000100d7fae */ /* 0x0007e8000c12187c */
[----:B------:R1:W-:Y:S01]  /*6ecb0*/  LDGSTS.E [R252+0x14004], desc[UR60][R10.64], !P0 ;  /* 0x140040000afc7fae */ /* 0x0003e2000c12187c */
[----:B---3--:R-:W-:-:S02]  /*6ecc0*/  VIADD R17, R2, 0x100000 ;  /* 0x0010000002117836 */ /* 0x008fc40000000000 */
[----:B--2---:R-:W-:-:S04]  /*6ecd0*/  IMAD.WIDE R204, R5, 0x4, R204 ;  /* 0x0000000405cc7825 */ /* 0x004fc800078e02cc */
[----:B------:R-:W-:-:S04]  /*6ece0*/  IMAD.WIDE R212, R5, 0x4, R212 ;  /* 0x0000000405d47825 */ /* 0x000fc800078e02d4 */
[----:B------:R-:W-:Y:S01]  /*6ecf0*/  IMAD.WIDE R14, R5, 0x4, R14 ;  /* 0x00000004050e7825 */ /* 0x000fe200078e020e */
[----:B------:R-:W-:-:S03]  /*6ed00*/  IADD3 R16, R2, 0x100000, RZ ;  /* 0x0010000002107810 */ /* 0x000fc60007ffe0ff */
[----:B-1----:R-:W-:Y:S01]  /*6ed10*/  IMAD.WIDE R10, R5, 0x4, R214 ;  /* 0x00000004050a7825 */ /* 0x002fe200078e02d6 */
[----:B------:R1:W-:Y:S04]  /*6ed20*/  STL.64 [R1+0xf88], R204 ;  /* 0x000f88cc01007387 */ /* 0x0003e80000100a00 */
[----:B------:R2:W-:Y:S04]  /*6ed30*/  STL.64 [R1+0xf80], R212 ;  /* 0x000f80d401007387 */ /* 0x0005e80000100a00 */
[----:B------:R-:W-:Y:S04]  /*6ed40*/  LDGSTS.E [R17+0x18004], desc[UR60][R204.64], !P0 ;  /* 0x18004000cc117fae */ /* 0x000fe8000c12187c */
[----:B------:R3:W-:Y:S04]  /*6ed50*/  STL.64 [R1+0xf70], R14 ;  /* 0x000f700e01007387 */ /* 0x0007e80000100a00 */
[----:B------:R3:W-:Y:S04]  /*6ed60*/  LDGSTS.E [R16+0x1c004], desc[UR60][R212.64], !P0 ;  /* 0x1c004000d4107fae */ /* 0x0007e8000c12187c */
[----:B-1----:R-:W3:Y:S04]  /*6ed70*/  LDL.LU.64 R204, [R1+0x660] ;  /* 0x0006600001cc7983 */ /* 0x002ee80000300a00 */
[----:B------:R1:W-:Y:S04]  /*6ed80*/  STL.64 [R1+0xf68], R10 ;  /* 0x000f680a01007387 */ /* 0x0003e80000100a00 */
[----:B--2---:R-:W2:Y:S04]  /*6ed90*/  LDL.LU.64 R212, [R1+0x658] ;  /* 0x0006580001d47983 */ /* 0x004ea80000300a00 */
[----:B------:R-:W2:Y:S04]  /*6eda0*/  LDL.LU.64 R216, [R1+0x650] ;  /* 0x0006500001d87983 */ /* 0x000ea80000300a00 */
[----:B------:R-:W2:Y:S01]  /*6edb0*/  LDL.LU.64 R214, [R1+0x648] ;  /* 0x0006480001d67983 */ /* 0x000ea20000300a00 */
[----:B------:R-:W-:-:S04]  /*6edc0*/  IADD3 R0, R0, -0x227, RZ ;  /* 0xfffffdd900007810 */ /* 0x000fc80007ffe0ff */
[----:B------:R-:W-:Y:S01]  /*6edd0*/  ISETP.GE.U32.AND P2, PT, R0, 0x7ffffd5a, PT ;  /* 0x7ffffd5a0000780c */ /* 0x000fe20003f46070 */
[----:B----4-:R-:W-:-:S12]  /*6ede0*/  IMAD.WIDE R206, R5, 0x4, R206 ;  /* 0x0000000405ce7825 */ /* 0x010fd800078e02ce */
[----:B------:R4:W-:Y:S01]  /*6edf0*/  LDGSTS.E [R13+0x10008], desc[UR60][R14.64], !P2 ;  /* 0x100080000e0d7fae */ /* 0x0009e2000d12187c */
[----:B------:R-:W-:-:S04]  /*6ee00*/  IMAD.WIDE R202, R5, 0x4, R202 ;  /* 0x0000000405ca7825 */ /* 0x000fc800078e02ca */
[----:B---3--:R-:W-:Y:S01]  /*6ee10*/  IMAD.WIDE R16, R5, 0x4, R210 ;  /* 0x0000000405107825 */ /* 0x008fe200078e02d2 */
[----:B------:R1:W-:Y:S04]  /*6ee20*/  LDGSTS.E [R252+0x14008], desc[UR60][R10.64], !P2 ;  /* 0x140080000afc7fae */ /* 0x0003e8000d12187c */
[----:B------:R3:W-:Y:S04]  /*6ee30*/  STL.64 [R1+0xf58], R206 ;  /* 0x000f58ce01007387 */ /* 0x0007e80000100a00 */
[----:B------:R3:W-:Y:S04]  /*6ee40*/  STL.64 [R1+0xf50], R202 ;  /* 0x000f50ca01007387 */ /* 0x0007e80000100a00 */
[----:B------:R2:W-:Y:S01]  /*6ee50*/  STL.64 [R1+0xf48], R16 ;  /* 0x000f481001007387 */ /* 0x0005e20000100a00 */
[----:B------:R-:W-:Y:S01]  /*6ee60*/  VIADD R6, R6, 0xfffffdd8 ;  /* 0xfffffdd806067836 */ /* 0x000fe20000000000 */
[----:B------:R-:W2:Y:S01]  /*6ee70*/  LDC R0, c[0x0][0x230] ;  /* 0x00008c00ff007b82 */ /* 0x000ea20000000800 */
[C---:B----4-:R-:W-:Y:S01]  /*6ee80*/  IADD3 R15, R2.reuse, 0x100000, RZ ;  /* 0x00100000020f7810 */ /* 0x050fe20007ffe0ff */
[----:B------:R-:W-:-:S02]  /*6ee90*/  VIADD R14, R2, 0x100000 ;  /* 0x00100000020e7836 */ /* 0x000fc40000000000 */
[C---:B-1----:R-:W-:Y:S02]  /*6eea0*/  IMAD.WIDE R10, R5.reuse, 0x4, R208 ;  /* 0x00000004050a7825 */ /* 0x042fe400078e02d0 */
[----:B------:R-:W-:Y:S04]  /*6eeb0*/  LDGSTS.E [R15+0x18008], desc[UR60][R206.64], !P2 ;  /* 0x18008000ce0f7fae */ /* 0x000fe8000d12187c */
[----:B------:R1:W-:Y:S04]  /*6eec0*/  LDGSTS.E [R14+0x1c008], desc[UR60][R202.64], !P2 ;  /* 0x1c008000ca0e7fae */ /* 0x0003e8000d12187c */
[----:B---3--:R-:W3:Y:S04]  /*6eed0*/  LDL.LU.64 R206, [R1+0x640] ;  /* 0x0006400001ce7983 */ /* 0x008ee80000300a00 */
[----:B------:R4:W-:Y:S04]  /*6eee0*/  STL.64 [R1+0xf38], R10 ;  /* 0x000f380a01007387 */ /* 0x0009e80000100a00 */
[----:B------:R-:W3:Y:S04]  /*6eef0*/  LDL.LU.64 R208, [R1+0x638] ;  /* 0x0006380001d07983 */ /* 0x000ee80000300a00 */
[----:B------:R-:W3:Y:S04]  /*6ef00*/  LDL.LU.64 R14, [R1+0x630] ;  /* 0x00063000010e7983 */ /* 0x000ee80000300a00 */
[----:B------:R-:W3:Y:S01]  /*6ef10*/  LDL.LU.64 R210, [R1+0x628] ;  /* 0x0006280001d27983 */ /* 0x000ee20000300a00 */
[----:B------:R-:W-:Y:S01]  /*6ef20*/  ISETP.GE.U32.AND P0, PT, R6, 0x7ffffd59, PT ;  /* 0x7ffffd590600780c */ /* 0x000fe20003f06070 */
[C---:B-1----:R-:W-:Y:S01]  /*6ef30*/  VIADD R203, R2.reuse, 0x100000 ;  /* 0x0010000002cb7836 */ /* 0x042fe20000000000 */
[----:B------:R-:W-:Y:S01]  /*6ef40*/  IADD3 R202, R2, 0x100000, RZ ;  /* 0x0010000002ca7810 */ /* 0x000fe20007ffe0ff */
[----:B------:R-:W-:-:S10]  /*6ef50*/  IMAD.WIDE R204, R5, 0x4, R204 ;  /* 0x0000000405cc7825 */ /* 0x000fd400078e02cc */
[----:B------:R1:W-:Y:S01]  /*6ef60*/  LDGSTS.E [R13+0x1000c], desc[UR60][R16.64], !P0 ;  /* 0x1000c000100d7fae */ /* 0x0003e2000c12187c */
[----:B--2---:R-:W-:-:S03]  /*6ef70*/  IMAD.WIDE R212, R5, 0x4, R212 ;  /* 0x0000000405d47825 */ /* 0x004fc600078e02d4 */
[----:B------:R4:W-:Y:S01]  /*6ef80*/  LDGSTS.E [R252+0x1400c], desc[UR60][R10.64], !P0 ;  /* 0x1400c0000afc7fae */ /* 0x0009e2000c12187c */
[----:B------:R-:W-:-:S03]  /*6ef90*/  IADD3 R0, R0, -0x245, RZ ;  /* 0xfffffdbb00007810 */ /* 0x000fc60007ffe0ff */
[----:B------:R2:W-:Y:S04]  /*6efa0*/  STL.64 [R1+0xf30], R204 ;  /* 0x000f30cc01007387 */ /* 0x0005e80000100a00 */
[----:B------:R2:W-:Y:S04]  /*6efb0*/  STL.64 [R1+0xf20], R212 ;  /* 0x000f20d401007387 */ /* 0x0005e80000100a00 */
[----:B------:R-:W-:Y:S04]  /*6efc0*/  LDGSTS.E [R203+0x1800c], desc[UR60][R204.64], !P0 ;  /* 0x1800c000cccb7fae */ /* 0x000fe8000c12187c */
[----:B------:R-:W-:Y:S01]  /*6efd0*/  LDGSTS.E [R202+0x1c00c], desc[UR60][R212.64], !P0 ;  /* 0x1c00c000d4ca7fae */ /* 0x000fe2000c12187c */
[----:B------:R-:W3:Y:S01]  /*6efe0*/  LDC R6, c[0x0][0x230] ;  /* 0x00008c00ff067b82 */ /* 0x000ee20000000800 */
[----:B-1----:R-:W-:-:S04]  /*6eff0*/  IMAD.WIDE R16, R5, 0x4, R216 ;  /* 0x0000000405107825 */ /* 0x002fc800078e02d8 */
[----:B----4-:R-:W-:Y:S01]  /*6f000*/  IMAD.WIDE R10, R5, 0x4, R214 ;  /* 0x00000004050a7825 */ /* 0x010fe200078e02d6 */
[----:B------:R1:W-:Y:S04]  /*6f010*/  STL.64 [R1+0xf18], R16 ;  /* 0x000f181001007387 */ /* 0x0003e80000100a00 */
[----:B--2---:R-:W2:Y:S04]  /*6f020*/  LDL.LU.64 R204, [R1+0x620] ;  /* 0x0006200001cc7983 */ /* 0x004ea80000300a00 */
[----:B------:R4:W-:Y:S04]  /*6f030*/  STL.64 [R1+0xf08], R10 ;  /* 0x000f080a01007387 */ /* 0x0009e80000100a00 */
[----:B------:R-:W2:Y:S04]  /*6f040*/  LDL.LU.64 R202, [R1+0x618] ;  /* 0x0006180001ca7983 */ /* 0x000ea80000300a00 */
[----:B------:R-:W2:Y:S04]  /*6f050*/  LDL.LU.64 R214, [R1+0x610] ;  /* 0x0006100001d67983 */ /* 0x000ea80000300a00 */
[----:B------:R-:W2:Y:S01]  /*6f060*/  LDL.LU.64 R212, [R1+0x608] ;  /* 0x0006080001d47983 */ /* 0x000ea20000300a00 */
[----:B------:R-:W-:-:S02]  /*6f070*/  ISETP.GE.U32.AND P2, PT, R0, 0x7ffffd3c, PT ;  /* 0x7ffffd3c0000780c */ /* 0x000fc40003f46070 */
[----:B------:R-:W2:Y:S11]  /*6f080*/  LDC R0, c[0x0][0x230] ;  /* 0x00008c00ff007b82 */ /* 0x000eb60000000800 */
[----:B------:R1:W-:Y:S04]  /*6f090*/  LDGSTS.E [R13+0x20000], desc[UR60][R16.64], !P2 ;  /* 0x20000000100d7fae */ /* 0x0003e8000d12187c */
[----:B------:R4:W-:Y:S01]  /*6f0a0*/  LDGSTS.E [R252+0x24000], desc[UR60][R10.64], !P2 ;  /* 0x240000000afc7fae */ /* 0x0009e2000d12187c */
[C---:B-1----:R-:W-:Y:S01]  /*6f0b0*/  IADD3 R17, R2.reuse, 0x100000, RZ ;  /* 0x0010000002117810 */ /* 0x042fe20007ffe0ff */
[----:B------:R-:W-:-:S02]  /*6f0c0*/  VIADD R16, R2, 0x100000 ;  /* 0x0010000002107836 */ /* 0x000fc40000000000 */
[----:B---3--:R-:W-:-:S04]  /*6f0d0*/  IMAD.WIDE R206, R5, 0x4, R206 ;  /* 0x0000000405ce7825 */ /* 0x008fc800078e02ce */
[----:B------:R-:W-:-:S04]  /*6f0e0*/  IMAD.WIDE R208, R5, 0x4, R208 ;  /* 0x0000000405d07825 */ /* 0x000fc800078e02d0 */
[----:B------:R-:W-:-:S04]  /*6f0f0*/  IMAD.WIDE R14, R5, 0x4, R14 ;  /* 0x00000004050e7825 */ /* 0x000fc800078e020e */
[----:B----4-:R-:W-:Y:S01]  /*6f100*/  IMAD.WIDE R10, R5, 0x4, R210 ;  /* 0x00000004050a7825 */ /* 0x010fe200078e02d2 */
[----:B------:R1:W-:Y:S04]  /*6f110*/  STL.64 [R1+0xf00], R206 ;  /* 0x000f00ce01007387 */ /* 0x0003e80000100a00 */
[----:B------:R3:W-:Y:S04]  /*6f120*/  STL.64 [R1+0xef0], R208 ;  /* 0x000ef0d001007387 */ /* 0x0007e80000100a00 */
[----:B------:R-:W-:Y:S04]  /*6f130*/  LDGSTS.E [R17+0x28000], desc[UR60][R206.64], !P2 ;  /* 0x28000000ce117fae */ /* 0x000fe8000d12187c */
[----:B------:R4:W-:Y:S04]  /*6f140*/  STL.64 [R1+0xee8], R14 ;  /* 0x000ee80e01007387 */ /* 0x0009e80000100a00 */
[----:B------:R4:W-:Y:S04]  /*6f150*/  LDGSTS.E [R16+0x2c000], desc[UR60][R208.64], !P2 ;  /* 0x2c000000d0107fae */ /* 0x0009e8000d12187c */
[----:B-1----:R-:W4:Y:S04]  /*6f160*/  LDL.LU.64 R206, [R1+0x600] ;  /* 0x0006000001ce7983 */ /* 0x002f280000300a00 */
[----:B------:R1:W-:Y:S04]  /*6f170*/  STL.64 [R1+0xed8], R10 ;  /* 0x000ed80a01007387 */ /* 0x0003e80000100a00 */
[----:B---3--:R-:W3:Y:S04]  /*6f180*/  LDL.LU.64 R208, [R1+0x5f8] ;  /* 0x0005f80001d07983 */ /* 0x008ee80000300a00 */
[----:B------:R-:W3:Y:S04]  /*6f190*/  LDL.LU.64 R216, [R1+0x5f0] ;  /* 0x0005f00001d87983 */ /* 0x000ee80000300a00 */
[----:B------:R-:W3:Y:S01]  /*6f1a0*/  LDL.LU.64 R210, [R1+0x5e8] ;  /* 0x0005e80001d27983 */ /* 0x000ee20000300a00 */
[----:B------:R-:W-:-:S05]  /*6f1b0*/  VIADD R6, R6, 0xfffffdba ;  /* 0xfffffdba06067836 */ /* 0x000fca0000000000 */
[----:B------:R-:W-:Y:S01]  /*6f1c0*/  ISETP.GE.U32.AND P0, PT, R6, 0x7ffffd3b, PT ;  /* 0x7ffffd3b0600780c */ /* 0x000fe20003f06070 */
[----:B--2---:R-:W-:-:S04]  /*6f1d0*/  IMAD.WIDE R204, R5, 0x4, R204 ;  /* 0x0000000405cc7825 */ /* 0x004fc800078e02cc */
[----:B------:R-:W-:-:S08]  /*6f1e0*/  IMAD.WIDE R202, R5, 0x4, R202 ;  /* 0x0000000405ca7825 */ /* 0x000fd000078e02ca */
[----:B------:R2:W-:Y:S01]  /*6f1f0*/  LDGSTS.E [R13+0x20004], desc[UR60][R14.64], !P0 ;  /* 0x200040000e0d7fae */ /* 0x0005e2000c12187c */
[----:B----4-:R-:W-:-:S03]  /*6f200*/  IMAD.WIDE R16, R5, 0x4, R214 ;  /* 0x0000000405107825 */ /* 0x010fc600078e02d6 */
[----:B------:R1:W-:Y:S04]  /*6f210*/  LDGSTS.E [R252+0x24004], desc[UR60][R10.64], !P0 ;  /* 0x240040000afc7fae */ /* 0x0003e8000c12187c */
[----:B------:R4:W-:Y:S04]  /*6f220*/  STL.64 [R1+0xed0], R204 ;  /* 0x000ed0cc01007387 */ /* 0x0009e80000100a00 */
[----:B------:R4:W-:Y:S04]  /*6f230*/  STL.64 [R1+0xec0], R202 ;  /* 0x000ec0ca01007387 */ /* 0x0009e80000100a00 */
[----:B------:R3:W-:Y:S01]  /*6f240*/  STL.64 [R1+0xeb8], R16 ;  /* 0x000eb81001007387 */ /* 0x0007e20000100a00 */
[----:B------:R-:W-:Y:S01]  /*6f250*/  IADD3 R0, R0, -0x247, RZ ;  /* 0xfffffdb900007810 */ /* 0x000fe20007ffe0ff */
[----:B------:R-:W3:Y:S01]  /*6f260*/  LDC R6, c[0x0][0x230] ;  /* 0x00008c00ff067b82 */ /* 0x000ee20000000800 */
[C---:B--2---:R-:W-:Y:S01]  /*6f270*/  VIADD R15, R2.reuse, 0x100000 ;  /* 0x00100000020f7836 */ /* 0x044fe20000000000 */
[----:B------:R-:W-:Y:S01]  /*6f280*/  IADD3 R14, R2, 0x100000, RZ ;  /* 0x00100000020e7810 */ /* 0x000fe20007ffe0ff */
[----:B-1----:R-:W-:-:S03]  /*6f290*/  IMAD.WIDE R10, R5, 0x4, R212 ;  /* 0x00000004050a7825 */ /* 0x002fc600078e02d4 */
[----:B------:R-:W-:Y:S04]  /*6f2a0*/  LDGSTS.E [R15+0x28004], desc[UR60][R204.64], !P0 ;  /* 0x28004000cc0f7fae */ /* 0x000fe8000c12187c */
[----:B------:R1:W-:Y:S04]  /*6f2b0*/  LDGSTS.E [R14+0x2c004], desc[UR60][R202.64], !P0 ;  /* 0x2c004000ca0e7fae */ /* 0x0003e8000c12187c */
[----:B----4-:R-:W2:Y:S04]  /*6f2c0*/  LDL.LU.64 R204, [R1+0x5e0] ;  /* 0x0005e00001cc7983 */ /* 0x010ea80000300a00 */
[----:B------:R4:W-:Y:S04]  /*6f2d0*/  STL.64 [R1+0xea8], R10 ;  /* 0x000ea80a01007387 */ /* 0x0009e80000100a00 */
[----:B------:R-:W2:Y:S04]  /*6f2e0*/  LDL.LU.64 R212, [R1+0x5d8] ;  /* 0x0005d80001d47983 */ /* 0x000ea80000300a00 */
[----:B------:R-:W2:Y:S04]  /*6f2f0*/  LDL.LU.64 R14, [R1+0x5d0] ;  /* 0x0005d000010e7983 */ /* 0x000ea80000300a00 */
[----:B------:R-:W2:Y:S01]  /*6f300*/  LDL.LU.64 R214, [R1+0x5c8] ;  /* 0x0005c80001d67983 */ /* 0x000ea20000300a00 */
[----:B------:R-:W-:-:S02]  /*6f310*/  ISETP.GE.U32.AND P2, PT, R0, 0x7ffffd3a, PT ;  /* 0x7ffffd3a0000780c */ /* 0x000fc40003f46070 */
[C---:B-1----:R-:W-:Y:S01]  /*6f320*/  IADD3 R203, R2.reuse, 0x100000, RZ ;  /* 0x0010000002cb7810 */ /* 0x042fe20007ffe0ff */
[----:B------:R-:W-:Y:S02]  /*6f330*/  VIADD R202, R2, 0x100000 ;  /* 0x0010000002ca7836 */ /* 0x000fe40000000000 */
[----:B------:R-:W-:-:S08]  /*6f340*/  IMAD.WIDE R206, R5, 0x4, R206 ;  /* 0x0000000405ce7825 */ /* 0x000fd000078e02ce */
[----:B------:R1:W-:Y:S01]  /*6f350*/  LDGSTS.E [R13+0x20008], desc[UR60][R16.64], !P2 ;  /* 0x20008000100d7fae */ /* 0x0003e2000d12187c */
[----:B---3--:R-:W-:-:S03]  /*6f360*/  IMAD.WIDE R208, R5, 0x4, R208 ;  /* 0x0000000405d07825 */ /* 0x008fc600078e02d0 */
[----:B------:R4:W-:Y:S01]  /*6f370*/  LDGSTS.E [R252+0x24008], desc[UR60][R10.64], !P2 ;  /* 0x240080000afc7fae */ /* 0x0009e2000d12187c */
[----:B------:R-:W-:-:S03]  /*6f380*/  VIADD R6, R6, 0xfffffdb8 ;  /* 0xfffffdb806067836 */ /* 0x000fc60000000000 */
[----:B------:R3:W-:Y:S04]  /*6f390*/  STL.64 [R1+0xea0], R206 ;  /* 0x000ea0ce01007387 */ /* 0x0007e80000100a00 */
[----:B------:R3:W-:Y:S04]  /*6f3a0*/  STL.64 [R1+0xe90], R208 ;  /* 0x000e90d001007387 */ /* 0x0007e80000100a00 */
[----:B------:R-:W-:Y:S04]  /*6f3b0*/  LDGSTS.E [R203+0x28008], desc[UR60][R206.64], !P2 ;  /* 0x28008000cecb7fae */ /* 0x000fe8000d12187c */
[----:B------:R-:W-:Y:S01]  /*6f3c0*/  LDGSTS.E [R202+0x2c008], desc[UR60][R208.64], !P2 ;  /* 0x2c008000d0ca7fae */ /* 0x000fe2000d12187c */
[----:B------:R-:W2:Y:S01]  /*6f3d0*/  LDC R0, c[0x0][0x230] ;  /* 0x00008c00ff007b82 */ /* 0x000ea20000000800 */
[----:B-1----:R-:W-:-:S04]  /*6f3e0*/  IMAD.WIDE R16, R5, 0x4, R216 ;  /* 0x0000000405107825 */ /* 0x002fc800078e02d8 */
[----:B----4-:R-:W-:Y:S01]  /*6f3f0*/  IMAD.WIDE R10, R5, 0x4, R210 ;  /* 0x00000004050a7825 */ /* 0x010fe200078e02d2 */
[----:B------:R1:W-:Y:S04]  /*6f400*/  STL.64 [R1+0xe88], R16 ;  /* 0x000e881001007387 */ /* 0x0003e80000100a00 */
[----:B---3--:R-:W3:Y:S04]  /*6f410*/  LDL.LU.64 R206, [R1+0x5c0] ;  /* 0x0005c00001ce7983 */ /* 0x008ee80000300a00 */
[----:B------:R4:W-:Y:S04]  /*6f420*/  STL.64 [R1+0xe78], R10 ;  /* 0x000e780a01007387 */ /* 0x0009e80000100a00 */
[----:B------:R-:W3:Y:S04]  /*6f430*/  LDL.LU.64 R202, [R1+0x5b8] ;  /* 0x0005b80001ca7983 */ /* 0x000ee80000300a00 */
[----:B------:R-:W3:Y:S04]  /*6f440*/  LDL.LU.64 R210, [R1+0x5b0] ;  /* 0x0005b00001d27983 */ /* 0x000ee80000300a00 */
[----:B------:R-:W3:Y:S01]  /*6f450*/  LDL.LU.64 R208, [R1+0x5a8] ;  /* 0x0005a80001d07983 */ /* 0x000ee20000300a00 */
[----:B------:R-:W-:-:S02]  /*6f460*/  ISETP.GE.U32.AND P0, PT, R6, 0x7ffffd39, PT ;  /* 0x7ffffd390600780c */ /* 0x000fc40003f06070 */
[----:B------:R-:W3:Y:S11]  /*6f470*/  LDC R6, c[0x0][0x230] ;  /* 0x00008c00ff067b82 */ /* 0x000ef60000000800 */
[----:B------:R1:W-:Y:S04]  /*6f480*/  LDGSTS.E [R13+0x2000c], desc[UR60][R16.64], !P0 ;  /* 0x2000c000100d7fae */ /* 0x0003e8000c12187c */
[----:B------:R4:W-:Y:S01]  /*6f490*/  LDGSTS.E [R252+0x2400c], desc[UR60][R10.64], !P0 ;  /* 0x2400c0000afc7fae */ /* 0x0009e2000c12187c */
[----:B-1----:R-:W-:-:S02]  /*6f4a0*/  VIADD R17, R2, 0x100000 ;  /* 0x0010000002117836 */ /* 0x002fc40000000000 */
[----:B--2---:R-:W-:-:S04]  /*6f4b0*/  IMAD.WIDE R204, R5, 0x4, R204 ;  /* 0x0000000405cc7825 */ /* 0x004fc800078e02cc */
[----:B------:R-:W-:-:S04]  /*6f4c0*/  IMAD.WIDE R212, R5, 0x4, R212 ;  /* 0x0000000405d47825 */ /* 0x000fc800078e02d4 */
[----:B------:R-:W-:Y:S01]  /*6f4d0*/  IMAD.WIDE R14, R5, 0x4, R14 ;  /* 0x00000004050e7825 */ /* 0x000fe200078e020e */
[----:B------:R-:W-:-:S03]  /*6f4e0*/  IADD3 R16, R2, 0x100000, RZ ;  /* 0x0010000002107810 */ /* 0x000fc60007ffe0ff */
        /* <DEDUP_REMOVED lines=8> */
[----:B--2---:R-:W2:Y:S04]  /*6f570*/  LDL.LU.64 R212, [R1+0x598] ;  /* 0x0005980001d47983 */ /* 0x004ea80000300a00 */
[----:B------:R-:W2:Y:S04]  /*6f580*/  LDL.LU.64 R216, [R1+0x590] ;  /* 0x0005900001d87983 */ /* 0x000ea80000300a00 */
[----:B------:R-:W2:Y:S01]  /*6f590*/  LDL.LU.64 R214, [R1+0x588] ;  /* 0x0005880001d67983 */ /* 0x000ea20000300a00 */
[----:B------:R-:W-:-:S04]  /*6f5a0*/  IADD3 R0, R0, -0x265, RZ ;  /* 0xfffffd9b00007810 */ /* 0x000fc80007ffe0ff */
[----:B------:R-:W-:Y:S01]  /*6f5b0*/  ISETP.GE.U32.AND P2, PT, R0, 0x7ffffd1c, PT ;  /* 0x7ffffd1c0000780c */ /* 0x000fe20003f46070 */
[----:B---3--:R-:W-:-:S12]  /*6f5c0*/  IMAD.WIDE R206, R5, 0x4, R206 ;  /* 0x0000000405ce7825 */ /* 0x008fd800078e02ce */
[----:B------:R3:W-:Y:S01]  /*6f5d0*/  LDGSTS.E [R13+0x30000], desc[UR60][R14.64], !P2 ;  /* 0x300000000e0d7fae */ /* 0x0007e2000d12187c */
[----:B------:R-:W-:-:S04]  /*6f5e0*/  IMAD.WIDE R202, R5, 0x4, R202 ;  /* 0x0000000405ca7825 */ /* 0x000fc800078e02ca */
[----:B----4-:R-:W-:Y:S01]  /*6f5f0*/  IMAD.WIDE R16, R5, 0x4, R210 ;  /* 0x0000000405107825 */ /* 0x010fe200078e02d2 */
[----:B------:R1:W-:Y:S04]  /*6f600*/  LDGSTS.E [R252+0x34000], desc[UR60][R10.64], !P2 ;  /* 0x340000000afc7fae */ /* 0x0003e8000d12187c */
[----:B------:R4:W-:Y:S04]  /*6f610*/  STL.64 [R1+0xe40], R206 ;  /* 0x000e40ce01007387 */ /* 0x0009e80000100a00 */
[----:B------:R4:W-:Y:S04]  /*6f620*/  STL.64 [R1+0xe38], R202 ;  /* 0x000e38ca01007387 */ /* 0x0009e80000100a00 */
[----:B------:R2:W-:Y:S01]  /*6f630*/  STL.64 [R1+0xe30], R16 ;  /* 0x000e301001007387 */ /* 0x0005e20000100a00 */
[----:B------:R-:W-:Y:S01]  /*6f640*/  VIADD R6, R6, 0xfffffd9a ;  /* 0xfffffd9a06067836 */ /* 0x000fe20000000000 */
[----:B------:R-:W2:Y:S01]  /*6f650*/  LDC R0, c[0x0][0x230] ;  /* 0x00008c00ff007b82 */ /* 0x000ea20000000800 */
[C---:B---3--:R-:W-:Y:S01]  /*6f660*/  IADD3 R15, R2.reuse, 0x100000, RZ ;  /* 0x00100000020f7810 */ /* 0x048fe20007ffe0ff */
[----:B------:R-:W-:-:S02]  /*6f670*/  VIADD R14, R2, 0x100000 ;  /* 0x00100000020e7836 */ /* 0x000fc40000000000 */
[C---:B-1----:R-:W-:Y:S02]  /*6f680*/  IMAD.WIDE R10, R5.reuse, 0x4, R208 ;  /* 0x00000004050a7825 */ /* 0x042fe400078e02d0 */
[----:B------:R-:W-:Y:S04]  /*6f690*/  LDGSTS.E [R15+0x38000], desc[UR60][R206.64], !P2 ;  /* 0x38000000ce0f7fae */ /* 0x000fe8000d12187c */
[----:B------:R1:W-:Y:S04]  /*6f6a0*/  LDGSTS.E [R14+0x3c000], desc[UR60][R202.64], !P2 ;  /* 0x3c000000ca0e7fae */ /* 0x0003e8000d12187c */
[----:B----4-:R-:W3:Y:S04]  /*6f6b0*/  LDL.LU.64 R206, [R1+0x580] ;  /* 0x0005800001ce7983 */ /* 0x010ee80000300a00 */
        /* <DEDUP_REMOVED lines=47> */
[----:B--2---:R-:W-:-:S12]  /*6f9b0*/  IMAD.WIDE R204, R5, 0x4, R204 ;  /* 0x0000000405cc7825 */ /* 0x004fd800078e02cc */
[----:B------:R2:W-:Y:S01]  /*6f9c0*/  LDGSTS.E [R13+0x3000c], desc[UR60][R14.64], !P0 ;  /* 0x3000c0000e0d7fae */ /* 0x0005e2000c12187c */
[----:B------:R-:W-:-:S04]  /*6f9d0*/  IMAD.WIDE R202, R5, 0x4, R202 ;  /* 0x0000000405ca7825 */ /* 0x000fc800078e02ca */
[C---:B----4-:R-:W-:Y:S01]  /*6f9e0*/  IMAD.WIDE R16, R5.reuse, 0x4, R214 ;  /* 0x0000000405107825 */ /* 0x050fe200078e02d6 */
        /* <DEDUP_REMOVED lines=16> */
[----:B------:R-:W-:Y:S01]  /*6faf0*/  ISETP.GE.U32.AND P2, PT, R0, 0x7ffffd78, PT ;  /* 0x7ffffd780000780c */ /* 0x000fe20003f46070 */
[C---:B------:R-:W-:Y:S01]  /*6fb00*/  VIADD R13, R3.reuse, 0x100000 ;  /* 0x00100000030d7836 */ /* 0x040fe20000000000 */
[----:B------:R-:W-:-:S02]  /*6fb10*/  IADD3 R252, R3, 0x100000, RZ ;  /* 0x0010000003fc7810 */ /* 0x000fc40007ffe0ff */
[C---:B-1----:R-:W-:Y:S01]  /*6fb20*/  IADD3 R203, R3.reuse, 0x100000, RZ ;  /* 0x0010000003cb7810 */ /* 0x042fe20007ffe0ff */
[----:B------:R-:W-:Y:S02]  /*6fb30*/  VIADD R202, R3, 0x100000 ;  /* 0x0010000003ca7836 */ /* 0x000fe40000000000 */
[----:B------:R-:W-:-:S06]  /*6fb40*/  IMAD.WIDE R206, R5, 0x4, R206 ;  /* 0x0000000405ce7825 */ /* 0x000fcc00078e02ce */
[----:B------:R1:W-:Y:S01]  /*6fb50*/  LDGSTS.E [R13], desc[UR60][R16.64], !P2 ;  /* 0x00000000100d7fae */ /* 0x0003e2000d12187c */
        /* <DEDUP_REMOVED lines=38> */
[----:B---3--:R-:W-:-:S04]  /*6fdc0*/  IMAD.WIDE R206, R5, 0x4, R206 ;  /* 0x0000000405ce7825 */ /* 0x008fc800078e02ce */
[----:B------:R-:W-:-:S08]  /*6fdd0*/  IMAD.WIDE R202, R5, 0x4, R202 ;  /* 0x0000000405ca7825 */ /* 0x000fd000078e02ca */
[----:B------:R3:W-:Y:S01]  /*6fde0*/  LDGSTS.E [R13+0x8], desc[UR60][R14.64], !P2 ;  /* 0x000080000e0d7fae */ /* 0x0007e2000d12187c */
[----:B----4-:R-:W-:-:S03]  /*6fdf0*/  IMAD.WIDE R16, R5, 0x4, R210 ;  /* 0x0000000405107825 */ /* 0x010fc600078e02d2 */
        /* <DEDUP_REMOVED lines=8> */
[----:B-1----:R-:W-:Y:S02]  /*6fe80*/  IMAD.WIDE R10, R5, 0x4, R208 ;  /* 0x00000004050a7825 */ /* 0x002fe400078e02d0 */
[----:B------:R-:W3:Y:S04]  /*6fe90*/  LDL.LU.64 R208, [R1+0x290] ;  /* 0x0002900001d07983 */ /* 0x000ee80000300a00 */
[----:B------:R-:W-:Y:S04]  /*6fea0*/  LDGSTS.E [R15+0x8008], desc[UR60][R206.64], !P2 ;  /* 0x08008000ce0f7fae */ /* 0x000fe8000d12187c */
[----:B------:R1:W-:Y:S04]  /*6feb0*/  STL.64 [R1+0xd68], R10 ;  /* 0x000d680a01007387 */ /* 0x0003e80000100a00 */
[----:B------:R1:W-:Y:S04]  /*6fec0*/  LDGSTS.E [R14+0xc008], desc[UR60][R202.64], !P2 ;  /* 0x0c008000ca0e7fae */ /* 0x0003e8000d12187c */
[----:B----4-:R-:W4:Y:S04]  /*6fed0*/  LDL.LU.64 R206, [R1+0x288] ;  /* 0x0002880001ce7983 */ /* 0x010f280000300a00 */
[----:B------:R-:W4:Y:S04]  /*6fee0*/  LDL.LU.64 R14, [R1+0x280] ;  /* 0x00028000010e7983 */ /* 0x000f280000300a00 */
[----:B------:R-:W4:Y:S01]  /*6fef0*/  LDL.LU.64 R210, [R1+0x278] ;  /* 0x0002780001d27983 */ /* 0x000f220000300a00 */
        /* <DEDUP_REMOVED lines=12> */
[----:B------:R-:W4:Y:S01]  /*6ffc0*/  LDC R6, c[0x0][0x230] ;  /* 0x00008c00ff067b82 */ /* 0x000f220000000800 */
[----:B-1----:R-:W-:-:S04]  /*6ffd0*/  IMAD.WIDE R16, R5, 0x4, R216 ;  /* 0x0000000405107825 */ /* 0x002fc800078e02d8 */
[----:B--2---:R-:W-:Y:S01]  /*6ffe0*/  IMAD.WIDE R10, R5, 0x4, R214 ;  /* 0x00000004050a7825 */ /* 0x004fe200078e02d6 */
[----:B------:R1:W-:Y:S04]  /*6fff0*/  STL.64 [R1+0xd50], R16 ;  /* 0x000d501001007387 */ /* 0x0003e80000100a00 */
[----:B------:R-:W2:Y:S04]  /*70000*/  LDL.LU.64 R204, [R1+0x270] ;  /* 0x0002700001cc7983 */ /* 0x000ea80000300a00 */
        /* <DEDUP_REMOVED lines=10> */
[----:B---3--:R-:W-:-:S05]  /*700b0*/  IMAD.WIDE R208, R5, 0x4, R208 ;  /* 0x0000000405d07825 */ /* 0x008fca00078e02d0 */
[----:B------:R1:W-:Y:S04]  /*700c0*/  STL.64 [R1+0xd40], R208 ;  /* 0x000d40d001007387 */ /* 0x0003e80000100a00 */
[----:B------:R-:W-:Y:S01]  /*700d0*/  LDGSTS.E [R17+0x18000], desc[UR60][R208.64], !P2 ;  /* 0x18000000d0117fae */ /* 0x000fe2000d12187c */
[----:B----4-:R-:W-:-:S04]  /*700e0*/  IMAD.WIDE R206, R5, 0x4, R206 ;  /* 0x0000000405ce7825 */ /* 0x010fc800078e02ce */
[----:B------:R-:W-:-:S04]  /*700f0*/  IMAD.WIDE R14, R5, 0x4, R14 ;  /* 0x00000004050e7825 */ /* 0x000fc800078e020e */
[----:B------:R-:W-:Y:S01]  /*70100*/  IMAD.WIDE R10, R5, 0x4, R210 ;  /* 0x00000004050a7825 */ /* 0x000fe200078e02d2 */
[----:B------:R3:W-:Y:S04]  /*70110*/  STL.64 [R1+0xd38], R206 ;  /* 0x000d38ce01007387 */ /* 0x0007e80000100a00 */
[----:B------:R4:W-:Y:S04]  /*70120*/  STL.64 [R1+0xd30], R14 ;  /* 0x000d300e01007387 */ /* 0x0009e80000100a00 */
[----:B-1----:R-:W4:Y:S04]  /*70130*/  LDL.LU.64 R208, [R1+0x250] ;  /* 0x0002500001d07983 */ /* 0x002f280000300a00 */
[----:B------:R1:W-:Y:S04]  /*70140*/  STL.64 [R1+0xd28], R10 ;  /* 0x000d280a01007387 */ /* 0x0003e80000100a00 */
[----:B------:R1:W-:Y:S04]  /*70150*/  LDGSTS.E [R16+0x1c000], desc[UR60][R206.64], !P2 ;  /* 0x1c000000ce107fae */ /* 0x0003e8000d12187c */
        /* <DEDUP_REMOVED lines=8> */
[----:B-1----:R-:W-:-:S03]  /*701e0*/  IMAD.WIDE R16, R5, 0x4, R214 ;  /* 0x0000000405107825 */ /* 0x002fc600078e02d6 */
[----:B------:R1:W-:Y:S04]  /*701f0*/  LDGSTS.E [R252+0x14004], desc[UR60][R10.64], !P0 ;  /* 0x140040000afc7fae */ /* 0x0003e8000c12187c */
[----:B------:R-:W-:Y:S04]  /*70200*/  STL.64 [R1+0xd20], R204 ;  /* 0x000d20cc01007387 */ /* 0x000fe80000100a00 */
[----:B------:R2:W-:Y:S04]  /*70210*/  STL.64 [R1+0xd18], R202 ;  /* 0x000d18ca01007387 */ /* 0x0005e80000100a00 */
[----:B------:R3:W-:Y:S04]  /*70220*/  STL.64 [R1+0xd10], R16 ;  /* 0x000d101001007387 */ /* 0x0007e80000100a00 */
[----:B------:R-:W3:Y:S01]  /*70230*/  LDL.LU.64 R214, [R1+0x230] ;  /* 0x0002300001d67983 */ /* 0x000ee20000300a00 */
[----:B------:R-:W-:Y:S01]  /*70240*/  IADD3 R0, R0, -0x22b, RZ ;  /* 0xfffffdd500007810 */ /* 0x000fe20007ffe0ff */
[----:B------:R-:W2:Y:S01]  /*70250*/  LDC R6, c[0x0][0x230] ;  /* 0x00008c00ff067b82 */ /* 0x000ea20000000800 */
[C---:B----4-:R-:W-:Y:S01]  /*70260*/  VIADD R15, R3.reuse, 0x100000 ;  /* 0x00100000030f7836 */ /* 0x050fe20000000000 */
[----:B------:R-:W-:Y:S01]  /*70270*/  IADD3 R14, R3, 0x100000, RZ ;  /* 0x00100000030e7810 */ /* 0x000fe20007ffe0ff */
[----:B-1----:R-:W-:-:S03]  /*70280*/  IMAD.WIDE R10, R5, 0x4, R212 ;  /* 0x00000004050a7825 */ /* 0x002fc600078e02d4 */
[----:B------:R-:W-:Y:S04]  /*70290*/  LDGSTS.E [R15+0x18004], desc[UR60][R204.64], !P0 ;  /* 0x18004000cc0f7fae */ /* 0x000fe8000c12187c */
[----:B------:R1:W-:Y:S04]  /*702a0*/  STL.64 [R1+0xd08], R10 ;  /* 0x000d080a01007387 */ /* 0x0003e80000100a00 */
[----:B------:R2:W-:Y:S04]  /*702b0*/  LDGSTS.E [R14+0x1c004], desc[UR60][R202.64], !P0 ;  /* 0x1c004000ca0e7fae */ /* 0x0005e8000c12187c */
[----:B------:R-:W4:Y:S04]  /*702c0*/  LDL.LU.64 R212, [R1+0x228] ;  /* 0x0002280001d47983 */ /* 0x000f280000300a00 */
[----:B------:R-:W4:Y:S04]  /*702d0*/  LDL.LU.64 R14, [R1+0x68] ;  /* 0x00006800010e7983 */ /* 0x000f280000300a00 */
[----:B------:R-:W4:Y:S01]  /*702e0*/  LDL.LU.64 R216, [R1+0x60] ;  /* 0x0000600001d87983 */ /* 0x000f220000300a00 */
[----:B------:R-:W-:-:S02]  /*702f0*/  ISETP.GE.U32.AND P2, PT, R0, 0x7ffffd56, PT ;  /* 0x7ffffd560000780c */ /* 0x000fc40003f46070 */
[C---:B--2---:R-:W-:Y:S01]  /*70300*/  IADD3 R202, R3.reuse, 0x100000, RZ ;  /* 0x0010000003ca7810 */ /* 0x044fe20007ffe0ff */
[----:B------:R-:W-:Y:S02]  /*70310*/  VIADD R204, R3, 0x100000 ;  /* 0x0010000003cc7836 */ /* 0x000fe40000000000 */
[----:B------:R-:W-:Y:S01]  /*70320*/  VIADD R6, R6, 0xfffffdd4 ;  /* 0xfffffdd406067836 */ /* 0x000fe20000000000 */
[----:B------:R-:W2:Y:S07]  /*70330*/  LDC R0, c[0x0][0x230] ;  /* 0x00008c00ff007b82 */ /* 0x000eae0000000800 */
[----:B------:R1:W-:Y:S04]  /*70340*/  LDGSTS.E [R13+0x10008], desc[UR60][R16.64], !P2 ;  /* 0x10008000100d7fae */ /* 0x0003e8000d12187c */
[----:B------:R1:W-:Y:S01]  /*70350*/  LDGSTS.E [R252+0x14008], desc[UR60][R10.64], !P2 ;  /* 0x140080000afc7fae */ /* 0x0003e2000d12187c */
[----:B------:R-:W-:-:S05]  /*70360*/  IMAD.WIDE R208, R5, 0x4, R208 ;  /* 0x0000000405d07825 */ /* 0x000fca00078e02d0 */
[----:B------:R-:W-:Y:S04]  /*70370*/  STL.64 [R1+0xd00], R208 ;  /* 0x000d00d001007387 */ /* 0x000fe80000100a00 */
[----:B------:R2:W-:Y:S01]  /*70380*/  LDGSTS.E [R202+0x18008], desc[UR60][R208.64], !P2 ;  /* 0x18008000d0ca7fae */ /* 0x0005e2000d12187c */
[----:B---3--:R-:W-:-:S04]  /*70390*/  IMAD.WIDE R206, R5, 0x4, R206 ;  /* 0x0000000405ce7825 */ /* 0x008fc800078e02ce */
[----:B-1----:R-:W-:-:S04]  /*703a0*/  IMAD.WIDE R16, R5, 0x4, R218 ;  /* 0x0000000405107825 */ /* 0x002fc800078e02da */
[----:B------:R-:W-:Y:S01]  /*703b0*/  IMAD.WIDE R10, R5, 0x4, R210 ;  /* 0x00000004050a7825 */ /* 0x000fe200078e02d2 */
[----:B------:R1:W-:Y:S04]  /*703c0*/  STL.64 [R1+0xcf8], R206 ;  /* 0x000cf8ce01007387 */ /* 0x0003e80000100a00 */
[----:B------:R3:W-:Y:S04]  /*703d0*/  STL.64 [R1+0xcf0], R16 ;  /* 0x000cf01001007387 */ /* 0x0007e80000100a00 */
[----:B------:R-:W3:Y:S04]  /*703e0*/  LDL.LU.64 R202, [R1+0x58] ;  /* 0x0000580001ca7983 */ /* 0x000ee80000300a00 */
[----:B------:R3:W-:Y:S04]  /*703f0*/  STL.64 [R1+0xce8], R10 ;  /* 0x000ce80a01007387 */ /* 0x0007e80000100a00 */
[----:B------:R-:W-:Y:S04]  /*70400*/  LDGSTS.E [R204+0x1c008], desc[UR60][R206.64], !P2 ;  /* 0x1c008000cecc7fae */ /* 0x000fe8000d12187c */
[----:B------:R-:W3:Y:S04]  /*70410*/  LDL.LU.64 R204, [R1+0x50] ;  /* 0x0000500001cc7983 */ /* 0x000ee80000300a00 */
[----:B-1----:R-:W3:Y:S01]  /*70420*/  LDL.LU.64 R206, [R1+0x48] ;  /* 0x0000480001ce7983 */ /* 0x002ee20000300a00 */
[----:B------:R-:W-:Y:S01]  /*70430*/  ISETP.GE.U32.AND P0, PT, R6, 0x7ffffd55, PT ;  /* 0x7ffffd550600780c */ /* 0x000fe20003f06070 */
[----:B--2---:R-:W-:-:S02]  /*70440*/  VIADD R208, R3, 0x100000 ;  /* 0x0010000003d07836 */ /* 0x004fc40000000000 */
[----:B------:R-:W-:Y:S01]  /*70450*/  IMAD.WIDE R214, R5, 0x4, R214 ;  /* 0x0000000405d67825 */ /* 0x000fe200078e02d6 */
[----:B------:R-:W-:-:S03]  /*70460*/  IADD3 R210, R3, 0x100000, RZ ;  /* 0x0010000003d27810 */ /* 0x000fc60007ffe0ff */
[----:B----4-:R-:W-:-:S06]  /*70470*/  IMAD.WIDE R212, R5, 0x4, R212 ;  /* 0x0000000405d47825 */ /* 0x010fcc00078e02d4 */
[----:B------:R-:W-:Y:S04]  /*70480*/  LDGSTS.E [R13+0x1000c], desc[UR60][R16.64], !P0 ;  /* 0x1000c000100d7fae */ /* 0x000fe8000c12187c */
[----:B------:R1:W-:Y:S04]  /*70490*/  LDGSTS.E [R252+0x1400c], desc[UR60][R10.64], !P0 ;  /* 0x1400c0000afc7fae */ /* 0x0003e8000c12187c */
[----:B------:R-:W-:Y:S01]  /*704a0*/  LDGSTS.E [R208+0x1800c], desc[UR60][R214.64], !P0 ;  /* 0x1800c000d6d07fae */ /* 0x000fe2000c12187c */
[----:B------:R-:W-:Y:S01]  /*704b0*/  IMAD.WIDE R14, R5, 0x4, R14 ;  /* 0x00000004050e7825 */ /* 0x000fe200078e020e */
[----:B------:R-:W-:-:S02]  /*704c0*/  IADD3 R0, R0, -0x249, RZ ;  /* 0xfffffdb700007810 */ /* 0x000fc40007ffe0ff */
[----:B---3--:R-:W2:Y:S01]  /*704d0*/  LDL.LU.64 R16, [R1+0x40] ;  /* 0x0000400001107983 */ /* 0x008ea20000300a00 */
[----:B-1----:R-:W-:-:S03]  /*704e0*/  IMAD.WIDE R10, R5, 0x4, R216 ;  /* 0x00000004050a7825 */ /* 0x002fc600078e02d8 */
[----:B------:R-:W-:Y:S04]  /*704f0*/  STL.64 [R1+0xce0], R214 ;  /* 0x000ce0d601007387 */ /* 0x000fe80000100a00 */
[----:B------:R1:W-:Y:S04]  /*70500*/  STL.64 [R1+0xcd8], R212 ;  /* 0x000cd8d401007387 */ /* 0x0003e80000100a00 */
[----:B------:R3:W-:Y:S04]  /*70510*/  STL.64 [R1+0xcd0], R14 ;  /* 0x000cd00e01007387 */ /* 0x0007e80000100a00 */
[----:B------:R-:W4:Y:S04]  /*70520*/  LDL.LU.64 R208, [R1+0x38] ;  /* 0x0000380001d07983 */ /* 0x000f280000300a00 */
[----:B------:R3:W-:Y:S04]  /*70530*/  STL.64 [R1+0xcc8], R10 ;  /* 0x000cc80a01007387 */ /* 0x0007e80000100a00 */
[----:B------:R-:W-:Y:S01]  /*70540*/  LDGSTS.E [R210+0x1c00c], desc[UR60][R212.64], !P0 ;  /* 0x1c00c000d4d27fae */ /* 0x000fe2000c12187c */
[----:B------:R-:W3:Y:S03]  /*70550*/  LDC R6, c[0x0][0x230] ;  /* 0x00008c00ff067b82 */ /* 0x000ee60000000800 */
[----:B------:R-:W4:Y:S04]  /*70560*/  LDL.LU.64 R210, [R1+0x30] ;  /* 0x0000300001d27983 */ /* 0x000f280000300a00 */
[----:B-1----:R-:W4:Y:S04]  /*70570*/  LDL.LU.64 R212, [R1+0x28] ;  /* 0x0000280001d47983 */ /* 0x002f280000300a00 */
[----:B------:R-:W4:Y:S01]  /*70580*/  LDL.LU.64 R214, [R1+0x20] ;  /* 0x0000200001d67983 */ /* 0x000f220000300a00 */
[----:B------:R-:W-:-:S02]  /*70590*/  ISETP.GE.U32.AND P2, PT, R0, 0x7ffffd38, PT ;  /* 0x7ffffd380000780c */ /* 0x000fc40003f46070 */
[----:B------:R-:W1:Y:S11]  /*705a0*/  LDC R0, c[0x0][0x230] ;  /* 0x00008c00ff007b82 */ /* 0x000e760000000800 */
[----:B------:R-:W-:Y:S04]  /*705b0*/  LDGSTS.E [R13+0x20000], desc[UR60][R14.64], !P2 ;  /* 0x200000000e0d7fae */ /* 0x000fe8000d12187c */
[----:B------:R-:W-:Y:S04]  /*705c0*/  LDGSTS.E [R252+0x24000], desc[UR60][R10.64], !P2 ;  /* 0x240000000afc7fae */ /* 0x000fe8000d12187c */
[----:B---3--:R-:W3:Y:S01]  /*705d0*/  LDL.LU.64 R14, [R1+0x18] ;  /* 0x00001800010e7983 */ /* 0x008ee20000300a00 */
[----:B------:R-:W-:-:S05]  /*705e0*/  IMAD.WIDE R202, R5, 0x4, R202 ;  /* 0x0000000405ca7825 */ /* 0x000fca00078e02ca */
[----:B------:R1:W-:Y:S04]  /*705f0*/  STL.64 [R1+0xcc0], R202 ;  /* 0x000cc0ca01007387 */ /* 0x0003e80000100a00 */
[----:B------:R-:W3:Y:S01]  /*70600*/  LDL.LU.64 R216, [R1+0x10] ;  /* 0x0000100001d87983 */ /* 0x000ee20000300a00 */
[----:B------:R-:W-:-:S04]  /*70610*/  IMAD.WIDE R204, R5, 0x4, R204 ;  /* 0x0000000405cc7825 */ /* 0x000fc800078e02cc */
[----:B------:R-:W-:Y:S01]  /*70620*/  IMAD.WIDE R206, R5, 0x4, R206 ;  /* 0x0000000405ce7825 */ /* 0x000fe200078e02ce */
[----:B------:R1:W-:Y:S04]  /*70630*/  STL.64 [R1+0xcb8], R204 ;  /* 0x000cb8cc01007387 */ /* 0x0003e80000100a00 */
[----:B------:R-:W3:Y:S04]  /*70640*/  LDL.LU.64 R218, [R1+0x8] ;  /* 0x0000080001da7983 */ /* 0x000ee80000300a00 */
[----:B------:R1:W-:Y:S04]  /*70650*/  STL.64 [R1+0xcb0], R206 ;  /* 0x000cb0ce01007387 */ /* 0x0003e80000100a00 */
[----:B------:R-:W3:Y:S01]  /*70660*/  LDL.LU.64 R10, [R1] ;  /* 0x00000000010a7983 */ /* 0x000ee20000300a00 */
[----:B------:R-:W-:-:S05]  /*70670*/  VIADD R6, R6, 0xfffffdb6 ;  /* 0xfffffdb606067836 */ /* 0x000fca0000000000 */
[----:B------:R-:W-:Y:S01]  /*70680*/  ISETP.GE.U32.AND P0, PT, R6, 0x7ffffd37, PT ;  /* 0x7ffffd370600780c */ /* 0x000fe20003f06070 */
[----:B--2---:R-:W-:Y:S01]  /*70690*/  IMAD.WIDE R16, R5, 0x4, R16 ;  /* 0x0000000405107825 */ /* 0x004fe200078e0210 */
[----:B------:R-:W-:-:S03]  /*706a0*/  IADD3 R5, R3, 0x100000, RZ ;  /* 0x0010000003057810 */ /* 0x000fc60007ffe0ff */
[----:B-1----:R-:W-:Y:S01]  /*706b0*/  VIADD R0, R0, 0xfffffdb5 ;  /* 0xfffffdb500007836 */ /* 0x002fe20000000000 */
[----:B------:R-:W1:Y:S01]  /*706c0*/  LDC R6, c[0x0][0x230] ;  /* 0x00008c00ff067b82 */ /* 0x000e620000000800 */
[----:B------:R-:W-:Y:S04]  /*706d0*/  LDGSTS.E [R5+0x28000], desc[UR60][R202.64], !P2 ;  /* 0x28000000ca057fae */ /* 0x000fe8000d12187c */
[----:B------:R-:W-:Y:S04]  /*706e0*/  LDGSTS.E [R13+0x2c000], desc[UR60][R204.64], !P2 ;  /* 0x2c000000cc0d7fae */ /* 0x000fe8000d12187c */
[----:B------:R2:W-:Y:S04]  /*706f0*/  LDGSTS.E [R5+0x20004], desc[UR60][R206.64], !P0 ;  /* 0x20004000ce057fae */ /* 0x0005e8000c12187c */
[----:B------:R2:W-:Y:S04]  /*70700*/  LDGSTS.E [R252+0x24004], desc[UR60][R16.64], !P0 ;  /* 0x2400400010fc7fae */ /* 0x0005e8000c12187c */
[----:B------:R-:W3:Y:S01]  /*70710*/  LDL.LU.64 R202, [R1+0x4bb0] ;  /* 0x004bb00001ca7983 */ /* 0x000ee20000300a00 */
[----:B--2---:R-:W2:Y:S03]  /*70720*/  LDC R5, c[0x0][0x238] ;  /* 0x00008e00ff057b82 */ /* 0x004ea60000000800 */
[----:B------:R4:W-:Y:S01]  /*70730*/  STL.64 [R1+0xca8], R16 ;  /* 0x000ca81001007387 */ /* 0x0009e20000100a00 */
[----:B------:R-:W-:-:S03]  /*70740*/  ISETP.GE.U32.AND P2, PT, R0, 0x7ffffd36, PT ;  /* 0x7ffffd360000780c */ /* 0x000fc60003f46070 */
[----:B------:R-:W3:Y:S04]  /*70750*/  LDL.LU.64 R204, [R1+0x4ba8] ;  /* 0x004ba80001cc7983 */ /* 0x000ee80000300a00 */
[----:B------:R-:W3:Y:S04]  /*70760*/  LDL.LU R13, [R1+0x4ba0] ;  /* 0x004ba000010d7983 */ /* 0x000ee80000300800 */
[----:B------:R-:W3:Y:S01]  /*70770*/  LDL.LU.64 R206, [R1+0x4b98] ;  /* 0x004b980001ce7983 */ /* 0x000ee20000300a00 */
[----:B------:R-:W1:Y:S01]  /*70780*/  LDC R0, c[0x0][0x230] ;  /* 0x00008c00ff007b82 */ /* 0x000e620000000800 */
[----:B----4-:R-:W-:Y:S01]  /*70790*/  VIADD R16, R3, 0x100000 ;  /* 0x0010000003107836 */ /* 0x010fe20000000000 */
[----:B--2---:R-:W-:-:S05]  /*707a0*/  SHF.L.U32 R5, R5, 0x7, RZ ;  /* 0x0000000705057819 */ /* 0x004fca00000006ff */
[----:B------:R-:W-:-:S04]  /*707b0*/  IMAD.WIDE R208, R5, 0x4, R208 ;  /* 0x0000000405d07825 */ /* 0x000fc800078e02d0 */
[----:B------:R-:W-:-:S04]  /*707c0*/  IMAD.WIDE R210, R5, 0x4, R210 ;  /* 0x0000000405d27825 */ /* 0x000fc800078e02d2 */
[----:B------:R-:W-:-:S04]  /*707d0*/  IMAD.WIDE R212, R5, 0x4, R212 ;  /* 0x0000000405d47825 */ /* 0x000fc800078e02d4 */
[----:B------:R-:W-:-:S04]  /*707e0*/  IMAD.WIDE R214, R5, 0x4, R214 ;  /* 0x0000000405d67825 */ /* 0x000fc800078e02d6 */
[C---:B------:R-:W-:Y:S01]  /*707f0*/  VIADD R5, R3.reuse, 0x100000 ;  /* 0x0010000003057836 */ /* 0x040fe20000000000 */
[----:B------:R-:W-:Y:S04]  /*70800*/  LDGSTS.E [R16+0x28004], desc[UR60][R208.64], !P0 ;  /* 0x28004000d0107fae */ /* 0x000fe8000c12187c */
[----:B------:R2:W-:Y:S02]  /*70810*/  LDGSTS.E [R5+0x2c004], desc[UR60][R210.64], !P0 ;  /* 0x2c004000d2057fae */ /* 0x0005e4000c12187c */
[----:B--2---:R-:W2:Y:S01]  /*70820*/  LDC R5, c[0x0][0x238] ;  /* 0x00008e00ff057b82 */ /* 0x004ea20000000800 */
[----:B------:R-:W-:-:S05]  /*70830*/  IADD3 R17, R3, 0x100000, RZ ;  /* 0x0010000003117810 */ /* 0x000fca0007ffe0ff */
[----:B------:R-:W-:Y:S04]  /*70840*/  LDGSTS.E [R17+0x20008], desc[UR60][R212.64], !P2 ;  /* 0x20008000d4117fae */ /* 0x000fe8000d12187c */
[----:B------:R-:W-:Y:S01]  /*70850*/  LDGSTS.E [R252+0x24008], desc[UR60][R214.64], !P2 ;  /* 0x24008000d6fc7fae */ /* 0x000fe2000d12187c */
[----:B--2---:R-:W-:-:S04]  /*70860*/  IMAD.SHL.U32 R5, R5, 0x80, RZ ;  /* 0x0000008005057824 */ /* 0x004fc800078e00ff */
[----:B---3--:R-:W-:Y:S01]  /*70870*/  IMAD.WIDE R14, R5, 0x4, R14 ;  /* 0x00000004050e7825 */ /* 0x008fe200078e020e */
[----:B-1----:R-:W-:Y:S01]  /*70880*/  IADD3 R6, R6, -0x24c, RZ ;  /* 0xfffffdb406067810 */ /* 0x002fe20007ffe0ff */
[----:B------:R1:W-:Y:S04]  /*70890*/  STL.64 [R1+0xca0], R208 ;  /* 0x000ca0d001007387 */ /* 0x0003e80000100a00 */
[----:B------:R2:W-:Y:S01]  /*708a0*/  STL.64 [R1+0xc98], R210 ;  /* 0x000c98d201007387 */ /* 0x0005e20000100a00 */
[----:B------:R-:W-:Y:S02]  /*708b0*/  ISETP.GE.U32.AND P0, PT, R6, 0x7ffffd35, PT ;  /* 0x7ffffd350600780c */ /* 0x000fe40003f06070 */
[----:B------:R-:W-:Y:S01]  /*708c0*/  IADD3 R6, R3, 0x100000, RZ ;  /* 0x0010000003067810 */ /* 0x000fe20007ffe0ff */
[----:B-1----:R-:W3:Y:S04]  /*708d0*/  LDL.LU.64 R208, [R1+0x4b90] ;  /* 0x004b900001d07983 */ /* 0x002ee80000300a00 */
[----:B------:R-:W4:Y:S04]  /*708e0*/  LDL.LU R16, [R1+0x4b88] ;  /* 0x004b880001107983 */ /* 0x000f280000300800 */
[----:B------:R1:W-:Y:S04]  /*708f0*/  STL.64 [R1+0xc90], R212 ;  /* 0x000c90d401007387 */ /* 0x0003e80000100a00 */
[----:B--2---:R-:W2:Y:S04]  /*70900*/  LDL.LU.64 R210, [R1+0x4b80] ;  /* 0x004b800001d27983 */ /* 0x004ea80000300a00 */
[----:B------:R1:W-:Y:S04]  /*70910*/  STL.64 [R1+0xc88], R214 ;  /* 0x000c88d601007387 */ /* 0x0003e80000100a00 */
[----:B-1----:R-:W4:Y:S04]  /*70920*/  LDL.LU.64 R212, [R1+0x4b78] ;  /* 0x004b780001d47983 */ /* 0x002f280000300a00 */
[----:B------:R-:W4:Y:S04]  /*70930*/  LDL.LU.64 R214, [R1+0x4b70] ;  /* 0x004b700001d67983 */ /* 0x000f280000300a00 */
[----:B------:R1:W-:Y:S01]  /*70940*/  STL.64 [R1+0xc80], R14 ;  /* 0x000c800e01007387 */ /* 0x0003e20000100a00 */
[----:B------:R-:W-:-:S02]  /*70950*/  VIADD R0, R0, 0xfffffd97 ;  /* 0xfffffd9700007836 */ /* 0x000fc40000000000 */
[----:B------:R-:W-:-:S04]  /*70960*/  IMAD.WIDE R216, R5, 0x4, R216 ;  /* 0x0000000405d87825 */ /* 0x000fc800078e02d8 */
[----:B------:R-:W-:-:S04]  /*70970*/  IMAD.WIDE R218, R5, 0x4, R218 ;  /* 0x0000000405da7825 */ /* 0x000fc800078e02da */
[----:B------:R-:W-:-:S04]  /*70980*/  IMAD.WIDE R10, R5, 0x4, R10 ;  /* 0x00000004050a7825 */ /* 0x000fc800078e020a */
[----:B------:R-:W-:-:S05]  /*70990*/  VIADD R5, R3, 0x100000 ;  /* 0x0010000003057836 */ /* 0x000fca0000000000 */
[----:B------:R1:W-:Y:S04]  /*709a0*/  LDGSTS.E [R5+0x28008], desc[UR60][R14.64], !P2 ;  /* 0x280080000e057fae */ /* 0x0003e8000d12187c */
[----:B------:R1:W-:Y:S04]  /*709b0*/  LDGSTS.E [R6+0x2c008], desc[UR60][R216.64], !P2 ;  /* 0x2c008000d8067fae */ /* 0x0003e8000d12187c */
[----:B------:R1:W-:Y:S04]  /*709c0*/  LDGSTS.E [R17+0x2000c], desc[UR60][R218.64], !P0 ;  /* 0x2000c000da117fae */ /* 0x0003e8000c12187c */
[----:B------:R1:W-:Y:S02]  /*709d0*/  LDGSTS.E [R252+0x2400c], desc[UR60][R10.64], !P0 ;  /* 0x2400c0000afc7fae */ /* 0x0003e4000c12187c */
[----:B-1----:R-:W1:Y:S02]  /*709e0*/  LDC R5, c[0x0][0x238] ;  /* 0x00008e00ff057b82 */ /* 0x002e640000000800 */
[----:B------:R-:W4:Y:S04]  /*709f0*/  LDL.LU.64 R14, [R1+0x4b68] ;  /* 0x004b6800010e7983 */ /* 0x000f280000300a00 */
[----:B------:R1:W-:Y:S04]  /*70a00*/  STL.64 [R1+0xc78], R216 ;  /* 0x000c78d801007387 */ /* 0x0003e80000100a00 */
[----:B------:R1:W-:Y:S01]  /*70a10*/  STL.64 [R1+0xc70], R218 ;  /* 0x000c70da01007387 */ /* 0x0003e20000100a00 */
[----:B------:R-:W-:-:S02]  /*70a20*/  ISETP.GE.U32.AND P2, PT, R0, 0x7ffffd18, PT ;  /* 0x7ffffd180000780c */ /* 0x000fc40003f46070 */
[----:B------:R-:W3:Y:S08]  /*70a30*/  LDC R0, c[0x0][0x230] ;  /* 0x00008c00ff007b82 */ /* 0x000ef00000000800 */
[----:B------:R-:W4:Y:S01]  /*70a40*/  LDC R6, c[0x0][0x23c] ;  /* 0x00008f00ff067b82 */ /* 0x000f220000000800 */
[----:B-1----:R-:W4:Y:S01]  /*70a50*/  LDL.LU.64 R216, [R1+0x4b60] ;  /* 0x004b600001d87983 */ /* 0x002f220000300a00 */
[----:B------:R-:W-:-:S05]  /*70a60*/  SHF.L.U32 R5, R5, 0x7, RZ ;  /* 0x0000000705057819 */ /* 0x000fca00000006ff */
[C---:B------:R-:W-:Y:S02]  /*70a70*/  IMAD.WIDE R218, R5.reuse, 0x4, R242 ;  /* 0x0000000405da7825 */ /* 0x040fe400078e02f2 */
[----:B------:R-:W1:Y:S01]  /*70a80*/  LDC R243, c[0x0][0x230] ;  /* 0x00008c00fff37b82 */ /* 0x000e620000000800 */
[----:B------:R1:W-:Y:S01]  /*70a90*/  STL.64 [R1+0xc68], R10 ;  /* 0x000c680a01007387 */ /* 0x0003e20000100a00 */
[----:B------:R-:W-:-:S04]  /*70aa0*/  IMAD.WIDE R240, R5, 0x4, R240 ;  /* 0x0000000405f07825 */ /* 0x000fc800078e02f0 */
[C---:B------:R-:W-:Y:S01]  /*70ab0*/  IMAD.WIDE R46, R5.reuse, 0x4, R46 ;  /* 0x00000004052e7825 */ /* 0x040fe200078e022e */
[----:B------:R1:W-:Y:S03]  /*70ac0*/  STL.64 [R1+0xc60], R218 ;  /* 0x000c60da01007387 */ /* 0x0003e60000100a00 */
[----:B-1----:R-:W-:Y:S01]  /*70ad0*/  IMAD.WIDE R10, R5, 0x4, R44 ;  /* 0x00000004050a7825 */ /* 0x002fe200078e022c */
[----:B------:R-:W-:-:S05]  /*70ae0*/  IADD3 R45, R3, 0x100000, RZ ;  /* 0x00100000032d7810 */ /* 0x000fca0007ffe0ff */
[----:B------:R-:W-:Y:S04]  /*70af0*/  LDGSTS.E [R45+0x2800c], desc[UR60][R218.64], !P0 ;  /* 0x2800c000da2d7fae */ /* 0x000fe8000c12187c */
[----:B------:R1:W-:Y:S01]  /*70b00*/  LDGSTS.E [R17+0x2c00c], desc[UR60][R240.64], !P0 ;  /* 0x2c00c000f0117fae */ /* 0x0003e2000c12187c */
[----:B------:R-:W-:-:S03]  /*70b10*/  VIADD R242, R3, 0x100000 ;  /* 0x0010000003f27836 */ /* 0x000fc60000000000 */
[----:B------:R1:W-:Y:S01]  /*70b20*/  LDGSTS.E [R252+0x30000], desc[UR60][R46.64], !P2 ;  /* 0x300000002efc7fae */ /* 0x0003e2000d12187c */
[----:B------:R-:W-:Y:S02]  /*70b30*/  VIADD R44, R243, 0xfffffd96 ;  /* 0xfffffd96f32c7836 */ /* 0x000fe40000000000 */
[----:B------:R-:W-:-:S04]  /*70b40*/  IMAD.WIDE R40, R5, 0x4, R40 ;  /* 0x0000000405287825 */ /* 0x000fc800078e0228 */
[----:B------:R-:W-:Y:S01]  /*70b50*/  IMAD.WIDE R38, R5, 0x4, R38 ;  /* 0x0000000405267825 */ /* 0x000fe200078e0226 */
[----:B------:R1:W-:Y:S01]  /*70b60*/  LDGSTS.E [R242+0x34000], desc[UR60][R10.64], !P2 ;  /* 0x340000000af27fae */ /* 0x0003e2000d12187c */
[----:B------:R-:W-:-:S03]  /*70b70*/  ISETP.GE.U32.AND P0, PT, R44, 0x7ffffd17, PT ;  /* 0x7ffffd172c00780c */ /* 0x000fc60003f06070 */
[----:B------:R-:W4:Y:S04]  /*70b80*/  LDL.LU.64 R218, [R1+0x4b58] ;  /* 0x004b580001da7983 */ /* 0x000f280000300a00 */
[----:B------:R1:W-:Y:S04]  /*70b90*/  STL.64 [R1+0xc58], R240 ;  /* 0x000c58f001007387 */ /* 0x0003e80000100a00 */
[----:B------:R1:W-:Y:S04]  /*70ba0*/  STL.64 [R1+0xc50], R46 ;  /* 0x000c502e01007387 */ /* 0x0003e80000100a00 */
[----:B------:R1:W-:Y:S01]  /*70bb0*/  STL.64 [R1+0xc48], R10 ;  /* 0x000c480a01007387 */ /* 0x0003e20000100a00 */
[----:B------:R-:W-:-:S02]  /*70bc0*/  VIADD R44, R3, 0x100000 ;  /* 0x00100000032c7836 */ /* 0x000fc40000000000 */
[----:B------:R-:W-:-:S04]  /*70bd0*/  IMAD.WIDE R32, R5, 0x4, R32 ;  /* 0x0000000405207825 */ /* 0x000fc800078e0220 */
[----:B-1----:R-:W-:Y:S01]  /*70be0*/  IMAD.WIDE R240, R5, 0x4, R42 ;  /* 0x0000000405f07825 */ /* 0x002fe200078e022a */
[C---:B------:R-:W-:Y:S02]  /*70bf0*/  IADD3 R46, R3.reuse, 0x100000, RZ ;  /* 0x00100000032e7810 */ /* 0x040fe40007ffe0ff */
[----:B------:R-:W-:Y:S01]  /*70c00*/  IADD3 R42, R3, 0x100000, RZ ;  /* 0x00100000032a7810 */ /* 0x000fe20007ffe0ff */
[----:B------:R-:W-:-:S04]  /*70c10*/  IMAD.WIDE R10, R5, 0x4, R36 ;  /* 0x00000004050a7825 */ /* 0x000fc800078e0224 */
[----:B------:R-:W-:Y:S01]  /*70c20*/  IMAD.WIDE R30, R5, 0x4, R30 ;  /* 0x00000004051e7825 */ /* 0x000fe200078e021e */
[----:B------:R-:W-:Y:S04]  /*70c30*/  STL.64 [R1+0xc40], R240 ;  /* 0x000c40f001007387 */ /* 0x000fe80000100a00 */
[----:B------:R-:W-:Y:S04]  /*70c40*/  LDGSTS.E [R46+0x38000], desc[UR60][R240.64], !P2 ;  /* 0x38000000f02e7fae */ /* 0x000fe8000d12187c */
[----:B------:R1:W-:Y:S04]  /*70c50*/  STL.64 [R1+0xc38], R40 ;  /* 0x000c382801007387 */ /* 0x0003e80000100a00 */
[----:B------:R1:W-:Y:S04]  /*70c60*/  LDGSTS.E [R45+0x3c000], desc[UR60][R40.64], !P2 ;  /* 0x3c000000282d7fae */ /* 0x0003e8000d12187c */
[----:B------:R1:W-:Y:S04]  /*70c70*/  STL.64 [R1+0xc30], R38 ;  /* 0x000c302601007387 */ /* 0x0003e80000100a00 */
[----:B------:R1:W-:Y:S04]  /*70c80*/  LDGSTS.E [R44+0x30004], desc[UR60][R38.64], !P0 ;  /* 0x30004000262c7fae */ /* 0x0003e8000c12187c */
[----:B------:R3:W-:Y:S04]  /*70c90*/  STL.64 [R1+0xc28], R10 ;  /* 0x000c280a01007387 */ /* 0x0007e80000100a00 */
[----:B------:R3:W-:Y:S01]  /*70ca0*/  LDGSTS.E [R42+0x34004], desc[UR60][R10.64], !P0 ;  /* 0x340040000a2a7fae */ /* 0x0007e2000c12187c */
[----:B------:R-:W-:Y:S01]  /*70cb0*/  VIADD R37, R3, 0x100000 ;  /* 0x0010000003257836 */ /* 0x000fe20000000000 */
[----:B------:R-:W2:Y:S01]  /*70cc0*/  LDC R47, c[0x0][0x230] ;  /* 0x00008c00ff2f7b82 */ /* 0x000ea20000000800 */
[----:B-1----:R-:W-:Y:S01]  /*70cd0*/  IMAD.WIDE R40, R5, 0x4, R34 ;  /* 0x0000000405287825 */ /* 0x002fe200078e0222 */
[----:B------:R-:W-:-:S03]  /*70ce0*/  IADD3 R38, R3, 0x100000, RZ ;  /* 0x0010000003267810 */ /* 0x000fc60007ffe0ff */
[----:B---3--:R-:W-:Y:S02]  /*70cf0*/  VIADD R36, R0, 0xfffffd95 ;  /* 0xfffffd9500247836 */ /* 0x008fe40000000000 */
[C---:B------:R-:W-:Y:S01]  /*70d00*/  IMAD.WIDE R10, R5.reuse, 0x4, R28 ;  /* 0x00000004050a7825 */ /* 0x040fe200078e021c */
[----:B------:R-:W-:Y:S04]  /*70d10*/  STL.64 [R1+0xc20], R40 ;  /* 0x000c202801007387 */ /* 0x000fe80000100a00 */
[----:B------:R1:W-:Y:S04]  /*70d20*/  STL.64 [R1+0xc18], R32 ;  /* 0x000c182001007387 */ /* 0x0003e80000100a00 */
[----:B------:R-:W-:Y:S04]  /*70d30*/  LDGSTS.E [R38+0x38004], desc[UR60][R40.64], !P0 ;  /* 0x3800400028267fae */ /* 0x000fe8000c12187c */
[----:B------:R-:W-:Y:S04]  /*70d40*/  STL.64 [R1+0xc10], R30 ;  /* 0x000c101e01007387 */ /* 0x000fe80000100a00 */
[----:B------:R-:W-:Y:S04]  /*70d50*/  LDGSTS.E [R37+0x3c004], desc[UR60][R32.64], !P0 ;  /* 0x3c00400020257fae */ /* 0x000fe8000c12187c */
[----:B------:R3:W-:Y:S01]  /*70d60*/  STL.64 [R1+0xc08], R10 ;  /* 0x000c080a01007387 */ /* 0x0007e20000100a00 */
[----:B------:R-:W-:-:S04]  /*70d70*/  IMAD.WIDE R24, R5, 0x4, R24 ;  /* 0x0000000405187825 */ /* 0x000fc800078e0218 */
[----:B------:R-:W-:Y:S01]  /*70d80*/  IMAD.WIDE R22, R5, 0x4, R22 ;  /* 0x0000000405167825 */ /* 0x000fe200078e0216 */
[----:B------:R-:W3:Y:S01]  /*70d90*/  LDC R39, c[0x0][0x230] ;  /* 0x00008c00ff277b82 */ /* 0x000ee20000000800 */
[----:B-1----:R-:W4:Y:S04]  /*70da0*/  LDL.LU.64 R32, [R1+0x4a0] ;  /* 0x0004a00001207983 */ /* 0x002f280000300a00 */
[----:B------:R-:W4:Y:S01]  /*70db0*/  LDL.LU.64 R42, [R1+0x498] ;  /* 0x00049800012a7983 */ /* 0x000f220000300a00 */
[----:B------:R-:W-:Y:S02]  /*70dc0*/  ISETP.GE.U32.AND P2, PT, R36, 0x7ffffd16, PT ;  /* 0x7ffffd162400780c */ /* 0x000fe40003f46070 */
[C---:B------:R-:W-:Y:S01]  /*70dd0*/  IADD3 R36, R3.reuse, 0x100000, RZ ;  /* 0x0010000003247810 */ /* 0x040fe20007ffe0ff */
[----:B------:R-:W-:Y:S01]  /*70de0*/  VIADD R34, R3, 0x100000 ;  /* 0x0010000003227836 */ /* 0x000fe20000000000 */
[----:B--2---:R-:W-:-:S09]  /*70df0*/  IADD3 R28, R47, -0x26c, RZ ;  /* 0xfffffd942f1c7810 */ /* 0x004fd20007ffe0ff */
[----:B------:R1:W-:Y:S04]  /*70e00*/  LDGSTS.E [R36+0x30008], desc[UR60][R30.64], !P2 ;  /* 0x300080001e247fae */ /* 0x0003e8000d12187c */
[----:B------:R3:W-:Y:S01]  /*70e10*/  LDGSTS.E [R34+0x34008], desc[UR60][R10.64], !P2 ;  /* 0x340080000a227fae */ /* 0x0007e2000d12187c */
[----:B------:R-:W-:Y:S01]  /*70e20*/  ISETP.GE.U32.AND P0, PT, R28, 0x7ffffd15, PT ;  /* 0x7ffffd151c00780c */ /* 0x000fe20003f06070 */
[----:B-1----:R-:W-:-:S04]  /*70e30*/  IMAD.WIDE R36, R5, 0x4, R26 ;  /* 0x0000000405247825 */ /* 0x002fc800078e021a */
[----:B---3--:R-:W-:Y:S01]  /*70e40*/  IMAD.WIDE R10, R5, 0x4, R20 ;  /* 0x00000004050a7825 */ /* 0x008fe200078e0214 */
[C---:B------:R-:W-:Y:S01]  /*70e50*/  IADD3 R29, R3.reuse, 0x100000, RZ ;  /* 0x00100000031d7810 */ /* 0x040fe20007ffe0ff */
[----:B------:R-:W1:Y:S01]  /*70e60*/  LDC R31, c[0x0][0x230] ;  /* 0x00008c00ff1f7b82 */ /* 0x000e620000000800 */
[----:B------:R-:W-:Y:S04]  /*70e70*/  STL.64 [R1+0xc00], R36 ;  /* 0x000c002401007387 */ /* 0x000fe80000100a00 */
[----:B------:R-:W-:Y:S04]  /*70e80*/  STL.64 [R1+0xbf8], R24 ;  /* 0x000bf81801007387 */ /* 0x000fe80000100a00 */
[----:B------:R2:W-:Y:S04]  /*70e90*/  STL.64 [R1+0xbf0], R22 ;  /* 0x000bf01601007387 */ /* 0x0005e80000100a00 */
[----:B------:R3:W-:Y:S04]  /*70ea0*/  STL.64 [R1+0xbe8], R10 ;  /* 0x000be80a01007387 */ /* 0x0007e80000100a00 */
[----:B------:R-:W4:Y:S04]  /*70eb0*/  LDL.LU.64 R44, [R1+0x490] ;  /* 0x00049000012c7983 */ /* 0x000f280000300a00 */
[----:B------:R-:W4:Y:S04]  /*70ec0*/  LDL.LU.64 R40, [R1+0x488] ;  /* 0x0004880001287983 */ /* 0x000f280000300a00 */
[----:B------:R-:W4:Y:S04]  /*70ed0*/  LDL.LU.64 R242, [R1+0x480] ;  /* 0x0004800001f27983 */ /* 0x000f280000300a00 */
[----:B------:R-:W4:Y:S01]  /*70ee0*/  LDL.LU.64 R240, [R1+0x478] ;  /* 0x0004780001f07983 */ /* 0x000f220000300a00 */
[----:B------:R-:W-:-:S02]  /*70ef0*/  VIADD R30, R3, 0x100000 ;  /* 0x00100000031e7836 */ /* 0x000fc40000000000 */
[C---:B------:R-:W-:Y:S01]  /*70f00*/  VIADD R28, R3.reuse, 0x100000 ;  /* 0x00100000031c7836 */ /* 0x040fe20000000000 */
[C---:B------:R-:W-:Y:S02]  /*70f10*/  IADD3 R26, R3.reuse, 0x100000, RZ ;  /* 0x00100000031a7810 */ /* 0x040fe40007ffe0ff */
[----:B------:R-:W-:Y:S04]  /*70f20*/  LDGSTS.E [R30+0x38008], desc[UR60][R36.64], !P2 ;  /* 0x38008000241e7fae */ /* 0x000fe8000d12187c */
[----:B------:R-:W-:Y:S04]  /*70f30*/  LDGSTS.E [R29+0x3c008], desc[UR60][R24.64], !P2 ;  /* 0x3c008000181d7fae */ /* 0x000fe8000d12187c */
[----:B------:R2:W-:Y:S04]  /*70f40*/  LDGSTS.E [R28+0x3000c], desc[UR60][R22.64], !P0 ;  /* 0x3000c000161c7fae */ /* 0x0005e8000c12187c */
[----:B------:R3:W-:Y:S01]  /*70f50*/  LDGSTS.E [R26+0x3400c], desc[UR60][R10.64], !P0 ;  /* 0x3400c0000a1a7fae */ /* 0x0007e2000c12187c */
[----:B------:R-:W-:-:S03]  /*70f60*/  VIADD R21, R3, 0x100000 ;  /* 0x0010000003157836 */ /* 0x000fc60000000000 */
[----:B------:R1:W-:Y:S01]  /*70f70*/  STL.64 [R1+0x4ae0], R2 ;  /* 0x004ae00201007387 */ /* 0x0003e20000100a00 */
[----:B--2---:R-:W-:Y:S01]  /*70f80*/  IADD3 R22, R3, 0x100000, RZ ;  /* 0x0010000003167810 */ /* 0x004fe20007ffe0ff */
[----:B---3--:R-:W-:-:S04]  /*70f90*/  IMAD.WIDE R10, R5, 0x4, R18 ;  /* 0x00000004050a7825 */ /* 0x008fc800078e0212 */
[----:B------:R-:W-:-:S04]  /*70fa0*/  IMAD.WIDE R28, R5, 0x4, R8 ;  /* 0x00000004051c7825 */ /* 0x000fc800078e0208 */
[----:B------:R-:W-:Y:S01]  /*70fb0*/  VIADD R20, R39, 0xfffffdf3 ;  /* 0xfffffdf327147836 */ /* 0x000fe20000000000 */
[----:B------:R-:W2:Y:S01]  /*70fc0*/  LDC R23, c[0x0][0x230] ;  /* 0x00008c00ff177b82 */ /* 0x000ea20000000800 */
[----:B------:R3:W-:Y:S04]  /*70fd0*/  STL.64 [R1+0xbe0], R10 ;  /* 0x000be00a01007387 */ /* 0x0007e80000100a00 */
[----:B------:R-:W-:Y:S04]  /*70fe0*/  LDGSTS.E [R22+0x3800c], desc[UR60][R10.64], !P0 ;  /* 0x3800c0000a167fae */ /* 0x000fe8000c12187c */
[----:B------:R2:W-:Y:S01]  /*70ff0*/  STL.64 [R1+0xbd8], R28 ;  /* 0x000bd81c01007387 */ /* 0x0005e20000100a00 */
[----:B----4-:R-:W-:-:S04]  /*71000*/  IMAD.WIDE R24, R5, 0x4, R32 ;  /* 0x0000000405187825 */ /* 0x010fc800078e0220 */
[----:B-1----:R-:W-:Y:S01]  /*71010*/  IMAD.WIDE R2, R5, 0x4, R42 ;  /* 0x0000000405027825 */ /* 0x002fe200078e022a */
[----:B---3--:R-:W3:Y:S04]  /*71020*/  LDL.LU.64 R10, [R1+0x470] ;  /* 0x00047000010a7983 */ /* 0x008ee80000300a00 */
[----:B------:R1:W-:Y:S01]  /*71030*/  STL.64 [R1+0xbd0], R24 ;  /* 0x000bd01801007387 */ /* 0x0003e20000100a00 */
[----:B------:R-:W-:Y:S01]  /*71040*/  ISETP.GE.U32.AND P2, PT, R20, 0x7ffffd74, PT ;  /* 0x7ffffd741400780c */ /* 0x000fe20003f46070 */
[C---:B------:R-:W-:Y:S02]  /*71050*/  VIADD R18, R4.reuse, 0x100000 ;  /* 0x0010000004127836 */ /* 0x040fe40000000000 */
[----:B------:R4:W-:Y:S04]  /*71060*/  STL.64 [R1+0xbc8], R2 ;  /* 0x000bc80201007387 */ /* 0x0009e80000100a00 */
[----:B------:R-:W3:Y:S04]  /*71070*/  LDL.LU.64 R46, [R1+0x468] ;  /* 0x00046800012e7983 */ /* 0x000ee80000300a00 */
[----:B------:R-:W3:Y:S04]  /*71080*/  LDL.LU.64 R32, [R1+0x460] ;  /* 0x0004600001207983 */ /* 0x000ee80000300a00 */
[----:B------:R-:W3:Y:S01]  /*71090*/  LDL.LU.64 R42, [R1+0x458] ;  /* 0x00045800012a7983 */ /* 0x000ee20000300a00 */
[----:B------:R-:W-:-:S03]  /*710a0*/  IADD3 R20, R4, 0x100000, RZ ;  /* 0x0010000004147810 */ /* 0x000fc60007ffe0ff */
[----:B------:R2:W-:Y:S01]  /*710b0*/  LDGSTS.E [R21+0x3c00c], desc[UR60][R28.64], !P0 ;  /* 0x3c00c0001c157fae */ /* 0x0005e2000c12187c */
[----:B------:R-:W-:-:S03]  /*710c0*/  IADD3 R8, R31, -0x20e, RZ ;  /* 0xfffffdf21f087810 */ /* 0x000fc60007ffe0ff */
[----:B------:R1:W-:Y:S04]  /*710d0*/  LDGSTS.E [R20], desc[UR60][R24.64], !P2 ;  /* 0x0000000018147fae */ /* 0x0003e8000d12187c */
[----:B------:R4:W-:Y:S01]  /*710e0*/  LDGSTS.E [R18+0x4000], desc[UR60][R2.64], !P2 ;  /* 0x0400000002127fae */ /* 0x0009e2000d12187c */
[----:B------:R-:W-:Y:S01]  /*710f0*/  ISETP.GE.U32.AND P0, PT, R8, 0x7ffffd73, PT ;  /* 0x7ffffd730800780c */ /* 0x000fe20003f06070 */
[----:B------:R-:W-:Y:S02]  /*71100*/  VIADD R19, R4, 0x100000 ;  /* 0x0010000004137836 */ /* 0x000fe40000000000 */
[----:B------:R-:W-:-:S04]  /*71110*/  IMAD.WIDE R26, R5, 0x4, R40 ;  /* 0x00000004051a7825 */ /* 0x000fc800078e0228 */
[----:B--2---:R-:W-:-:S04]  /*71120*/  IMAD.WIDE R28, R5, 0x4, R44 ;  /* 0x00000004051c7825 */ /* 0x004fc800078e022c */
[----:B-1----:R-:W-:-:S04]  /*71130*/  IMAD.WIDE R24, R5, 0x4, R242 ;  /* 0x0000000405187825 */ /* 0x002fc800078e02f2 */
[----:B----4-:R-:W-:Y:S01]  /*71140*/  IMAD.WIDE R2, R5, 0x4, R240 ;  /* 0x0000000405027825 */ /* 0x010fe200078e02f0 */
[C---:B------:R-:W-:Y:S01]  /*71150*/  IADD3 R9, R4.reuse, 0x100000, RZ ;  /* 0x0010000004097810 */ /* 0x040fe20007ffe0ff */
[----:B------:R-:W1:Y:S01]  /*71160*/  LDC R21, c[0x0][0x230] ;  /* 0x00008c00ff157b82 */ /* 0x000e620000000800 */
[----:B------:R-:W-:Y:S04]  /*71170*/  STL.64 [R1+0xbc0], R28 ;  /* 0x000bc01c01007387 */ /* 0x000fe80000100a00 */
[----:B------:R-:W-:Y:S04]  /*71180*/  STL.64 [R1+0xbb8], R26 ;  /* 0x000bb81a01007387 */ /* 0x000fe80000100a00 */
[----:B------:R-:W2:Y:S04]  /*71190*/  LDL.LU.64 R44, [R1+0x450] ;  /* 0x00045000012c7983 */ /* 0x000ea80000300a00 */
[----:B------:R4:W-:Y:S04]  /*711a0*/  STL.64 [R1+0xbb0], R24 ;  /* 0x000bb01801007387 */ /* 0x0009e80000100a00 */
[----:B------:R4:W-:Y:S04]  /*711b0*/  STL.64 [R1+0xba8], R2 ;  /* 0x000ba80201007387 */ /* 0x0009e80000100a00 */
[----:B------:R-:W2:Y:S04]  /*711c0*/  LDL.LU.64 R40, [R1+0x448] ;  /* 0x0004480001287983 */ /* 0x000ea80000300a00 */
[----:B------:R-:W2:Y:S04]  /*711d0*/  LDL.LU.64 R242, [R1+0x440] ;  /* 0x0004400001f27983 */ /* 0x000ea80000300a00 */
[----:B------:R-:W2:Y:S04]  /*711e0*/  LDL.LU.64 R240, [R1+0x438] ;  /* 0x0004380001f07983 */ /* 0x000ea80000300a00 */
[----:B------:R4:W-:Y:S01]  /*711f0*/  LDGSTS.E [R19+0x8000], desc[UR60][R28.64], !P2 ;  /* 0x080000001c137fae */ /* 0x0009e2000d12187c */
[----:B------:R-:W-:-:S03]  /*71200*/  VIADD R8, R4, 0x100000 ;  /* 0x0010000004087836 */ /* 0x000fc60000000000 */
[----:B------:R-:W-:Y:S04]  /*71210*/  LDGSTS.E [R18+0xc000], desc[UR60][R26.64], !P2 ;  /* 0x0c0000001a127fae */ /* 0x000fe8000d12187c */
[----:B------:R1:W-:Y:S01]  /*71220*/  LDGSTS.E [R9+0x4], desc[UR60][R24.64], !P0 ;  /* 0x0000400018097fae */ /* 0x0003e2000c12187c */
[----:B------:R-:W2:Y:S03]  /*71230*/  LDC R20, c[0x0][0x230] ;  /* 0x00008c00ff147b82 */ /* 0x000ea60000000800 */
[----:B------:R1:W-:Y:S01]  /*71240*/  LDGSTS.E [R8+0x4004], desc[UR60][R2.64], !P0 ;  /* 0x0400400002087fae */ /* 0x0003e2000c12187c */
[----:B----4-:R-:W-:-:S04]  /*71250*/  IADD3 R19, R23, -0x20f, RZ ;  /* 0xfffffdf117137810 */ /* 0x010fc80007ffe0ff */
[----:B------:R-:W-:Y:S01]  /*71260*/  ISETP.GE.U32.AND P2, PT, R19, 0x7ffffd72, PT ;  /* 0x7ffffd721300780c */ /* 0x000fe20003f46070 */
[----:B------:R-:W-:Y:S02]  /*71270*/  VIADD R19, R4, 0x100000 ;  /* 0x0010000004137836 */ /* 0x000fe40000000000 */
[----:B---3--:R-:W-:-:S04]  /*71280*/  IMAD.WIDE R10, R5, 0x4, R10 ;  /* 0x00000004050a7825 */ /* 0x008fc800078e020a */
[----:B-1----:R-:W-:-:S04]  /*71290*/  IMAD.WIDE R24, R5, 0x4, R46 ;  /* 0x0000000405187825 */ /* 0x002fc800078e022e */
[----:B------:R-:W-:-:S04]  /*712a0*/  IMAD.WIDE R22, R5, 0x4, R32 ;  /* 0x0000000405167825 */ /* 0x000fc800078e0220 */
[----:B------:R-:W-:Y:S01]  /*712b0*/  IMAD.WIDE R2, R5, 0x4, R42 ;  /* 0x0000000405027825 */ /* 0x000fe200078e022a */
[----:B------:R1:W-:Y:S04]  /*712c0*/  STL.64 [R1+0xba0], R10 ;  /* 0x000ba00a01007387 */ /* 0x0003e80000100a00 */
[----:B------:R3:W-:Y:S04]  /*712d0*/  LDGSTS.E [R19+0x8004], desc[UR60][R10.64], !P0 ;  /* 0x080040000a137fae */ /* 0x0007e8000c12187c */
[----:B------:R4:W-:Y:S04]  /*712e0*/  STL.64 [R1+0xb98], R24 ;  /* 0x000b981801007387 */ /* 0x0009e80000100a00 */
[----:B------:R4:W-:Y:S04]  /*712f0*/  LDGSTS.E [R18+0xc004], desc[UR60][R24.64], !P0 ;  /* 0x0c00400018127fae */ /* 0x0009e8000c12187c */
[----:B------:R4:W-:Y:S04]  /*71300*/  LDGSTS.E [R9+0x8], desc[UR60][R22.64], !P2 ;  /* 0x0000800016097fae */ /* 0x0009e8000d12187c */
[----:B------:R4:W-:Y:S04]  /*71310*/  LDGSTS.E [R8+0x4008], desc[UR60][R2.64], !P2 ;  /* 0x0400800002087fae */ /* 0x0009e8000d12187c */
[----:B-1----:R-:W4:Y:S04]  /*71320*/  LDL.LU.64 R10, [R1+0x430] ;  /* 0x00043000010a7983 */ /* 0x002f280000300a00 */
[----:B------:R1:W-:Y:S04]  /*71330*/  STL.64 [R1+0xb90], R22 ;  /* 0x000b901601007387 */ /* 0x0003e80000100a00 */
[----:B------:R1:W-:Y:S04]  /*71340*/  STL.64 [R1+0xb88], R2 ;  /* 0x000b880201007387 */ /* 0x0003e80000100a00 */
[----:B------:R-:W4:Y:S04]  /*71350*/  LDL.LU.64 R46, [R1+0x428] ;  /* 0x00042800012e7983 */ /* 0x000f280000300a00 */
[----:B------:R-:W4:Y:S04]  /*71360*/  LDL.LU.64 R32, [R1+0x220] ;  /* 0x0002200001207983 */ /* 0x000f280000300a00 */
[----:B------:R-:W4:Y:S01]  /*71370*/  LDL.LU.64 R42, [R1+0x218] ;  /* 0x00021800012a7983 */ /* 0x000f220000300a00 */
[----:B---3--:R-:W-:-:S02]  /*71380*/  IADD3 R19, R21, -0x210, RZ ;  /* 0xfffffdf015137810 */ /* 0x008fc40007ffe0ff */
[----:B------:R-:W3:Y:S02]  /*71390*/  LDC R21, c[0x0][0x230] ;  /* 0x00008c00ff157b82 */ /* 0x000ee40000000800 */
[----:B------:R-:W-:Y:S01]  /*713a0*/  ISETP.GE.U32.AND P0, PT, R19, 0x7ffffd71, PT ;  /* 0x7ffffd711300780c */ /* 0x000fe20003f06070 */
[----:B--2---:R-:W-:-:S04]  /*713b0*/  IMAD.WIDE R26, R5, 0x4, R44 ;  /* 0x00000004051a7825 */ /* 0x004fc800078e022c */
[----:B----4-:R-:W-:-:S04]  /*713c0*/  IMAD.WIDE R24, R5, 0x4, R40 ;  /* 0x0000000405187825 */ /* 0x010fc800078e0228 */
[----:B-1----:R-:W-:-:S04]  /*713d0*/  IMAD.WIDE R22, R5, 0x4, R242 ;  /* 0x0000000405167825 */ /* 0x002fc800078e02f2 */
[----:B------:R-:W-:Y:S01]  /*713e0*/  IMAD.WIDE R2, R5, 0x4, R240 ;  /* 0x0000000405027825 */ /* 0x000fe200078e02f0 */
[----:B------:R-:W-:Y:S04]  /*713f0*/  STL.64 [R1+0xb80], R26 ;  /* 0x000b801a01007387 */ /* 0x000fe80000100a00 */
[----:B------:R1:W-:Y:S04]  /*71400*/  STL.64 [R1+0xb78], R24 ;  /* 0x000b781801007387 */ /* 0x0003e80000100a00 */
[----:B------:R-:W2:Y:S04]  /*71410*/  LDL.LU.64 R44, [R1+0x210] ;  /* 0x00021000012c7983 */ /* 0x000ea80000300a00 */
[----:B------:R4:W-:Y:S04]  /*71420*/  STL.64 [R1+0xb70], R22 ;  /* 0x000b701601007387 */ /* 0x0009e80000100a00 */
[----:B------:R3:W-:Y:S04]  /*71430*/  STL.64 [R1+0xb68], R2 ;  /* 0x000b680201007387 */ /* 0x0007e80000100a00 */
[----:B------:R-:W2:Y:S04]  /*71440*/  LDL.LU.64 R40, [R1+0x208] ;  /* 0x0002080001287983 */ /* 0x000ea80000300a00 */
[----:B------:R-:W2:Y:S01]  /*71450*/  LDL.LU.64 R242, [R1+0x200] ;  /* 0x0002000001f27983 */ /* 0x000ea20000300a00 */
[----:B------:R-:W-:-:S03]  /*71460*/  VIADD R19, R4, 0x100000 ;  /* 0x0010000004137836 */ /* 0x000fc60000000000 */
[----:B------:R-:W2:Y:S04]  /*71470*/  LDL.LU.64 R240, [R1+0x1f8] ;  /* 0x0001f80001f07983 */ /* 0x000ea80000300a00 */
[----:B------:R1:W-:Y:S04]  /*71480*/  LDGSTS.E [R19+0x8008], desc[UR60][R26.64], !P2 ;  /* 0x080080001a137fae */ /* 0x0003e8000d12187c */
[----:B------:R3:W-:Y:S04]  /*71490*/  LDGSTS.E [R18+0xc008], desc[UR60][R24.64], !P2 ;  /* 0x0c00800018127fae */ /* 0x0007e8000d12187c */
[----:B------:R4:W-:Y:S04]  /*714a0*/  LDGSTS.E [R9+0xc], desc[UR60][R22.64], !P0 ;  /* 0x0000c00016097fae */ /* 0x0009e8000c12187c */
[----:B------:R4:W-:Y:S01]  /*714b0*/  LDGSTS.E [R8+0x400c], desc[UR60][R2.64], !P0 ;  /* 0x0400c00002087fae */ /* 0x0009e2000c12187c */
[----:B-1----:R-:W-:-:S02]  /*714c0*/  IADD3 R19, R20, -0x22d, RZ ;  /* 0xfffffdd314137810 */ /* 0x002fc40007ffe0ff */
[----:B------:R-:W1:Y:S02]  /*714d0*/  LDC R20, c[0x0][0x230] ;  /* 0x00008c00ff147b82 */ /* 0x000e640000000800 */
[----:B------:R-:W-:Y:S01]  /*714e0*/  ISETP.GE.U32.AND P2, PT, R19, 0x7ffffd54, PT ;  /* 0x7ffffd541300780c */ /* 0x000fe20003f46070 */
[----:B------:R-:W-:Y:S02]  /*714f0*/  VIADD R19, R4, 0x100000 ;  /* 0x0010000004137836 */ /* 0x000fe40000000000 */
[----:B------:R-:W-:-:S04]  /*71500*/  IMAD.WIDE R10, R5, 0x4, R10 ;  /* 0x00000004050a7825 */ /* 0x000fc800078e020a */
[C---:B---3--:R-:W-:Y:S01]  /*71510*/  IMAD.WIDE R24, R5.reuse, 0x4, R46 ;  /* 0x0000000405187825 */ /* 0x048fe200078e022e */
[----:B------:R3:W-:Y:S04]  /*71520*/  STL.64 [R1+0xb60], R10 ;  /* 0x000b600a01007387 */ /* 0x0007e80000100a00 */
[----:B------:R-:W-:Y:S04]  /*71530*/  LDGSTS.E [R19+0x800c], desc[UR60][R10.64], !P0 ;  /* 0x0800c0000a137fae */ /* 0x000fe8000c12187c */
[----:B------:R1:W-:Y:S01]  /*71540*/  STL.64 [R1+0xb58], R24 ;  /* 0x000b581801007387 */ /* 0x0003e20000100a00 */
[----:B----4-:R-:W-:-:S04]  /*71550*/  IMAD.WIDE R22, R5, 0x4, R32 ;  /* 0x0000000405167825 */ /* 0x010fc800078e0220 */
[C---:B------:R-:W-:Y:S01]  /*71560*/  IMAD.WIDE R2, R5.reuse, 0x4, R42 ;  /* 0x0000000405027825 */ /* 0x040fe200078e022a */
[----:B------:R1:W-:Y:S04]  /*71570*/  LDGSTS.E [R18+0xc00c], desc[UR60][R24.64], !P0 ;  /* 0x0c00c00018127fae */ /* 0x0003e8000c12187c */
[----:B------:R4:W-:Y:S04]  /*71580*/  LDGSTS.E [R9+0x10000], desc[UR60][R22.64], !P2 ;  /* 0x1000000016097fae */ /* 0x0009e8000d12187c */
[----:B------:R4:W-:Y:S04]  /*71590*/  LDGSTS.E [R8+0x14000], desc[UR60][R2.64], !P2 ;  /* 0x1400000002087fae */ /* 0x0009e8000d12187c */
[----:B---3--:R-:W3:Y:S04]  /*715a0*/  LDL.LU.64 R10, [R1+0x1f0] ;  /* 0x0001f000010a7983 */ /* 0x008ee80000300a00 */
[----:B------:R4:W-:Y:S04]  /*715b0*/  STL.64 [R1+0xb50], R22 ;  /* 0x000b501601007387 */ /* 0x0009e80000100a00 */
[----:B------:R4:W-:Y:S04]  /*715c0*/  STL.64 [R1+0xb48], R2 ;  /* 0x000b480201007387 */ /* 0x0009e80000100a00 */
[----:B------:R-:W3:Y:S04]  /*715d0*/  LDL.LU.64 R36, [R1+0x1e8] ;  /* 0x0001e80001247983 */ /* 0x000ee80000300a00 */
[----:B------:R-:W3:Y:S04]  /*715e0*/  LDL.LU.64 R46, [R1+0x1e0] ;  /* 0x0001e000012e7983 */ /* 0x000ee80000300a00 */
[----:B------:R-:W3:Y:S01]  /*715f0*/  LDL.LU.64 R32, [R1+0x1d8] ;  /* 0x0001d80001207983 */ /* 0x000ee20000300a00 */
[----:B--2---:R-:W-:-:S04]  /*71600*/  IMAD.WIDE R26, R5, 0x4, R44 ;  /* 0x00000004051a7825 */ /* 0x004fc800078e022c */
[----:B-1----:R-:W-:-:S04]  /*71610*/  IMAD.WIDE R24, R5, 0x4, R40 ;  /* 0x0000000405187825 */ /* 0x002fc800078e0228 */
[C---:B----4-:R-:W-:Y:S01]  /*71620*/  IMAD.WIDE R22, R5.reuse, 0x4, R242 ;  /* 0x0000000405167825 */ /* 0x050fe200078e02f2 */
[----:B------:R3:W-:Y:S04]  /*71630*/  STL.64 [R1+0xb40], R26 ;  /* 0x000b401a01007387 */ /* 0x0007e80000100a00 */
[----:B------:R-:W2:Y:S04]  /*71640*/  LDL.LU.64 R42, [R1+0x1d0] ;  /* 0x0001d000012a7983 */ /* 0x000ea80000300a00 */
[----:B------:R1:W-:Y:S01]  /*71650*/  STL.64 [R1+0xb38], R24 ;  /* 0x000b381801007387 */ /* 0x0003e20000100a00 */
[----:B------:R-:W-:-:S03]  /*71660*/  IMAD.WIDE R2, R5, 0x4, R240 ;  /* 0x0000000405027825 */ /* 0x000fc600078e02f0 */
[----:B------:R4:W-:Y:S04]  /*71670*/  STL.64 [R1+0xb30], R22 ;  /* 0x000b301601007387 */ /* 0x0009e80000100a00 */
[----:B------:R-:W2:Y:S01]  /*71680*/  LDL.LU.64 R44, [R1+0x1c8] ;  /* 0x0001c800012c7983 */ /* 0x000ea20000300a00 */
[----:B------:R-:W-:-:S03]  /*71690*/  IADD3 R19, R21, -0x22e, RZ ;  /* 0xfffffdd215137810 */ /* 0x000fc60007ffe0ff */
[----:B------:R4:W-:Y:S04]  /*716a0*/  STL.64 [R1+0xb28], R2 ;  /* 0x000b280201007387 */ /* 0x0009e80000100a00 */
[----:B------:R-:W2:Y:S01]  /*716b0*/  LDL.LU.64 R40, [R1+0x1c0] ;  /* 0x0001c00001287983 */ /* 0x000ea20000300a00 */
[----:B------:R-:W-:-:S03]  /*716c0*/  ISETP.GE.U32.AND P0, PT, R19, 0x7ffffd53, PT ;  /* 0x7ffffd531300780c */ /* 0x000fc60003f06070 */
[----:B------:R-:W2:Y:S01]  /*716d0*/  LDL.LU.64 R242, [R1+0x1b8] ;  /* 0x0001b80001f27983 */ /* 0x000ea20000300a00 */
[----:B------:R-:W-:-:S03]  /*716e0*/  VIADD R19, R4, 0x100000 ;  /* 0x0010000004137836 */ /* 0x000fc60000000000 */
[----:B------:R-:W2:Y:S01]  /*716f0*/  LDL.LU.64 R240, [R1+0x1b0] ;  /* 0x0001b00001f07983 */ /* 0x000ea20000300a00 */
[----:B------:R-:W4:Y:S03]  /*71700*/  LDC R21, c[0x0][0x230] ;  /* 0x00008c00ff157b82 */ /* 0x000f260000000800 */
[----:B------:R3:W-:Y:S04]  /*71710*/  LDGSTS.E [R19+0x18000], desc[UR60][R26.64], !P2 ;  /* 0x180000001a137fae */ /* 0x0007e8000d12187c */
[----:B------:R1:W-:Y:S04]  /*71720*/  LDGSTS.E [R18+0x1c000], desc[UR60][R24.64], !P2 ;  /* 0x1c00000018127fae */ /* 0x0003e8000d12187c */
[----:B------:R4:W-:Y:S04]  /*71730*/  LDGSTS.E [R9+0x10004], desc[UR60][R22.64], !P0 ;  /* 0x1000400016097fae */ /* 0x0009e8000c12187c */
[----:B------:R4:W-:Y:S01]  /*71740*/  LDGSTS.E [R8+0x14004], desc[UR60][R2.64], !P0 ;  /* 0x1400400002087fae */ /* 0x0009e2000c12187c */
[----:B---3--:R-:W-:-:S03]  /*71750*/  IMAD.WIDE R26, R5, 0x4, R10 ;  /* 0x00000004051a7825 */ /* 0x008fc600078e020a */
[----:B------:R-:W3:Y:S01]  /*71760*/  LDL.LU.64 R10, [R1+0x1a8] ;  /* 0x0001a800010a7983 */ /* 0x000ee20000300a00 */
[----:B------:R-:W-:Y:S02]  /*71770*/  IADD3 R19, R20, -0x22f, RZ ;  /* 0xfffffdd114137810 */ /* 0x000fe40007ffe0ff */
[----:B------:R-:W2:Y:S02]  /*71780*/  LDC R20, c[0x0][0x230] ;  /* 0x00008c00ff147b82 */ /* 0x000ea40000000800 */
[----:B------:R-:W-:Y:S01]  /*71790*/  ISETP.GE.U32.AND P2, PT, R19, 0x7ffffd52, PT ;  /* 0x7ffffd521300780c */ /* 0x000fe20003f46070 */
[----:B------:R-:W-:Y:S02]  /*717a0*/  VIADD R19, R4, 0x100000 ;  /* 0x0010000004137836 */ /* 0x000fe40000000000 */
[----:B-1----:R-:W-:-:S03]  /*717b0*/  IMAD.WIDE R24, R5, 0x4, R36 ;  /* 0x0000000405187825 */ /* 0x002fc600078e0224 */
[----:B------:R1:W-:Y:S01]  /*717c0*/  LDGSTS.E [R19+0x18004], desc[UR60][R26.64], !P0 ;  /* 0x180040001a137fae */ /* 0x0003e2000c12187c */
[----:B----4-:R-:W-:-:S03]  /*717d0*/  IMAD.WIDE R22, R5, 0x4, R46 ;  /* 0x0000000405167825 */ /* 0x010fc600078e022e */
[----:B------:R4:W-:Y:S04]  /*717e0*/  LDGSTS.E [R18+0x1c004], desc[UR60][R24.64], !P0 ;  /* 0x1c00400018127fae */ /* 0x0009e8000c12187c */
[----:B------:R2:W-:Y:S01]  /*717f0*/  STL.64 [R1+0xb20], R26 ;  /* 0x000b201a01007387 */ /* 0x0005e20000100a00 */
[----:B------:R-:W-:Y:S01]  /*71800*/  IMAD.WIDE R2, R5, 0x4, R32 ;  /* 0x0000000405027825 */ /* 0x000fe200078e0220 */
[----:B-1----:R-:W-:Y:S02]  /*71810*/  IADD3 R19, R21, -0x230, RZ ;  /* 0xfffffdd015137810 */ /* 0x002fe40007ffe0ff */
[----:B------:R-:W-:Y:S01]  /*71820*/  LDGSTS.E [R9+0x10008], desc[UR60][R22.64], !P2 ;  /* 0x1000800016097fae */ /* 0x000fe2000d12187c */
[----:B------:R-:W1:Y:S01]  /*71830*/  LDC R21, c[0x0][0x230] ;  /* 0x00008c00ff157b82 */ /* 0x000e620000000800 */
[----:B--2---:R-:W-:Y:S01]  /*71840*/  IMAD.WIDE R26, R5, 0x4, R42 ;  /* 0x00000004051a7825 */ /* 0x004fe200078e022a */
[----:B------:R-:W-:-:S03]  /*71850*/  ISETP.GE.U32.AND P0, PT, R19, 0x7ffffd51, PT ;  /* 0x7ffffd511300780c */ /* 0x000fc60003f06070 */
[----:B------:R-:W-:Y:S01]  /*71860*/  VIADD R19, R4, 0x100000 ;  /* 0x0010000004137836 */ /* 0x000fe20000000000 */
[----:B------:R4:W-:Y:S04]  /*71870*/  STL.64 [R1+0xb18], R24 ;  /* 0x000b181801007387 */ /* 0x0009e80000100a00 */
[----:B------:R-:W-:Y:S04]  /*71880*/  LDGSTS.E [R8+0x14008], desc[UR60][R2.64], !P2 ;  /* 0x1400800002087fae */ /* 0x000fe8000d12187c */
[----:B------:R2:W-:Y:S04]  /*71890*/  LDGSTS.E [R19+0x18008], desc[UR60][R26.64], !P2 ;  /* 0x180080001a137fae */ /* 0x0005e8000d12187c */
[----:B------:R2:W-:Y:S04]  /*718a0*/  STL.64 [R1+0xb10], R22 ;  /* 0x000b101601007387 */ /* 0x0005e80000100a00 */
[----:B------:R1:W-:Y:S04]  /*718b0*/  STL.64 [R1+0xb08], R2 ;  /* 0x000b080201007387 */ /* 0x0003e80000100a00 */
[----:B------:R-:W-:Y:S01]  /*718c0*/  STL.64 [R1+0xb00], R26 ;  /* 0x000b001a01007387 */ /* 0x000fe20000100a00 */
[----:B----4-:R-:W-:Y:S01]  /*718d0*/  IMAD.WIDE R24, R5, 0x4, R44 ;  /* 0x0000000405187825 */ /* 0x010fe200078e022c */
[----:B--2---:R-:W-:-:S02]  /*718e0*/  IADD3 R19, R20, -0x24d, RZ ;  /* 0xfffffdb314137810 */ /* 0x004fc40007ffe0ff */
[----:B------:R-:W2:Y:S01]  /*718f0*/  LDC R20, c[0x0][0x230] ;  /* 0x00008c00ff147b82 */ /* 0x000ea20000000800 */
[C---:B------:R-:W-:Y:S01]  /*71900*/  IMAD.WIDE R22, R5.reuse, 0x4, R40 ;  /* 0x0000000405167825 */ /* 0x040fe200078e0228 */
[----:B------:R4:W-:Y:S03]  /*71910*/  LDGSTS.E [R18+0x1c008], desc[UR60][R24.64], !P2 ;  /* 0x1c00800018127fae */ /* 0x0009e6000d12187c */
[----:B-1----:R-:W-:Y:S01]  /*71920*/  IMAD.WIDE R2, R5, 0x4, R242 ;  /* 0x0000000405027825 */ /* 0x002fe200078e02f2 */
[----:B------:R4:W-:Y:S01]  /*71930*/  STL.64 [R1+0xaf8], R24 ;  /* 0x000af81801007387 */ /* 0x0009e20000100a00 */
[----:B------:R-:W-:Y:S02]  /*71940*/  ISETP.GE.U32.AND P2, PT, R19, 0x7ffffd34, PT ;  /* 0x7ffffd341300780c */ /* 0x000fe40003f46070 */
[----:B------:R-:W-:Y:S01]  /*71950*/  VIADD R19, R4, 0x100000 ;  /* 0x0010000004137836 */ /* 0x000fe20000000000 */
[----:B------:R-:W-:Y:S04]  /*71960*/  LDGSTS.E [R9+0x1000c], desc[UR60][R22.64], !P0 ;  /* 0x1000c00016097fae */ /* 0x000fe8000c12187c */
[----:B------:R-:W-:Y:S04]  /*71970*/  LDGSTS.E [R8+0x1400c], desc[UR60][R2.64], !P0 ;  /* 0x1400c00002087fae */ /* 0x000fe8000c12187c */
[----:B------:R-:W-:Y:S01]  /*71980*/  STL.64 [R1+0xaf0], R22 ;  /* 0x000af01601007387 */ /* 0x000fe20000100a00 */
[----:B----4-:R-:W-:-:S05]  /*71990*/  IMAD.WIDE R24, R5, 0x4, R240 ;  /* 0x0000000405187825 */ /* 0x010fca00078e02f0 */
[----:B------:R1:W-:Y:S04]  /*719a0*/  LDGSTS.E [R19+0x1800c], desc[UR60][R24.64], !P0 ;  /* 0x1800c00018137fae */ /* 0x0003e8000c12187c */
[----:B------:R4:W-:Y:S04]  /*719b0*/  STL.64 [R1+0xae8], R2 ;  /* 0x000ae80201007387 */ /* 0x0009e80000100a00 */
[----:B------:R2:W-:Y:S01]  /*719c0*/  STL.64 [R1+0xae0], R24 ;  /* 0x000ae01801007387 */ /* 0x0005e20000100a00 */
[----:B-1----:R-:W-:Y:S02]  /*719d0*/  IADD3 R19, R21, -0x24e, RZ ;  /* 0xfffffdb215137810 */ /* 0x002fe40007ffe0ff */
[----:B------:R-:W1:Y:S01]  /*719e0*/  LDC R21, c[0x0][0x230] ;  /* 0x00008c00ff157b82 */ /* 0x000e620000000800 */
[----:B----4-:R-:W-:-:S04]  /*719f0*/  IMAD.WIDE R2, R5, 0x4, R236 ;  /* 0x0000000405027825 */ /* 0x010fc800078e02ec */
[----:B--2---:R-:W-:-:S04]  /*71a00*/  IMAD.WIDE R24, R5, 0x4, R234 ;  /* 0x0000000405187825 */ /* 0x004fc800078e02ea */
[----:B---3--:R-:W-:-:S04]  /*71a10*/  IMAD.WIDE R22, R5, 0x4, R10 ;  /* 0x0000000405167825 */ /* 0x008fc800078e020a */
[----:B------:R-:W-:Y:S01]  /*71a20*/  IMAD.WIDE R10, R5, 0x4, R238 ;  /* 0x00000004050a7825 */ /* 0x000fe200078e02ee */
[----:B------:R2:W-:Y:S01]  /*71a30*/  LDGSTS.E [R18+0x1c00c], desc[UR60][R22.64], !P0 ;  /* 0x1c00c00016127fae */ /* 0x0005e2000c12187c */
[----:B------:R-:W-:Y:S02]  /*71a40*/  ISETP.GE.U32.AND P0, PT, R19, 0x7ffffd33, PT ;  /* 0x7ffffd331300780c */ /* 0x000fe40003f06070 */
[----:B------:R-:W-:Y:S01]  /*71a50*/  VIADD R19, R4, 0x100000 ;  /* 0x0010000004137836 */ /* 0x000fe20000000000 */
[----:B------:R2:W-:Y:S04]  /*71a60*/  STL.64 [R1+0xad8], R22 ;  /* 0x000ad81601007387 */ /* 0x0005e80000100a00 */
[----:B------:R-:W-:Y:S04]  /*71a70*/  LDGSTS.E [R9+0x20000], desc[UR60][R10.64], !P2 ;  /* 0x200000000a097fae */ /* 0x000fe8000d12187c */
[----:B------:R-:W-:Y:S04]  /*71a80*/  LDGSTS.E [R8+0x24000], desc[UR60][R2.64], !P2 ;  /* 0x2400000002087fae */ /* 0x000fe8000d12187c */
[----:B------:R3:W-:Y:S04]  /*71a90*/  LDGSTS.E [R19+0x28000], desc[UR60][R24.64], !P2 ;  /* 0x2800000018137fae */ /* 0x0007e8000d12187c */
[----:B------:R4:W-:Y:S04]  /*71aa0*/  STL.64 [R1+0xad0], R10 ;  /* 0x000ad00a01007387 */ /* 0x0009e80000100a00 */
[----:B------:R1:W-:Y:S01]  /*71ab0*/  STL.64 [R1+0xac8], R2 ;  /* 0x000ac80201007387 */ /* 0x0003e20000100a00 */
[----:B--2---:R-:W-:Y:S01]  /*71ac0*/  IMAD.WIDE R22, R5, 0x4, R232 ;  /* 0x0000000405167825 */ /* 0x004fe200078e02e8 */
[----:B---3--:R-:W-:-:S03]  /*71ad0*/  IADD3 R19, R20, -0x24f, RZ ;  /* 0xfffffdb114137810 */ /* 0x008fc60007ffe0ff */
[C---:B----4-:R-:W-:Y:S01]  /*71ae0*/  IMAD.WIDE R10, R5.reuse, 0x4, R230 ;  /* 0x00000004050a7825 */ /* 0x050fe200078e02e6 */
[----:B------:R-:W2:Y:S01]  /*71af0*/  LDC R20, c[0x0][0x230] ;  /* 0x00008c00ff147b82 */ /* 0x000ea20000000800 */
[----:B------:R3:W-:Y:S04]  /*71b00*/  LDGSTS.E [R18+0x2c000], desc[UR60][R22.64], !P2 ;  /* 0x2c00000016127fae */ /* 0x0007e8000d12187c */
[----:B------:R4:W-:Y:S01]  /*71b10*/  STL.64 [R1+0xac0], R24 ;  /* 0x000ac01801007387 */ /* 0x0009e20000100a00 */
[----:B-1----:R-:W-:Y:S01]  /*71b20*/  IMAD.WIDE R2, R5, 0x4, R228 ;  /* 0x0000000405027825 */ /* 0x002fe200078e02e4 */
[----:B------:R-:W-:-:S03]  /*71b30*/  ISETP.GE.U32.AND P2, PT, R19, 0x7ffffd32, PT ;  /* 0x7ffffd321300780c */ /* 0x000fc60003f46070 */
[----:B------:R-:W-:Y:S01]  /*71b40*/  VIADD R19, R4, 0x100000 ;  /* 0x0010000004137836 */ /* 0x000fe20000000000 */
[----:B------:R-:W-:Y:S04]  /*71b50*/  LDGSTS.E [R9+0x20004], desc[UR60][R10.64], !P0 ;  /* 0x200040000a097fae */ /* 0x000fe8000c12187c */
[----:B------:R-:W-:Y:S04]  /*71b60*/  LDGSTS.E [R8+0x24004], desc[UR60][R2.64], !P0 ;  /* 0x2400400002087fae */ /* 0x000fe8000c12187c */
[----:B------:R3:W-:Y:S01]  /*71b70*/  STL.64 [R1+0xab8], R22 ;  /* 0x000ab81601007387 */ /* 0x0007e20000100a00 */
[----:B----4-:R-:W-:-:S05]  /*71b80*/  IMAD.WIDE R24, R5, 0x4, R226 ;  /* 0x0000000405187825 */ /* 0x010fca00078e02e2 */
[----:B------:R1:W-:Y:S01]  /*71b90*/  LDGSTS.E [R19+0x28004], desc[UR60][R24.64], !P0 ;  /* 0x2800400018137fae */ /* 0x0003e2000c12187c */
[----:B---3--:R-:W-:-:S03]  /*71ba0*/  IMAD.WIDE R22, R5, 0x4, R224 ;  /* 0x0000000405167825 */ /* 0x008fc600078e02e0 */
[----:B------:R3:W-:Y:S04]  /*71bb0*/  STL.64 [R1+0xab0], R10 ;  /* 0x000ab00a01007387 */ /* 0x0007e80000100a00 */
[----:B------:R4:W-:Y:S04]  /*71bc0*/  STL.64 [R1+0xaa8], R2 ;  /* 0x000aa80201007387 */ /* 0x0009e80000100a00 */
[----:B------:R2:W-:Y:S04]  /*71bd0*/  STL.64 [R1+0xaa0], R24 ;  /* 0x000aa01801007387 */ /* 0x0005e80000100a00 */
[----:B------:R2:W-:Y:S01]  /*71be0*/  LDGSTS.E [R18+0x2c004], desc[UR60][R22.64], !P0 ;  /* 0x2c00400016127fae */ /* 0x0005e2000c12187c */
[----:B-1----:R-:W-:-:S02]  /*71bf0*/  IADD3 R19, R21, -0x250, RZ ;  /* 0xfffffdb015137810 */ /* 0x002fc40007ffe0ff */
[----:B------:R-:W1:Y:S01]  /*71c00*/  LDC R21, c[0x0][0x230] ;  /* 0x00008c00ff157b82 */ /* 0x000e620000000800 */
[----:B---3--:R-:W-:-:S04]  /*71c10*/  IMAD.WIDE R10, R5, 0x4, R222 ;  /* 0x00000004050a7825 */ /* 0x008fc800078e02de */
[----:B----4-:R-:W-:Y:S01]  /*71c20*/  IMAD.WIDE R2, R5, 0x4, R220 ;  /* 0x0000000405027825 */ /* 0x010fe200078e02dc */
[----:B------:R-:W-:-:S03]  /*71c30*/  ISETP.GE.U32.AND P0, PT, R19, 0x7ffffd31, PT ;  /* 0x7ffffd311300780c */ /* 0x000fc60003f06070 */
[----:B------:R-:W-:Y:S02]  /*71c40*/  VIADD R19, R4, 0x100000 ;  /* 0x0010000004137836 */ /* 0x000fe40000000000 */
[C---:B--2---:R-:W-:Y:S01]  /*71c50*/  IMAD.WIDE R24, R5.reuse, 0x4, R48 ;  /* 0x0000000405187825 */ /* 0x044fe200078e0230 */
[----:B------:R2:W-:Y:S04]  /*71c60*/  STL.64 [R1+0xa98], R22 ;  /* 0x000a981601007387 */ /* 0x0005e80000100a00 */
[----:B------:R-:W-:Y:S04]  /*71c70*/  LDGSTS.E [R9+0x20008], desc[UR60][R10.64], !P2 ;  /* 0x200080000a097fae */ /* 0x000fe8000d12187c */
[----:B------:R-:W-:Y:S04]  /*71c80*/  LDGSTS.E [R8+0x24008], desc[UR60][R2.64], !P2 ;  /* 0x2400800002087fae */ /* 0x000fe8000d12187c */
[----:B------:R3:W-:Y:S04]  /*71c90*/  LDGSTS.E [R19+0x28008], desc[UR60][R24.64], !P2 ;  /* 0x2800800018137fae */ /* 0x0007e8000d12187c */
[----:B------:R4:W-:Y:S04]  /*71ca0*/  STL.64 [R1+0xa90], R10 ;  /* 0x000a900a01007387 */ /* 0x0009e80000100a00 */
[----:B------:R1:W-:Y:S04]  /*71cb0*/  STL.64 [R1+0xa88], R2 ;  /* 0x000a880201007387 */ /* 0x0003e80000100a00 */
[----:B------:R1:W-:Y:S01]  /*71cc0*/  STL.64 [R1+0xa80], R24 ;  /* 0x000a801801007387 */ /* 0x0003e20000100a00 */
[----:B--2---:R-:W-:Y:S01]  /*71cd0*/  IMAD.WIDE R22, R5, 0x4, R50 ;  /* 0x0000000405167825 */ /* 0x004fe200078e0232 */
[----:B---3--:R-:W-:-:S03]  /*71ce0*/  IADD3 R19, R20, -0x26d, RZ ;  /* 0xfffffd9314137810 */ /* 0x008fc60007ffe0ff */
[C---:B----4-:R-:W-:Y:S01]  /*71cf0*/  IMAD.WIDE R10, R5.reuse, 0x4, R52 ;  /* 0x00000004050a7825 */ /* 0x050fe200078e0234 */
[----:B------:R2:W-:Y:S03]  /*71d00*/  LDGSTS.E [R18+0x2c008], desc[UR60][R22.64], !P2 ;  /* 0x2c00800016127fae */ /* 0x0005e6000d12187c */
[----:B-1----:R-:W-:Y:S01]  /*71d10*/  IMAD.WIDE R2, R5, 0x4, R54 ;  /* 0x0000000405027825 */ /* 0x002fe200078e0236 */
[----:B------:R-:W-:-:S03]  /*71d20*/  ISETP.GE.U32.AND P2, PT, R19, 0x7ffffd14, PT ;  /* 0x7ffffd141300780c */ /* 0x000fc60003f46070 */
[----:B------:R-:W-:Y:S02]  /*71d30*/  VIADD R19, R4, 0x100000 ;  /* 0x0010000004137836 */ /* 0x000fe40000000000 */
[C---:B------:R-:W-:Y:S01]  /*71d40*/  IMAD.WIDE R24, R5.reuse, 0x4, R56 ;  /* 0x0000000405187825 */ /* 0x040fe200078e0238 */
[----:B------:R2:W-:Y:S04]  /*71d50*/  STL.64 [R1+0xa78], R22 ;  /* 0x000a781601007387 */ /* 0x0005e80000100a00 */
[----:B------:R-:W-:Y:S04]  /*71d60*/  LDGSTS.E [R9+0x2000c], desc[UR60][R10.64], !P0 ;  /* 0x2000c0000a097fae */ /* 0x000fe8000c12187c */
[----:B------:R-:W-:Y:S04]  /*71d70*/  LDGSTS.E [R8+0x2400c], desc[UR60][R2.64], !P0 ;  /* 0x2400c00002087fae */ /* 0x000fe8000c12187c */
[----:B------:R1:W-:Y:S04]  /*71d80*/  LDGSTS.E [R19+0x2800c], desc[UR60][R24.64], !P0 ;  /* 0x2800c00018137fae */ /* 0x0003e8000c12187c */
[----:B------:R3:W-:Y:S01]  /*71d90*/  STL.64 [R1+0xa70], R10 ;  /* 0x000a700a01007387 */ /* 0x0007e20000100a00 */
[----:B------:R-:W4:Y:S01]  /*71da0*/  LDC R20, c[0x0][0x230] ;  /* 0x00008c00ff147b82 */ /* 0x000f220000000800 */
[----:B--2---:R-:W-:Y:S01]  /*71db0*/  IMAD.WIDE R22, R5, 0x4, R58 ;  /* 0x0000000405167825 */ /* 0x004fe200078e023a */
[----:B-1----:R-:W-:-:S04]  /*71dc0*/  IADD3 R19, R21, -0x26e, RZ ;  /* 0xfffffd9215137810 */ /* 0x002fc80007ffe0ff */
[----:B------:R1:W-:Y:S04]  /*71dd0*/  LDGSTS.E [R18+0x2c00c], desc[UR60][R22.64], !P0 ;  /* 0x2c00c00016127fae */ /* 0x0003e8000c12187c */
[----:B------:R2:W-:Y:S01]  /*71de0*/  STL.64 [R1+0xa68], R2 ;  /* 0x000a680201007387 */ /* 0x0005e20000100a00 */
[----:B------:R-:W-:Y:S01]  /*71df0*/  ISETP.GE.U32.AND P0, PT, R19, 0x7ffffd13, PT ;  /* 0x7ffffd131300780c */ /* 0x000fe20003f06070 */
[----:B---3--:R-:W-:Y:S02]  /*71e00*/  IMAD.WIDE R10, R5, 0x4, R60 ;  /* 0x00000004050a7825 */ /* 0x008fe400078e023c */
[----:B------:R3:W-:Y:S04]  /*71e10*/  STL.64 [R1+0xa60], R24 ;  /* 0x000a601801007387 */ /* 0x0007e80000100a00 */
[----:B------:R1:W-:Y:S01]  /*71e20*/  STL.64 [R1+0xa58], R22 ;  /* 0x000a581601007387 */ /* 0x0003e20000100a00 */
[----:B------:R-:W-:-:S03]  /*71e30*/  VIADD R19, R4, 0x100000 ;  /* 0x0010000004137836 */ /* 0x000fc60000000000 */
[----:B------:R1:W-:Y:S04]  /*71e40*/  STL.64 [R1+0xa50], R10 ;  /* 0x000a500a01007387 */ /* 0x0003e80000100a00 */
[----:B------:R1:W-:Y:S01]  /*71e50*/  LDGSTS.E [R9+0x30000], desc[UR60][R10.64], !P2 ;  /* 0x300000000a097fae */ /* 0x0003e2000d12187c */
[----:B------:R-:W4:Y:S01]  /*71e60*/  LDC R21, c[0x0][0x230] ;  /* 0x00008c00ff157b82 */ /* 0x000f220000000800 */
[----:B--2---:R-:W-:-:S04]  /*71e70*/  IMAD.WIDE R2, R5, 0x4, R62 ;  /* 0x0000000405027825 */ /* 0x004fc800078e023e */
[----:B---3--:R-:W-:-:S04]  /*71e80*/  IMAD.WIDE R24, R5, 0x4, R64 ;  /* 0x0000000405187825 */ /* 0x008fc800078e0240 */
[C---:B-1----:R-:W-:Y:S01]  /*71e90*/  IMAD.WIDE R22, R5.reuse, 0x4, R66 ;  /* 0x0000000405167825 */ /* 0x042fe200078e0242 */
[----:B------:R1:W-:Y:S04]  /*71ea0*/  STL.64 [R1+0xa48], R2 ;  /* 0x000a480201007387 */ /* 0x0003e80000100a00 */
[----:B------:R1:W-:Y:S01]  /*71eb0*/  LDGSTS.E [R8+0x34000], desc[UR60][R2.64], !P2 ;  /* 0x3400000002087fae */ /* 0x0003e2000d12187c */
[----:B------:R-:W-:-:S03]  /*71ec0*/  IMAD.WIDE R10, R5, 0x4, R68 ;  /* 0x00000004050a7825 */ /* 0x000fc600078e0244 */
[----:B------:R2:W-:Y:S04]  /*71ed0*/  STL.64 [R1+0xa40], R24 ;  /* 0x000a401801007387 */ /* 0x0005e80000100a00 */
[----:B------:R2:W-:Y:S04]  /*71ee0*/  LDGSTS.E [R19+0x38000], desc[UR60][R24.64], !P2 ;  /* 0x3800000018137fae */ /* 0x0005e8000d12187c */
[----:B------:R3:W-:Y:S04]  /*71ef0*/  STL.64 [R1+0xa38], R22 ;  /* 0x000a381601007387 */ /* 0x0007e80000100a00 */
[----:B------:R3:W-:Y:S04]  /*71f00*/  LDGSTS.E [R18+0x3c000], desc[UR60][R22.64], !P2 ;  /* 0x3c00000016127fae */ /* 0x0007e8000d12187c */
[----:B------:R4:W-:Y:S04]  /*71f10*/  STL.64 [R1+0xa30], R10 ;  /* 0x000a300a01007387 */ /* 0x0009e80000100a00 */
[----:B------:R4:W-:Y:S01]  /*71f20*/  LDGSTS.E [R9+0x30004], desc[UR60][R10.64], !P0 ;  /* 0x300040000a097fae */ /* 0x0009e2000c12187c */
[----:B-1----:R-:W-:-:S04]  /*71f30*/  IMAD.WIDE R2, R5, 0x4, R70 ;  /* 0x0000000405027825 */ /* 0x002fc800078e0246 */
[----:B--2---:R-:W-:-:S04]  /*71f40*/  IMAD.WIDE R24, R5, 0x4, R72 ;  /* 0x0000000405187825 */ /* 0x004fc800078e0248 */
[C---:B---3--:R-:W-:Y:S01]  /*71f50*/  IMAD.WIDE R22, R5.reuse, 0x4, R74 ;  /* 0x0000000405167825 */ /* 0x048fe200078e024a */
[----:B------:R1:W-:Y:S04]  /*71f60*/  STL.64 [R1+0xa28], R2 ;  /* 0x000a280201007387 */ /* 0x0003e80000100a00 */
[----:B------:R1:W-:Y:S01]  /*71f70*/  LDGSTS.E [R8+0x34004], desc[UR60][R2.64], !P0 ;  /* 0x3400400002087fae */ /* 0x0003e2000c12187c */
[----:B----4-:R-:W-:-:S03]  /*71f80*/  IMAD.WIDE R10, R5, 0x4, R76 ;  /* 0x00000004050a7825 */ /* 0x010fc600078e024c */
[----:B------:R2:W-:Y:S04]  /*71f90*/  STL.64 [R1+0xa20], R24 ;  /* 0x000a201801007387 */ /* 0x0005e80000100a00 */
[----:B------:R3:W-:Y:S04]  /*71fa0*/  STL.64 [R1+0xa18], R22 ;  /* 0x000a181601007387 */ /* 0x0007e80000100a00 */
[----:B------:R4:W-:Y:S01]  /*71fb0*/  STL.64 [R1+0xa10], R10 ;  /* 0x000a100a01007387 */ /* 0x0009e20000100a00 */
[----:B-1----:R-:W-:-:S05]  /*71fc0*/  IMAD.WIDE R2, R5, 0x4, R78 ;  /* 0x0000000405027825 */ /* 0x002fca00078e024e */
[----:B------:R1:W-:Y:S04]  /*71fd0*/  STL.64 [R1+0xa08], R2 ;  /* 0x000a080201007387 */ /* 0x0003e80000100a00 */
[----:B------:R-:W4:Y:S04]  /*71fe0*/  LDL.LU.64 R32, [R1+0x420] ;  /* 0x0004200001207983 */ /* 0x000f280000300a00 */
[----:B------:R-:W4:Y:S01]  /*71ff0*/  LDL.LU.64 R42, [R1+0x418] ;  /* 0x00041800012a7983 */ /* 0x000f220000300a00 */
[----:B------:R-:W-:Y:S02]  /*72000*/  IADD3 R19, R20, -0x26f, RZ ;  /* 0xfffffd9114137810 */ /* 0x000fe40007ffe0ff */
[----:B------:R-:W1:Y:S02]  /*72010*/  LDC R20, c[0x0][0x230] ;  /* 0x00008c00ff147b82 */ /* 0x000e640000000800 */
[----:B------:R-:W-:Y:S01]  /*72020*/  ISETP.GE.U32.AND P2, PT, R19, 0x7ffffd12, PT ;  /* 0x7ffffd121300780c */ /* 0x000fe20003f46070 */
[----:B------:R-:W-:-:S05]  /*72030*/  VIADD R19, R4, 0x100000 ;  /* 0x0010000004137836 */ /* 0x000fca0000000000 */
[----:B------:R2:W-:Y:S04]  /*72040*/  LDGSTS.E [R19+0x38004], desc[UR60][R24.64], !P0 ;  /* 0x3800400018137fae */ /* 0x0005e8000c12187c */
[----:B------:R3:W-:Y:S04]  /*72050*/  LDGSTS.E [R18+0x3c004], desc[UR60][R22.64], !P0 ;  /* 0x3c00400016127fae */ /* 0x0007e8000c12187c */
[----:B------:R4:W-:Y:S04]  /*72060*/  LDGSTS.E [R9+0x30008], desc[UR60][R10.64], !P2 ;  /* 0x300080000a097fae */ /* 0x0009e8000d12187c */
[----:B------:R1:W-:Y:S01]  /*72070*/  LDGSTS.E [R8+0x34008], desc[UR60][R2.64], !P2 ;  /* 0x3400800002087fae */ /* 0x0003e2000d12187c */
[----:B--2---:R-:W-:-:S04]  /*72080*/  IMAD.WIDE R24, R5, 0x4, R80 ;  /* 0x0000000405187825 */ /* 0x004fc800078e0250 */
[----:B---3--:R-:W-:Y:S01]  /*72090*/  IMAD.WIDE R22, R5, 0x4, R82 ;  /* 0x0000000405167825 */ /* 0x008fe200078e0252 */
[----:B------:R-:W-:Y:S02]  /*720a0*/  IADD3 R19, R21, -0x270, RZ ;  /* 0xfffffd9015137810 */ /* 0x000fe40007ffe0ff */
[----:B------:R-:W2:Y:S01]  /*720b0*/  LDC R21, c[0x0][0x230] ;  /* 0x00008c00ff157b82 */ /* 0x000ea20000000800 */
[----:B----4-:R-:W-:-:S04]  /*720c0*/  IMAD.WIDE R10, R5, 0x4, R84 ;  /* 0x00000004050a7825 */ /* 0x010fc800078e0254 */
[----:B-1----:R-:W-:Y:S01]  /*720d0*/  IMAD.WIDE R2, R5, 0x4, R86 ;  /* 0x0000000405027825 */ /* 0x002fe200078e0256 */
[----:B------:R1:W-:Y:S04]  /*720e0*/  STL.64 [R1+0xa00], R24 ;  /* 0x000a001801007387 */ /* 0x0003e80000100a00 */
[----:B------:R-:W-:Y:S04]  /*720f0*/  STL.64 [R1+0x9f8], R22 ;  /* 0x0009f81601007387 */ /* 0x000fe80000100a00 */
[----:B------:R3:W-:Y:S01]  /*72100*/  STL.64 [R1+0x9f0], R10 ;  /* 0x0009f00a01007387 */ /* 0x0007e20000100a00 */
[----:B------:R-:W-:-:S03]  /*72110*/  ISETP.GE.U32.AND P0, PT, R19, 0x7ffffd11, PT ;  /* 0x7ffffd111300780c */ /* 0x000fc60003f06070 */
[----:B------:R4:W-:Y:S04]  /*72120*/  STL.64 [R1+0x9e8], R2 ;  /* 0x0009e80201007387 */ /* 0x0009e80000100a00 */
[----:B------:R-:W2:Y:S04]  /*72130*/  LDL.LU.64 R44, [R1+0x410] ;  /* 0x00041000012c7983 */ /* 0x000ea80000300a00 */
[----:B------:R-:W2:Y:S04]  /*72140*/  LDL.LU.64 R40, [R1+0x408] ;  /* 0x0004080001287983 */ /* 0x000ea80000300a00 */
[----:B------:R-:W2:Y:S01]  /*72150*/  LDL.LU.64 R242, [R1+0x400] ;  /* 0x0004000001f27983 */ /* 0x000ea20000300a00 */
[----:B------:R-:W-:-:S03]  /*72160*/  VIADD R19, R4, 0x100000 ;  /* 0x0010000004137836 */ /* 0x000fc60000000000 */
[----:B------:R-:W2:Y:S04]  /*72170*/  LDL.LU.64 R240, [R1+0x3f8] ;  /* 0x0003f80001f07983 */ /* 0x000ea80000300a00 */
[----:B------:R1:W-:Y:S04]  /*72180*/  LDGSTS.E [R19+0x38008], desc[UR60][R24.64], !P2 ;  /* 0x3800800018137fae */ /* 0x0003e8000d12187c */
[----:B------:R-:W-:Y:S04]  /*72190*/  LDGSTS.E [R18+0x3c008], desc[UR60][R22.64], !P2 ;  /* 0x3c00800016127fae */ /* 0x000fe8000d12187c */
[----:B------:R3:W-:Y:S04]  /*721a0*/  LDGSTS.E [R9+0x3000c], desc[UR60][R10.64], !P0 ;  /* 0x3000c0000a097fae */ /* 0x0007e8000c12187c */
[----:B------:R4:W-:Y:S04]  /*721b0*/  LDGSTS.E [R8+0x3400c], desc[UR60][R2.64], !P0 ;  /* 0x3400c00002087fae */ /* 0x0009e8000c12187c */
[----:B------:R-:W-:Y:S01]  /*721c0*/  STL [R1+0x4b18], R4 ;  /* 0x004b180401007387 */ /* 0x000fe20000100800 */
[----:B-1----:R-:W-:Y:S01]  /*721d0*/  IADD3 R19, R20, -0x211, RZ ;  /* 0xfffffdef14137810 */ /* 0x002fe20007ffe0ff */
[----:B------:R-:W-:-:S04]  /*721e0*/  IMAD.WIDE R24, R5, 0x4, R90 ;  /* 0x0000000405187825 */ /* 0x000fc800078e025a */
[----:B---3--:R-:W-:Y:S01]  /*721f0*/  IMAD.WIDE R10, R5, 0x4, R88 ;  /* 0x00000004050a7825 */ /* 0x008fe200078e0258 */
[----:B------:R-:W1:Y:S01]  /*72200*/  LDC R20, c[0x0][0x230] ;  /* 0x00008c00ff147b82 */ /* 0x000e620000000800 */
[----:B------:R-:W-:Y:S02]  /*72210*/  ISETP.GE.U32.AND P2, PT, R19, 0x7ffffd70, PT ;  /* 0x7ffffd701300780c */ /* 0x000fe40003f46070 */
[----:B------:R-:W-:Y:S01]  /*72220*/  VIADD R19, R4, 0x100000 ;  /* 0x0010000004137836 */ /* 0x000fe20000000000 */
[----:B------:R3:W-:Y:S04]  /*72230*/  STL.64 [R1+0x9e0], R10 ;  /* 0x0009e00a01007387 */ /* 0x0007e80000100a00 */
[----:B------:R2:W-:Y:S04]  /*72240*/  LDGSTS.E [R19+0x3800c], desc[UR60][R10.64], !P0 ;  /* 0x3800c0000a137fae */ /* 0x0005e8000c12187c */
[----:B------:R2:W-:Y:S01]  /*72250*/  STL.64 [R1+0x9d8], R24 ;  /* 0x0009d81801007387 */ /* 0x0005e20000100a00 */
[----:B------:R-:W-:-:S04]  /*72260*/  IMAD.WIDE R22, R5, 0x4, R32 ;  /* 0x0000000405167825 */ /* 0x000fc800078e0220 */
[----:B----4-:R-:W-:Y:S01]  /*72270*/  IMAD.WIDE R2, R5, 0x4, R42 ;  /* 0x0000000405027825 */ /* 0x010fe200078e022a */
[----:B---3--:R-:W3:Y:S04]  /*72280*/  LDL.LU.64 R10, [R1+0x3f0] ;  /* 0x0003f000010a7983 */ /* 0x008ee80000300a00 */
[----:B------:R4:W-:Y:S01]  /*72290*/  STL.64 [R1+0x9d0], R22 ;  /* 0x0009d01601007387 */ /* 0x0009e20000100a00 */
[C---:B------:R-:W-:Y:S01]  /*722a0*/  IADD3 R9, R7.reuse, 0x100000, RZ ;  /* 0x0010000007097810 */ /* 0x040fe20007ffe0ff */
[----:B------:R-:W-:Y:S02]  /*722b0*/  VIADD R8, R7, 0x100000 ;  /* 0x0010000007087836 */ /* 0x000fe40000000000 */
[----:B------:R1:W-:Y:S04]  /*722c0*/  STL.64 [R1+0x9c8], R2 ;  /* 0x0009c80201007387 */ /* 0x0003e80000100a00 */
[----:B------:R-:W3:Y:S04]  /*722d0*/  LDL.LU.64 R46, [R1+0x3e8] ;  /* 0x0003e800012e7983 */ /* 0x000ee80000300a00 */
[----:B------:R-:W3:Y:S04]  /*722e0*/  LDL.LU.64 R32, [R1+0x3e0] ;  /* 0x0003e00001207983 */ /* 0x000ee80000300a00 */
[----:B------:R-:W3:Y:S04]  /*722f0*/  LDL.LU.64 R42, [R1+0x3d8] ;  /* 0x0003d800012a7983 */ /* 0x000ee80000300a00 */
[----:B------:R4:W-:Y:S04]  /*72300*/  LDGSTS.E [R18+0x3c00c], desc[UR60][R24.64], !P0 ;  /* 0x3c00c00018127fae */ /* 0x0009e8000c12187c */
[----:B------:R1:W-:Y:S04]  /*72310*/  LDGSTS.E [R9], desc[UR60][R22.64], !P2 ;  /* 0x0000000016097fae */ /* 0x0003e8000d12187c */
[----:B------:R1:W-:Y:S01]  /*72320*/  LDGSTS.E [R8+0x4000], desc[UR60][R2.64], !P2 ;  /* 0x0400000002087fae */ /* 0x0003e2000d12187c */
[----:B--2---:R-:W-:-:S02]  /*72330*/  IADD3 R19, R21, -0x212, RZ ;  /* 0xfffffdee15137810 */ /* 0x004fc40007ffe0ff */
[----:B------:R-:W2:Y:S02]  /*72340*/  LDC R21, c[0x0][0x230] ;  /* 0x00008c00ff157b82 */ /* 0x000ea40000000800 */
[----:B------:R-:W-:Y:S01]  /*72350*/  ISETP.GE.U32.AND P0, PT, R19, 0x7ffffd6f, PT ;  /* 0x7ffffd6f1300780c */ /* 0x000fe20003f06070 */
[----:B------:R-:W-:Y:S02]  /*72360*/  VIADD R19, R7, 0x100000 ;  /* 0x0010000007137836 */ /* 0x000fe40000000000 */
[----:B------:R-:W-:-:S04]  /*72370*/  IMAD.WIDE R26, R5, 0x4, R44 ;  /* 0x00000004051a7825 */ /* 0x000fc800078e022c */
[----:B----4-:R-:W-:-:S04]  /*72380*/  IMAD.WIDE R24, R5, 0x4, R40 ;  /* 0x0000000405187825 */ /* 0x010fc800078e0228 */
[----:B-1----:R-:W-:-:S04]  /*72390*/  IMAD.WIDE R22, R5, 0x4, R242 ;  /* 0x0000000405167825 */ /* 0x002fc800078e02f2 */
[----:B------:R-:W-:Y:S01]  /*723a0*/  IMAD.WIDE R2, R5, 0x4, R240 ;  /* 0x0000000405027825 */ /* 0x000fe200078e02f0 */
[----:B------:R-:W-:Y:S04]  /*723b0*/  STL.64 [R1+0x9c0], R26 ;  /* 0x0009c01a01007387 */ /* 0x000fe80000100a00 */
[----:B------:R1:W-:Y:S04]  /*723c0*/  STL.64 [R1+0x9b8], R24 ;  /* 0x0009b81801007387 */ /* 0x0003e80000100a00 */
[----:B------:R-:W4:Y:S04]  /*723d0*/  LDL.LU.64 R44, [R1+0x3d0] ;  /* 0x0003d000012c7983 */ /* 0x000f280000300a00 */
[----:B------:R2:W-:Y:S04]  /*723e0*/  STL.64 [R1+0x9b0], R22 ;  /* 0x0009b01601007387 */ /* 0x0005e80000100a00 */
[----:B------:R2:W-:Y:S04]  /*723f0*/  STL.64 [R1+0x9a8], R2 ;  /* 0x0009a80201007387 */ /* 0x0005e80000100a00 */
[----:B------:R-:W4:Y:S04]  /*72400*/  LDL.LU.64 R40, [R1+0x3c8] ;  /* 0x0003c80001287983 */ /* 0x000f280000300a00 */
[----:B------:R-:W4:Y:S04]  /*72410*/  LDL.LU.64 R242, [R1+0x3c0] ;  /* 0x0003c00001f27983 */ /* 0x000f280000300a00 */
[----:B------:R-:W4:Y:S01]  /*72420*/  LDL.LU.64 R240, [R1+0x3b8] ;  /* 0x0003b80001f07983 */ /* 0x000f220000300a00 */
[----:B------:R-:W-:-:S03]  /*72430*/  IADD3 R18, R7, 0x100000, RZ ;  /* 0x0010000007127810 */ /* 0x000fc60007ffe0ff */
[----:B------:R1:W-:Y:S04]  /*72440*/  LDGSTS.E [R19+0x8000], desc[UR60][R26.64], !P2 ;  /* 0x080000001a137fae */ /* 0x0003e8000d12187c */
[----:B------:R2:W-:Y:S04]  /*72450*/  LDGSTS.E [R18+0xc000], desc[UR60][R24.64], !P2 ;  /* 0x0c00000018127fae */ /* 0x0005e8000d12187c */
[----:B------:R2:W-:Y:S04]  /*72460*/  LDGSTS.E [R9+0x4], desc[UR60][R22.64], !P0 ;  /* 0x0000400016097fae */ /* 0x0005e8000c12187c */
[----:B------:R2:W-:Y:S01]  /*72470*/  LDGSTS.E [R8+0x4004], desc[UR60][R2.64], !P0 ;  /* 0x0400400002087fae */ /* 0x0005e2000c12187c */
[----:B-1----:R-:W-:-:S02]  /*72480*/  VIADD R19, R20, 0xfffffded ;  /* 0xfffffded14137836 */ /* 0x002fc40000000000 */
[----:B------:R-:W1:Y:S03]  /*72490*/  LDC R20, c[0x0][0x230] ;  /* 0x00008c00ff147b82 */ /* 0x000e660000000800 */
[----:B------:R-:W-:Y:S02]  /*724a0*/  ISETP.GE.U32.AND P2, PT, R19, 0x7ffffd6e, PT ;  /* 0x7ffffd6e1300780c */ /* 0x000fe40003f46070 */
[----:B------:R-:W-:Y:S01]  /*724b0*/  IADD3 R19, R7, 0x100000, RZ ;  /* 0x0010000007137810 */ /* 0x000fe20007ffe0ff */
[----:B---3--:R-:W-:-:S04]  /*724c0*/  IMAD.WIDE R10, R5, 0x4, R10 ;  /* 0x00000004050a7825 */ /* 0x008fc800078e020a */
[----:B--2---:R-:W-:-:S04]  /*724d0*/  IMAD.WIDE R24, R5, 0x4, R46 ;  /* 0x0000000405187825 */ /* 0x004fc800078e022e */
        /* <DEDUP_REMOVED lines=8> */
[----:B--2---:R-:W2:Y:S04]  /*72560*/  LDL.LU.64 R10, [R1+0x3b0] ;  /* 0x0003b000010a7983 */ /* 0x004ea80000300a00 */
[----:B------:R1:W-:Y:S04]  /*72570*/  STL.64 [R1+0x990], R22 ;  /* 0x0009901601007387 */ /* 0x0003e80000100a00 */
[----:B------:R1:W-:Y:S04]  /*72580*/  STL.64 [R1+0x988], R2 ;  /* 0x0009880201007387 */ /* 0x0003e80000100a00 */
[----:B------:R-:W2:Y:S04]  /*72590*/  LDL.LU.64 R46, [R1+0x3a8] ;  /* 0x0003a800012e7983 */ /* 0x000ea80000300a00 */
[----:B------:R-:W2:Y:S04]  /*725a0*/  LDL.LU.64 R32, [R1+0x1a0] ;  /* 0x0001a00001207983 */ /* 0x000ea80000300a00 */
[----:B------:R-:W2:Y:S01]  /*725b0*/  LDL.LU.64 R42, [R1+0x198] ;  /* 0x00019800012a7983 */ /* 0x000ea20000300a00 */
[----:B---3--:R-:W-:-:S02]  /*725c0*/  VIADD R19, R21, 0xfffffdec ;  /* 0xfffffdec15137836 */ /* 0x008fc40000000000 */
[----:B------:R-:W3:Y:S03]  /*725d0*/  LDC R21, c[0x0][0x230] ;  /* 0x00008c00ff157b82 */ /* 0x000ee60000000800 */
[----:B------:R-:W-:Y:S01]  /*725e0*/  ISETP.GE.U32.AND P0, PT, R19, 0x7ffffd6d, PT ;  /* 0x7ffffd6d1300780c */ /* 0x000fe20003f06070 */
[----:B----4-:R-:W-:-:S04]  /*725f0*/  IMAD.WIDE R26, R5, 0x4, R44 ;  /* 0x00000004051a7825 */ /* 0x010fc800078e022c */
[----:B-1----:R-:W-:-:S04]  /*72600*/  IMAD.WIDE R24, R5, 0x4, R40 ;  /* 0x0000000405187825 */ /* 0x002fc800078e0228 */
[----:B------:R-:W-:-:S04]  /*72610*/  IMAD.WIDE R22, R5, 0x4, R242 ;  /* 0x0000000405167825 */ /* 0x000fc800078e02f2 */
[----:B------:R-:W-:Y:S01]  /*72620*/  IMAD.WIDE R2, R5, 0x4, R240 ;  /* 0x0000000405027825 */ /* 0x000fe200078e02f0 */
[----:B------:R-:W-:Y:S04]  /*72630*/  STL.64 [R1+0x980], R26 ;  /* 0x0009801a01007387 */ /* 0x000fe80000100a00 */
[----:B------:R1:W-:Y:S04]  /*72640*/  STL.64 [R1+0x978], R24 ;  /* 0x0009781801007387 */ /* 0x0003e80000100a00 */
[----:B------:R-:W4:Y:S04]  /*72650*/  LDL.LU.64 R44, [R1+0x190] ;  /* 0x00019000012c7983 */ /* 0x000f280000300a00 */
[----:B------:R3:W-:Y:S04]  /*72660*/  STL.64 [R1+0x970], R22 ;  /* 0x0009701601007387 */ /* 0x0007e80000100a00 */
[----:B------:R3:W-:Y:S04]  /*72670*/  STL.64 [R1+0x968], R2 ;  /* 0x0009680201007387 */ /* 0x0007e80000100a00 */
[----:B------:R-:W4:Y:S01]  /*72680*/  LDL.LU.64 R40, [R1+0x188] ;  /* 0x0001880001287983 */ /* 0x000f220000300a00 */
[----:B------:R-:W-:-:S03]  /*72690*/  IADD3 R19, R7, 0x100000, RZ ;  /* 0x0010000007137810 */ /* 0x000fc60007ffe0ff */
[----:B------:R-:W4:Y:S04]  /*726a0*/  LDL.LU.64 R242, [R1+0x180] ;  /* 0x0001800001f27983 */ /* 0x000f280000300a00 */
[----:B------:R-:W4:Y:S04]  /*726b0*/  LDL.LU.64 R240, [R1+0x178] ;  /* 0x0001780001f07983 */ /* 0x000f280000300a00 */
        /* <DEDUP_REMOVED lines=8> */
[----:B--2---:R-:W-:-:S04]  /*72740*/  IMAD.WIDE R10, R5, 0x4, R10 ;  /* 0x00000004050a7825 */ /* 0x004fc800078e020a */
[C---:B---3--:R-:W-:Y:S01]  /*72750*/  IMAD.WIDE R24, R5.reuse, 0x4, R46 ;  /* 0x0000000405187825 */ /* 0x048fe200078e022e */
[----:B------:R2:W-:Y:S04]  /*72760*/  STL.64 [R1+0x960], R10 ;  /* 0x0009600a01007387 */ /* 0x0005e80000100a00 */
[----:B------:R-:W-:Y:S04]  /*72770*/  LDGSTS.E [R19+0x800c], desc[UR60][R10.64], !P0 ;  /* 0x0800c0000a137fae */ /* 0x000fe8000c12187c */
[----:B------:R3:W-:Y:S01]  /*72780*/  STL.64 [R1+0x958], R24 ;  /* 0x0009581801007387 */ /* 0x0007e20000100a00 */
[----:B------:R-:W-:-:S04]  /*72790*/  IMAD.WIDE R22, R5, 0x4, R32 ;  /* 0x0000000405167825 */ /* 0x000fc800078e0220 */
[C---:B------:R-:W-:Y:S01]  /*727a0*/  IMAD.WIDE R2, R5.reuse, 0x4, R42 ;  /* 0x0000000405027825 */ /* 0x040fe200078e022a */
        /* <DEDUP_REMOVED lines=9> */
[----:B----4-:R-:W-:-:S04]  /*72840*/  IMAD.WIDE R26, R5, 0x4, R44 ;  /* 0x00000004051a7825 */ /* 0x010fc800078e022c */
[----:B---3--:R-:W-:-:S04]  /*72850*/  IMAD.WIDE R24, R5, 0x4, R40 ;  /* 0x0000000405187825 */ /* 0x008fc800078e0228 */
[C---:B-1----:R-:W-:Y:S01]  /*72860*/  IMAD.WIDE R22, R5.reuse, 0x4, R242 ;  /* 0x0000000405167825 */ /* 0x042fe200078e02f2 */
[----:B------:R2:W-:Y:S04]  /*72870*/  STL.64 [R1+0x940], R26 ;  /* 0x0009401a01007387 */ /* 0x0005e80000100a00 */
[----:B------:R-:W3:Y:S04]  /*72880*/  LDL.LU.64 R42, [R1+0x150] ;  /* 0x00015000012a7983 */ /* 0x000ee80000300a00 */
[----:B------:R1:W-:Y:S01]  /*72890*/  STL.64 [R1+0x938], R24 ;  /* 0x0009381801007387 */ /* 0x0003e20000100a00 */
[----:B------:R-:W-:-:S03]  /*728a0*/  IMAD.WIDE R2, R5, 0x4, R240 ;  /* 0x0000000405027825 */ /* 0x000fc600078e02f0 */
[----:B------:R4:W-:Y:S01]  /*728b0*/  STL.64 [R1+0x930], R22 ;  /* 0x0009301601007387 */ /* 0x0009e20000100a00 */
[----:B------:R-:W-:-:S03]  /*728c0*/  VIADD R19, R21, 0xfffffdce ;  /* 0xfffffdce15137836 */ /* 0x000fc60000000000 */
[----:B------:R-:W3:Y:S01]  /*728d0*/  LDL.LU.64 R44, [R1+0x148] ;  /* 0x00014800012c7983 */ /* 0x000ee20000300a00 */
[----:B------:R-:W4:Y:S03]  /*728e0*/  LDC R21, c[0x0][0x230] ;  /* 0x00008c00ff157b82 */ /* 0x000f260000000800 */
[----:B------:R4:W-:Y:S04]  /*728f0*/  STL.64 [R1+0x928], R2 ;  /* 0x0009280201007387 */ /* 0x0009e80000100a00 */
[----:B------:R-:W3:Y:S01]  /*72900*/  LDL.LU.64 R40, [R1+0x140] ;  /* 0x0001400001287983 */ /* 0x000ee20000300a00 */
[----:B------:R-:W-:Y:S02]  /*72910*/  ISETP.GE.U32.AND P0, PT, R19, 0x7ffffd4f, PT ;  /* 0x7ffffd4f1300780c */ /* 0x000fe40003f06070 */
[----:B------:R-:W-:Y:S01]  /*72920*/  IADD3 R19, R7, 0x100000, RZ ;  /* 0x0010000007137810 */ /* 0x000fe20007ffe0ff */
[----:B------:R-:W3:Y:S04]  /*72930*/  LDL.LU.64 R242, [R1+0x138] ;  /* 0x0001380001f27983 */ /* 0x000ee80000300a00 */
[----:B------:R-:W3:Y:S04]  /*72940*/  LDL.LU.64 R240, [R1+0x130] ;  /* 0x0001300001f07983 */ /* 0x000ee80000300a00 */
[----:B------:R2:W-:Y:S04]  /*72950*/  LDGSTS.E [R19+0x18000], desc[UR60][R26.64], !P2 ;  /* 0x180000001a137fae */ /* 0x0005e8000d12187c */
[----:B------:R1:W-:Y:S04]  /*72960*/  LDGSTS.E [R18+0x1c000], desc[UR60][R24.64], !P2 ;  /* 0x1c00000018127fae */ /* 0x0003e8000d12187c */
[----:B------:R4:W-:Y:S04]  /*72970*/  LDGSTS.E [R9+0x10004], desc[UR60][R22.64], !P0 ;  /* 0x1000400016097fae */ /* 0x0009e8000c12187c */
[----:B------:R4:W-:Y:S01]  /*72980*/  LDGSTS.E [R8+0x14004], desc[UR60][R2.64], !P0 ;  /* 0x1400400002087fae */ /* 0x0009e2000c12187c */
[----:B--2---:R-:W-:-:S03]  /*72990*/  IMAD.WIDE R26, R5, 0x4, R10 ;  /* 0x00000004051a7825 */ /* 0x004fc600078e020a */
[----:B------:R-:W2:Y:S01]  /*729a0*/  LDL.LU.64 R10, [R1+0x128] ;  /* 0x00012800010a7983 */ /* 0x000ea20000300a00 */
[----:B------:R-:W-:Y:S02]  /*729b0*/  VIADD R19, R20, 0xfffffdcd ;  /* 0xfffffdcd14137836 */ /* 0x000fe40000000000 */
[----:B------:R-:W3:Y:S03]  /*729c0*/  LDC R20, c[0x0][0x230] ;  /* 0x00008c00ff147b82 */ /* 0x000ee60000000800 */
[----:B------:R-:W-:Y:S02]  /*729d0*/  ISETP.GE.U32.AND P2, PT, R19, 0x7ffffd4e, PT ;  /* 0x7ffffd4e1300780c */ /* 0x000fe40003f46070 */
[----:B------:R-:W-:Y:S01]  /*729e0*/  IADD3 R19, R7, 0x100000, RZ ;  /* 0x0010000007137810 */ /* 0x000fe20007ffe0ff */
[----:B-1----:R-:W-:-:S04]  /*729f0*/  IMAD.WIDE R24, R5, 0x4, R36 ;  /* 0x0000000405187825 */ /* 0x002fc800078e0224 */
[----:B------:R1:W-:Y:S01]  /*72a00*/  LDGSTS.E [R19+0x18004], desc[UR60][R26.64], !P0 ;  /* 0x180040001a137fae */ /* 0x0003e2000c12187c */
[----:B----4-:R-:W-:-:S03]  /*72a10*/  IMAD.WIDE R22, R5, 0x4, R46 ;  /* 0x0000000405167825 */ /* 0x010fc600078e022e */
[----:B------:R4:W-:Y:S04]  /*72a20*/  LDGSTS.E [R18+0x1c004], desc[UR60][R24.64], !P0 ;  /* 0x1c00400018127fae */ /* 0x0009e8000c12187c */
[----:B------:R3:W-:Y:S01]  /*72a30*/  STL.64 [R1+0x920], R26 ;  /* 0x0009201a01007387 */ /* 0x0007e20000100a00 */
[----:B------:R-:W-:-:S04]  /*72a40*/  IMAD.WIDE R2, R5, 0x4, R32 ;  /* 0x0000000405027825 */ /* 0x000fc800078e0220 */
[----:B-1----:R-:W-:Y:S01]  /*72a50*/  VIADD R19, R21, 0xfffffdcc ;  /* 0xfffffdcc15137836 */ /* 0x002fe20000000000 */
[----:B------:R-:W-:Y:S01]  /*72a60*/  LDGSTS.E [R9+0x10008], desc[UR60][R22.64], !P2 ;  /* 0x1000800016097fae */ /* 0x000fe2000d12187c */
[----:B------:R-:W1:Y:S01]  /*72a70*/  LDC R21, c[0x0][0x230] ;  /* 0x00008c00ff157b82 */ /* 0x000e620000000800 */
[----:B---3--:R-:W-:Y:S02]  /*72a80*/  IMAD.WIDE R26, R5, 0x4, R42 ;  /* 0x00000004051a7825 */ /* 0x008fe400078e022a */
[----:B------:R4:W-:Y:S01]  /*72a90*/  STL.64 [R1+0x918], R24 ;  /* 0x0009181801007387 */ /* 0x0009e20000100a00 */
[----:B------:R-:W-:Y:S02]  /*72aa0*/  ISETP.GE.U32.AND P0, PT, R19, 0x7ffffd4d, PT ;  /* 0x7ffffd4d1300780c */ /* 0x000fe40003f06070 */
[----:B------:R-:W-:Y:S01]  /*72ab0*/  IADD3 R19, R7, 0x100000, RZ ;  /* 0x0010000007137810 */ /* 0x000fe20007ffe0ff */
[----:B------:R-:W-:Y:S04]  /*72ac0*/  LDGSTS.E [R8+0x14008], desc[UR60][R2.64], !P2 ;  /* 0x1400800002087fae */ /* 0x000fe8000d12187c */
[----:B------:R3:W-:Y:S04]  /*72ad0*/  STL.64 [R1+0x910], R22 ;  /* 0x0009101601007387 */ /* 0x0007e80000100a00 */
[----:B------:R3:W-:Y:S04]  /*72ae0*/  LDGSTS.E [R19+0x18008], desc[UR60][R26.64], !P2 ;  /* 0x180080001a137fae */ /* 0x0007e8000d12187c */
[----:B------:R3:W-:Y:S04]  /*72af0*/  STL.64 [R1+0x908], R2 ;  /* 0x0009080201007387 */ /* 0x0007e80000100a00 */
[----:B------:R-:W-:Y:S01]  /*72b00*/  STL.64 [R1+0x900], R26 ;  /* 0x0009001a01007387 */ /* 0x000fe20000100a00 */
[----:B----4-:R-:W-:-:S04]  /*72b10*/  IMAD.WIDE R24, R5, 0x4, R44 ;  /* 0x0000000405187825 */ /* 0x010fc800078e022c */
[----:B---3--:R-:W-:Y:S02]  /*72b20*/  VIADD R19, R20, 0xfffffdaf ;  /* 0xfffffdaf14137836 */ /* 0x008fe40000000000 */
[C---:B------:R-:W-:Y:S01]  /*72b30*/  IMAD.WIDE R22, R5.reuse, 0x4, R40 ;  /* 0x0000000405167825 */ /* 0x040fe200078e0228 */
[----:B------:R-:W3:Y:S01]  /*72b40*/  LDC R20, c[0x0][0x230] ;  /* 0x00008c00ff147b82 */ /* 0x000ee20000000800 */
[----:B------:R4:W-:Y:S02]  /*72b50*/  LDGSTS.E [R18+0x1c008], desc[UR60][R24.64], !P2 ;  /* 0x1c00800018127fae */ /* 0x0009e4000d12187c */
[----:B------:R-:W-:Y:S02]  /*72b60*/  IMAD.WIDE R2, R5, 0x4, R242 ;  /* 0x0000000405027825 */ /* 0x000fe400078e02f2 */
[----:B------:R4:W-:Y:S01]  /*72b70*/  STL.64 [R1+0x8f8], R24 ;  /* 0x0008f81801007387 */ /* 0x0009e20000100a00 */
[----:B------:R-:W-:Y:S02]  /*72b80*/  ISETP.GE.U32.AND P2, PT, R19, 0x7ffffd30, PT ;  /* 0x7ffffd301300780c */ /* 0x000fe40003f46070 */
[----:B------:R-:W-:Y:S01]  /*72b90*/  IADD3 R19, R7, 0x100000, RZ ;  /* 0x0010000007137810 */ /* 0x000fe20007ffe0ff */
[----:B------:R-:W-:Y:S04]  /*72ba0*/  LDGSTS.E [R9+0x1000c], desc[UR60][R22.64], !P0 ;  /* 0x1000c00016097fae */ /* 0x000fe8000c12187c */
[----:B------:R-:W-:Y:S04]  /*72bb0*/  LDGSTS.E [R8+0x1400c], desc[UR60][R2.64], !P0 ;  /* 0x1400c00002087fae */ /* 0x000fe8000c12187c */
[----:B------:R-:W-:Y:S01]  /*72bc0*/  STL.64 [R1+0x8f0], R22 ;  /* 0x0008f01601007387 */ /* 0x000fe20000100a00 */
[----:B----4-:R-:W-:-:S05]  /*72bd0*/  IMAD.WIDE R24, R5, 0x4, R240 ;  /* 0x0000000405187825 */ /* 0x010fca00078e02f0 */
[----:B------:R1:W-:Y:S04]  /*72be0*/  LDGSTS.E [R19+0x1800c], desc[UR60][R24.64], !P0 ;  /* 0x1800c00018137fae */ /* 0x0003e8000c12187c */
[----:B------:R4:W-:Y:S04]  /*72bf0*/  STL.64 [R1+0x8e8], R2 ;  /* 0x0008e80201007387 */ /* 0x0009e80000100a00 */
[----:B------:R4:W-:Y:S01]  /*72c00*/  STL.64 [R1+0x8e0], R24 ;  /* 0x0008e01801007387 */ /* 0x0009e20000100a00 */
[----:B-1----:R-:W-:Y:S02]  /*72c10*/  VIADD R19, R21, 0xfffffdae ;  /* 0xfffffdae15137836 */ /* 0x002fe40000000000 */
[----:B------:R-:W1:Y:S01]  /*72c20*/  LDC R21, c[0x0][0x230] ;  /* 0x00008c00ff157b82 */ /* 0x000e620000000800 */
[----:B----4-:R-:W-:-:S04]  /*72c30*/  IMAD.WIDE R2, R5, 0x4, R94 ;  /* 0x0000000405027825 */ /* 0x010fc800078e025e */
[----:B------:R-:W-:-:S04]  /*72c40*/  IMAD.WIDE R24, R5, 0x4, R96 ;  /* 0x0000000405187825 */ /* 0x000fc800078e0260 */
[----:B--2---:R-:W-:-:S04]  /*72c50*/  IMAD.WIDE R22, R5, 0x4, R10 ;  /* 0x0000000405167825 */ /* 0x004fc800078e020a */
[----:B------:R-:W-:Y:S01]  /*72c60*/  IMAD.WIDE R10, R5, 0x4, R92 ;  /* 0x00000004050a7825 */ /* 0x000fe200078e025c */
[----:B------:R2:W-:Y:S01]  /*72c70*/  LDGSTS.E [R18+0x1c00c], desc[UR60][R22.64], !P0 ;  /* 0x1c00c00016127fae */ /* 0x0005e2000c12187c */
[----:B------:R-:W-:Y:S02]  /*72c80*/  ISETP.GE.U32.AND P0, PT, R19, 0x7ffffd2f, PT ;  /* 0x7ffffd2f1300780c */ /* 0x000fe40003f06070 */
[----:B------:R-:W-:Y:S01]  /*72c90*/  IADD3 R19, R7, 0x100000, RZ ;  /* 0x0010000007137810 */ /* 0x000fe20007ffe0ff */
[----:B------:R-:W-:Y:S04]  /*72ca0*/  LDGSTS.E [R9+0x20000], desc[UR60][R10.64], !P2 ;  /* 0x200000000a097fae */ /* 0x000fe8000d12187c */
[----:B------:R2:W-:Y:S04]  /*72cb0*/  STL.64 [R1+0x8d8], R22 ;  /* 0x0008d81601007387 */ /* 0x0005e80000100a00 */
[----:B------:R-:W-:Y:S04]  /*72cc0*/  LDGSTS.E [R8+0x24000], desc[UR60][R2.64], !P2 ;  /* 0x2400000002087fae */ /* 0x000fe8000d12187c */
[----:B------:R3:W-:Y:S04]  /*72cd0*/  LDGSTS.E [R19+0x28000], desc[UR60][R24.64], !P2 ;  /* 0x2800000018137fae */ /* 0x0007e8000d12187c */
[----:B------:R4:W-:Y:S04]  /*72ce0*/  STL.64 [R1+0x8d0], R10 ;  /* 0x0008d00a01007387 */ /* 0x0009e80000100a00 */
[----:B------:R1:W-:Y:S04]  /*72cf0*/  STL.64 [R1+0x8c8], R2 ;  /* 0x0008c80201007387 */ /* 0x0003e80000100a00 */
[----:B------:R1:W-:Y:S01]  /*72d00*/  STL.64 [R1+0x8c0], R24 ;  /* 0x0008c01801007387 */ /* 0x0003e20000100a00 */
[----:B--2---:R-:W-:-:S04]  /*72d10*/  IMAD.WIDE R22, R5, 0x4, R98 ;  /* 0x0000000405167825 */ /* 0x004fc800078e0262 */
[----:B---3--:R-:W-:Y:S02]  /*72d20*/  VIADD R19, R20, 0xfffffdad ;  /* 0xfffffdad14137836 */ /* 0x008fe40000000000 */
[----:B------:R-:W2:Y:S01]  /*72d30*/  LDC R20, c[0x0][0x230] ;  /* 0x00008c00ff147b82 */ /* 0x000ea20000000800 */
[C---:B----4-:R-:W-:Y:S01]  /*72d40*/  IMAD.WIDE R10, R5.reuse, 0x4, R100 ;  /* 0x00000004050a7825 */ /* 0x050fe200078e0264 */
[----:B------:R3:W-:Y:S03]  /*72d50*/  LDGSTS.E [R18+0x2c000], desc[UR60][R22.64], !P2 ;  /* 0x2c00000016127fae */ /* 0x0007e6000d12187c */
[----:B-1----:R-:W-:Y:S01]  /*72d60*/  IMAD.WIDE R2, R5, 0x4, R102 ;  /* 0x0000000405027825 */ /* 0x002fe200078e0266 */
[----:B------:R-:W-:Y:S02]  /*72d70*/  ISETP.GE.U32.AND P2, PT, R19, 0x7ffffd2e, PT ;  /* 0x7ffffd2e1300780c */ /* 0x000fe40003f46070 */
[----:B------:R-:W-:Y:S01]  /*72d80*/  IADD3 R19, R7, 0x100000, RZ ;  /* 0x0010000007137810 */ /* 0x000fe20007ffe0ff */
[C---:B------:R-:W-:Y:S01]  /*72d90*/  IMAD.WIDE R24, R5.reuse, 0x4, R104 ;  /* 0x0000000405187825 */ /* 0x040fe200078e0268 */
[----:B------:R-:W-:Y:S04]  /*72da0*/  LDGSTS.E [R9+0x20004], desc[UR60][R10.64], !P0 ;  /* 0x200040000a097fae */ /* 0x000fe8000c12187c */
[----:B------:R-:W-:Y:S04]  /*72db0*/  LDGSTS.E [R8+0x24004], desc[UR60][R2.64], !P0 ;  /* 0x2400400002087fae */ /* 0x000fe8000c12187c */
[----:B------:R3:W-:Y:S04]  /*72dc0*/  STL.64 [R1+0x8b8], R22 ;  /* 0x0008b81601007387 */ /* 0x0007e80000100a00 */
[----:B------:R1:W-:Y:S04]  /*72dd0*/  LDGSTS.E [R19+0x28004], desc[UR60][R24.64], !P0 ;  /* 0x2800400018137fae */ /* 0x0003e8000c12187c */
[----:B------:R4:W-:Y:S04]  /*72de0*/  STL.64 [R1+0x8b0], R10 ;  /* 0x0008b00a01007387 */ /* 0x0009e80000100a00 */
[----:B------:R4:W-:Y:S04]  /*72df0*/  STL.64 [R1+0x8a8], R2 ;  /* 0x0008a80201007387 */ /* 0x0009e80000100a00 */
[----:B------:R2:W-:Y:S01]  /*72e00*/  STL.64 [R1+0x8a0], R24 ;  /* 0x0008a01801007387 */ /* 0x0005e20000100a00 */
[----:B---3--:R-:W-:-:S04]  /*72e10*/  IMAD.WIDE R22, R5, 0x4, R106 ;  /* 0x0000000405167825 */ /* 0x008fc800078e026a */
[----:B-1----:R-:W-:Y:S02]  /*72e20*/  VIADD R19, R21, 0xfffffdac ;  /* 0xfffffdac15137836 */ /* 0x002fe40000000000 */
[----:B------:R-:W1:Y:S01]  /*72e30*/  LDC R21, c[0x0][0x230] ;  /* 0x00008c00ff157b82 */ /* 0x000e620000000800 */
[C---:B----4-:R-:W-:Y:S01]  /*72e40*/  IMAD.WIDE R10, R5.reuse, 0x4, R108 ;  /* 0x00000004050a7825 */ /* 0x050fe200078e026c */
[----:B------:R3:W-:Y:S03]  /*72e50*/  LDGSTS.E [R18+0x2c004], desc[UR60][R22.64], !P0 ;  /* 0x2c00400016127fae */ /* 0x0007e6000c12187c */
[----:B------:R-:W-:Y:S01]  /*72e60*/  IMAD.WIDE R2, R5, 0x4, R110 ;  /* 0x0000000405027825 */ /* 0x000fe200078e026e */
[----:B------:R-:W-:Y:S02]  /*72e70*/  ISETP.GE.U32.AND P0, PT, R19, 0x7ffffd2d, PT ;  /* 0x7ffffd2d1300780c */ /* 0x000fe40003f06070 */
[----:B------:R-:W-:Y:S01]  /*72e80*/  IADD3 R19, R7, 0x100000, RZ ;  /* 0x0010000007137810 */ /* 0x000fe20007ffe0ff */
[C---:B--2---:R-:W-:Y:S01]  /*72e90*/  IMAD.WIDE R24, R5.reuse, 0x4, R112 ;  /* 0x0000000405187825 */ /* 0x044fe200078e0270 */
[----:B------:R-:W-:Y:S04]  /*72ea0*/  LDGSTS.E [R9+0x20008], desc[UR60][R10.64], !P2 ;  /* 0x200080000a097fae */ /* 0x000fe8000d12187c */
[----:B------:R3:W-:Y:S04]  /*72eb0*/  STL.64 [R1+0x898], R22 ;  /* 0x0008981601007387 */ /* 0x0007e80000100a00 */
[----:B------:R-:W-:Y:S04]  /*72ec0*/  LDGSTS.E [R8+0x24008], desc[UR60][R2.64], !P2 ;  /* 0x2400800002087fae */ /* 0x000fe8000d12187c */
[----:B------:R2:W-:Y:S04]  /*72ed0*/  LDGSTS.E [R19+0x28008], desc[UR60][R24.64], !P2 ;  /* 0x2800800018137fae */ /* 0x0005e8000d12187c */
[----:B------:R4:W-:Y:S04]  /*72ee0*/  STL.64 [R1+0x890], R10 ;  /* 0x0008900a01007387 */ /* 0x0009e80000100a00 */
[----:B------:R4:W-:Y:S04]  /*72ef0*/  STL.64 [R1+0x888], R2 ;  /* 0x0008880201007387 */ /* 0x0009e80000100a00 */
[----:B------:R1:W-:Y:S01]  /*72f00*/  STL.64 [R1+0x880], R24 ;  /* 0x0008801801007387 */ /* 0x0003e20000100a00 */
[----:B---3--:R-:W-:-:S04]  /*72f10*/  IMAD.WIDE R22, R5, 0x4, R114 ;  /* 0x0000000405167825 */ /* 0x008fc800078e0272 */
[----:B--2---:R-:W-:Y:S02]  /*72f20*/  VIADD R19, R20, 0xfffffd8f ;  /* 0xfffffd8f14137836 */ /* 0x004fe40000000000 */
[----:B----4-:R-:W-:-:S04]  /*72f30*/  IMAD.WIDE R10, R5, 0x4, R116 ;  /* 0x00000004050a7825 */ /* 0x010fc800078e0274 */
[----:B------:R-:W-:Y:S01]  /*72f40*/  IMAD.WIDE R2, R5, 0x4, R118 ;  /* 0x0000000405027825 */ /* 0x000fe200078e0276 */
[----:B------:R2:W-:Y:S01]  /*72f50*/  LDGSTS.E [R18+0x2c008], desc[UR60][R22.64], !P2 ;  /* 0x2c00800016127fae */ /* 0x0005e2000d12187c */
[----:B------:R-:W-:Y:S02]  /*72f60*/  ISETP.GE.U32.AND P2, PT, R19, 0x7ffffd10, PT ;  /* 0x7ffffd101300780c */ /* 0x000fe40003f46070 */
[----:B------:R-:W-:Y:S01]  /*72f70*/  IADD3 R19, R7, 0x100000, RZ ;  /* 0x0010000007137810 */ /* 0x000fe20007ffe0ff */
[C---:B-1----:R-:W-:Y:S01]  /*72f80*/  IMAD.WIDE R24, R5.reuse, 0x4, R120 ;  /* 0x0000000405187825 */ /* 0x042fe200078e0278 */
[----:B------:R-:W-:Y:S04]  /*72f90*/  LDGSTS.E [R9+0x2000c], desc[UR60][R10.64], !P0 ;  /* 0x2000c0000a097fae */ /* 0x000fe8000c12187c */
[----:B------:R2:W-:Y:S04]  /*72fa0*/  STL.64 [R1+0x878], R22 ;  /* 0x0008781601007387 */ /* 0x0005e80000100a00 */
[----:B------:R-:W-:Y:S04]  /*72fb0*/  LDGSTS.E [R8+0x2400c], desc[UR60][R2.64], !P0 ;  /* 0x2400c00002087fae */ /* 0x000fe8000c12187c */
[----:B------:R1:W-:Y:S04]  /*72fc0*/  LDGSTS.E [R19+0x2800c], desc[UR60][R24.64], !P0 ;  /* 0x2800c00018137fae */ /* 0x0003e8000c12187c */
[----:B------:R3:W-:Y:S04]  /*72fd0*/  STL.64 [R1+0x870], R10 ;  /* 0x0008700a01007387 */ /* 0x0007e80000100a00 */
[----:B------:R4:W-:Y:S01]  /*72fe0*/  STL.64 [R1+0x868], R2 ;  /* 0x0008680201007387 */ /* 0x0009e20000100a00 */
[----:B------:R-:W4:Y:S01]  /*72ff0*/  LDC R20, c[0x0][0x230] ;  /* 0x00008c00ff147b82 */ /* 0x000f220000000800 */
[----:B--2---:R-:W-:-:S04]  /*73000*/  IMAD.WIDE R22, R5, 0x4, R122 ;  /* 0x0000000405167825 */ /* 0x004fc800078e027a */
[----:B-1----:R-:W-:Y:S02]  /*73010*/  VIADD R19, R21, 0xfffffd8e ;  /* 0xfffffd8e15137836 */ /* 0x002fe40000000000 */
[----:B---3--:R-:W-:-:S04]  /*73020*/  IMAD.WIDE R10, R5, 0x4, R124 ;  /* 0x00000004050a7825 */ /* 0x008fc800078e027c */
[----:B----4-:R-:W-:Y:S01]  /*73030*/  IMAD.WIDE R2, R5, 0x4, R126 ;  /* 0x0000000405027825 */ /* 0x010fe200078e027e */
[----:B------:R1:W-:Y:S01]  /*73040*/  LDGSTS.E [R18+0x2c00c], desc[UR60][R22.64], !P0 ;  /* 0x2c00c00016127fae */ /* 0x0003e2000c12187c */
[----:B------:R-:W-:-:S03]  /*73050*/  ISETP.GE.U32.AND P0, PT, R19, 0x7ffffd0f, PT ;  /* 0x7ffffd0f1300780c */ /* 0x000fc60003f06070 */
[----:B------:R2:W-:Y:S04]  /*73060*/  STL.64 [R1+0x860], R24 ;  /* 0x0008601801007387 */ /* 0x0005e80000100a00 */
[----:B------:R1:W-:Y:S01]  /*73070*/  STL.64 [R1+0x850], R22 ;  /* 0x0008501601007387 */ /* 0x0003e20000100a00 */
[----:B------:R-:W-:-:S03]  /*73080*/  IADD3 R19, R7, 0x100000, RZ ;  /* 0x0010000007137810 */ /* 0x000fc60007ffe0ff */
[----:B------:R3:W-:Y:S04]  /*73090*/  STL.64 [R1+0x848], R10 ;  /* 0x0008480a01007387 */ /* 0x0007e80000100a00 */
[----:B------:R3:W-:Y:S04]  /*730a0*/  LDGSTS.E [R9+0x30000], desc[UR60][R10.64], !P2 ;  /* 0x300000000a097fae */ /* 0x0007e8000d12187c */
[----:B------:R4:W-:Y:S04]  /*730b0*/  STL.64 [R1+0x840], R2 ;  /* 0x0008400201007387 */ /* 0x0009e80000100a00 */
[----:B------:R4:W-:Y:S01]  /*730c0*/  LDGSTS.E [R8+0x34000], desc[UR60][R2.64], !P2 ;  /* 0x3400000002087fae */ /* 0x0009e2000d12187c */
[----:B------:R-:W4:Y:S01]  /*730d0*/  LDC R21, c[0x0][0x230] ;  /* 0x00008c00ff157b82 */ /* 0x000f220000000800 */
[----:B--2---:R-:W-:-:S04]  /*730e0*/  IMAD.WIDE R24, R5, 0x4, R128 ;  /* 0x0000000405187825 */ /* 0x004fc800078e0280 */
[----:B-1----:R-:W-:-:S04]  /*730f0*/  IMAD.WIDE R22, R5, 0x4, R130 ;  /* 0x0000000405167825 */ /* 0x002fc800078e0282 */
[----:B---3--:R-:W-:-:S04]  /*73100*/  IMAD.WIDE R10, R5, 0x4, R132 ;  /* 0x00000004050a7825 */ /* 0x008fc800078e0284 */
[C---:B----4-:R-:W-:Y:S01]  /*73110*/  IMAD.WIDE R2, R5.reuse, 0x4, R134 ;  /* 0x0000000405027825 */ /* 0x050fe200078e0286 */
[----:B------:R1:W-:Y:S04]  /*73120*/  STL.64 [R1+0x838], R24 ;  /* 0x0008381801007387 */ /* 0x0003e80000100a00 */
[----:B------:R1:W-:Y:S04]  /*73130*/  LDGSTS.E [R19+0x38000], desc[UR60][R24.64], !P2 ;  /* 0x3800000018137fae */ /* 0x0003e8000d12187c */
        /* <DEDUP_REMOVED lines=8> */
[----:B---3--:R-:W-:-:S04]  /*731c0*/  IMAD.WIDE R10, R5, 0x4, R140 ;  /* 0x00000004050a7825 */ /* 0x008fc800078e028c */
[----:B----4-:R-:W-:Y:S01]  /*731d0*/  IMAD.WIDE R2, R5, 0x4, R142 ;  /* 0x0000000405027825 */ /* 0x010fe200078e028e */
[----:B------:R1:W-:Y:S04]  /*731e0*/  STL.64 [R1+0x818], R24 ;  /* 0x0008181801007387 */ /* 0x0003e80000100a00 */
[----:B------:R2:W-:Y:S04]  /*731f0*/  STL.64 [R1+0x810], R22 ;  /* 0x0008101601007387 */ /* 0x0005e80000100a00 */
[----:B------:R3:W-:Y:S04]  /*73200*/  STL.64 [R1+0x808], R10 ;  /* 0x0008080a01007387 */ /* 0x0007e80000100a00 */
[----:B------:R4:W-:Y:S04]  /*73210*/  STL.64 [R1+0x800], R2 ;  /* 0x0008000201007387 */ /* 0x0009e80000100a00 */
[----:B------:R-:W4:Y:S04]  /*73220*/  LDL.LU.64 R32, [R1+0x3a0] ;  /* 0x0003a00001207983 */ /* 0x000f280000300a00 */
[----:B------:R-:W4:Y:S01]  /*73230*/  LDL.LU.64 R42, [R1+0x398] ;  /* 0x00039800012a7983 */ /* 0x000f220000300a00 */
[----:B------:R-:W-:-:S02]  /*73240*/  VIADD R19, R20, 0xfffffd8d ;  /* 0xfffffd8d14137836 */ /* 0x000fc40000000000 */
[----:B------:R-:W4:Y:S03]  /*73250*/  LDC R20, c[0x0][0x230] ;  /* 0x00008c00ff147b82 */ /* 0x000f260000000800 */
[----:B------:R-:W-:Y:S02]  /*73260*/  ISETP.GE.U32.AND P2, PT, R19, 0x7ffffd0e, PT ;  /* 0x7ffffd0e1300780c */ /* 0x000fe40003f46070 */
[----:B------:R-:W-:-:S05]  /*73270*/  IADD3 R19, R7, 0x100000, RZ ;  /* 0x0010000007137810 */ /* 0x000fca0007ffe0ff */
[----:B------:R1:W-:Y:S04]  /*73280*/  LDGSTS.E [R19+0x38004], desc[UR60][R24.64], !P0 ;  /* 0x3800400018137fae */ /* 0x0003e8000c12187c */
[----:B------:R2:W-:Y:S04]  /*73290*/  LDGSTS.E [R18+0x3c004], desc[UR60][R22.64], !P0 ;  /* 0x3c00400016127fae */ /* 0x0005e8000c12187c */
[----:B------:R3:W-:Y:S04]  /*732a0*/  LDGSTS.E [R9+0x30008], desc[UR60][R10.64], !P2 ;  /* 0x300080000a097fae */ /* 0x0007e8000d12187c */
[----:B------:R4:W-:Y:S01]  /*732b0*/  LDGSTS.E [R8+0x34008], desc[UR60][R2.64], !P2 ;  /* 0x3400800002087fae */ /* 0x0009e2000d12187c */
[----:B-1----:R-:W-:-:S04]  /*732c0*/  IMAD.WIDE R24, R5, 0x4, R144 ;  /* 0x0000000405187825 */ /* 0x002fc800078e0290 */
[----:B--2---:R-:W-:-:S04]  /*732d0*/  IMAD.WIDE R22, R5, 0x4, R146 ;  /* 0x0000000405167825 */ /* 0x004fc800078e0292 */
[----:B------:R-:W-:Y:S02]  /*732e0*/  VIADD R19, R21, 0xfffffd8c ;  /* 0xfffffd8c15137836 */ /* 0x000fe40000000000 */
[----:B------:R-:W1:Y:S01]  /*732f0*/  LDC R21, c[0x0][0x230] ;  /* 0x00008c00ff157b82 */ /* 0x000e620000000800 */
[----:B---3--:R-:W-:-:S04]  /*73300*/  IMAD.WIDE R10, R5, 0x4, R148 ;  /* 0x00000004050a7825 */ /* 0x008fc800078e0294 */
[----:B----4-:R-:W-:Y:S01]  /*73310*/  IMAD.WIDE R2, R5, 0x4, R150 ;  /* 0x0000000405027825 */ /* 0x010fe200078e0296 */
[----:B------:R2:W-:Y:S04]  /*73320*/  STL.64 [R1+0x7f8], R24 ;  /* 0x0007f81801007387 */ /* 0x0005e80000100a00 */
[----:B------:R-:W-:Y:S04]  /*73330*/  STL.64 [R1+0x7f0], R22 ;  /* 0x0007f01601007387 */ /* 0x000fe80000100a00 */
[----:B------:R3:W-:Y:S01]  /*73340*/  STL.64 [R1+0x7e8], R10 ;  /* 0x0007e80a01007387 */ /* 0x0007e20000100a00 */
[----:B------:R-:W-:-:S03]  /*73350*/  ISETP.GE.U32.AND P0, PT, R19, 0x7ffffd0d, PT ;  /* 0x7ffffd0d1300780c */ /* 0x000fc60003f06070 */
[----:B------:R4:W-:Y:S04]  /*73360*/  STL.64 [R1+0x7e0], R2 ;  /* 0x0007e00201007387 */ /* 0x0009e80000100a00 */
[----:B------:R-:W4:Y:S04]  /*73370*/  LDL.LU.64 R44, [R1+0x390] ;  /* 0x00039000012c7983 */ /* 0x000f280000300a00 */
[----:B------:R-:W4:Y:S01]  /*73380*/  LDL.LU.64 R40, [R1+0x388] ;  /* 0x0003880001287983 */ /* 0x000f220000300a00 */
[----:B------:R-:W-:-:S03]  /*73390*/  IADD3 R19, R7, 0x100000, RZ ;  /* 0x0010000007137810 */ /* 0x000fc60007ffe0ff */
[----:B------:R-:W4:Y:S04]  /*733a0*/  LDL.LU.64 R242, [R1+0x380] ;  /* 0x0003800001f27983 */ /* 0x000f280000300a00 */
[----:B------:R-:W4:Y:S04]  /*733b0*/  LDL.LU.64 R240, [R1+0x378] ;  /* 0x0003780001f07983 */ /* 0x000f280000300a00 */
[----:B------:R2:W-:Y:S04]  /*733c0*/  LDGSTS.E [R19+0x38008], desc[UR60][R24.64], !P2 ;  /* 0x3800800018137fae */ /* 0x0005e8000d12187c */
[----:B------:R-:W-:Y:S04]  /*733d0*/  LDGSTS.E [R18+0x3c008], desc[UR60][R22.64], !P2 ;  /* 0x3c00800016127fae */ /* 0x000fe8000d12187c */
[----:B------:R3:W-:Y:S04]  /*733e0*/  LDGSTS.E [R9+0x3000c], desc[UR60][R10.64], !P0 ;  /* 0x3000c0000a097fae */ /* 0x0007e8000c12187c */
[----:B------:R4:W-:Y:S01]  /*733f0*/  LDGSTS.E [R8+0x3400c], desc[UR60][R2.64], !P0 ;  /* 0x3400c00002087fae */ /* 0x0009e2000c12187c */
[----:B--2---:R-:W-:-:S02]  /*73400*/  VIADD R19, R20, 0xfffffdeb ;  /* 0xfffffdeb14137836 */ /* 0x004fc40000000000 */
[----:B------:R-:W-:-:S04]  /*73410*/  IMAD.WIDE R24, R5, 0x4, R154 ;  /* 0x0000000405187825 */ /* 0x000fc800078e029a */
[----:B---3--:R-:W-:Y:S01]  /*73420*/  IMAD.WIDE R10, R5, 0x4, R152 ;  /* 0x00000004050a7825 */ /* 0x008fe200078e0298 */
[----:B------:R-:W-:Y:S01]  /*73430*/  STL [R1+0x4b48], R7 ;  /* 0x004b480701007387 */ /* 0x000fe20000100800 */
[----:B------:R-:W2:Y:S01]  /*73440*/  LDC R20, c[0x0][0x230] ;  /* 0x00008c00ff147b82 */ /* 0x000ea20000000800 */
[----:B------:R-:W-:Y:S02]  /*73450*/  ISETP.GE.U32.AND P2, PT, R19, 0x7ffffd6c, PT ;  /* 0x7ffffd6c1300780c */ /* 0x000fe40003f46070 */
[----:B------:R-:W-:Y:S01]  /*73460*/  IADD3 R19, R7, 0x100000, RZ ;  /* 0x0010000007137810 */ /* 0x000fe20007ffe0ff */
[----:B------:R3:W-:Y:S04]  /*73470*/  STL.64 [R1+0x7d8], R10 ;  /* 0x0007d80a01007387 */ /* 0x0007e80000100a00 */
[----:B------:R1:W-:Y:S04]  /*73480*/  STL.64 [R1+0x7d0], R24 ;  /* 0x0007d01801007387 */ /* 0x0003e80000100a00 */
[----:B------:R1:W-:Y:S01]  /*73490*/  LDGSTS.E [R19+0x3800c], desc[UR60][R10.64], !P0 ;  /* 0x3800c0000a137fae */ /* 0x0003e2000c12187c */
[----:B------:R-:W-:-:S04]  /*734a0*/  IMAD.WIDE R22, R5, 0x4, R32 ;  /* 0x0000000405167825 */ /* 0x000fc800078e0220 */
[----:B----4-:R-:W-:Y:S01]  /*734b0*/  IMAD.WIDE R2, R5, 0x4, R42 ;  /* 0x0000000405027825 */ /* 0x010fe200078e022a */
[----:B---3--:R-:W3:Y:S04]  /*734c0*/  LDL.LU.64 R10, [R1+0x370] ;  /* 0x00037000010a7983 */ /* 0x008ee80000300a00 */
[----:B------:R4:W-:Y:S01]  /*734d0*/  STL.64 [R1+0x7c8], R22 ;  /* 0x0007c81601007387 */ /* 0x0009e20000100a00 */
[C---:B------:R-:W-:Y:S01]  /*734e0*/  VIADD R9, R12.reuse, 0x100000 ;  /* 0x001000000c097836 */ /* 0x040fe20000000000 */
[----:B------:R-:W-:Y:S02]  /*734f0*/  IADD3 R8, R12, 0x100000, RZ ;  /* 0x001000000c087810 */ /* 0x000fe40007ffe0ff */
[----:B------:R2:W-:Y:S04]  /*73500*/  STL.64 [R1+0x7c0], R2 ;  /* 0x0007c00201007387 */ /* 0x0005e80000100a00 */
[----:B------:R-:W3:Y:S04]  /*73510*/  LDL.LU.64 R46, [R1+0x368] ;  /* 0x00036800012e7983 */ /* 0x000ee80000300a00 */
[----:B------:R-:W3:Y:S04]  /*73520*/  LDL.LU.64 R32, [R1+0x360] ;  /* 0x0003600001207983 */ /* 0x000ee80000300a00 */
[----:B------:R-:W3:Y:S04]  /*73530*/  LDL.LU.64 R42, [R1+0x358] ;  /* 0x00035800012a7983 */ /* 0x000ee80000300a00 */
[----:B------:R2:W-:Y:S04]  /*73540*/  LDGSTS.E [R18+0x3c00c], desc[UR60][R24.64], !P0 ;  /* 0x3c00c00018127fae */ /* 0x0005e8000c12187c */
[----:B------:R4:W-:Y:S04]  /*73550*/  LDGSTS.E [R9], desc[UR60][R22.64], !P2 ;  /* 0x0000000016097fae */ /* 0x0009e8000d12187c */
[----:B------:R4:W-:Y:S01]  /*73560*/  LDGSTS.E [R8+0x4000], desc[UR60][R2.64], !P2 ;  /* 0x0400000002087fae */ /* 0x0009e2000d12187c */
[----:B-1----:R-:W-:-:S02]  /*73570*/  VIADD R19, R21, 0xfffffdea ;  /* 0xfffffdea15137836 */ /* 0x002fc40000000000 */
[----:B------:R-:W1:Y:S03]  /*73580*/  LDC R21, c[0x0][0x230] ;  /* 0x00008c00ff157b82 */ /* 0x000e660000000800 */
[----:B------:R-:W-:Y:S02]  /*73590*/  ISETP.GE.U32.AND P0, PT, R19, 0x7ffffd6b, PT ;  /* 0x7ffffd6b1300780c */ /* 0x000fe40003f06070 */
[C---:B------:R-:W-:Y:S01]  /*735a0*/  IADD3 R19, R12.reuse, 0x100000, RZ ;  /* 0x001000000c137810 */ /* 0x040fe20007ffe0ff */
[----:B--2---:R-:W-:Y:S02]  /*735b0*/  VIADD R18, R12, 0x100000 ;  /* 0x001000000c127836 */ /* 0x004fe40000000000 */
[----:B------:R-:W-:-:S04]  /*735c0*/  IMAD.WIDE R26, R5, 0x4, R44 ;  /* 0x00000004051a7825 */ /* 0x000fc800078e022c */
[----:B------:R-:W-:-:S04]  /*735d0*/  IMAD.WIDE R24, R5, 0x4, R40 ;  /* 0x0000000405187825 */ /* 0x000fc800078e0228 */
[----:B----4-:R-:W-:-:S04]  /*735e0*/  IMAD.WIDE R22, R5, 0x4, R242 ;  /* 0x0000000405167825 */ /* 0x010fc800078e02f2 */
        /* <DEDUP_REMOVED lines=8> */
[----:B------:R-:W4:Y:S04]  /*73670*/  LDL.LU.64 R240, [R1+0x338] ;  /* 0x0003380001f07983 */ /* 0x000f280000300a00 */
[----:B------:R2:W-:Y:S04]  /*73680*/  LDGSTS.E [R19+0x8000], desc[UR60][R26.64], !P2 ;  /* 0x080000001a137fae */ /* 0x0005e8000d12187c */
[----:B------:R1:W-:Y:S04]  /*73690*/  LDGSTS.E [R18+0xc000], desc[UR60][R24.64], !P2 ;  /* 0x0c00000018127fae */ /* 0x0003e8000d12187c */
[----:B------:R1:W-:Y:S04]  /*736a0*/  LDGSTS.E [R9+0x4], desc[UR60][R22.64], !P0 ;  /* 0x0000400016097fae */ /* 0x0003e8000c12187c */
[----:B------:R1:W-:Y:S01]  /*736b0*/  LDGSTS.E [R8+0x4004], desc[UR60][R2.64], !P0 ;  /* 0x0400400002087fae */ /* 0x0003e2000c12187c */
[----:B--2---:R-:W-:-:S02]  /*736c0*/  IADD3 R19, R20, -0x217, RZ ;  /* 0xfffffde914137810 */ /* 0x004fc40007ffe0ff */
[----:B------:R-:W2:Y:S02]  /*736d0*/  LDC R20, c[0x0][0x230] ;  /* 0x00008c00ff147b82 */ /* 0x000ea40000000800 */
        /* <DEDUP_REMOVED lines=12> */
[----:B-1----:R-:W2:Y:S04]  /*737a0*/  LDL.LU.64 R10, [R1+0x330] ;  /* 0x00033000010a7983 */ /* 0x002ea80000300a00 */
[----:B------:R1:W-:Y:S04]  /*737b0*/  STL.64 [R1+0x788], R22 ;  /* 0x0007881601007387 */ /* 0x0003e80000100a00 */
[----:B------:R1:W-:Y:S04]  /*737c0*/  STL.64 [R1+0x780], R2 ;  /* 0x0007800201007387 */ /* 0x0003e80000100a00 */
[----:B------:R-:W2:Y:S04]  /*737d0*/  LDL.LU.64 R46, [R1+0x328] ;  /* 0x00032800012e7983 */ /* 0x000ea80000300a00 */
[----:B------:R-:W2:Y:S04]  /*737e0*/  LDL.LU.64 R32, [R1+0x120] ;  /* 0x0001200001207983 */ /* 0x000ea80000300a00 */
[----:B------:R-:W2:Y:S01]  /*737f0*/  LDL.LU.64 R42, [R1+0x118] ;  /* 0x00011800012a7983 */ /* 0x000ea20000300a00 */
[----:B---3--:R-:W-:-:S02]  /*73800*/  IADD3 R19, R21, -0x218, RZ ;  /* 0xfffffde815137810 */ /* 0x008fc40007ffe0ff */
[----:B------:R-:W3:Y:S02]  /*73810*/  LDC R21, c[0x0][0x230] ;  /* 0x00008c00ff157b82 */ /* 0x000ee40000000800 */
[----:B------:R-:W-:Y:S01]  /*73820*/  ISETP.GE.U32.AND P0, PT, R19, 0x7ffffd69, PT ;  /* 0x7ffffd691300780c */ /* 0x000fe20003f06070 */
[----:B----4-:R-:W-:-:S04]  /*73830*/  IMAD.WIDE R26, R5, 0x4, R44 ;  /* 0x00000004051a7825 */ /* 0x010fc800078e022c */
[----:B--2---:R-:W-:-:S04]  /*73840*/  IMAD.WIDE R24, R5, 0x4, R40 ;  /* 0x0000000405187825 */ /* 0x004fc800078e0228 */
        /* <DEDUP_REMOVED lines=20> */
[C---:B----4-:R-:W-:Y:S01]  /*73990*/  IMAD.WIDE R24, R5.reuse, 0x4, R46 ;  /* 0x0000000405187825 */ /* 0x050fe200078e022e */
[----:B------:R4:W-:Y:S04]  /*739a0*/  STL.64 [R1+0x758], R10 ;  /* 0x0007580a01007387 */ /* 0x0009e80000100a00 */
[----:B------:R-:W-:Y:S04]  /*739b0*/  LDGSTS.E [R19+0x800c], desc[UR60][R10.64], !P0 ;  /* 0x0800c0000a137fae */ /* 0x000fe8000c12187c */
[----:B------:R1:W-:Y:S01]  /*739c0*/  STL.64 [R1+0x750], R24 ;  /* 0x0007501801007387 */ /* 0x0003e20000100a00 */
[----:B---3--:R-:W-:-:S04]  /*739d0*/  IMAD.WIDE R22, R5, 0x4, R32 ;  /* 0x0000000405167825 */ /* 0x008fc800078e0220 */
[C---:B------:R-:W-:Y:S01]  /*739e0*/  IMAD.WIDE R2, R5.reuse, 0x4, R42 ;  /* 0x0000000405027825 */ /* 0x040fe200078e022a */
[----:B------:R1:W-:Y:S04]  /*739f0*/  LDGSTS.E [R18+0xc00c], desc[UR60][R24.64], !P0 ;  /* 0x0c00c00018127fae */ /* 0x0003e8000c12187c */
[----:B------:R3:W-:Y:S04]  /*73a00*/  LDGSTS.E [R9+0x10000], desc[UR60][R22.64], !P2 ;  /* 0x1000000016097fae */ /* 0x0007e8000d12187c */
[----:B------:R3:W-:Y:S04]  /*73a10*/  LDGSTS.E [R8+0x14000], desc[UR60][R2.64], !P2 ;  /* 0x1400000002087fae */ /* 0x0007e8000d12187c */
[----:B----4-:R-:W4:Y:S04]  /*73a20*/  LDL.LU.64 R10, [R1+0xf0] ;  /* 0x0000f000010a7983 */ /* 0x010f280000300a00 */
[----:B------:R3:W-:Y:S04]  /*73a30*/  STL.64 [R1+0x748], R22 ;  /* 0x0007481601007387 */ /* 0x0007e80000100a00 */
[----:B------:R3:W-:Y:S04]  /*73a40*/  STL.64 [R1+0x740], R2 ;  /* 0x0007400201007387 */ /* 0x0007e80000100a00 */
[----:B------:R-:W4:Y:S04]  /*73a50*/  LDL.LU.64 R36, [R1+0xe8] ;  /* 0x0000e80001247983 */ /* 0x000f280000300a00 */
[----:B------:R-:W4:Y:S04]  /*73a60*/  LDL.LU.64 R46, [R1+0xe0] ;  /* 0x0000e000012e7983 */ /* 0x000f280000300a00 */
[----:B------:R-:W4:Y:S01]  /*73a70*/  LDL.LU.64 R32, [R1+0xd8] ;  /* 0x0000d80001207983 */ /* 0x000f220000300a00 */
[----:B--2---:R-:W-:-:S04]  /*73a80*/  IMAD.WIDE R26, R5, 0x4, R44 ;  /* 0x00000004051a7825 */ /* 0x004fc800078e022c */
[----:B-1----:R-:W-:-:S04]  /*73a90*/  IMAD.WIDE R24, R5, 0x4, R40 ;  /* 0x0000000405187825 */ /* 0x002fc800078e0228 */
[C---:B---3--:R-:W-:Y:S01]  /*73aa0*/  IMAD.WIDE R22, R5.reuse, 0x4, R242 ;  /* 0x0000000405167825 */ /* 0x048fe200078e02f2 */
        /* <DEDUP_REMOVED lines=13> */
[----:B------:R-:W3:Y:S03]  /*73b80*/  LDC R21, c[0x0][0x230] ;  /* 0x00008c00ff157b82 */ /* 0x000ee60000000800 */
[----:B------:R4:W-:Y:S04]  /*73b90*/  LDGSTS.E [R19+0x18000], desc[UR60][R26.64], !P2 ;  /* 0x180000001a137fae */ /* 0x0009e8000d12187c */
[----:B------:R1:W-:Y:S04]  /*73ba0*/  LDGSTS.E [R18+0x1c000], desc[UR60][R24.64], !P2 ;  /* 0x1c00000018127fae */ /* 0x0003e8000d12187c */
[----:B------:R3:W-:Y:S04]  /*73bb0*/  LDGSTS.E [R9+0x10004], desc[UR60][R22.64], !P0 ;  /* 0x1000400016097fae */ /* 0x0007e8000c12187c */
[----:B------:R3:W-:Y:S01]  /*73bc0*/  LDGSTS.E [R8+0x14004], desc[UR60][R2.64], !P0 ;  /* 0x1400400002087fae */ /* 0x0007e2000c12187c */
[----:B----4-:R-:W-:-:S03]  /*73bd0*/  IMAD.WIDE R26, R5, 0x4, R10 ;  /* 0x00000004051a7825 */ /* 0x010fc600078e020a */
[----:B------:R-:W4:Y:S01]  /*73be0*/  LDL.LU.64 R10, [R1+0xa8] ;  /* 0x0000a800010a7983 */ /* 0x000f220000300a00 */
[----:B------:R-:W-:Y:S02]  /*73bf0*/  IADD3 R19, R20, -0x237, RZ ;  /* 0xfffffdc914137810 */ /* 0x000fe40007ffe0ff */
[----:B------:R-:W2:Y:S02]  /*73c00*/  LDC R20, c[0x0][0x230] ;  /* 0x00008c00ff147b82 */ /* 0x000ea40000000800 */
[----:B------:R-:W-:Y:S01]  /*73c10*/  ISETP.GE.U32.AND P2, PT, R19, 0x7ffffd4a, PT ;  /* 0x7ffffd4a1300780c */ /* 0x000fe20003f46070 */
[----:B------:R-:W-:Y:S02]  /*73c20*/  VIADD R19, R12, 0x100000 ;  /* 0x001000000c137836 */ /* 0x000fe40000000000 */
[----:B-1----:R-:W-:-:S03]  /*73c30*/  IMAD.WIDE R24, R5, 0x4, R36 ;  /* 0x0000000405187825 */ /* 0x002fc600078e0224 */
[----:B------:R1:W-:Y:S01]  /*73c40*/  LDGSTS.E [R19+0x18004], desc[UR60][R26.64], !P0 ;  /* 0x180040001a137fae */ /* 0x0003e2000c12187c */
[----:B---3--:R-:W-:-:S03]  /*73c50*/  IMAD.WIDE R22, R5, 0x4, R46 ;  /* 0x0000000405167825 */ /* 0x008fc600078e022e */
        /* <DEDUP_REMOVED lines=15> */
[----:B---3--:R-:W-:Y:S01]  /*73d50*/  IMAD.WIDE R24, R5, 0x4, R44 ;  /* 0x0000000405187825 */ /* 0x008fe200078e022c */
        /* <DEDUP_REMOVED lines=11> */
[----:B---3--:R-:W-:-:S05]  /*73e10*/  IMAD.WIDE R24, R5, 0x4, R240 ;  /* 0x0000000405187825 */ /* 0x008fca00078e02f0 */
[----:B------:R1:W-:Y:S04]  /*73e20*/  LDGSTS.E [R19+0x1800c], desc[UR60][R24.64], !P0 ;  /* 0x1800c00018137fae */ /* 0x0003e8000c12187c */
[----:B------:R3:W-:Y:S04]  /*73e30*/  STL.64 [R1+0x6e0], R2 ;  /* 0x0006e00201007387 */ /* 0x0007e80000100a00 */
[----:B------:R2:W-:Y:S01]  /*73e40*/  STL.64 [R1+0x6d8], R24 ;  /* 0x0006d81801007387 */ /* 0x0005e20000100a00 */
[----:B-1----:R-:W-:Y:S02]  /*73e50*/  IADD3 R19, R21, -0x256, RZ ;  /* 0xfffffdaa15137810 */ /* 0x002fe40007ffe0ff */
[----:B------:R-:W1:Y:S01]  /*73e60*/  LDC R21, c[0x0][0x230] ;  /* 0x00008c00ff157b82 */ /* 0x000e620000000800 */
[----:B---3--:R-:W-:-:S04]  /*73e70*/  IMAD.WIDE R2, R5, 0x4, R158 ;  /* 0x0000000405027825 */ /* 0x008fc800078e029e */
[----:B--2---:R-:W-:-:S04]  /*73e80*/  IMAD.WIDE R24, R5, 0x4, R160 ;  /* 0x0000000405187825 */ /* 0x004fc800078e02a0 */
[----:B----4-:R-:W-:-:S04]  /*73e90*/  IMAD.WIDE R22, R5, 0x4, R10 ;  /* 0x0000000405167825 */ /* 0x010fc800078e020a */
        /* <DEDUP_REMOVED lines=54> */
[----:B------:R1:W-:Y:S01]  /*74200*/  LDGSTS.E [R19+0x2800c], desc[UR60][R24.64], !P0 ;  /* 0x2800c00018137fae */ /* 0x0003e2000c12187c */
[----:B------:R-:W3:Y:S03]  /*74210*/  LDC R20, c[0x0][0x230] ;  /* 0x00008c00ff147b82 */ /* 0x000ee60000000800 */
[----:B------:R4:W-:Y:S01]  /*74220*/  STL.64 [R1+0x668], R10 ;  /* 0x0006680a01007387 */ /* 0x0009e20000100a00 */
[----:B--2---:R-:W-:Y:S01]  /*74230*/  IMAD.WIDE R22, R5, 0x4, R186 ;  /* 0x0000000405167825 */ /* 0x004fe200078e02ba */
[----:B-1----:R-:W-:-:S04]  /*74240*/  IADD3 R19, R21, -0x276, RZ ;  /* 0xfffffd8a15137810 */ /* 0x002fc80007ffe0ff */
[----:B------:R1:W-:Y:S04]  /*74250*/  LDGSTS.E [R18+0x2c00c], desc[UR60][R22.64], !P0 ;  /* 0x2c00c00016127fae */ /* 0x0003e8000c12187c */
[----:B------:R2:W-:Y:S01]  /*74260*/  STL.64 [R1+0x660], R2 ;  /* 0x0006600201007387 */ /* 0x0005e20000100a00 */
[----:B------:R-:W-:Y:S01]  /*74270*/  ISETP.GE.U32.AND P0, PT, R19, 0x7ffffd0b, PT ;  /* 0x7ffffd0b1300780c */ /* 0x000fe20003f06070 */
[----:B----4-:R-:W-:Y:S02]  /*74280*/  IMAD.WIDE R10, R5, 0x4, R188 ;  /* 0x00000004050a7825 */ /* 0x010fe400078e02bc */
[----:B------:R4:W-:Y:S04]  /*74290*/  STL.64 [R1+0x658], R24 ;  /* 0x0006581801007387 */ /* 0x0009e80000100a00 */
[----:B------:R1:W-:Y:S01]  /*742a0*/  STL.64 [R1+0x650], R22 ;  /* 0x0006501601007387 */ /* 0x0003e20000100a00 */
[----:B------:R-:W-:-:S03]  /*742b0*/  VIADD R19, R12, 0x100000 ;  /* 0x001000000c137836 */ /* 0x000fc60000000000 */
[----:B------:R1:W-:Y:S04]  /*742c0*/  STL.64 [R1+0x648], R10 ;  /* 0x0006480a01007387 */ /* 0x0003e80000100a00 */
[----:B------:R3:W-:Y:S01]  /*742d0*/  LDGSTS.E [R9+0x30000], desc[UR60][R10.64], !P2 ;  /* 0x300000000a097fae */ /* 0x0007e2000d12187c */
[----:B------:R-:W3:Y:S01]  /*742e0*/  LDC R21, c[0x0][0x230] ;  /* 0x00008c00ff157b82 */ /* 0x000ee20000000800 */
[----:B--2---:R-:W-:-:S04]  /*742f0*/  IMAD.WIDE R2, R5, 0x4, R190 ;  /* 0x0000000405027825 */ /* 0x004fc800078e02be */
[----:B----4-:R-:W-:-:S04]  /*74300*/  IMAD.WIDE R24, R5, 0x4, R192 ;  /* 0x0000000405187825 */ /* 0x010fc800078e02c0 */
[C---:B-1----:R-:W-:Y:S01]  /*74310*/  IMAD.WIDE R22, R5.reuse, 0x4, R194 ;  /* 0x0000000405167825 */ /* 0x042fe200078e02c2 */
[----:B------:R1:W-:Y:S04]  /*74320*/  STL.64 [R1+0x640], R2 ;  /* 0x0006400201007387 */ /* 0x0003e80000100a00 */
[----:B------:R1:W-:Y:S01]  /*74330*/  LDGSTS.E [R8+0x34000], desc[UR60][R2.64], !P2 ;  /* 0x3400000002087fae */ /* 0x0003e2000d12187c */
[----:B---3--:R-:W-:-:S03]  /*74340*/  IMAD.WIDE R10, R5, 0x4, R196 ;  /* 0x00000004050a7825 */ /* 0x008fc600078e02c4 */
        /* <DEDUP_REMOVED lines=15> */
[----:B-1----:R-:W-:Y:S01]  /*74440*/  IMAD.WIDE R2, R5, 0x4, R206 ;  /* 0x0000000405027825 */ /* 0x002fe200078e02ce */
[----:B------:R-:W-:-:S02]  /*74450*/  IADD3 R19, R20, -0x277, RZ ;  /* 0xfffffd8914137810 */ /* 0x000fc40007ffe0ff */
[----:B------:R-:W1:Y:S02]  /*74460*/  LDC R20, c[0x0][0x230] ;  /* 0x00008c00ff147b82 */ /* 0x000e640000000800 */
[----:B------:R4:W-:Y:S04]  /*74470*/  STL.64 [R1+0x600], R2 ;  /* 0x0006000201007387 */ /* 0x0009e80000100a00 */
[----:B------:R-:W4:Y:S04]  /*74480*/  LDL.LU.64 R44, [R1+0x320] ;  /* 0x00032000012c7983 */ /* 0x000f280000300a00 */
[----:B------:R-:W4:Y:S01]  /*74490*/  LDL.LU.64 R242, [R1+0x318] ;  /* 0x0003180001f27983 */ /* 0x000f220000300a00 */
[----:B------:R-:W-:Y:S01]  /*744a0*/  ISETP.GE.U32.AND P2, PT, R19, 0x7ffffd0a, PT ;  /* 0x7ffffd0a1300780c */ /* 0x000fe20003f46070 */
[----:B------:R-:W-:-:S05]  /*744b0*/  VIADD R19, R12, 0x100000 ;  /* 0x001000000c137836 */ /* 0x000fca0000000000 */
[----:B------:R2:W-:Y:S04]  /*744c0*/  LDGSTS.E [R19+0x38004], desc[UR60][R24.64], !P0 ;  /* 0x3800400018137fae */ /* 0x0005e8000c12187c */
[----:B------:R3:W-:Y:S04]  /*744d0*/  LDGSTS.E [R18+0x3c004], desc[UR60][R22.64], !P0 ;  /* 0x3c00400016127fae */ /* 0x0007e8000c12187c */
[----:B------:R4:W-:Y:S04]  /*744e0*/  LDGSTS.E [R9+0x30008], desc[UR60][R10.64], !P2 ;  /* 0x300080000a097fae */ /* 0x0009e8000d12187c */
[----:B------:R4:W-:Y:S01]  /*744f0*/  LDGSTS.E [R8+0x34008], desc[UR60][R2.64], !P2 ;  /* 0x3400800002087fae */ /* 0x0009e2000d12187c */
[----:B--2---:R-:W-:-:S04]  /*74500*/  IMAD.WIDE R24, R5, 0x4, R208 ;  /* 0x0000000405187825 */ /* 0x004fc800078e02d0 */
[----:B---3--:R-:W-:-:S04]  /*74510*/  IMAD.WIDE R22, R5, 0x4, R210 ;  /* 0x0000000405167825 */ /* 0x008fc800078e02d2 */
[----:B----4-:R-:W-:-:S04]  /*74520*/  IMAD.WIDE R10, R5, 0x4, R212 ;  /* 0x00000004050a7825 */ /* 0x010fc800078e02d4 */
[----:B------:R-:W-:Y:S01]  /*74530*/  IMAD.WIDE R2, R5, 0x4, R214 ;  /* 0x0000000405027825 */ /* 0x000fe200078e02d6 */
[----:B------:R2:W-:Y:S04]  /*74540*/  STL.64 [R1+0x5f8], R24 ;  /* 0x0005f81801007387 */ /* 0x0005e80000100a00 */
[----:B------:R-:W-:Y:S04]  /*74550*/  STL.64 [R1+0x5f0], R22 ;  /* 0x0005f01601007387 */ /* 0x000fe80000100a00 */
[----:B------:R3:W-:Y:S04]  /*74560*/  STL.64 [R1+0x5e8], R10 ;  /* 0x0005e80a01007387 */ /* 0x0007e80000100a00 */
[----:B------:R4:W-:Y:S04]  /*74570*/  STL.64 [R1+0x5e0], R2 ;  /* 0x0005e00201007387 */ /* 0x0009e80000100a00 */
[----:B------:R-:W4:Y:S04]  /*74580*/  LDL.LU.64 R46, [R1+0x310] ;  /* 0x00031000012e7983 */ /* 0x000f280000300a00 */
[----:B------:R-:W4:Y:S04]  /*74590*/  LDL.LU.64 R32, [R1+0x308] ;  /* 0x0003080001207983 */ /* 0x000f280000300a00 */
[----:B------:R-:W4:Y:S04]  /*745a0*/  LDL.LU.64 R40, [R1+0x300] ;  /* 0x0003000001287983 */ /* 0x000f280000300a00 */
[----:B------:R-:W4:Y:S01]  /*745b0*/  LDL.LU.64 R240, [R1+0x2f8] ;  /* 0x0002f80001f07983 */ /* 0x000f220000300a00 */
[----:B------:R-:W-:-:S03]  /*745c0*/  IADD3 R19, R21, -0x278, RZ ;  /* 0xfffffd8815137810 */ /* 0x000fc60007ffe0ff */
[----:B------:R-:W-:Y:S01]  /*745d0*/  STL.64 [R1+0x4ae8], R12 ;  /* 0x004ae80c01007387 */ /* 0x000fe20000100a00 */
[----:B------:R-:W4:Y:S01]  /*745e0*/  LDC R21, c[0x0][0x230] ;  /* 0x00008c00ff157b82 */ /* 0x000f220000000800 */
[----:B------:R-:W-:Y:S01]  /*745f0*/  ISETP.GE.U32.AND P0, PT, R19, 0x7ffffd09, PT ;  /* 0x7ffffd091300780c */ /* 0x000fe20003f06070 */
[----:B------:R-:W-:-:S05]  /*74600*/  VIADD R19, R12, 0x100000 ;  /* 0x001000000c137836 */ /* 0x000fca0000000000 */
[----:B------:R1:W-:Y:S04]  /*74610*/  LDGSTS.E [R19+0x38008], desc[UR60][R24.64], !P2 ;  /* 0x3800800018137fae */ /* 0x0003e8000d12187c */
[----:B------:R-:W-:Y:S04]  /*74620*/  LDGSTS.E [R18+0x3c008], desc[UR60][R22.64], !P2 ;  /* 0x3c00800016127fae */ /* 0x000fe8000d12187c */
[----:B------:R3:W-:Y:S04]  /*74630*/  LDGSTS.E [R9+0x3000c], desc[UR60][R10.64], !P0 ;  /* 0x3000c0000a097fae */ /* 0x0007e8000c12187c */
[----:B------:R3:W-:Y:S01]  /*74640*/  LDGSTS.E [R8+0x3400c], desc[UR60][R2.64], !P0 ;  /* 0x3400c00002087fae */ /* 0x0007e2000c12187c */
[----:B-1----:R-:W-:Y:S01]  /*74650*/  IADD3 R19, R20, -0x219, RZ ;  /* 0xfffffde714137810 */ /* 0x002fe20007ffe0ff */
[----:B--2---:R-:W-:Y:S01]  /*74660*/  IMAD.WIDE R24, R5, 0x4, R216 ;  /* 0x0000000405187825 */ /* 0x004fe200078e02d8 */
[----:B------:R-:W1:Y:S02]  /*74670*/  LDC R20, c[0x0][0x230] ;  /* 0x00008c00ff147b82 */ /* 0x000e640000000800 */
[----:B------:R-:W-:Y:S01]  /*74680*/  ISETP.GE.U32.AND P2, PT, R19, 0x7ffffd68, PT ;  /* 0x7ffffd681300780c */ /* 0x000fe20003f46070 */
[----:B------:R-:W-:-:S02]  /*74690*/  VIADD R19, R12, 0x100000 ;  /* 0x001000000c137836 */ /* 0x000fc40000000000 */
[----:B---3--:R-:W-:Y:S01]  /*746a0*/  IMAD.WIDE R10, R5, 0x4, R218 ;  /* 0x00000004050a7825 */ /* 0x008fe200078e02da */
[----:B------:R-:W-:Y:S04]  /*746b0*/  STL.64 [R1+0x5d8], R24 ;  /* 0x0005d81801007387 */ /* 0x000fe80000100a00 */
[----:B------:R2:W-:Y:S04]  /*746c0*/  LDGSTS.E [R19+0x3800c], desc[UR60][R24.64], !P0 ;  /* 0x3800c00018137fae */ /* 0x0005e8000c12187c */
[----:B------:R3:W-:Y:S04]  /*746d0*/  STL.64 [R1+0x5d0], R10 ;  /* 0x0005d00a01007387 */ /* 0x0007e80000100a00 */
[----:B------:R-:W2:Y:S04]  /*746e0*/  LDL.LU.64 R42, [R1+0x2f0] ;  /* 0x0002f000012a7983 */ /* 0x000ea80000300a00 */
[----:B------:R-:W-:Y:S01]  /*746f0*/  LDGSTS.E [R18+0x3c00c], desc[UR60][R10.64], !P0 ;  /* 0x3c00c0000a127fae */ /* 0x000fe2000c12187c */
[C---:B------:R-:W-:Y:S01]  /*74700*/  IADD3 R9, R14.reuse, 0x100000, RZ ;  /* 0x001000000e097810 */ /* 0x040fe20007ffe0ff */
[----:B------:R-:W-:-:S02]  /*74710*/  VIADD R8, R14, 0x100000 ;  /* 0x001000000e087836 */ /* 0x000fc40000000000 */
[----:B------:R-:W-:-:S04]  /*74720*/  IMAD.WIDE R22, R5, 0x4, R44 ;  /* 0x0000000405167825 */ /* 0x000fc800078e022c */
[C---:B----4-:R-:W-:Y:S01]  /*74730*/  IMAD.WIDE R2, R5.reuse, 0x4, R242 ;  /* 0x0000000405027825 */ /* 0x050fe200078e02f2 */
[----:B------:R4:W-:Y:S04]  /*74740*/  STL.64 [R1+0x5c8], R22 ;  /* 0x0005c81601007387 */ /* 0x0009e80000100a00 */
[----:B------:R1:W-:Y:S04]  /*74750*/  STL.64 [R1+0x5c0], R2 ;  /* 0x0005c00201007387 */ /* 0x0003e80000100a00 */
[----:B---3--:R-:W3:Y:S04]  /*74760*/  LDL.LU.64 R10, [R1+0x2e8] ;  /* 0x0002e800010a7983 */ /* 0x008ee80000300a00 */
[----:B------:R-:W3:Y:S04]  /*74770*/  LDL.LU.64 R44, [R1+0x2e0] ;  /* 0x0002e000012c7983 */ /* 0x000ee80000300a00 */
[----:B------:R-:W3:Y:S04]  /*74780*/  LDL.LU.64 R242, [R1+0x2d8] ;  /* 0x0002d80001f27983 */ /* 0x000ee80000300a00 */
[----:B------:R4:W-:Y:S04]  /*74790*/  LDGSTS.E [R9], desc[UR60][R22.64], !P2 ;  /* 0x0000000016097fae */ /* 0x0009e8000d12187c */
[----:B------:R1:W-:Y:S01]  /*747a0*/  LDGSTS.E [R8+0x4000], desc[UR60][R2.64], !P2 ;  /* 0x0400000002087fae */ /* 0x0003e2000d12187c */
[----:B--2---:R-:W-:-:S04]  /*747b0*/  IMAD.WIDE R24, R5, 0x4, R46 ;  /* 0x0000000405187825 */ /* 0x004fc800078e022e */
[----:B----4-:R-:W-:-:S04]  /*747c0*/  IMAD.WIDE R22, R5, 0x4, R32 ;  /* 0x0000000405167825 */ /* 0x010fc800078e0220 */
[----:B------:R-:W-:-:S04]  /*747d0*/  IMAD.WIDE R12, R5, 0x4, R40 ;  /* 0x00000004050c7825 */ /* 0x000fc800078e0228 */
[----:B-1----:R-:W-:Y:S01]  /*747e0*/  IMAD.WIDE R2, R5, 0x4, R240 ;  /* 0x0000000405027825 */ /* 0x002fe200078e02f0 */
[----:B------:R-:W-:Y:S04]  /*747f0*/  STL.64 [R1+0x5b8], R24 ;  /* 0x0005b81801007387 */ /* 0x000fe80000100a00 */
[----:B------:R1:W-:Y:S04]  /*74800*/  STL.64 [R1+0x5b0], R22 ;  /* 0x0005b01601007387 */ /* 0x0003e80000100a00 */
[----:B------:R-:W2:Y:S04]  /*74810*/  LDL.LU.64 R46, [R1+0x2d0] ;  /* 0x0002d000012e7983 */ /* 0x000ea80000300a00 */
[----:B------:R4:W-:Y:S04]  /*74820*/  STL.64 [R1+0x5a8], R12 ;  /* 0x0005a80c01007387 */ /* 0x0009e80000100a00 */
[----:B------:R4:W-:Y:S04]  /*74830*/  STL.64 [R1+0x5a0], R2 ;  /* 0x0005a00201007387 */ /* 0x0009e80000100a00 */
[----:B------:R-:W2:Y:S04]  /*74840*/  LDL.LU.64 R32, [R1+0x2c8] ;  /* 0x0002c80001207983 */ /* 0x000ea80000300a00 */
[----:B------:R-:W2:Y:S04]  /*74850*/  LDL.LU.64 R40, [R1+0x2c0] ;  /* 0x0002c00001287983 */ /* 0x000ea80000300a00 */
[----:B------:R-:W2:Y:S01]  /*74860*/  LDL.LU.64 R240, [R1+0x2b8] ;  /* 0x0002b80001f07983 */ /* 0x000ea20000300a00 */
[----:B------:R-:W-:-:S02]  /*74870*/  IADD3 R19, R21, -0x21a, RZ ;  /* 0xfffffde615137810 */ /* 0x000fc40007ffe0ff */
[C---:B------:R-:W-:Y:S01]  /*74880*/  IADD3 R18, R14.reuse, 0x100000, RZ ;  /* 0x001000000e127810 */ /* 0x040fe20007ffe0ff */
[----:B------:R-:W2:Y:S01]  /*74890*/  LDC R21, c[0x0][0x230] ;  /* 0x00008c00ff157b82 */ /* 0x000ea20000000800 */
[----:B------:R-:W-:Y:S01]  /*748a0*/  ISETP.GE.U32.AND P0, PT, R19, 0x7ffffd67, PT ;  /* 0x7ffffd671300780c */ /* 0x000fe20003f06070 */
[----:B------:R-:W-:-:S05]  /*748b0*/  VIADD R19, R14, 0x100000 ;  /* 0x001000000e137836 */ /* 0x000fca0000000000 */
[----:B------:R1:W-:Y:S04]  /*748c0*/  LDGSTS.E [R19+0x8000], desc[UR60][R24.64], !P2 ;  /* 0x0800000018137fae */ /* 0x0003e8000d12187c */
[----:B------:R4:W-:Y:S04]  /*748d0*/  LDGSTS.E [R18+0xc000], desc[UR60][R22.64], !P2 ;  /* 0x0c00000016127fae */ /* 0x0009e8000d12187c */
[----:B------:R3:W-:Y:S04]  /*748e0*/  LDGSTS.E [R9+0x4], desc[UR60][R12.64], !P0 ;  /* 0x000040000c097fae */ /* 0x0007e8000c12187c */
[----:B------:R3:W-:Y:S01]  /*748f0*/  LDGSTS.E [R8+0x4004], desc[UR60][R2.64], !P0 ;  /* 0x0400400002087fae */ /* 0x0007e2000c12187c */
[----:B-1----:R-:W-:-:S02]  /*74900*/  VIADD R19, R20, 0xfffffde5 ;  /* 0xfffffde514137836 */ /* 0x002fc40000000000 */
[----:B----4-:R-:W-:Y:S01]  /*74910*/  IMAD.WIDE R22, R5, 0x4, R42 ;  /* 0x0000000405167825 */ /* 0x010fe200078e022a */
[----:B------:R-:W1:Y:S02]  /*74920*/  LDC R20, c[0x0][0x230] ;  /* 0x00008c00ff147b82 */ /* 0x000e640000000800 */
[----:B------:R-:W-:Y:S02]  /*74930*/  ISETP.GE.U32.AND P2, PT, R19, 0x7ffffd66, PT ;  /* 0x7ffffd661300780c */ /* 0x000fe40003f46070 */
[----:B------:R-:W-:Y:S01]  /*74940*/  IADD3 R19, R14, 0x100000, RZ ;  /* 0x001000000e137810 */ /* 0x000fe20007ffe0ff */
[----:B------:R-:W-:Y:S04]  /*74950*/  STL.64 [R1+0x598], R22 ;  /* 0x0005981601007387 */ /* 0x000fe80000100a00 */
[----:B------:R4:W-:Y:S01]  /*74960*/  LDGSTS.E [R19+0x8004], desc[UR60][R22.64], !P0 ;  /* 0x0800400016137fae */ /* 0x0009e2000c12187c */
[----:B---3--:R-:W-:-:S04]  /*74970*/  IMAD.WIDE R10, R5, 0x4, R10 ;  /* 0x00000004050a7825 */ /* 0x008fc800078e020a */
[----:B------:R-:W-:-:S04]  /*74980*/  IMAD.WIDE R12, R5, 0x4, R44 ;  /* 0x00000004050c7825 */ /* 0x000fc800078e022c */
[C---:B------:R-:W-:Y:S01]  /*74990*/  IMAD.WIDE R2, R5.reuse, 0x4, R242 ;  /* 0x0000000405027825 */ /* 0x040fe200078e02f2 */
[----:B------:R3:W-:Y:S04]  /*749a0*/  STL.64 [R1+0x590], R10 ;  /* 0x0005900a01007387 */ /* 0x0007e80000100a00 */
[----:B------:R-:W4:Y:S04]  /*749b0*/  LDL.LU.64 R42, [R1+0x2b0] ;  /* 0x0002b000012a7983 */ /* 0x000f280000300a00 */
[----:B------:R1:W-:Y:S04]  /*749c0*/  STL.64 [R1+0x588], R12 ;  /* 0x0005880c01007387 */ /* 0x0003e80000100a00 */
[----:B------:R1:W-:Y:S04]  /*749d0*/  STL.64 [R1+0x580], R2 ;  /* 0x0005800201007387 */ /* 0x0003e80000100a00 */
[----:B------:R-:W-:Y:S04]  /*749e0*/  LDGSTS.E [R18+0xc004], desc[UR60][R10.64], !P0 ;  /* 0x0c0040000a127fae */ /* 0x000fe8000c12187c */
[----:B------:R1:W-:Y:S04]  /*749f0*/  LDGSTS.E [R9+0x8], desc[UR60][R12.64], !P2 ;  /* 0x000080000c097fae */ /* 0x0003e8000d12187c */
[----:B------:R1:W-:Y:S04]  /*74a00*/  LDGSTS.E [R8+0x4008], desc[UR60][R2.64], !P2 ;  /* 0x0400800002087fae */ /* 0x0003e8000d12187c */
[----:B---3--:R-:W3:Y:S04]  /*74a10*/  LDL.LU.64 R10, [R1+0x2a8] ;  /* 0x0002a800010a7983 */ /* 0x008ee80000300a00 */
[----:B------:R-:W3:Y:S04]  /*74a20*/  LDL.LU.64 R44, [R1+0xa0] ;  /* 0x0000a000012c7983 */ /* 0x000ee80000300a00 */
[----:B------:R-:W3:Y:S01]  /*74a30*/  LDL.LU.64 R242, [R1+0x98] ;  /* 0x0000980001f27983 */ /* 0x000ee20000300a00 */
        /* <DEDUP_REMOVED lines=12> */
[----:B------:R-:W-:-:S02]  /*74b00*/  VIADD R19, R21, 0xfffffde4 ;  /* 0xfffffde415137836 */ /* 0x000fc40000000000 */
[----:B------:R-:W2:Y:S03]  /*74b10*/  LDC R21, c[0x0][0x230] ;  /* 0x00008c00ff157b82 */ /* 0x000ea60000000800 */
[----:B------:R-:W-:Y:S02]  /*74b20*/  ISETP.GE.U32.AND P0, PT, R19, 0x7ffffd65, PT ;  /* 0x7ffffd651300780c */ /* 0x000fe40003f06070 */
[----:B------:R-:W-:-:S05]  /*74b30*/  IADD3 R19, R14, 0x100000, RZ ;  /* 0x001000000e137810 */ /* 0x000fca0007ffe0ff */
        /* <DEDUP_REMOVED lines=8> */
[----:B----4-:R-:W-:-:S05]  /*74bc0*/  IMAD.WIDE R22, R5, 0x4, R42 ;  /* 0x0000000405167825 */ /* 0x010fca00078e022a */
        /* <DEDUP_REMOVED lines=21> */
[----:B------:R-:W2:Y:S04]  /*74d20*/  LDL.64 R46, [R1+0xe50] ;  /* 0x000e5000012e7983 */ /* 0x000ea80000100a00 */
        /* <DEDUP_REMOVED lines=18> */
[----:B------:R4:W-:Y:S04]  /*74e50*/  STL.64 [R1+0x488], R22 ;  /* 0x0004881601007387 */ /* 0x0009e80000100a00 */
[----:B------:R4:W-:Y:S01]  /*74e60*/  LDGSTS.E [R19+0x18004], desc[UR60][R22.64], !P0 ;  /* 0x1800400016137fae */ /* 0x0009e2000c12187c */
[----:B---3--:R-:W-:-:S04]  /*74e70*/  IMAD.WIDE R10, R5, 0x4, R10 ;  /* 0x00000004050a7825 */ /* 0x008fc800078e020a */
[----:B------:R-:W-:-:S04]  /*74e80*/  IMAD.WIDE R12, R5, 0x4, R44 ;  /* 0x00000004050c7825 */ /* 0x000fc800078e022c */
[C---:B------:R-:W-:Y:S01]  /*74e90*/  IMAD.WIDE R2, R5.reuse, 0x4, R242 ;  /* 0x0000000405027825 */ /* 0x040fe200078e02f2 */
[----:B------:R3:W-:Y:S04]  /*74ea0*/  STL.64 [R1+0x480], R10 ;  /* 0x0004800a01007387 */ /* 0x0007e80000100a00 */
[----:B------:R-:W3:Y:S04]  /*74eb0*/  LDL.LU.64 R42, [R1+0xeb0] ;  /* 0x000eb000012a7983 */ /* 0x000ee80000300a00 */
[----:B------:R1:W-:Y:S04]  /*74ec0*/  STL.64 [R1+0x478], R12 ;  /* 0x0004780c01007387 */ /* 0x0003e80000100a00 */
[----:B------:R1:W-:Y:S04]  /*74ed0*/  STL.64 [R1+0x470], R2 ;  /* 0x0004700201007387 */ /* 0x0003e80000100a00 */
[----:B------:R-:W-:Y:S01]  /*74ee0*/  LDGSTS.E [R18+0x1c004], desc[UR60][R10.64], !P0 ;  /* 0x1c0040000a127fae */ /* 0x000fe2000c12187c */
[----:B--2---:R-:W-:-:S04]  /*74ef0*/  IMAD.WIDE R24, R5, 0x4, R46 ;  /* 0x0000000405187825 */ /* 0x004fc800078e022e */
[C---:B----4-:R-:W-:Y:S01]  /*74f00*/  IMAD.WIDE R22, R5.reuse, 0x4, R32 ;  /* 0x0000000405167825 */ /* 0x050fe200078e0220 */
[----:B------:R1:W-:Y:S04]  /*74f10*/  LDGSTS.E [R9+0x10008], desc[UR60][R12.64], !P2 ;  /* 0x100080000c097fae */ /* 0x0003e8000d12187c */
[----:B------:R2:W-:Y:S04]  /*74f20*/  LDGSTS.E [R8+0x14008], desc[UR60][R2.64], !P2 ;  /* 0x1400800002087fae */ /* 0x0005e8000d12187c */
[----:B---3--:R-:W3:Y:S04]  /*74f30*/  LDL.LU.64 R10, [R1+0xec8] ;  /* 0x000ec800010a7983 */ /* 0x008ee80000300a00 */
[----:B------:R-:W4:Y:S04]  /*74f40*/  LDL.LU.64 R44, [R1+0xee0] ;  /* 0x000ee000012c7983 */ /* 0x000f280000300a00 */
[----:B------:R-:W4:Y:S01]  /*74f50*/  LDL.LU.64 R242, [R1+0xef8] ;  /* 0x000ef80001f27983 */ /* 0x000f220000300a00 */
[----:B-1----:R-:W-:-:S04]  /*74f60*/  IMAD.WIDE R12, R5, 0x4, R40 ;  /* 0x00000004050c7825 */ /* 0x002fc800078e0228 */
[----:B--2---:R-:W-:Y:S01]  /*74f70*/  IMAD.WIDE R2, R5, 0x4, R240 ;  /* 0x0000000405027825 */ /* 0x004fe200078e02f0 */
        /* <DEDUP_REMOVED lines=20> */
[----:B------:R-:W-:-:S05]  /*750c0*/  IMAD.WIDE R22, R5, 0x4, R42 ;  /* 0x0000000405167825 */ /* 0x000fca00078e022a */
[----:B------:R1:W-:Y:S04]  /*750d0*/  STL.64 [R1+0x448], R22 ;  /* 0x0004481601007387 */ /* 0x0003e80000100a00 */
[----:B------:R1:W-:Y:S01]  /*750e0*/  LDGSTS.E [R19+0x1800c], desc[UR60][R22.64], !P0 ;  /* 0x1800c00016137fae */ /* 0x0003e2000c12187c */
[----:B---3--:R-:W-:-:S04]  /*750f0*/  IMAD.WIDE R10, R5, 0x4, R10 ;  /* 0x00000004050a7825 */ /* 0x008fc800078e020a */
[----:B----4-:R-:W-:-:S04]  /*75100*/  IMAD.WIDE R12, R5, 0x4, R44 ;  /* 0x00000004050c7825 */ /* 0x010fc800078e022c */
[C---:B------:R-:W-:Y:S01]  /*75110*/  IMAD.WIDE R2, R5.reuse, 0x4, R242 ;  /* 0x0000000405027825 */ /* 0x040fe200078e02f2 */
[----:B------:R3:W-:Y:S04]  /*75120*/  STL.64 [R1+0x440], R10 ;  /* 0x0004400a01007387 */ /* 0x0007e80000100a00 */
[----:B------:R-:W4:Y:S04]  /*75130*/  LDL.LU.64 R42, [R1+0xf78] ;  /* 0x000f7800012a7983 */ /* 0x000f280000300a00 */
[----:B------:R3:W-:Y:S04]  /*75140*/  STL.64 [R1+0x3b8], R12 ;  /* 0x0003b80c01007387 */ /* 0x0007e80000100a00 */
[----:B------:R3:W-:Y:S04]  /*75150*/  STL.64 [R1+0x3b0], R2 ;  /* 0x0003b00201007387 */ /* 0x0007e80000100a00 */
[----:B------:R-:W-:Y:S01]  /*75160*/  LDGSTS.E [R18+0x1c00c], desc[UR60][R10.64], !P0 ;  /* 0x1c00c0000a127fae */ /* 0x000fe2000c12187c */
[----:B--2---:R-:W-:-:S04]  /*75170*/  IMAD.WIDE R24, R5, 0x4, R46 ;  /* 0x0000000405187825 */ /* 0x004fc800078e022e */
[C---:B-1----:R-:W-:Y:S01]  /*75180*/  IMAD.WIDE R22, R5.reuse, 0x4, R32 ;  /* 0x0000000405167825 */ /* 0x042fe200078e0220 */
[----:B------:R1:W-:Y:S04]  /*75190*/  LDGSTS.E [R9+0x20000], desc[UR60][R12.64], !P2 ;  /* 0x200000000c097fae */ /* 0x0003e8000d12187c */
[----:B------:R2:W-:Y:S04]  /*751a0*/  LDGSTS.E [R8+0x24000], desc[UR60][R2.64], !P2 ;  /* 0x2400000002087fae */ /* 0x0005e8000d12187c */
[----:B---3--:R-:W3:Y:S04]  /*751b0*/  LDL.LU.64 R10, [R1+0xf90] ;  /* 0x000f9000010a7983 */ /* 0x008ee80000300a00 */
[----:B------:R-:W3:Y:S04]  /*751c0*/  LDL.LU.64 R44, [R1+0xfa8] ;  /* 0x000fa800012c7983 */ /* 0x000ee80000300a00 */
[----:B------:R-:W3:Y:S01]  /*751d0*/  LDL.LU.64 R242, [R1+0xfc0] ;  /* 0x000fc00001f27983 */ /* 0x000ee20000300a00 */
        /* <DEDUP_REMOVED lines=72> */
[----:B------:R-:W-:Y:S04]  /*75660*/  LDGSTS.E [R18+0x2c00c], desc[UR60][R10.64], !P0 ;  /* 0x2c00c0000a127fae */ /* 0x000fe8000c12187c */
[----:B------:R-:W4:Y:S01]  /*75670*/  LDL.LU.64 R44, [R1+0x1110] ;  /* 0x00111000012c7983 */ /* 0x000f220000300a00 */
[----:B--2---:R-:W-:-:S04]  /*75680*/  IMAD.WIDE R24, R5, 0x4, R46 ;  /* 0x0000000405187825 */ /* 0x004fc800078e022e */
[C---:B-1----:R-:W-:Y:S01]  /*75690*/  IMAD.WIDE R22, R5.reuse, 0x4, R32 ;  /* 0x0000000405167825 */ /* 0x042fe200078e0220 */
[----:B------:R1:W-:Y:S04]  /*756a0*/  LDGSTS.E [R9+0x30000], desc[UR60][R12.64], !P2 ;  /* 0x300000000c097fae */ /* 0x0003e8000d12187c */
[----:B------:R2:W-:Y:S04]  /*756b0*/  LDGSTS.E [R8+0x34000], desc[UR60][R2.64], !P2 ;  /* 0x3400000002087fae */ /* 0x0005e8000d12187c */
[----:B---3--:R-:W3:Y:S04]  /*756c0*/  LDL.LU.64 R10, [R1+0x1128] ;  /* 0x00112800010a7983 */ /* 0x008ee80000300a00 */
        /* <DEDUP_REMOVED lines=23> */
[----:B----4-:R-:W-:-:S04]  /*75840*/  IMAD.WIDE R22, R5, 0x4, R42 ;  /* 0x0000000405167825 */ /* 0x010fc800078e022a */
[C---:B------:R-:W-:Y:S01]  /*75850*/  IMAD.WIDE R12, R5.reuse, 0x4, R44 ;  /* 0x00000004050c7825 */ /* 0x040fe200078e022c */
[----:B------:R4:W-:Y:S04]  /*75860*/  STL.64 [R1+0x280], R22 ;  /* 0x0002801601007387 */ /* 0x0009e80000100a00 */
[----:B------:R4:W-:Y:S04]  /*75870*/  LDGSTS.E [R19+0x38004], desc[UR60][R22.64], !P0 ;  /* 0x3800400016137fae */ /* 0x0009e8000c12187c */
[----:B------:R-:W-:Y:S04]  /*75880*/  STL.64 [R1+0x278], R12 ;  /* 0x0002780c01007387 */ /* 0x000fe80000100a00 */
[----:B------:R1:W-:Y:S01]  /*75890*/  LDGSTS.E [R18+0x3c004], desc[UR60][R12.64], !P0 ;  /* 0x3c0040000c127fae */ /* 0x0003e2000c12187c */
[----:B---3--:R-:W-:-:S04]  /*758a0*/  IMAD.WIDE R10, R5, 0x4, R10 ;  /* 0x00000004050a7825 */ /* 0x008fc800078e020a */
[C---:B------:R-:W-:Y:S01]  /*758b0*/  IMAD.WIDE R2, R5.reuse, 0x4, R242 ;  /* 0x0000000405027825 */ /* 0x040fe200078e02f2 */
[----:B------:R3:W-:Y:S04]  /*758c0*/  STL.64 [R1+0x270], R10 ;  /* 0x0002700a01007387 */ /* 0x0007e80000100a00 */
[----:B------:R1:W-:Y:S04]  /*758d0*/  STL.64 [R1+0x268], R2 ;  /* 0x0002680201007387 */ /* 0x0003e80000100a00 */
[----:B------:R-:W3:Y:S04]  /*758e0*/  LDL.LU.64 R42, [R1+0x11b8] ;  /* 0x0011b800012a7983 */ /* 0x000ee80000300a00 */
[----:B------:R-:W-:Y:S01]  /*758f0*/  LDGSTS.E [R9+0x30008], desc[UR60][R10.64], !P2 ;  /* 0x300080000a097fae */ /* 0x000fe2000d12187c */
[----:B--2---:R-:W-:-:S04]  /*75900*/  IMAD.WIDE R24, R5, 0x4, R46 ;  /* 0x0000000405187825 */ /* 0x004fc800078e022e */
[C---:B----4-:R-:W-:Y:S01]  /*75910*/  IMAD.WIDE R22, R5.reuse, 0x4, R32 ;  /* 0x0000000405167825 */ /* 0x050fe200078e0220 */
        /* <DEDUP_REMOVED lines=8> */
[----:B------:R4:W-:Y:S04]  /*759a0*/  STL.64 [R1+0x250], R12 ;  /* 0x0002500c01007387 */ /* 0x0009e80000100a00 */
[----:B------:R2:W-:Y:S04]  /*759b0*/  STL.64 [R1+0x248], R2 ;  /* 0x0002480201007387 */ /* 0x0005e80000100a00 */
[----:B------:R-:W2:Y:S04]  /*759c0*/  LDL.LU.64 R46, [R1+0x1218] ;  /* 0x00121800012e7983 */ /* 0x000ea80000300a00 */
[----:B------:R-:W2:Y:S04]  /*759d0*/  LDL.LU.64 R32, [R1+0x1230] ;  /* 0x0012300001207983 */ /* 0x000ea80000300a00 */
[----:B------:R-:W2:Y:S04]  /*759e0*/  LDL.LU.64 R40, [R1+0x1248] ;  /* 0x0012480001287983 */ /* 0x000ea80000300a00 */
[----:B------:R-:W2:Y:S01]  /*759f0*/  LDL.LU.64 R240, [R1+0x1260] ;  /* 0x0012600001f07983 */ /* 0x000ea20000300a00 */
[----:B------:R-:W-:-:S03]  /*75a00*/  VIADD R19, R21, 0xfffffd84 ;  /* 0xfffffd8415137836 */ /* 0x000fc60000000000 */
[----:B------:R-:W-:Y:S01]  /*75a10*/  STL.64 [R1+0x4af0], R14 ;  /* 0x004af00e01007387 */ /* 0x000fe20000100a00 */
[----:B------:R-:W2:Y:S01]  /*75a20*/  LDC R21, c[0x0][0x230] ;  /* 0x00008c00ff157b82 */ /* 0x000ea20000000800 */
[----:B------:R-:W-:Y:S02]  /*75a30*/  ISETP.GE.U32.AND P0, PT, R19, 0x7ffffd05, PT ;  /* 0x7ffffd051300780c */ /* 0x000fe40003f06070 */
[----:B------:R-:W-:-:S05]  /*75a40*/  IADD3 R19, R14, 0x100000, RZ ;  /* 0x001000000e137810 */ /* 0x000fca0007ffe0ff */
[----:B------:R1:W-:Y:S04]  /*75a50*/  LDGSTS.E [R19+0x38008], desc[UR60][R24.64], !P2 ;  /* 0x3800800018137fae */ /* 0x0003e8000d12187c */
[----:B------:R-:W-:Y:S04]  /*75a60*/  LDGSTS.E [R18+0x3c008], desc[UR60][R22.64], !P2 ;  /* 0x3c00800016127fae */ /* 0x000fe8000d12187c */
[----:B------:R1:W-:Y:S04]  /*75a70*/  LDGSTS.E [R9+0x3000c], desc[UR60][R12.64], !P0 ;  /* 0x3000c0000c097fae */ /* 0x0003e8000c12187c */
[----:B------:R1:W-:Y:S02]  /*75a80*/  LDGSTS.E [R8+0x3400c], desc[UR60][R2.64], !P0 ;  /* 0x3400c00002087fae */ /* 0x0003e4000c12187c */
[----:B-1----:R-:W-:-:S02]  /*75a90*/  VIADD R19, R20, 0xfffffde3 ;  /* 0xfffffde314137836 */ /* 0x002fc40000000000 */
[----:B------:R-:W1:Y:S03]  /*75aa0*/  LDC R20, c[0x0][0x230] ;  /* 0x00008c00ff147b82 */ /* 0x000e660000000800 */
[----:B------:R-:W-:Y:S02]  /*75ab0*/  ISETP.GE.U32.AND P2, PT, R19, 0x7ffffd64, PT ;  /* 0x7ffffd641300780c */ /* 0x000fe40003f46070 */
[----:B------:R-:W-:Y:S01]  /*75ac0*/  IADD3 R19, R14, 0x100000, RZ ;  /* 0x001000000e137810 */ /* 0x000fe20007ffe0ff */
[C---:B------:R-:W-:Y:S01]  /*75ad0*/  VIADD R9, R16.reuse, 0x100000 ;  /* 0x0010000010097836 */ /* 0x040fe20000000000 */
[----:B------:R-:W-:Y:S01]  /*75ae0*/  IADD3 R8, R16, 0x100000, RZ ;  /* 0x0010000010087810 */ /* 0x000fe20007ffe0ff */
[----:B------:R-:W-:-:S05]  /*75af0*/  IMAD.WIDE R22, R5, 0x4, R42 ;  /* 0x0000000405167825 */ /* 0x000fca00078e022a */
[----:B------:R1:W-:Y:S04]  /*75b00*/  STL.64 [R1+0x240], R22 ;  /* 0x0002401601007387 */ /* 0x0003e80000100a00 */
[----:B------:R1:W-:Y:S01]  /*75b10*/  LDGSTS.E [R19+0x3800c], desc[UR60][R22.64], !P0 ;  /* 0x3800c00016137fae */ /* 0x0003e2000c12187c */
[----:B---3--:R-:W-:-:S04]  /*75b20*/  IMAD.WIDE R10, R5, 0x4, R10 ;  /* 0x00000004050a7825 */ /* 0x008fc800078e020a */
[----:B----4-:R-:W-:-:S04]  /*75b30*/  IMAD.WIDE R12, R5, 0x4, R44 ;  /* 0x00000004050c7825 */ /* 0x010fc800078e022c */
[C---:B--2---:R-:W-:Y:S01]  /*75b40*/  IMAD.WIDE R2, R5.reuse, 0x4, R242 ;  /* 0x0000000405027825 */ /* 0x044fe200078e02f2 */
[----:B------:R2:W-:Y:S04]  /*75b50*/  STL.64 [R1+0x238], R10 ;  /* 0x0002380a01007387 */ /* 0x0005e80000100a00 */
[----:B------:R-:W3:Y:S04]  /*75b60*/  LDL.LU.64 R42, [R1+0x1578] ;  /* 0x00157800012a7983 */ /* 0x000ee80000300a00 */
[----:B------:R4:W-:Y:S04]  /*75b70*/  STL.64 [R1+0x508], R12 ;  /* 0x0005080c01007387 */ /* 0x0009e80000100a00 */
[----:B------:R4:W-:Y:S04]  /*75b80*/  STL.64 [R1+0x500], R2 ;  /* 0x0005000201007387 */ /* 0x0009e80000100a00 */
[----:B------:R-:W-:Y:S01]  /*75b90*/  LDGSTS.E [R18+0x3c00c], desc[UR60][R10.64], !P0 ;  /* 0x3c00c0000a127fae */ /* 0x000fe2000c12187c */
[----:B-1----:R-:W-:-:S04]  /*75ba0*/  IMAD.WIDE R22, R5, 0x4, R46 ;  /* 0x0000000405167825 */ /* 0x002fc800078e022e */
[C---:B------:R-:W-:Y:S01]  /*75bb0*/  IMAD.WIDE R14, R5.reuse, 0x4, R32 ;  /* 0x00000004050e7825 */ /* 0x040fe200078e0220 */
[----:B------:R4:W-:Y:S04]  /*75bc0*/  LDGSTS.E [R9], desc[UR60][R12.64], !P2 ;  /* 0x000000000c097fae */ /* 0x0009e8000d12187c */
[----:B------:R1:W-:Y:S04]  /*75bd0*/  LDGSTS.E [R8+0x4000], desc[UR60][R2.64], !P2 ;  /* 0x0400000002087fae */ /* 0x0003e8000d12187c */
[----:B--2---:R-:W2:Y:S04]  /*75be0*/  LDL.LU.64 R10, [R1+0x15a0] ;  /* 0x0015a000010a7983 */ /* 0x004ea80000300a00 */
[----:B------:R-:W2:Y:S04]  /*75bf0*/  LDL.LU.64 R44, [R1+0x15a8] ;  /* 0x0015a800012c7983 */ /* 0x000ea80000300a00 */
[----:B------:R-:W2:Y:S01]  /*75c00*/  LDL.LU.64 R242, [R1+0x1a60] ;  /* 0x001a600001f27983 */ /* 0x000ea20000300a00 */
[----:B----4-:R-:W-:-:S04]  /*75c10*/  IMAD.WIDE R12, R5, 0x4, R40 ;  /* 0x00000004050c7825 */ /* 0x010fc800078e0228 */
[----:B-1----:R-:W-:Y:S01]  /*75c20*/  IMAD.WIDE R2, R5, 0x4, R240 ;  /* 0x0000000405027825 */ /* 0x002fe200078e02f0 */
        /* <DEDUP_REMOVED lines=8> */
[----:B------:R-:W-:-:S02]  /*75cb0*/  VIADD R19, R21, 0xfffffde2 ;  /* 0xfffffde215137836 */ /* 0x000fc40000000000 */
[C---:B------:R-:W-:Y:S01]  /*75cc0*/  VIADD R18, R16.reuse, 0x100000 ;  /* 0x0010000010127836 */ /* 0x040fe20000000000 */
[----:B------:R-:W4:Y:S02]  /*75cd0*/  LDC R21, c[0x0][0x230] ;  /* 0x00008c00ff157b82 */ /* 0x000f240000000800 */
[----:B------:R-:W-:Y:S02]  /*75ce0*/  ISETP.GE.U32.AND P0, PT, R19, 0x7ffffd63, PT ;  /* 0x7ffffd631300780c */ /* 0x000fe40003f06070 */
[----:B------:R-:W-:-:S05]  /*75cf0*/  IADD3 R19, R16, 0x100000, RZ ;  /* 0x0010000010137810 */ /* 0x000fca0007ffe0ff */
        /* <DEDUP_REMOVED lines=8> */
[----:B---3--:R-:W-:-:S05]  /*75d80*/  IMAD.WIDE R14, R5, 0x4, R42 ;  /* 0x00000004050e7825 */ /* 0x008fca00078e022a */
[----:B------:R3:W-:Y:S04]  /*75d90*/  STL.64 [R1+0x4d8], R14 ;  /* 0x0004d80e01007387 */ /* 0x0007e80000100a00 */
[----:B------:R3:W-:Y:S01]  /*75da0*/  LDGSTS.E [R19+0x8004], desc[UR60][R14.64], !P0 ;  /* 0x080040000e137fae */ /* 0x0007e2000c12187c */
[----:B--2---:R-:W-:-:S04]  /*75db0*/  IMAD.WIDE R10, R5, 0x4, R10 ;  /* 0x00000004050a7825 */ /* 0x004fc800078e020a */
[----:B------:R-:W-:-:S04]  /*75dc0*/  IMAD.WIDE R12, R5, 0x4, R44 ;  /* 0x00000004050c7825 */ /* 0x000fc800078e022c */
[C---:B------:R-:W-:Y:S01]  /*75dd0*/  IMAD.WIDE R2, R5.reuse, 0x4, R242 ;  /* 0x0000000405027825 */ /* 0x040fe200078e02f2 */
[----:B------:R2:W-:Y:S04]  /*75de0*/  STL.64 [R1+0x4d0], R10 ;  /* 0x0004d00a01007387 */ /* 0x0005e80000100a00 */
[----:B------:R-:W2:Y:S04]  /*75df0*/  LDL.LU.64 R42, [R1+0x1a90] ;  /* 0x001a9000012a7983 */ /* 0x000ea80000300a00 */
[----:B------:R1:W-:Y:S04]  /*75e00*/  STL.64 [R1+0x4c8], R12 ;  /* 0x0004c80c01007387 */ /* 0x0003e80000100a00 */
[----:B------:R1:W-:Y:S04]  /*75e10*/  STL.64 [R1+0x4c0], R2 ;  /* 0x0004c00201007387 */ /* 0x0003e80000100a00 */
[----:B------:R-:W-:Y:S01]  /*75e20*/  LDGSTS.E [R18+0xc004], desc[UR60][R10.64], !P0 ;  /* 0x0c0040000a127fae */ /* 0x000fe2000c12187c */
[----:B----4-:R-:W-:-:S04]  /*75e30*/  IMAD.WIDE R22, R5, 0x4, R46 ;  /* 0x0000000405167825 */ /* 0x010fc800078e022e */
[C---:B---3--:R-:W-:Y:S01]  /*75e40*/  IMAD.WIDE R14, R5.reuse, 0x4, R32 ;  /* 0x00000004050e7825 */ /* 0x048fe200078e0220 */
[----:B------:R1:W-:Y:S04]  /*75e50*/  LDGSTS.E [R9+0x8], desc[UR60][R12.64], !P2 ;  /* 0x000080000c097fae */ /* 0x0003e8000d12187c */
[----:B------:R3:W-:Y:S04]  /*75e60*/  LDGSTS.E [R8+0x4008], desc[UR60][R2.64], !P2 ;  /* 0x0400800002087fae */ /* 0x0007e8000d12187c */
[----:B--2---:R-:W2:Y:S04]  /*75e70*/  LDL.LU.64 R10, [R1+0x1aa0] ;  /* 0x001aa000010a7983 */ /* 0x004ea80000300a00 */
[----:B------:R-:W4:Y:S04]  /*75e80*/  LDL.LU.64 R44, [R1+0x1ab0] ;  /* 0x001ab000012c7983 */ /* 0x000f280000300a00 */
[----:B------:R-:W4:Y:S01]  /*75e90*/  LDL.LU.64 R242, [R1+0x1ac0] ;  /* 0x001ac00001f27983 */ /* 0x000f220000300a00 */
[----:B-1----:R-:W-:-:S04]  /*75ea0*/  IMAD.WIDE R12, R5, 0x4, R40 ;  /* 0x00000004050c7825 */ /* 0x002fc800078e0228 */
[----:B---3--:R-:W-:Y:S01]  /*75eb0*/  IMAD.WIDE R2, R5, 0x4, R240 ;  /* 0x0000000405027825 */ /* 0x008fe200078e02f0 */
        /* <DEDUP_REMOVED lines=8> */
[----:B------:R-:W-:-:S02]  /*75f40*/  IADD3 R19, R21, -0x220, RZ ;  /* 0xfffffde015137810 */ /* 0x000fc40007ffe0ff */
[----:B------:R-:W3:Y:S02]  /*75f50*/  LDC R21, c[0x0][0x230] ;  /* 0x00008c00ff157b82 */ /* 0x000ee40000000800 */
[----:B------:R-:W-:Y:S01]  /*75f60*/  ISETP.GE.U32.AND P0, PT, R19, 0x7ffffd61, PT ;  /* 0x7ffffd611300780c */ /* 0x000fe20003f06070 */
[----:B------:R-:W-:-:S05]  /*75f70*/  VIADD R19, R16, 0x100000 ;  /* 0x0010000010137836 */ /* 0x000fca0000000000 */
        /* <DEDUP_REMOVED lines=8> */
[----:B------:R-:W-:-:S05]  /*76000*/  IMAD.WIDE R14, R5, 0x4, R42 ;  /* 0x00000004050e7825 */ /* 0x000fca00078e022a */
[----:B------:R1:W-:Y:S04]  /*76010*/  STL.64 [R1+0x498], R14 ;  /* 0x0004980e01007387 */ /* 0x0003e80000100a00 */
[----:B------:R1:W-:Y:S01]  /*76020*/  LDGSTS.E [R19+0x800c], desc[UR60][R14.64], !P0 ;  /* 0x0800c0000e137fae */ /* 0x0003e2000c12187c */
[----:B--2---:R-:W-:-:S04]  /*76030*/  IMAD.WIDE R10, R5, 0x4, R10 ;  /* 0x00000004050a7825 */ /* 0x004fc800078e020a */
[----:B----4-:R-:W-:-:S04]  /*76040*/  IMAD.WIDE R12, R5, 0x4, R44 ;  /* 0x00000004050c7825 */ /* 0x010fc800078e022c */
[C---:B------:R-:W-:Y:S01]  /*76050*/  IMAD.WIDE R2, R5.reuse, 0x4, R242 ;  /* 0x0000000405027825 */ /* 0x040fe200078e02f2 */
[----:B------:R2:W-:Y:S04]  /*76060*/  STL.64 [R1+0x490], R10 ;  /* 0x0004900a01007387 */ /* 0x0005e80000100a00 */
[----:B------:R-:W4:Y:S04]  /*76070*/  LDL.LU.64 R42, [R1+0x1b10] ;  /* 0x001b1000012a7983 */ /* 0x000f280000300a00 */
[----:B------:R2:W-:Y:S04]  /*76080*/  STL.64 [R1+0x438], R12 ;  /* 0x0004380c01007387 */ /* 0x0005e80000100a00 */
[----:B------:R2:W-:Y:S04]  /*76090*/  STL.64 [R1+0x430], R2 ;  /* 0x0004300201007387 */ /* 0x0005e80000100a00 */
[----:B------:R-:W-:Y:S01]  /*760a0*/  LDGSTS.E [R18+0xc00c], desc[UR60][R10.64], !P0 ;  /* 0x0c00c0000a127fae */ /* 0x000fe2000c12187c */
[----:B---3--:R-:W-:-:S04]  /*760b0*/  IMAD.WIDE R22, R5, 0x4, R46 ;  /* 0x0000000405167825 */ /* 0x008fc800078e022e */
[C---:B-1----:R-:W-:Y:S01]  /*760c0*/  IMAD.WIDE R14, R5.reuse, 0x4, R32 ;  /* 0x00000004050e7825 */ /* 0x042fe200078e0220 */
[----:B------:R1:W-:Y:S04]  /*760d0*/  LDGSTS.E [R9+0x10000], desc[UR60][R12.64], !P2 ;  /* 0x100000000c097fae */ /* 0x0003e8000d12187c */
[----:B------:R3:W-:Y:S04]  /*760e0*/  LDGSTS.E [R8+0x14000], desc[UR60][R2.64], !P2 ;  /* 0x1400000002087fae */ /* 0x0007e8000d12187c */
[----:B--2---:R-:W2:Y:S04]  /*760f0*/  LDL.LU.64 R10, [R1+0x1b20] ;  /* 0x001b2000010a7983 */ /* 0x004ea80000300a00 */
[----:B------:R-:W2:Y:S04]  /*76100*/  LDL.LU.64 R44, [R1+0x1b30] ;  /* 0x001b3000012c7983 */ /* 0x000ea80000300a00 */
[----:B------:R-:W2:Y:S01]  /*76110*/  LDL.LU.64 R242, [R1+0x1b40] ;  /* 0x001b400001f27983 */ /* 0x000ea20000300a00 */
        /* <DEDUP_REMOVED lines=22> */
[----:B----4-:R-:W-:-:S05]  /*76280*/  IMAD.WIDE R14, R5, 0x4, R42 ;  /* 0x00000004050e7825 */ /* 0x010fca00078e022a */
        /* <DEDUP_REMOVED lines=9> */
[----:B------:R-:W-:Y:S04]  /*76320*/  LDGSTS.E [R18+0x1c004], desc[UR60][R10.64], !P0 ;  /* 0x1c0040000a127fae */ /* 0x000fe8000c12187c */
[----:B------:R-:W2:Y:S01]  /*76330*/  LDL.LU.64 R44, [R1+0x1ba0] ;  /* 0x001ba000012c7983 */ /* 0x000ea20000300a00 */
[----:B---3--:R-:W-:-:S04]  /*76340*/  IMAD.WIDE R22, R5, 0x4, R46 ;  /* 0x0000000405167825 */ /* 0x008fc800078e022e */
[C---:B----4-:R-:W-:Y:S01]  /*76350*/  IMAD.WIDE R14, R5.reuse, 0x4, R32 ;  /* 0x00000004050e7825 */ /* 0x050fe200078e0220 */
[----:B------:R1:W-:Y:S04]  /*76360*/  LDGSTS.E [R9+0x10008], desc[UR60][R12.64], !P2 ;  /* 0x100080000c097fae */ /* 0x0003e8000d12187c */
[----:B------:R3:W-:Y:S04]  /*76370*/  LDGSTS.E [R8+0x14008], desc[UR60][R2.64], !P2 ;  /* 0x1400800002087fae */ /* 0x0007e8000d12187c */
[----:B--2---:R-:W2:Y:S04]  /*76380*/  LDL.LU.64 R10, [R1+0x1bb0] ;  /* 0x001bb000010a7983 */ /* 0x004ea80000300a00 */
        /* <DEDUP_REMOVED lines=24> */
[C---:B------:R-:W-:Y:S01]  /*76510*/  IMAD.WIDE R12, R5.reuse, 0x4, R44 ;  /* 0x00000004050c7825 */ /* 0x040fe200078e022c */
[----:B------:R1:W-:Y:S04]  /*76520*/  STL.64 [R1+0x3c8], R14 ;  /* 0x0003c80e01007387 */ /* 0x0003e80000100a00 */
[----:B------:R1:W-:Y:S04]  /*76530*/  LDGSTS.E [R19+0x1800c], desc[UR60][R14.64], !P0 ;  /* 0x1800c0000e137fae */ /* 0x0003e8000c12187c */
[----:B------:R-:W-:Y:S04]  /*76540*/  STL.64 [R1+0x3c0], R12 ;  /* 0x0003c00c01007387 */ /* 0x000fe80000100a00 */
[----:B------:R1:W-:Y:S01]  /*76550*/  LDGSTS.E [R18+0x1c00c], desc[UR60][R12.64], !P0 ;  /* 0x1c00c0000c127fae */ /* 0x0003e2000c12187c */
[----:B--2---:R-:W-:-:S04]  /*76560*/  IMAD.WIDE R10, R5, 0x4, R10 ;  /* 0x00000004050a7825 */ /* 0x004fc800078e020a */
[C---:B----4-:R-:W-:Y:S01]  /*76570*/  IMAD.WIDE R2, R5.reuse, 0x4, R242 ;  /* 0x0000000405027825 */ /* 0x050fe200078e02f2 */
[----:B------:R2:W-:Y:S04]  /*76580*/  STL.64 [R1+0x338], R10 ;  /* 0x0003380a01007387 */ /* 0x0005e80000100a00 */
[----:B------:R4:W-:Y:S04]  /*76590*/  STL.64 [R1+0x330], R2 ;  /* 0x0003300201007387 */ /* 0x0009e80000100a00 */
[----:B------:R-:W4:Y:S04]  /*765a0*/  LDL.LU.64 R42, [R1+0x1c10] ;  /* 0x001c1000012a7983 */ /* 0x000f280000300a00 */
[----:B------:R-:W-:Y:S01]  /*765b0*/  LDGSTS.E [R9+0x20000], desc[UR60][R10.64], !P2 ;  /* 0x200000000a097fae */ /* 0x000fe2000d12187c */
[----:B---3--:R-:W-:-:S04]  /*765c0*/  IMAD.WIDE R22, R5, 0x4, R46 ;  /* 0x0000000405167825 */ /* 0x008fc800078e022e */
[C---:B-1----:R-:W-:Y:S01]  /*765d0*/  IMAD.WIDE R14, R5.reuse, 0x4, R32 ;  /* 0x00000004050e7825 */ /* 0x042fe200078e0220 */
[----:B------:R4:W-:Y:S04]  /*765e0*/  LDGSTS.E [R8+0x24000], desc[UR60][R2.64], !P2 ;  /* 0x2400000002087fae */ /* 0x0009e8000d12187c */
[----:B--2---:R-:W2:Y:S04]  /*765f0*/  LDL.LU.64 R10, [R1+0x1c20] ;  /* 0x001c2000010a7983 */ /* 0x004ea80000300a00 */
[----:B------:R-:W3:Y:S04]  /*76600*/  LDL.LU.64 R44, [R1+0x1c30] ;  /* 0x001c3000012c7983 */ /* 0x000ee80000300a00 */
[----:B------:R-:W3:Y:S01]  /*76610*/  LDL.LU.64 R242, [R1+0x1c40] ;  /* 0x001c400001f27983 */ /* 0x000ee20000300a00 */
[----:B------:R-:W-:-:S04]  /*76620*/  IMAD.WIDE R12, R5, 0x4, R40 ;  /* 0x00000004050c7825 */ /* 0x000fc800078e0228 */
[----:B----4-:R-:W-:Y:S01]  /*76630*/  IMAD.WIDE R2, R5, 0x4, R240 ;  /* 0x0000000405027825 */ /* 0x010fe200078e02f0 */
[----:B------:R1:W-:Y:S04]  /*76640*/  STL.64 [R1+0x328], R22 ;  /* 0x0003281601007387 */ /* 0x0003e80000100a00 */
[----:B------:R4:W-:Y:S04]  /*76650*/  STL.64 [R1+0x320], R14 ;  /* 0x0003200e01007387 */ /* 0x0009e80000100a00 */
[----:B------:R3:W-:Y:S04]  /*76660*/  STL.64 [R1+0x318], R12 ;  /* 0x0003180c01007387 */ /* 0x0007e80000100a00 */
[----:B------:R3:W-:Y:S04]  /*76670*/  STL.64 [R1+0x310], R2 ;  /* 0x0003100201007387 */ /* 0x0007e80000100a00 */
[----:B------:R-:W3:Y:S04]  /*76680*/  LDL.LU.64 R46, [R1+0x1c50] ;  /* 0x001c5000012e7983 */ /* 0x000ee80000300a00 */
        /* <DEDUP_REMOVED lines=11> */
[----:B-1----:R-:W-:Y:S01]  /*76740*/  IADD3 R19, R20, -0x25f, RZ ;  /* 0xfffffda114137810 */ /* 0x002fe20007ffe0ff */
[----:B------:R-:W1:Y:S08]  /*76750*/  LDC R23, c[0x0][0x230] ;  /* 0x00008c00ff177b82 */ /* 0x000e700000000800 */
[----:B------:R-:W1:Y:S08]  /*76760*/  LDC R20, c[0x0][0x230] ;  /* 0x00008c00ff147b82 */ /* 0x000e700000000800 */
[----:B------:R-:W1:Y:S01]  /*76770*/  LDC R22, c[0x0][0x230] ;  /* 0x00008c00ff167b82 */ /* 0x000e620000000800 */
[----:B------:R-:W-:Y:S01]  /*76780*/  ISETP.GE.U32.AND P2, PT, R19, 0x7ffffd22, PT ;  /* 0x7ffffd221300780c */ /* 0x000fe20003f46070 */
[----:B------:R-:W-:-:S02]  /*76790*/  VIADD R19, R16, 0x100000 ;  /* 0x0010000010137836 */ /* 0x000fc40000000000 */
[----:B----4-:R-:W-:-:S05]  /*767a0*/  IMAD.WIDE R14, R5, 0x4, R42 ;  /* 0x00000004050e7825 */ /* 0x010fca00078e022a */
[----:B------:R4:W-:Y:S04]  /*767b0*/  STL.64 [R1+0x308], R14 ;  /* 0x0003080e01007387 */ /* 0x0009e80000100a00 */
[----:B------:R4:W-:Y:S01]  /*767c0*/  LDGSTS.E [R19+0x28004], desc[UR60][R14.64], !P0 ;  /* 0x280040000e137fae */ /* 0x0009e2000c12187c */
[----:B--2---:R-:W-:-:S04]  /*767d0*/  IMAD.WIDE R10, R5, 0x4, R10 ;  /* 0x00000004050a7825 */ /* 0x004fc800078e020a */
[----:B---3--:R-:W-:-:S04]  /*767e0*/  IMAD.WIDE R12, R5, 0x4, R44 ;  /* 0x00000004050c7825 */ /* 0x008fc800078e022c */
[C---:B------:R-:W-:Y:S01]  /*767f0*/  IMAD.WIDE R2, R5.reuse, 0x4, R242 ;  /* 0x0000000405027825 */ /* 0x040fe200078e02f2 */
[----:B------:R2:W-:Y:S04]  /*76800*/  STL.64 [R1+0x300], R10 ;  /* 0x0003000a01007387 */ /* 0x0005e80000100a00 */
[----:B------:R3:W-:Y:S04]  /*76810*/  STL.64 [R1+0x2f8], R12 ;  /* 0x0002f80c01007387 */ /* 0x0007e80000100a00 */
[----:B------:R1:W-:Y:S04]  /*76820*/  STL.64 [R1+0x2f0], R2 ;  /* 0x0002f00201007387 */ /* 0x0003e80000100a00 */
[----:B------:R-:W3:Y:S04]  /*76830*/  LDL.LU.64 R42, [R1+0x1c90] ;  /* 0x001c9000012a7983 */ /* 0x000ee80000300a00 */
[----:B------:R-:W3:Y:S04]  /*76840*/  LDL.LU.64 R242, [R1+0x1ca0] ;  /* 0x001ca00001f27983 */ /* 0x000ee80000300a00 */
[----:B------:R-:W-:Y:S01]  /*76850*/  LDGSTS.E [R18+0x2c004], desc[UR60][R10.64], !P0 ;  /* 0x2c0040000a127fae */ /* 0x000fe2000c12187c */
[----:B------:R-:W-:-:S04]  /*76860*/  IMAD.WIDE R24, R5, 0x4, R46 ;  /* 0x0000000405187825 */ /* 0x000fc800078e022e */
[C---:B----4-:R-:W-:Y:S01]  /*76870*/  IMAD.WIDE R14, R5.reuse, 0x4, R32 ;  /* 0x00000004050e7825 */ /* 0x050fe200078e0220 */
[----:B------:R3:W-:Y:S04]  /*76880*/  LDGSTS.E [R9+0x20008], desc[UR60][R12.64], !P2 ;  /* 0x200080000c097fae */ /* 0x0007e8000d12187c */
[----:B------:R1:W-:Y:S04]  /*76890*/  LDGSTS.E [R8+0x24008], desc[UR60][R2.64], !P2 ;  /* 0x2400800002087fae */ /* 0x0003e8000d12187c */
[----:B--2---:R-:W2:Y:S04]  /*768a0*/  LDL.LU.64 R10, [R1+0x1cb0] ;  /* 0x001cb000010a7983 */ /* 0x004ea80000300a00 */
[----:B------:R-:W4:Y:S01]  /*768b0*/  LDL.LU.64 R44, [R1+0x1cc0] ;  /* 0x001cc000012c7983 */ /* 0x000f220000300a00 */
[----:B---3--:R-:W-:-:S03]  /*768c0*/  IMAD.WIDE R12, R5, 0x4, R40 ;  /* 0x00000004050c7825 */ /* 0x008fc600078e0228 */
[----:B------:R3:W-:Y:S04]  /*768d0*/  STL.64 [R1+0x2e8], R24 ;  /* 0x0002e81801007387 */ /* 0x0007e80000100a00 */
[----:B------:R3:W-:Y:S04]  /*768e0*/  STL.64 [R1+0x2e0], R14 ;  /* 0x0002e00e01007387 */ /* 0x0007e80000100a00 */
[----:B------:R-:W4:Y:S01]  /*768f0*/  LDL.LU.64 R46, [R1+0x1cd0] ;  /* 0x001cd000012e7983 */ /* 0x000f220000300a00 */
[----:B-1----:R-:W-:-:S03]  /*76900*/  IMAD.WIDE R2, R5, 0x4, R240 ;  /* 0x0000000405027825 */ /* 0x002fc600078e02f0 */
[----:B------:R2:W-:Y:S04]  /*76910*/  STL.64 [R1+0x2d8], R12 ;  /* 0x0002d80c01007387 */ /* 0x0005e80000100a00 */
[----:B------:R-:W4:Y:S04]  /*76920*/  LDL.LU.64 R40, [R1+0x1ce0] ;  /* 0x001ce00001287983 */ /* 0x000f280000300a00 */
[----:B------:R4:W-:Y:S04]  /*76930*/  STL.64 [R1+0x2d0], R2 ;  /* 0x0002d00201007387 */ /* 0x0009e80000100a00 */
[----:B------:R-:W4:Y:S01]  /*76940*/  LDL.LU.64 R240, [R1+0x1cf0] ;  /* 0x001cf00001f07983 */ /* 0x000f220000300a00 */
[----:B------:R-:W-:-:S03]  /*76950*/  IADD3 R19, R21, -0x260, RZ ;  /* 0xfffffda015137810 */ /* 0x000fc60007ffe0ff */
[----:B------:R-:W4:Y:S01]  /*76960*/  LDL.LU.64 R32, [R1+0x1d00] ;  /* 0x001d000001207983 */ /* 0x000f220000300a00 */
[----:B------:R-:W1:Y:S01]  /*76970*/  S2R R17, SR_TID.X ;  /* 0x0000000000117919 */ /* 0x000e620000002100 */
[----:B------:R-:W1:Y:S01]  /*76980*/  LDC R21, c[0x0][0x230] ;  /* 0x00008c00ff157b82 */ /* 0x000e620000000800 */
[----:B------:R-:W-:Y:S01]  /*76990*/  ISETP.GE.U32.AND P0, PT, R19, 0x7ffffd21, PT ;  /* 0x7ffffd211300780c */ /* 0x000fe20003f06070 */
[----:B------:R-:W-:-:S05]  /*769a0*/  VIADD R19, R16, 0x100000 ;  /* 0x0010000010137836 */ /* 0x000fca0000000000 */
[----:B------:R1:W-:Y:S04]  /*769b0*/  LDGSTS.E [R19+0x28008], desc[UR60][R24.64], !P2 ;  /* 0x2800800018137fae */ /* 0x0003e8000d12187c */
[----:B------:R3:W-:Y:S04]  /*769c0*/  LDGSTS.E [R18+0x2c008], desc[UR60][R14.64], !P2 ;  /* 0x2c0080000e127fae */ /* 0x0007e8000d12187c */
[----:B------:R2:W-:Y:S04]  /*769d0*/  LDGSTS.E [R9+0x2000c], desc[UR60][R12.64], !P0 ;  /* 0x2000c0000c097fae */ /* 0x0005e8000c12187c */
[----:B------:R4:W-:Y:S01]  /*769e0*/  LDGSTS.E [R8+0x2400c], desc[UR60][R2.64], !P0 ;  /* 0x2400c00002087fae */ /* 0x0009e2000c12187c */
[----:B-1----:R-:W-:-:S04]  /*769f0*/  IADD3 R19, R20, -0x27d, RZ ;  /* 0xfffffd8314137810 */ /* 0x002fc80007ffe0ff */
[----:B------:R-:W-:Y:S02]  /*76a00*/  ISETP.GE.U32.AND P2, PT, R19, 0x7ffffd04, PT ;  /* 0x7ffffd041300780c */ /* 0x000fe40003f46070 */
[----:B------:R-:W-:Y:S01]  /*76a10*/  IADD3 R19, R16, 0x100000, RZ ;  /* 0x0010000010137810 */ /* 0x000fe20007ffe0ff */
[----:B---3--:R-:W-:-:S04]  /*76a20*/  IMAD.WIDE R24, R5, 0x4, R42 ;  /* 0x0000000405187825 */ /* 0x008fc800078e022a */
[C---:B------:R-:W-:Y:S01]  /*76a30*/  IMAD.WIDE R14, R5.reuse, 0x4, R242 ;  /* 0x00000004050e7825 */ /* 0x040fe200078e02f2 */
[----:B------:R-:W3:Y:S04]  /*76a40*/  LDL.LU.64 R42, [R1+0x1d10] ;  /* 0x001d1000012a7983 */ /* 0x000ee80000300a00 */
[----:B------:R1:W-:Y:S04]  /*76a50*/  STL.64 [R1+0x2c8], R24 ;  /* 0x0002c81801007387 */ /* 0x0003e80000100a00 */
[----:B------:R-:W3:Y:S04]  /*76a60*/  LDL.LU.64 R242, [R1+0x1d20] ;  /* 0x001d200001f27983 */ /* 0x000ee80000300a00 */
[----:B------:R1:W-:Y:S04]  /*76a70*/  LDGSTS.E [R19+0x2800c], desc[UR60][R24.64], !P0 ;  /* 0x2800c00018137fae */ /* 0x0003e8000c12187c */
[----:B------:R1:W-:Y:S04]  /*76a80*/  STL.64 [R1+0x2c0], R14 ;  /* 0x0002c00e01007387 */ /* 0x0003e80000100a00 */
[----:B------:R1:W-:Y:S01]  /*76a90*/  LDGSTS.E [R18+0x2c00c], desc[UR60][R14.64], !P0 ;  /* 0x2c00c0000e127fae */ /* 0x0003e2000c12187c */
[----:B--2---:R-:W-:-:S03]  /*76aa0*/  IMAD.WIDE R12, R5, 0x4, R10 ;  /* 0x00000004050c7825 */ /* 0x004fc600078e020a */
[----:B------:R-:W2:Y:S01]  /*76ab0*/  LDL.LU.64 R10, [R1+0x1d30] ;  /* 0x001d3000010a7983 */ /* 0x000ea20000300a00 */
[----:B----4-:R-:W-:-:S03]  /*76ac0*/  IMAD.WIDE R2, R5, 0x4, R44 ;  /* 0x0000000405027825 */ /* 0x010fc600078e022c */
[----:B------:R4:W-:Y:S01]  /*76ad0*/  STL.64 [R1+0x230], R12 ;  /* 0x0002300c01007387 */ /* 0x0009e20000100a00 */
[----:B-1----:R-:W-:-:S04]  /*76ae0*/  IMAD.WIDE R24, R5, 0x4, R46 ;  /* 0x0000000405187825 */ /* 0x002fc800078e022e */
[----:B------:R-:W-:Y:S01]  /*76af0*/  IMAD.WIDE R14, R5, 0x4, R40 ;  /* 0x00000004050e7825 */ /* 0x000fe200078e0228 */
[----:B------:R4:W-:Y:S04]  /*76b00*/  LDGSTS.E [R9+0x30000], desc[UR60][R12.64], !P2 ;  /* 0x300000000c097fae */ /* 0x0009e8000d12187c */
[----:B------:R1:W-:Y:S04]  /*76b10*/  STL.64 [R1+0x228], R2 ;  /* 0x0002280201007387 */ /* 0x0003e80000100a00 */
[----:B------:R-:W2:Y:S04]  /*76b20*/  LDL.LU.64 R44, [R1+0x1d40] ;  /* 0x001d4000012c7983 */ /* 0x000ea80000300a00 */
[----:B------:R-:W2:Y:S04]  /*76b30*/  LDL.LU.64 R40, [R1+0x1d50] ;  /* 0x001d500001287983 */ /* 0x000ea80000300a00 */
[----:B------:R-:W-:Y:S01]  /*76b40*/  STL.64 [R1+0x220], R24 ;  /* 0x0002201801007387 */ /* 0x000fe20000100a00 */
[----:B------:R-:W-:-:S03]  /*76b50*/  VIADD R20, R23, 0xfffffd82 ;  /* 0xfffffd8217147836 */ /* 0x000fc60000000000 */
[----:B------:R1:W-:Y:S04]  /*76b60*/  LDGSTS.E [R8+0x34000], desc[UR60][R2.64], !P2 ;  /* 0x3400000002087fae */ /* 0x0003e8000d12187c */
[----:B------:R-:W-:Y:S04]  /*76b70*/  LDGSTS.E [R19+0x38000], desc[UR60][R24.64], !P2 ;  /* 0x3800000018137fae */ /* 0x000fe8000d12187c */
[----:B------:R3:W-:Y:S01]  /*76b80*/  LDGSTS.E [R18+0x3c000], desc[UR60][R14.64], !P2 ;  /* 0x3c0000000e127fae */ /* 0x0007e2000d12187c */
[----:B----4-:R-:W-:-:S03]  /*76b90*/  IMAD.WIDE R12, R5, 0x4, R240 ;  /* 0x00000004050c7825 */ /* 0x010fc600078e02f0 */
[----:B------:R-:W4:Y:S01]  /*76ba0*/  LDL.LU.64 R240, [R1+0x1d60] ;  /* 0x001d600001f07983 */ /* 0x000f220000300a00 */
[----:B------:R-:W-:Y:S01]  /*76bb0*/  ISETP.GE.U32.AND P0, PT, R20, 0x7ffffd03, PT ;  /* 0x7ffffd031400780c */ /* 0x000fe20003f06070 */
[----:B------:R-:W-:Y:S02]  /*76bc0*/  VIADD R20, R22, 0xfffffd81 ;  /* 0xfffffd8116147836 */ /* 0x000fe40000000000 */
[----:B-1----:R-:W-:Y:S01]  /*76bd0*/  IMAD.WIDE R2, R5, 0x4, R32 ;  /* 0x0000000405027825 */ /* 0x002fe200078e0220 */
[----:B------:R1:W-:Y:S04]  /*76be0*/  STL.64 [R1+0x218], R14 ;  /* 0x0002180e01007387 */ /* 0x0003e80000100a00 */
[----:B------:R2:W-:Y:S04]  /*76bf0*/  STL.64 [R1+0x210], R12 ;  /* 0x0002100c01007387 */ /* 0x0005e80000100a00 */
[----:B------:R2:W-:Y:S04]  /*76c00*/  STL.64 [R1+0x208], R2 ;  /* 0x0002080201007387 */ /* 0x0005e80000100a00 */
[----:B------:R-:W4:Y:S04]  /*76c10*/  LDL.LU.64 R34, [R1+0x1d70] ;  /* 0x001d700001227983 */ /* 0x000f280000300a00 */
[----:B------:R2:W-:Y:S01]  /*76c20*/  LDGSTS.E [R9+0x30004], desc[UR60][R12.64], !P0 ;  /* 0x300040000c097fae */ /* 0x0005e2000c12187c */
[----:B------:R-:W-:-:S03]  /*76c30*/  ISETP.GE.U32.AND P3, PT, R20, 0x7ffffd02, PT ;  /* 0x7ffffd021400780c */ /* 0x000fc60003f66070 */
[----:B------:R2:W-:Y:S01]  /*76c40*/  LDGSTS.E [R8+0x34004], desc[UR60][R2.64], !P0 ;  /* 0x3400400002087fae */ /* 0x0005e2000c12187c */
[----:B---3--:R-:W-:-:S04]  /*76c50*/  IMAD.WIDE R22, R5, 0x4, R42 ;  /* 0x0000000405167825 */ /* 0x008fc800078e022a */
[C---:B-1----:R-:W-:Y:S01]  /*76c60*/  IMAD.WIDE R14, R5.reuse, 0x4, R242 ;  /* 0x00000004050e7825 */ /* 0x042fe200078e02f2 */
[----:B------:R-:W-:Y:S04]  /*76c70*/  STL.64 [R1+0x200], R22 ;  /* 0x0002001601007387 */ /* 0x000fe80000100a00 */
[----:B------:R-:W3:Y:S04]  /*76c80*/  LDL.LU.64 R46, [R1+0x1d80] ;  /* 0x001d8000012e7983 */ /* 0x000ee80000300a00 */
[----:B------:R-:W-:Y:S04]  /*76c90*/  STL.64 [R1+0x1f8], R14 ;  /* 0x0001f80e01007387 */ /* 0x000fe80000100a00 */
[----:B------:R-:W-:Y:S04]  /*76ca0*/  LDGSTS.E [R19+0x38004], desc[UR60][R22.64], !P0 ;  /* 0x3800400016137fae */ /* 0x000fe8000c12187c */
[----:B------:R-:W-:Y:S01]  /*76cb0*/  LDGSTS.E [R18+0x3c004], desc[UR60][R14.64], !P0 ;  /* 0x3c0040000e127fae */ /* 0x000fe2000c12187c */
[----:B--2---:R-:W-:-:S03]  /*76cc0*/  IMAD.WIDE R12, R5, 0x4, R10 ;  /* 0x00000004050c7825 */ /* 0x004fc600078e020a */
[----:B------:R-:W2:Y:S04]  /*76cd0*/  LDL.LU.64 R10, [R1+0x1d90] ;  /* 0x001d9000010a7983 */ /* 0x000ea80000300a00 */
[----:B------:R1:W-:Y:S04]  /*76ce0*/  STL.64 [R1+0x1f0], R12 ;  /* 0x0001f00c01007387 */ /* 0x0003e80000100a00 */
[----:B------:R-:W2:Y:S01]  /*76cf0*/  LDL.LU.64 R242, [R1+0x1da0] ;  /* 0x001da00001f27983 */ /* 0x000ea20000300a00 */
[----:B------:R-:W-:-:S03]  /*76d00*/  IMAD.WIDE R2, R5, 0x4, R44 ;  /* 0x0000000405027825 */ /* 0x000fc600078e022c */
[----:B------:R1:W-:Y:S04]  /*76d10*/  LDGSTS.E [R9+0x30008], desc[UR60][R12.64], !P3 ;  /* 0x300080000c097fae */ /* 0x0003e8000d92187c */
[----:B------:R4:W-:Y:S04]  /*76d20*/  STL.64 [R1+0x1e8], R2 ;  /* 0x0001e80201007387 */ /* 0x0009e80000100a00 */
[----:B------:R-:W2:Y:S04]  /*76d30*/  LDL.LU.64 R32, [R1+0x1db0] ;  /* 0x001db00001207983 */ /* 0x000ea80000300a00 */
[----:B------:R4:W-:Y:S01]  /*76d40*/  LDGSTS.E [R8+0x34008], desc[UR60][R2.64], !P3 ;  /* 0x3400800002087fae */ /* 0x0009e2000d92187c */
[----:B-1----:R-:W-:-:S05]  /*76d50*/  IMAD.WIDE R12, R5, 0x4, R40 ;  /* 0x00000004050c7825 */ /* 0x002fca00078e0228 */
[----:B------:R3:W-:Y:S01]  /*76d60*/  STL.64 [R1+0x1e0], R12 ;  /* 0x0001e00c01007387 */ /* 0x0007e20000100a00 */
[----:B----4-:R-:W-:-:S03]  /*76d70*/  IMAD.WIDE R2, R5, 0x4, R240 ;  /* 0x0000000405027825 */ /* 0x010fc600078e02f0 */
[----:B------:R-:W4:Y:S01]  /*76d80*/  LDL.LU.64 R240, [R1+0x1dc0] ;  /* 0x001dc00001f07983 */ /* 0x000f220000300a00 */
[----:B------:R-:W-:Y:S02]  /*76d90*/  IADD3 R20, R21, -0x280, RZ ;  /* 0xfffffd8015147810 */ /* 0x000fe40007ffe0ff */
[----:B------:R-:W-:Y:S01]  /*76da0*/  LOP3.LUT R17, R17, 0x7f, RZ, 0xc0, !PT ;  /* 0x0000007f11117812 */ /* 0x000fe200078ec0ff */
[----:B------:R3:W-:Y:S04]  /*76db0*/  LDGSTS.E [R18+0x38008], desc[UR60][R12.64], !P3 ;  /* 0x380080000c127fae */ /* 0x0007e8000d92187c */
[----:B------:R1:W-:Y:S04]  /*76dc0*/  STL.64 [R1+0x1d8], R2 ;  /* 0x0001d80201007387 */ /* 0x0003e80000100a00 */
[----:B------:R-:W4:Y:S01]  /*76dd0*/  LDL.LU.64 R36, [R1+0x1dd0] ;  /* 0x001dd00001247983 */ /* 0x000f220000300a00 */
[----:B------:R-:W-:-:S03]  /*76de0*/  ISETP.GE.AND P2, PT, R17, R20, PT ;  /* 0x000000141100720c */ /* 0x000fc60003f46270 */
[----:B------:R-:W4:Y:S01]  /*76df0*/  LDL.LU.64 R42, [R1+0x1de0] ;  /* 0x001de000012a7983 */ /* 0x000f220000300a00 */
[----:B------:R-:W-:-:S03]  /*76e00*/  IMAD.WIDE R14, R5, 0x4, R34 ;  /* 0x00000004050e7825 */ /* 0x000fc600078e0222 */
[----:B------:R-:W4:Y:S01]  /*76e10*/  LDL.LU.64 R44, [R1+0x1df0] ;  /* 0x001df000012c7983 */ /* 0x000f220000300a00 */
[----:B------:R-:W-:Y:S02]  /*76e20*/  SEL R8, RZ, 0x4, P2 ;  /* 0x00000004ff087807 */ /* 0x000fe40001000000 */
[----:B------:R-:W-:Y:S01]  /*76e30*/  ISETP.GE.U32.AND P2, PT, R20, 0x7ffffd01, PT ;  /* 0x7ffffd011400780c */ /* 0x000fe20003f46070 */
[----:B------:R-:W4:Y:S04]  /*76e40*/  LDL.LU.64 R40, [R1+0x1e00] ;  /* 0x001e000001287983 */ /* 0x000f280000300a00 */
[----:B------:R-:W-:Y:S04]  /*76e50*/  STL [R1+0x4afc], R16 ;  /* 0x004afc1001007387 */ /* 0x000fe80000100800 */
[----:B------:R-:W-:Y:S04]  /*76e60*/  STL.64 [R1+0x1d0], R14 ;  /* 0x0001d00e01007387 */ /* 0x000fe80000100a00 */
[----:B------:R1:W-:Y:S01]  /*76e70*/  LDGSTS.E [R9+0x3c008], desc[UR60][R2.64], !P3 ;  /* 0x3c00800002097fae */ /* 0x0003e2000d92187c */
[----:B------:R-:W-:-:S02]  /*76e80*/  IADD3 R20, R16, 0x100000, RZ ;  /* 0x0010000010147810 */ /* 0x000fc40007ffe0ff */
[----:B------:R-:W-:Y:S01]  /*76e90*/  SHF.L.U32 R6, R6, 0x7, RZ ;  /* 0x0000000706067819 */ /* 0x000fe200000006ff */
[----:B------:R-:W1:Y:S02]  /*76ea0*/  LDC R17, c[0x0][0x230] ;  /* 0x00008c00ff117b82 */ /* 0x000e640000000800 */
[----:B------:R-:W-:Y:S01]  /*76eb0*/  LDGSTS.E [R20+0x3000c], desc[UR60][R14.64], !P2 ;  /* 0x3000c0000e147fae */ /* 0x000fe2000d12187c */
[----:B---3--:R-:W-:-:S05]  /*76ec0*/  IMAD.WIDE R12, R5, 0x4, R46 ;  /* 0x00000004050c7825 */ /* 0x008fca00078e022e */
[----:B------:R3:W-:Y:S04]  /*76ed0*/  STL.64 [R1+0x1c8], R12 ;  /* 0x0001c80c01007387 */ /* 0x0007e80000100a00 */
[----:B------:R3:W-:Y:S01]  /*76ee0*/  LDGSTS.E [R19+0x3400c], desc[UR60][R12.64], !P2 ;  /* 0x3400c0000c137fae */ /* 0x0007e2000d12187c */
[----:B--2---:R-:W-:-:S04]  /*76ef0*/  IMAD.WIDE R10, R5, 0x4, R10 ;  /* 0x00000004050a7825 */ /* 0x004fc800078e020a */
[----:B-1----:R-:W-:Y:S01]  /*76f00*/  IMAD.WIDE R2, R5, 0x4, R242 ;  /* 0x0000000405027825 */ /* 0x002fe200078e02f2 */
[----:B------:R1:W-:Y:S04]  /*76f10*/  STL.64 [R1+0x1c0], R10 ;  /* 0x0001c00a01007387 */ /* 0x0003e80000100a00 */
[----:B------:R-:W2:Y:S04]  /*76f20*/  LDL.LU.64 R242, [R1+0x1e10] ;  /* 0x001e100001f27983 */ /* 0x000ea80000300a00 */
[----:B------:R4:W-:Y:S04]  /*76f30*/  STL.64 [R1+0x2b8], R2 ;  /* 0x0002b80201007387 */ /* 0x0009e80000100a00 */
[----:B------:R4:W-:Y:S01]  /*76f40*/  LDGSTS.E [R18+0x3800c], desc[UR60][R10.64], !P2 ;  /* 0x3800c0000a127fae */ /* 0x0009e2000d12187c */
[----:B---3--:R-:W-:-:S04]  /*76f50*/  IMAD.WIDE R12, R6, 0x4, R32 ;  /* 0x00000004060c7825 */ /* 0x008fc800078e0220 */
[----:B------:R-:W-:Y:S01]  /*76f60*/  VIADD R17, R17, 0x7f ;  /* 0x0000007f11117836 */ /* 0x000fe20000000000 */
[----:B------:R3:W-:Y:S04]  /*76f70*/  LDGSTS.E [R9+0x3c00c], desc[UR60][R2.64], !P2 ;  /* 0x3c00c00002097fae */ /* 0x0007e8000d12187c */
[----:B------:R-:W0:Y:S04]  /*76f80*/  LDGDEPBAR ;  /* 0x00000000000079af */ /* 0x000e280000000000 */
[----:B-1----:R-:W2:Y:S04]  /*76f90*/  LDL.LU.64 R10, [R1+0x1e20] ;  /* 0x001e2000010a7983 */ /* 0x002ea80000300a00 */
[----:B------:R-:W2:Y:S04]  /*76fa0*/  LDL.LU.64 R46, [R1+0x1e30] ;  /* 0x001e3000012e7983 */ /* 0x000ea80000300a00 */
[----:B------:R-:W2:Y:S01]  /*76fb0*/  LDL.LU.64 R32, [R1+0x1e40] ;  /* 0x001e400001207983 */ /* 0x000ea20000300a00 */
[----:B----4-:R-:W-:-:S03]  /*76fc0*/  IMAD.WIDE R4, R6, 0x4, R240 ;  /* 0x0000000406047825 */ /* 0x010fc600078e02f0 */
[----:B------:R1:W-:Y:S04]  /*76fd0*/  STL.64 [R1+0x1b8], R12 ;  /* 0x0001b80c01007387 */ /* 0x0003e80000100a00 */
[----:B------:R-:W4:Y:S01]  /*76fe0*/  LDL.LU.64 R240, [R1+0x1e50] ;  /* 0x001e500001f07983 */ /* 0x000f220000300a00 */
[----:B------:R-:W-:Y:S01]  /*76ff0*/  ISETP.GT.AND P0, PT, R17, 0x2ff, PT ;  /* 0x000002ff1100780c */ /* 0x000fe20003f04270 */
[C---:B------:R-:W-:Y:S01]  /*77000*/  VIADD R18, R244.reuse, 0x300000 ;  /* 0x00300000f4127836 */ /* 0x040fe20000000000 */
[----:B---3--:R-:W-:Y:S01]  /*77010*/  IADD3 R9, R244, 0x300000, RZ ;  /* 0x00300000f4097810 */ /* 0x008fe20007ffe0ff */
[----:B------:R-:W-:Y:S01]  /*77020*/  IMAD.WIDE R2, R6, 0x4, R36 ;  /* 0x0000000406027825 */ /* 0x000fe200078e0224 */
[----:B------:R-:W-:-:S03]  /*77030*/  SEL R8, R8, RZ, P0 ;  /* 0x000000ff08087207 */ /* 0x000fc60000000000 */
[----:B------:R-:W-:Y:S01]  /*77040*/  IMAD.WIDE R14, R6, 0x4, R42 ;  /* 0x00000004060e7825 */ /* 0x000fe200078e022a */
[----:B------:R3:W-:Y:S04]  /*77050*/  STL.64 [R1+0x1b0], R4 ;  /* 0x0001b00401007387 */ /* 0x0007e80000100a00 */
[----:B------:R1:W-:Y:S01]  /*77060*/  LDGSTS.E [R18], desc[UR60][R12.64], P1 ;  /* 0x000000000c127fae */ /* 0x0003e2000892187c */
[----:B------:R-:W-:Y:S01]  /*77070*/  ISETP.NE.U32.AND P0, PT, R8, RZ, PT ;  /* 0x000000ff0800720c */ /* 0x000fe20003f05070 */
[----:B------:R-:W-:Y:S02]  /*77080*/  VIADD R8, R244, 0x300000 ;  /* 0x00300000f4087836 */ /* 0x000fe40000000000 */
[----:B------:R3:W-:Y:S04]  /*77090*/  LDGSTS.E [R9+0x400], desc[UR60][R4.64], P1 ;  /* 0x0040000004097fae */ /* 0x0007e8000892187c */
[----:B------:R2:W-:Y:S04]  /*770a0*/  STL.64 [R1+0x1a0], R2 ;  /* 0x0001a00201007387 */ /* 0x0005e80000100a00 */
[----:B------:R-:W4:Y:S04]  /*770b0*/  LDL.LU.64 R42, [R1+0x1e60] ;  /* 0x001e6000012a7983 */ /* 0x000f280000300a00 */
[----:B------:R2:W-:Y:S04]  /*770c0*/  STL.64 [R1+0x190], R14 ;  /* 0x0001900e01007387 */ /* 0x0005e80000100a00 */
[----:B------:R2:W-:Y:S01]  /*770d0*/  LDGSTS.E [R8+0x800], desc[UR60][R2.64], P1 ;  /* 0x0080000002087fae */ /* 0x0005e2000892187c */
[----:B-1----:R-:W-:-:S04]  /*770e0*/  IMAD.WIDE R12, R6, 0x4, R44 ;  /* 0x00000004060c7825 */ /* 0x002fc800078e022c */
[----:B---3--:R-:W-:Y:S01]  /*770f0*/  IMAD.WIDE R4, R6, 0x4, R40 ;  /* 0x0000000406047825 */ /* 0x008fe200078e0228 */
[----:B------:R-:W3:Y:S04]  /*77100*/  LDL.LU.64 R44, [R1+0x1e70] ;  /* 0x001e7000012c7983 */ /* 0x000ee80000300a00 */
[----:B------:R-:W3:Y:S04]  /*77110*/  LDL.LU.64 R40, [R1+0x1e80] ;  /* 0x001e800001287983 */ /* 0x000ee80000300a00 */
[----:B------:R1:W-:Y:S04]  /*77120*/  STL.64 [R1+0x180], R12 ;  /* 0x0001800c01007387 */ /* 0x0003e80000100a00 */
[----:B------:R1:W-:Y:S01]  /*77130*/  STL.64 [R1+0x170], R4 ;  /* 0x0001700401007387 */ /* 0x0003e20000100a00 */
[----:B------:R-:W-:-:S05]  /*77140*/  IADD3 R19, R244, 0x300000, RZ ;  /* 0x00300000f4137810 */ /* 0x000fca0007ffe0ff */
[----:B------:R1:W-:Y:S04]  /*77150*/  LDGSTS.E [R19+0xc00], desc[UR60][R14.64], P1 ;  /* 0x00c000000e137fae */ /* 0x0003e8000892187c */
[----:B------:R1:W-:Y:S04]  /*77160*/  LDGSTS.E [R18+0x1000], desc[UR60][R12.64], P1 ;  /* 0x010000000c127fae */ /* 0x0003e8000892187c */
[----:B------:R1:W-:Y:S01]  /*77170*/  LDGSTS.E [R9+0x1400], desc[UR60][R4.64], P1 ;  /* 0x0140000004097fae */ /* 0x0003e2000892187c */
[----:B--2---:R-:W-:-:S03]  /*77180*/  IMAD.WIDE R2, R6, 0x4, R242 ;  /* 0x0000000406027825 */ /* 0x004fc600078e02f2 */
[----:B------:R-:W2:Y:S04]  /*77190*/  LDL.LU.64 R242, [R1+0x1e90] ;  /* 0x001e900001f27983 */ /* 0x000ea80000300a00 */
[----:B------:R4:W-:Y:S04]  /*771a0*/  STL.64 [R1+0x160], R2 ;  /* 0x0001600201007387 */ /* 0x0009e80000100a00 */
[----:B------:R4:W-:Y:S01]  /*771b0*/  LDGSTS.E [R8+0x1800], desc[UR60][R2.64], P1 ;  /* 0x0180000002087fae */ /* 0x0009e2000892187c */
[----:B-1----:R-:W-:-:S03]  /*771c0*/  IMAD.WIDE R14, R6, 0x4, R10 ;  /* 0x00000004060e7825 */ /* 0x002fc600078e020a */
[----:B------:R-:W2:Y:S01]  /*771d0*/  LDL.LU.64 R10, [R1+0x1ea0] ;  /* 0x001ea000010a7983 */ /* 0x000ea20000300a00 */
[----:B------:R-:W-:-:S04]  /*771e0*/  IMAD.WIDE R12, R6, 0x4, R46 ;  /* 0x00000004060c7825 */ /* 0x000fc800078e022e */
[C---:B------:R-:W-:Y:S01]  /*771f0*/  IMAD.WIDE R4, R6.reuse, 0x4, R32 ;  /* 0x0000000406047825 */ /* 0x040fe200078e0220 */
[----:B------:R1:W-:Y:S03]  /*77200*/  STL.64 [R1+0x150], R14 ;  /* 0x0001500e01007387 */ /* 0x0003e60000100a00 */
[C---:B----4-:R-:W-:Y:S01]  /*77210*/  IMAD.WIDE R2, R6.reuse, 0x4, R240 ;  /* 0x0000000406027825 */ /* 0x050fe200078e02f0 */
[----:B------:R1:W-:Y:S04]  /*77220*/  LDGSTS.E [R19+0x1c00], desc[UR60][R14.64], P1 ;  /* 0x01c000000e137fae */ /* 0x0003e8000892187c */
[----:B------:R3:W-:Y:S04]  /*77230*/  STL.64 [R1+0x140], R12 ;  /* 0x0001400c01007387 */ /* 0x0007e80000100a00 */
[----:B------:R-:W4:Y:S04]  /*77240*/  LDL.LU.64 R34, [R1+0x1eb0] ;  /* 0x001eb00001227983 */ /* 0x000f280000300a00 */
[----:B------:R3:W-:Y:S04]  /*77250*/  STL.64 [R1+0x130], R4 ;  /* 0x0001300401007387 */ /* 0x0007e80000100a00 */
[----:B------:R-:W4:Y:S04]  /*77260*/  LDL.LU.64 R240, [R1+0x1ec0] ;  /* 0x001ec00001f07983 */ /* 0x000f280000300a00 */
[----:B------:R2:W-:Y:S04]  /*77270*/  STL.64 [R1+0x120], R2 ;  /* 0x0001200201007387 */ /* 0x0005e80000100a00 */
[----:B------:R-:W4:Y:S04]  /*77280*/  LDL.LU.64 R36, [R1+0x1ed0] ;  /* 0x001ed00001247983 */ /* 0x000f280000300a00 */
[----:B------:R3:W-:Y:S04]  /*77290*/  LDGSTS.E [R18+0x2000], desc[UR60][R12.64], P1 ;  /* 0x020000000c127fae */ /* 0x0007e8000892187c */
[----:B------:R3:W-:Y:S04]  /*772a0*/  LDGSTS.E [R9+0x2400], desc[UR60][R4.64], P1 ;  /* 0x0240000004097fae */ /* 0x0007e8000892187c */
[----:B------:R-:W4:Y:S01]  /*772b0*/  LDL.LU.64 R46, [R1+0x1ee0] ;  /* 0x001ee000012e7983 */ /* 0x000f220000300a00 */
[----:B-1----:R-:W-:-:S03]  /*772c0*/  IMAD.WIDE R14, R6, 0x4, R42 ;  /* 0x00000004060e7825 */ /* 0x002fc600078e022a */
[----:B------:R2:W-:Y:S04]  /*772d0*/  LDGSTS.E [R8+0x2800], desc[UR60][R2.64], P1 ;  /* 0x0280000002087fae */ /* 0x0005e8000892187c */
[----:B------:R-:W4:Y:S04]  /*772e0*/  LDL.LU.64 R32, [R1+0x1ef0] ;  /* 0x001ef00001207983 */ /* 0x000f280000300a00 */
[----:B------:R1:W-:Y:S04]  /*772f0*/  STL.64 [R1+0x110], R14 ;  /* 0x0001100e01007387 */ /* 0x0003e80000100a00 */
[----:B------:R1:W-:Y:S01]  /*77300*/  LDGSTS.E [R19+0x2c00], desc[UR60][R14.64], P1 ;  /* 0x02c000000e137fae */ /* 0x0003e2000892187c */
[----:B---3--:R-:W-:-:S04]  /*77310*/  IMAD.WIDE R12, R6, 0x4, R44 ;  /* 0x00000004060c7825 */ /* 0x008fc800078e022c */
[C---:B------:R-:W-:Y:S01]  /*77320*/  IMAD.WIDE R4, R6.reuse, 0x4, R40 ;  /* 0x0000000406047825 */ /* 0x040fe200078e0228 */
[----:B------:R4:W-:Y:S04]  /*77330*/  STL.64 [R1+0x100], R12 ;  /* 0x0001000c01007387 */ /* 0x0009e80000100a00 */
[----:B------:R3:W-:Y:S04]  /*77340*/  STL.64 [R1+0xf0], R4 ;  /* 0x0000f00401007387 */ /* 0x0007e80000100a00 */
[----:B------:R-:W3:Y:S04]  /*77350*/  LDL.LU.64 R40, [R1+0x1f00] ;  /* 0x001f000001287983 */ /* 0x000ee80000300a00 */
[----:B------:R4:W-:Y:S04]  /*77360*/  LDGSTS.E [R18+0x3000], desc[UR60][R12.64], P1 ;  /* 0x030000000c127fae */ /* 0x0009e8000892187c */
[----:B------:R3:W-:Y:S01]  /*77370*/  LDGSTS.E [R9+0x3400], desc[UR60][R4.64], P1 ;  /* 0x0340000004097fae */ /* 0x0007e2000892187c */
[----:B--2---:R-:W-:-:S05]  /*77380*/  IMAD.WIDE R2, R6, 0x4, R242 ;  /* 0x0000000406027825 */ /* 0x004fca00078e02f2 */
[----:B------:R2:W-:Y:S04]  /*77390*/  STL.64 [R1+0xe0], R2 ;  /* 0x0000e00201007387 */ /* 0x0005e80000100a00 */
[----:B------:R-:W2:Y:S04]  /*773a0*/  LDL.LU.64 R42, [R1+0x1f08] ;  /* 0x001f0800012a7983 */ /* 0x000ea80000300a00 */
[----:B------:R2:W-:Y:S01]  /*773b0*/  LDGSTS.E [R8+0x3800], desc[UR60][R2.64], P1 ;  /* 0x0380000002087fae */ /* 0x0005e2000892187c */
[----:B-1----:R-:W-:-:S03]  /*773c0*/  IMAD.WIDE R14, R6, 0x4, R10 ;  /* 0x00000004060e7825 */ /* 0x002fc600078e020a */
[----:B------:R-:W2:Y:S04]  /*773d0*/  LDL.LU.64 R10, [R1+0x1f18] ;  /* 0x001f1800010a7983 */ /* 0x000ea80000300a00 */
[----:B------:R-:W2:Y:S04]  /*773e0*/  LDL.LU.64 R44, [R1+0x1f28] ;  /* 0x001f2800012c7983 */ /* 0x000ea80000300a00 */
[----:B------:R-:W2:Y:S04]  /*773f0*/  LDL.LU.64 R242, [R1+0x1f38] ;  /* 0x001f380001f27983 */ /* 0x000ea80000300a00 */
[----:B------:R1:W-:Y:S01]  /*77400*/  STL.64 [R1+0xd0], R14 ;  /* 0x0000d00e01007387 */ /* 0x0003e20000100a00 */
[----:B----4-:R-:W-:-:S04]  /*77410*/  IMAD.WIDE R12, R6, 0x4, R34 ;  /* 0x00000004060c7825 */ /* 0x010fc800078e0222 */
[C---:B---3--:R-:W-:Y:S01]  /*77420*/  IMAD.WIDE R4, R6.reuse, 0x4, R240 ;  /* 0x0000000406047825 */ /* 0x048fe200078e02f0 */
[----:B------:R1:W-:Y:S04]  /*77430*/  LDGSTS.E [R19+0x3c00], desc[UR60][R14.64], P1 ;  /* 0x03c000000e137fae */ /* 0x0003e8000892187c */
[----:B------:R-:W3:Y:S01]  /*77440*/  LDL.LU.64 R240, [R1+0x1f48] ;  /* 0x001f480001f07983 */ /* 0x000ee20000300a00 */
[----:B--2---:R-:W-:-:S03]  /*77450*/  IMAD.WIDE R2, R6, 0x4, R36 ;  /* 0x0000000406027825 */ /* 0x004fc600078e0224 */
[----:B------:R2:W-:Y:S04]  /*77460*/  STL.64 [R1+0xc0], R12 ;  /* 0x0000c00c01007387 */ /* 0x0005e80000100a00 */
[----:B------:R4:W-:Y:S04]  /*77470*/  STL.64 [R1+0xb0], R4 ;  /* 0x0000b00401007387 */ /* 0x0009e80000100a00 */
[----:B------:R2:W-:Y:S04]  /*77480*/  LDGSTS.E [R18+0x4000], desc[UR60][R12.64], P1 ;  /* 0x040000000c127fae */ /* 0x0005e8000892187c */
[----:B------:R4:W-:Y:S04]  /*77490*/  STL.64 [R1+0xa0], R2 ;  /* 0x0000a00201007387 */ /* 0x0009e80000100a00 */
[----:B------:R-:W3:Y:S04]  /*774a0*/  LDL.LU.64 R36, [R1+0x1f58] ;  /* 0x001f580001247983 */ /* 0x000ee80000300a00 */
[----:B------:R4:W-:Y:S01]  /*774b0*/  LDGSTS.E [R9+0x4400], desc[UR60][R4.64], P1 ;  /* 0x0440000004097fae */ /* 0x0009e2000892187c */
[----:B-1----:R-:W-:-:S03]  /*774c0*/  IMAD.WIDE R14, R6, 0x4, R46 ;  /* 0x00000004060e7825 */ /* 0x002fc600078e022e */
[----:B------:R1:W-:Y:S04]  /*774d0*/  LDGSTS.E [R8+0x4800], desc[UR60][R2.64], P1 ;  /* 0x0480000002087fae */ /* 0x0003e8000892187c */
[----:B------:R-:W3:Y:S04]  /*774e0*/  LDL.LU.64 R46, [R1+0x1f68] ;  /* 0x001f6800012e7983 */ /* 0x000ee80000300a00 */
[----:B------:R-:W-:Y:S04]  /*774f0*/  STL.64 [R1+0x90], R14 ;  /* 0x0000900e01007387 */ /* 0x000fe80000100a00 */
[----:B------:R-:W-:Y:S01]  /*77500*/  LDGSTS.E [R19+0x4c00], desc[UR60][R14.64], P1 ;  /* 0x04c000000e137fae */ /* 0x000fe2000892187c */
[----:B--2---:R-:W-:-:S03]  /*77510*/  IMAD.WIDE R12, R6, 0x4, R32 ;  /* 0x00000004060c7825 */ /* 0x004fc600078e0220 */
[----:B------:R-:W2:Y:S04]  /*77520*/  LDL.LU.64 R32, [R1+0x1f78] ;  /* 0x001f780001207983 */ /* 0x000ea80000300a00 */
[----:B------:R-:W-:Y:S01]  /*77530*/  STL.64 [R1+0x80], R12 ;  /* 0x0000800c01007387 */ /* 0x000fe20000100a00 */
[----:B----4-:R-:W-:-:S03]  /*77540*/  IMAD.WIDE R4, R6, 0x4, R40 ;  /* 0x0000000406047825 */ /* 0x010fc600078e0228 */
[----:B------:R-:W-:Y:S04]  /*77550*/  LDGSTS.E [R18+0x5000], desc[UR60][R12.64], P1 ;  /* 0x050000000c127fae */ /* 0x000fe8000892187c */
[----:B------:R-:W4:Y:S04]  /*77560*/  LDL.LU.64 R40, [R1+0x1f88] ;  /* 0x001f880001287983 */ /* 0x000f280000300a00 */
[----:B------:R1:W-:Y:S04]  /*77570*/  STL.64 [R1+0x70], R4 ;  /* 0x0000700401007387 */ /* 0x0003e80000100a00 */
[----:B------:R1:W-:Y:S02]  /*77580*/  LDGSTS.E [R9+0x5400], desc[UR60][R4.64], P1 ;  /* 0x0540000004097fae */ /* 0x0003e4000892187c */
[----:B-1----:R-:W-:-:S05]  /*77590*/  IMAD.WIDE R2, R6, 0x4, R42 ;  /* 0x0000000406027825 */ /* 0x002fca00078e022a */
[----:B------:R1:W-:Y:S04]  /*775a0*/  STL.64 [R1+0x58], R2 ;  /* 0x0000580201007387 */ /* 0x0003e80000100a00 */
[----:B------:R1:W-:Y:S01]  /*775b0*/  LDGSTS.E [R8+0x5800], desc[UR60][R2.64], P1 ;  /* 0x0580000002087fae */ /* 0x0003e2000892187c */
[----:B------:R-:W-:-:S04]  /*775c0*/  IMAD.WIDE R10, R6, 0x4, R10 ;  /* 0x00000004060a7825 */ /* 0x000fc800078e020a */
[C---:B------:R-:W-:Y:S01]  /*775d0*/  IMAD.WIDE R4, R6.reuse, 0x4, R44 ;  /* 0x0000000406047825 */ /* 0x040fe200078e022c */
[----:B------:R3:W-:Y:S03]  /*775e0*/  STL.64 [R1+0x40], R10 ;  /* 0x0000400a01007387 */ /* 0x0007e60000100a00 */
[C---:B-1----:R-:W-:Y:S01]  /*775f0*/  IMAD.WIDE R2, R6.reuse, 0x4, R242 ;  /* 0x0000000406027825 */ /* 0x042fe200078e02f2 */
[----:B------:R1:W-:Y:S04]  /*77600*/  STL.64 [R1+0x28], R4 ;  /* 0x0000280401007387 */ /* 0x0003e80000100a00 */
[----:B------:R-:W-:Y:S04]  /*77610*/  LDGSTS.E [R19+0x5c00], desc[UR60][R10.64], P1 ;  /* 0x05c000000a137fae */ /* 0x000fe8000892187c */
[----:B------:R1:W-:Y:S04]  /*77620*/  STL.64 [R1+0x10], R2 ;  /* 0x0000100201007387 */ /* 0x0003e80000100a00 */
[----:B------:R-:W4:Y:S01]  /*77630*/  LDL.LU.64 R42, [R1+0x1f98] ;  /* 0x001f9800012a7983 */ /* 0x000f220000300a00 */
[----:B---3--:R-:W-:-:S03]  /*77640*/  IMAD.WIDE R242, R6, 0x4, R240 ;  /* 0x0000000406f27825 */ /* 0x008fc600078e02f0 */
[----:B------:R-:W3:Y:S04]  /*77650*/  LDL.LU.64 R44, [R1+0x1fa8] ;  /* 0x001fa800012c7983 */ /* 0x000ee80000300a00 */
[----:B------:R-:W3:Y:S01]  /*77660*/  LDL.LU.64 R240, [R1+0x1fb8] ;  /* 0x001fb80001f07983 */ /* 0x000ee20000300a00 */
[----:B------:R-:W-:-:S04]  /*77670*/  IMAD.WIDE R236, R6, 0x4, R36 ;  /* 0x0000000406ec7825 */ /* 0x000fc800078e0224 */
[C---:B------:R-:W-:Y:S01]  /*77680*/  IMAD.WIDE R230, R6.reuse, 0x4, R46 ;  /* 0x0000000406e67825 */ /* 0x040fe200078e022e */
[----:B------:R1:W-:Y:S04]  /*77690*/  LDGSTS.E [R18+0x6000], desc[UR60][R4.64], P1 ;  /* 0x0600000004127fae */ /* 0x0003e8000892187c */
[----:B------:R-:W-:Y:S04]  /*776a0*/  LDGSTS.E [R9+0x6400], desc[UR60][R2.64], P1 ;  /* 0x0640000002097fae */ /* 0x000fe8000892187c */
[----:B------:R-:W-:Y:S04]  /*776b0*/  LDGSTS.E [R8+0x6800], desc[UR60][R242.64], P1 ;  /* 0x06800000f2087fae */ /* 0x000fe8000892187c */
[----:B------:R-:W-:Y:S04]  /*776c0*/  LDGSTS.E [R19+0x6c00], desc[UR60][R236.64], P1 ;  /* 0x06c00000ec137fae */ /* 0x000fe8000892187c */
[----:B------:R-:W3:Y:S04]  /*776d0*/  LDL.LU.64 R10, [R1+0x1fc8] ;  /* 0x001fc800010a7983 */ /* 0x000ee80000300a00 */
[----:B------:R-:W-:Y:S01]  /*776e0*/  STL.64 [R1+0x4b00], R242 ;  /* 0x004b00f201007387 */ /* 0x000fe20000100a00 */
[----:B--2---:R-:W-:-:S03]  /*776f0*/  IMAD.WIDE R224, R6, 0x4, R32 ;  /* 0x0000000406e07825 */ /* 0x004fc600078e0220 */
[----:B------:R-:W-:Y:S04]  /*77700*/  LDGSTS.E [R18+0x7000], desc[UR60][R230.64], P1 ;  /* 0x07000000e6127fae */ /* 0x000fe8000892187c */
[----:B------:R-:W-:Y:S01]  /*77710*/  LDGSTS.E [R9+0x7400], desc[UR60][R224.64], P1 ;  /* 0x07400000e0097fae */ /* 0x000fe2000892187c */
[----:B----4-:R-:W-:-:S03]  /*77720*/  IMAD.WIDE R150, R6, 0x4, R40 ;  /* 0x0000000406967825 */ /* 0x010fc600078e0228 */
[----:B------:R-:W2:Y:S04]  /*77730*/  LDL.LU.64 R40, [R1+0x1fd8] ;  /* 0x001fd80001287983 */ /* 0x000ea80000300a00 */
[----:B------:R-:W4:Y:S04]  /*77740*/  LDL.LU.64 R36, [R1+0x1fe8] ;  /* 0x001fe80001247983 */ /* 0x000f280000300a00 */
[----:B------:R-:W4:Y:S04]  /*77750*/  LDL.LU.64 R46, [R1+0x1ff8] ;  /* 0x001ff800012e7983 */ /* 0x000f280000300a00 */
[----:B------:R-:W4:Y:S04]  /*77760*/  LDL.LU.64 R32, [R1+0x2008] ;  /* 0x0020080001207983 */ /* 0x000f280000300a00 */
[----:B------:R-:W-:Y:S04]  /*77770*/  STL.64 [R1+0x4b10], R236 ;  /* 0x004b10ec01007387 */ /* 0x000fe80000100a00 */
[----:B------:R-:W-:Y:S04]  /*77780*/  STL.64 [R1+0x4b20], R230 ;  /* 0x004b20e601007387 */ /* 0x000fe80000100a00 */
[----:B------:R-:W-:Y:S04]  /*77790*/  STL.64 [R1+0x4b28], R224 ;  /* 0x004b28e001007387 */ /* 0x000fe80000100a00 */
[----:B------:R-:W-:Y:S04]  /*777a0*/  STL.64 [R1+0x4b30], R150 ;  /* 0x004b309601007387 */ /* 0x000fe80000100a00 */
[----:B------:R-:W-:Y:S01]  /*777b0*/  LDGSTS.E [R8+0x7800], desc[UR60][R150.64], P1 ;  /* 0x0780000096087fae */ /* 0x000fe2000892187c */
[----:B------:R-:W-:-:S03]  /*777c0*/  IMAD.WIDE R148, R6, 0x4, R42 ;  /* 0x0000000406947825 */ /* 0x000fc600078e022a */
[----:B------:R-:W4:Y:S01]  /*777d0*/  LDL.LU.64 R42, [R1+0x2018] ;  /* 0x00201800012a7983 */ /* 0x000f220000300a00 */
[----:B---3--:R-:W-:-:S03]  /*777e0*/  IMAD.WIDE R146, R6, 0x4, R44 ;  /* 0x0000000406927825 */ /* 0x008fc600078e022c */
[----:B------:R-:W3:Y:S01]  /*777f0*/  LDL.LU.64 R44, [R1+0x2028] ;  /* 0x00202800012c7983 */ /* 0x000ee20000300a00 */
[----:B------:R-:W-:-:S03]  /*77800*/  IMAD.WIDE R144, R6, 0x4, R240 ;  /* 0x0000000406907825 */ /* 0x000fc600078e02f0 */
[----:B------:R-:W-:Y:S04]  /*77810*/  LDGSTS.E [R19+0x7c00], desc[UR60][R148.64], P1 ;  /* 0x07c0000094137fae */ /* 0x000fe8000892187c */
[----:B------:R-:W-:Y:S01]  /*77820*/  LDGSTS.E [R18+0x20000], desc[UR60][R146.64], P1 ;  /* 0x2000000092127fae */ /* 0x000fe2000892187c */
[----:B------:R-:W-:-:S03]  /*77830*/  IMAD.WIDE R142, R6, 0x4, R10 ;  /* 0x00000004068e7825 */ /* 0x000fc600078e020a */
[----:B------:R-:W3:Y:S04]  /*77840*/  LDL.LU.64 R10, [R1+0x2038] ;  /* 0x00203800010a7983 */ /* 0x000ee80000300a00 */
[----:B------:R-:W3:Y:S04]  /*77850*/  LDL.LU.64 R240, [R1+0x2048] ;  /* 0x0020480001f07983 */ /* 0x000ee80000300a00 */
[----:B------:R-:W-:Y:S04]  /*77860*/  STL.64 [R1+0x4b38], R148 ;  /* 0x004b389401007387 */ /* 0x000fe80000100a00 */
[----:B------:R-:W-:Y:S04]  /*77870*/  STL.64 [R1+0x4b40], R146 ;  /* 0x004b409201007387 */ /* 0x000fe80000100a00 */
[----:B------:R-:W-:Y:S04]  /*77880*/  STL.64 [R1+0x4b50], R144 ;  /* 0x004b509001007387 */ /* 0x000fe80000100a00 */
[----:B------:R-:W-:Y:S04]  /*77890*/  LDGSTS.E [R9+0x20400], desc[UR60][R144.64], P1 ;  /* 0x2040000090097fae */ /* 0x000fe8000892187c */
[----:B------:R-:W-:Y:S01]  /*778a0*/  LDGSTS.E [R8+0x20800], desc[UR60][R142.64], P1 ;  /* 0x208000008e087fae */ /* 0x000fe2000892187c */
[----:B--2---:R-:W-:-:S04]  /*778b0*/  IMAD.WIDE R140, R6, 0x4, R40 ;  /* 0x00000004068c7825 */ /* 0x004fc800078e0228 */
[C---:B----4-:R-:W-:Y:S01]  /*778c0*/  IMAD.WIDE R138, R6.reuse, 0x4, R36 ;  /* 0x00000004068a7825 */ /* 0x050fe200078e0224 */
[----:B------:R-:W2:Y:S04]  /*778d0*/  LDL.LU.64 R40, [R1+0x2100] ;  /* 0x0021000001287983 */ /* 0x000ea80000300a00 */
[----:B------:R-:W4:Y:S01]  /*778e0*/  LDL.LU.64 R36, [R1+0x21c0] ;  /* 0x0021c00001247983 */ /* 0x000f220000300a00 */
[----:B------:R-:W-:-:S04]  /*778f0*/  IMAD.WIDE R136, R6, 0x4, R46 ;  /* 0x0000000406887825 */ /* 0x000fc800078e022e */
[C---:B------:R-:W-:Y:S01]  /*77900*/  IMAD.WIDE R134, R6.reuse, 0x4, R32 ;  /* 0x0000000406867825 */ /* 0x040fe200078e0220 */
[----:B------:R-:W4:Y:S04]  /*77910*/  LDL.LU.64 R46, [R1+0x21d0] ;  /* 0x0021d000012e7983 */ /* 0x000f280000300a00 */
[----:B------:R-:W4:Y:S04]  /*77920*/  LDL.LU.64 R32, [R1+0x21e0] ;  /* 0x0021e00001207983 */ /* 0x000f280000300a00 */
[----:B------:R-:W-:Y:S04]  /*77930*/  LDGSTS.E [R19+0x20c00], desc[UR60][R140.64], P1 ;  /* 0x20c000008c137fae */ /* 0x000fe8000892187c */
[----:B------:R-:W-:Y:S04]  /*77940*/  LDGSTS.E [R18+0x21000], desc[UR60][R138.64], P1 ;  /* 0x210000008a127fae */ /* 0x000fe8000892187c */
[----:B------:R-:W-:Y:S04]  /*77950*/  LDGSTS.E [R9+0x21400], desc[UR60][R136.64], P1 ;  /* 0x2140000088097fae */ /* 0x000fe8000892187c */
[----:B------:R-:W-:Y:S01]  /*77960*/  LDGSTS.E [R8+0x21800], desc[UR60][R134.64], P1 ;  /* 0x2180000086087fae */ /* 0x000fe2000892187c */
[----:B------:R-:W-:-:S03]  /*77970*/  IMAD.WIDE R132, R6, 0x4, R42 ;  /* 0x0000000406847825 */ /* 0x000fc600078e022a */
[----:B------:R-:W4:Y:S01]  /*77980*/  LDL.LU.64 R42, [R1+0x21f0] ;  /* 0x0021f000012a7983 */ /* 0x000f220000300a00 */
[----:B---3--:R-:W-:-:S03]  /*77990*/  IMAD.WIDE R130, R6, 0x4, R44 ;  /* 0x0000000406827825 */ /* 0x008fc600078e022c */
[----:B------:R-:W3:Y:S04]  /*779a0*/  LDL.LU.64 R44, [R1+0x2200] ;  /* 0x00220000012c7983 */ /* 0x000ee80000300a00 */
[----:B------:R-:W-:Y:S04]  /*779b0*/  LDGSTS.E [R19+0x21c00], desc[UR60][R132.64], P1 ;  /* 0x21c0000084137fae */ /* 0x000fe8000892187c */
[----:B------:R-:W-:Y:S01]  /*779c0*/  LDGSTS.E [R18+0x22000], desc[UR60][R130.64], P1 ;  /* 0x2200000082127fae */ /* 0x000fe2000892187c */
[----:B------:R-:W-:-:S03]  /*779d0*/  IMAD.WIDE R128, R6, 0x4, R10 ;  /* 0x0000000406807825 */ /* 0x000fc600078e020a */
[----:B------:R-:W3:Y:S01]  /*779e0*/  LDL.LU.64 R10, [R1+0x2210] ;  /* 0x00221000010a7983 */ /* 0x000ee20000300a00 */
[----:B------:R-:W-:-:S03]  /*779f0*/  IMAD.WIDE R126, R6, 0x4, R240 ;  /* 0x00000004067e7825 */ /* 0x000fc600078e02f0 */
[----:B------:R-:W3:Y:S04]  /*77a00*/  LDL.LU.64 R240, [R1+0x2220] ;  /* 0x0022200001f07983 */ /* 0x000ee80000300a00 */
        /* <DEDUP_REMOVED lines=17> */
[----:B------:R-:W3:Y:S01]  /*77b20*/  LDL.LU.64 R44, [R1+0x2280] ;  /* 0x00228000012c7983 */ /* 0x000ee20000300a00 */
[----:B------:R-:W-:-:S03]  /*77b30*/  IMAD.WIDE R112, R6, 0x4, R10 ;  /* 0x0000000406707825 */ /* 0x000fc600078e020a */
[----:B------:R-:W-:Y:S04]  /*77b40*/  LDGSTS.E [R19+0x23c00], desc[UR60][R116.64], P1 ;  /* 0x23c0000074137fae */ /* 0x000fe8000892187c */
[----:B------:R-:W3:Y:S04]  /*77b50*/  LDL.LU.64 R10, [R1+0x2290] ;  /* 0x00229000010a7983 */ /* 0x000ee80000300a00 */
[----:B------:R-:W-:Y:S01]  /*77b60*/  LDGSTS.E [R18+0x24000], desc[UR60][R114.64], P1 ;  /* 0x2400000072127fae */ /* 0x000fe2000892187c */
[----:B------:R-:W-:-:S03]  /*77b70*/  IMAD.WIDE R110, R6, 0x4, R240 ;  /* 0x00000004066e7825 */ /* 0x000fc600078e02f0 */
[----:B------:R-:W-:Y:S04]  /*77b80*/  LDGSTS.E [R9+0x24400], desc[UR60][R112.64], P1 ;  /* 0x2440000070097fae */ /* 0x000fe8000892187c */
[----:B------:R-:W3:Y:S04]  /*77b90*/  LDL.LU.64 R240, [R1+0x22a0] ;  /* 0x0022a00001f07983 */ /* 0x000ee80000300a00 */
        /* <DEDUP_REMOVED lines=19> */
[----:B------:R-:W1:Y:S04]  /*77cd0*/  LDL.LU.64 R10, [R1+0x24f0] ;  /* 0x0024f000010a7983 */ /* 0x000e680000300a00 */
        /* <DEDUP_REMOVED lines=14> */
[----:B------:R1:W-:Y:S04]  /*77dc0*/  LDGSTS.E [R18+0x27000], desc[UR60][R90.64], P1 ;  /* 0x270000005a127fae */ /* 0x0003e8000892187c */
[----:B------:R1:W-:Y:S04]  /*77dd0*/  LDGSTS.E [R9+0x27400], desc[UR60][R88.64], P1 ;  /* 0x2740000058097fae */ /* 0x0003e8000892187c */
[----:B------:R2:W-:Y:S01]  /*77de0*/  LDGSTS.E [R8+0x27800], desc[UR60][R86.64], P1 ;  /* 0x2780000056087fae */ /* 0x0005e2000892187c */
[----:B------:R-:W-:-:S03]  /*77df0*/  IMAD.WIDE R84, R6, 0x4, R42 ;  /* 0x0000000406547825 */ /* 0x000fc600078e022a */
[----:B------:R-:W4:Y:S01]  /*77e00*/  LDL.LU.64 R42, [R1+0x24c0] ;  /* 0x0024c000012a7983 */ /* 0x000f220000300a00 */
[----:B---3--:R-:W-:-:S03]  /*77e10*/  IMAD.WIDE R12, R6, 0x4, R44 ;  /* 0x00000004060c7825 */ /* 0x008fc600078e022c */
[----:B------:R-:W3:Y:S01]  /*77e20*/  LDL.LU.64 R44, [R1+0x24b8] ;  /* 0x0024b800012c7983 */ /* 0x000ee20000300a00 */
[----:B-1----:R-:W-:-:S04]  /*77e30*/  IMAD.WIDE R4, R6, 0x4, R10 ;  /* 0x0000000406047825 */ /* 0x002fc800078e020a */
[C---:B------:R-:W-:Y:S01]  /*77e40*/  VIADD R18, R245.reuse, 0x300000 ;  /* 0x00300000f5127836 */ /* 0x040fe20000000000 */
[----:B------:R-:W3:Y:S01]  /*77e50*/  LDL.LU.64 R10, [R1+0x24b0] ;  /* 0x0024b000010a7983 */ /* 0x000ee20000300a00 */
[----:B------:R-:W-:Y:S01]  /*77e60*/  IADD3 R9, R245, 0x300000, RZ ;  /* 0x00300000f5097810 */ /* 0x000fe20007ffe0ff */
[C---:B------:R-:W-:Y:S02]  /*77e70*/  IMAD.WIDE R2, R6.reuse, 0x4, R240 ;  /* 0x0000000406027825 */ /* 0x040fe400078e02f0 */
[----:B------:R4:W-:Y:S04]  /*77e80*/  STL.64 [R1+0x2700], R12 ;  /* 0x0027000c01007387 */ /* 0x0009e80000100a00 */
[----:B------:R1:W-:Y:S04]  /*77e90*/  STL.64 [R1+0x1a8], R4 ;  /* 0x0001a80401007387 */ /* 0x0003e80000100a00 */
[----:B------:R-:W-:Y:S04]  /*77ea0*/  LDGSTS.E [R19+0x27c00], desc[UR60][R84.64], P1 ;  /* 0x27c0000054137fae */ /* 0x000fe8000892187c */
[----:B------:R-:W3:Y:S04]  /*77eb0*/  LDL.LU.64 R240, [R1+0x24a8] ;  /* 0x0024a80001f07983 */ /* 0x000ee80000300a00 */
[----:B------:R4:W-:Y:S01]  /*77ec0*/  LDGSTS.E [R18+0x80], desc[UR60][R12.64], P1 ;  /* 0x000800000c127fae */ /* 0x0009e2000892187c */
[----:B--2---:R-:W-:-:S04]  /*77ed0*/  IMAD.WIDE R14, R6, 0x4, R40 ;  /* 0x00000004060e7825 */ /* 0x004fc800078e0228 */
[----:B------:R-:W-:Y:S01]  /*77ee0*/  VIADD R8, R245, 0x300000 ;  /* 0x00300000f5087836 */ /* 0x000fe20000000000 */
[----:B------:R2:W-:Y:S04]  /*77ef0*/  STL.64 [R1+0x198], R2 ;  /* 0x0001980201007387 */ /* 0x0005e80000100a00 */
[----:B------:R1:W-:Y:S04]  /*77f00*/  LDGSTS.E [R9+0x480], desc[UR60][R4.64], P1 ;  /* 0x0048000004097fae */ /* 0x0003e8000892187c */
[----:B------:R-:W3:Y:S04]  /*77f10*/  LDL.LU.64 R40, [R1+0x24a0] ;  /* 0x0024a00001287983 */ /* 0x000ee80000300a00 */
[----:B------:R2:W-:Y:S01]  /*77f20*/  LDGSTS.E [R8+0x880], desc[UR60][R2.64], P1 ;  /* 0x0088000002087fae */ /* 0x0005e2000892187c */
[----:B----4-:R-:W-:-:S03]  /*77f30*/  IMAD.WIDE R12, R6, 0x4, R36 ;  /* 0x00000004060c7825 */ /* 0x010fc600078e0224 */
[----:B------:R-:W4:Y:S01]  /*77f40*/  LDL.LU.64 R36, [R1+0x2498] ;  /* 0x0024980001247983 */ /* 0x000f220000300a00 */
[----:B-1----:R-:W-:-:S03]  /*77f50*/  IMAD.WIDE R4, R6, 0x4, R46 ;  /* 0x0000000406047825 */ /* 0x002fc600078e022e */
[----:B------:R1:W-:Y:S04]  /*77f60*/  STL.64 [R1+0x188], R14 ;  /* 0x0001880e01007387 */ /* 0x0003e80000100a00 */
[----:B------:R-:W4:Y:S01]  /*77f70*/  LDL.LU.64 R46, [R1+0x2490] ;  /* 0x00249000012e7983 */ /* 0x000f220000300a00 */
[----:B------:R-:W-:-:S03]  /*77f80*/  IADD3 R19, R245, 0x300000, RZ ;  /* 0x00300000f5137810 */ /* 0x000fc60007ffe0ff */
[----:B------:R3:W-:Y:S01]  /*77f90*/  STL.64 [R1+0x178], R12 ;  /* 0x0001780c01007387 */ /* 0x0007e20000100a00 */
[----:B--2---:R-:W-:-:S03]  /*77fa0*/  IMAD.WIDE R2, R6, 0x4, R32 ;  /* 0x0000000406027825 */ /* 0x004fc600078e0220 */
[----:B------:R2:W-:Y:S04]  /*77fb0*/  STL.64 [R1+0x168], R4 ;  /* 0x0001680401007387 */ /* 0x0005e80000100a00 */
[----:B------:R-:W4:Y:S04]  /*77fc0*/  LDL.LU.64 R32, [R1+0x2488] ;  /* 0x0024880001207983 */ /* 0x000f280000300a00 */
[----:B------:R1:W-:Y:S04]  /*77fd0*/  LDGSTS.E [R19+0xc80], desc[UR60][R14.64], P1 ;  /* 0x00c800000e137fae */ /* 0x0003e8000892187c */
[----:B------:R2:W-:Y:S04]  /*77fe0*/  STL.64 [R1+0x158], R2 ;  /* 0x0001580201007387 */ /* 0x0005e80000100a00 */
[----:B------:R3:W-:Y:S04]  /*77ff0*/  LDGSTS.E [R18+0x1080], desc[UR60][R12.64], P1 ;  /* 0x010800000c127fae */ /* 0x0007e8000892187c */
[----:B------:R2:W-:Y:S04]  /*78000*/  LDGSTS.E [R9+0x1480], desc[UR60][R4.64], P1 ;  /* 0x0148000004097fae */ /* 0x0005e8000892187c */
[----:B------:R2:W-:Y:S01]  /*78010*/  LDGSTS.E [R8+0x1880], desc[UR60][R2.64], P1 ;  /* 0x0188000002087fae */ /* 0x0005e2000892187c */
[----:B-1----:R-:W-:-:S03]  /*78020*/  IMAD.WIDE R14, R6, 0x4, R42 ;  /* 0x00000004060e7825 */ /* 0x002fc600078e022a */
[----:B------:R-:W4:Y:S01]  /*78030*/  LDL.LU.64 R42, [R1+0x2480] ;  /* 0x00248000012a7983 */ /* 0x000f220000300a00 */
[----:B---3--:R-:W-:-:S03]  /*78040*/  IMAD.WIDE R12, R6, 0x4, R44 ;  /* 0x00000004060c7825 */ /* 0x008fc600078e022c */
[----:B------:R-:W3:Y:S04]  /*78050*/  LDL.LU.64 R44, [R1+0x2478] ;  /* 0x00247800012c7983 */ /* 0x000ee80000300a00 */
[----:B------:R1:W-:Y:S01]  /*78060*/  STL.64 [R1+0x148], R14 ;  /* 0x0001480e01007387 */ /* 0x0003e20000100a00 */
[----:B--2---:R-:W-:-:S03]  /*78070*/  IMAD.WIDE R4, R6, 0x4, R10 ;  /* 0x0000000406047825 */ /* 0x004fc600078e020a */
[----:B------:R1:W-:Y:S04]  /*78080*/  LDGSTS.E [R19+0x1c80], desc[UR60][R14.64], P1 ;  /* 0x01c800000e137fae */ /* 0x0003e8000892187c */
[----:B------:R-:W2:Y:S04]  /*78090*/  LDL.LU.64 R10, [R1+0x2470] ;  /* 0x00247000010a7983 */ /* 0x000ea80000300a00 */
[----:B------:R4:W-:Y:S01]  /*780a0*/  STL.64 [R1+0x138], R12 ;  /* 0x0001380c01007387 */ /* 0x0009e20000100a00 */
[----:B------:R-:W-:-:S03]  /*780b0*/  IMAD.WIDE R2, R6, 0x4, R240 ;  /* 0x0000000406027825 */ /* 0x000fc600078e02f0 */
[----:B------:R4:W-:Y:S04]  /*780c0*/  STL.64 [R1+0x128], R4 ;  /* 0x0001280401007387 */ /* 0x0009e80000100a00 */
[----:B------:R4:W-:Y:S04]  /*780d0*/  LDGSTS.E [R18+0x2080], desc[UR60][R12.64], P1 ;  /* 0x020800000c127fae */ /* 0x0009e8000892187c */
[----:B------:R-:W2:Y:S04]  /*780e0*/  LDL.LU.64 R240, [R1+0x2468] ;  /* 0x0024680001f07983 */ /* 0x000ea80000300a00 */
[----:B------:R4:W-:Y:S04]  /*780f0*/  STL.64 [R1+0x118], R2 ;  /* 0x0001180201007387 */ /* 0x0009e80000100a00 */
[----:B------:R4:W-:Y:S04]  /*78100*/  LDGSTS.E [R9+0x2480], desc[UR60][R4.64], P1 ;  /* 0x0248000004097fae */ /* 0x0009e8000892187c */
[----:B------:R4:W-:Y:S01]  /*78110*/  LDGSTS.E [R8+0x2880], desc[UR60][R2.64], P1 ;  /* 0x0288000002087fae */ /* 0x0009e2000892187c */
[----:B-1----:R-:W-:-:S03]  /*78120*/  IMAD.WIDE R14, R6, 0x4, R40 ;  /* 0x00000004060e7825 */ /* 0x002fc600078e0228 */
[----:B------:R-:W2:Y:S04]  /*78130*/  LDL.LU.64 R40, [R1+0x2460] ;  /* 0x0024600001287983 */ /* 0x000ea80000300a00 */
[----:B------:R1:W-:Y:S01]  /*78140*/  LDGSTS.E [R19+0x2c80], desc[UR60][R14.64], P1 ;  /* 0x02c800000e137fae */ /* 0x0003e2000892187c */
[----:B----4-:R-:W-:-:S03]  /*78150*/  IMAD.WIDE R12, R6, 0x4, R36 ;  /* 0x00000004060c7825 */ /* 0x010fc600078e0224 */
[----:B------:R-:W4:Y:S01]  /*78160*/  LDL.LU.64 R36, [R1+0x2458] ;  /* 0x0024580001247983 */ /* 0x000f220000300a00 */
[----:B------:R-:W-:-:S03]  /*78170*/  IMAD.WIDE R4, R6, 0x4, R46 ;  /* 0x0000000406047825 */ /* 0x000fc600078e022e */
[----:B------:R1:W-:Y:S04]  /*78180*/  STL.64 [R1+0x108], R14 ;  /* 0x0001080e01007387 */ /* 0x0003e80000100a00 */
[----:B------:R-:W4:Y:S04]  /*78190*/  LDL.LU.64 R46, [R1+0x2450] ;  /* 0x00245000012e7983 */ /* 0x000f280000300a00 */
[----:B------:R3:W-:Y:S01]  /*781a0*/  STL.64 [R1+0xf8], R12 ;  /* 0x0000f80c01007387 */ /* 0x0007e20000100a00 */
[----:B------:R-:W-:-:S03]  /*781b0*/  IMAD.WIDE R2, R6, 0x4, R32 ;  /* 0x0000000406027825 */ /* 0x000fc600078e0220 */
[----:B------:R2:W-:Y:S04]  /*781c0*/  STL.64 [R1+0xe8], R4 ;  /* 0x0000e80401007387 */ /* 0x0005e80000100a00 */
[----:B------:R-:W4:Y:S04]  /*781d0*/  LDL.LU.64 R32, [R1+0x2448] ;  /* 0x0024480001207983 */ /* 0x000f280000300a00 */
        /* <DEDUP_REMOVED lines=22> */
[----:B------:R-:W2:Y:S04]  /*78340*/  LDL.LU.64 R34, [R1+0x2418] ;  /* 0x0024180001227983 */ /* 0x000ea80000300a00 */
[----:B------:R-:W-:Y:S04]  /*78350*/  STL.64 [R1+0x88], R14 ;  /* 0x0000880e01007387 */ /* 0x000fe80000100a00 */
[----:B------:R-:W-:Y:S01]  /*78360*/  LDGSTS.E [R19+0x4c80], desc[UR60][R14.64], P1 ;  /* 0x04c800000e137fae */ /* 0x000fe2000892187c */
[----:B----4-:R-:W-:-:S03]  /*78370*/  IMAD.WIDE R12, R6, 0x4, R36 ;  /* 0x00000004060c7825 */ /* 0x010fc600078e0224 */
[----:B------:R-:W4:Y:S01]  /*78380*/  LDL.LU.64 R36, [R1+0x2410] ;  /* 0x0024100001247983 */ /* 0x000f220000300a00 */
[----:B------:R-:W-:-:S03]  /*78390*/  IMAD.WIDE R4, R6, 0x4, R46 ;  /* 0x0000000406047825 */ /* 0x000fc600078e022e */
[----:B------:R1:W-:Y:S01]  /*783a0*/  STL.64 [R1+0x78], R12 ;  /* 0x0000780c01007387 */ /* 0x0003e20000100a00 */
[----:B------:R-:W-:-:S03]  /*783b0*/  IMAD.WIDE R2, R6, 0x4, R32 ;  /* 0x0000000406027825 */ /* 0x000fc600078e0220 */
[----:B------:R1:W-:Y:S04]  /*783c0*/  LDGSTS.E [R18+0x5080], desc[UR60][R12.64], P1 ;  /* 0x050800000c127fae */ /* 0x0003e8000892187c */
[----:B------:R3:W-:Y:S04]  /*783d0*/  STL.64 [R1+0x68], R4 ;  /* 0x0000680401007387 */ /* 0x0007e80000100a00 */
[----:B------:R-:W4:Y:S04]  /*783e0*/  LDL.LU.64 R46, [R1+0x2408] ;  /* 0x00240800012e7983 */ /* 0x000f280000300a00 */
[----:B------:R2:W-:Y:S04]  /*783f0*/  STL.64 [R1+0x50], R2 ;  /* 0x0000500201007387 */ /* 0x0005e80000100a00 */
[----:B------:R3:W-:Y:S04]  /*78400*/  LDGSTS.E [R9+0x5480], desc[UR60][R4.64], P1 ;  /* 0x0548000004097fae */ /* 0x0007e8000892187c */
[----:B------:R-:W4:Y:S04]  /*78410*/  LDL.LU.64 R32, [R1+0x2400] ;  /* 0x0024000001207983 */ /* 0x000f280000300a00 */
[----:B------:R2:W-:Y:S01]  /*78420*/  LDGSTS.E [R8+0x5880], desc[UR60][R2.64], P1 ;  /* 0x0588000002087fae */ /* 0x0005e2000892187c */
[----:B-1----:R-:W-:-:S04]  /*78430*/  IMAD.WIDE R12, R6, 0x4, R42 ;  /* 0x00000004060c7825 */ /* 0x002fc800078e022a */
[C---:B---3--:R-:W-:Y:S02]  /*78440*/  IMAD.WIDE R4, R6.reuse, 0x4, R44 ;  /* 0x0000000406047825 */ /* 0x048fe400078e022c */
[----:B------:R-:W3:Y:S04]  /*78450*/  LDL.LU.64 R44, [R1+0x23f8] ;  /* 0x0023f800012c7983 */ /* 0x000ee80000300a00 */
[----:B------:R-:W-:Y:S01]  /*78460*/  STL.64 [R1+0x38], R12 ;  /* 0x0000380c01007387 */ /* 0x000fe20000100a00 */
[----:B--2---:R-:W-:-:S03]  /*78470*/  IMAD.WIDE R2, R6, 0x4, R10 ;  /* 0x0000000406027825 */ /* 0x004fc600078e020a */
[----:B------:R-:W-:Y:S04]  /*78480*/  LDGSTS.E [R19+0x5c80], desc[UR60][R12.64], P1 ;  /* 0x05c800000c137fae */ /* 0x000fe8000892187c */
[----:B------:R-:W2:Y:S04]  /*78490*/  LDL.LU.64 R10, [R1+0x23f0] ;  /* 0x0023f000010a7983 */ /* 0x000ea80000300a00 */
[----:B------:R-:W-:Y:S04]  /*784a0*/  STL.64 [R1+0x20], R4 ;  /* 0x0000200401007387 */ /* 0x000fe80000100a00 */
[----:B------:R1:W-:Y:S04]  /*784b0*/  STL.64 [R1+0x8], R2 ;  /* 0x0000080201007387 */ /* 0x0003e80000100a00 */
[----:B------:R-:W2:Y:S04]  /*784c0*/  LDL.LU.64 R42, [R1+0x23e8] ;  /* 0x0023e800012a7983 */ /* 0x000ea80000300a00 */
[----:B------:R-:W-:Y:S04]  /*784d0*/  LDGSTS.E [R18+0x6080], desc[UR60][R4.64], P1 ;  /* 0x0608000004127fae */ /* 0x000fe8000892187c */
[----:B------:R-:W-:Y:S01]  /*784e0*/  LDGSTS.E [R9+0x6480], desc[UR60][R2.64], P1 ;  /* 0x0648000002097fae */ /* 0x000fe2000892187c */
[----:B------:R-:W-:-:S04]  /*784f0*/  IMAD.WIDE R234, R6, 0x4, R40 ;  /* 0x0000000406ea7825 */ /* 0x000fc800078e0228 */
[C---:B------:R-:W-:Y:S01]  /*78500*/  IMAD.WIDE R228, R6.reuse, 0x4, R34 ;  /* 0x0000000406e47825 */ /* 0x040fe200078e0222 */
[----:B------:R-:W2:Y:S04]  /*78510*/  LDL.LU.64 R40, [R1+0x23e0] ;  /* 0x0023e00001287983 */ /* 0x000ea80000300a00 */
[----:B------:R-:W2:Y:S01]  /*78520*/  LDL.LU.64 R34, [R1+0x23d8] ;  /* 0x0023d80001227983 */ /* 0x000ea20000300a00 */
[----:B----4-:R-:W-:-:S03]  /*78530*/  IMAD.WIDE R222, R6, 0x4, R36 ;  /* 0x0000000406de7825 */ /* 0x010fc600078e0224 */
[----:B------:R-:W4:Y:S01]  /*78540*/  LDL.LU.64 R36, [R1+0x23d0] ;  /* 0x0023d00001247983 */ /* 0x000f220000300a00 */
[----:B------:R-:W-:-:S04]  /*78550*/  IMAD.WIDE R82, R6, 0x4, R46 ;  /* 0x0000000406527825 */ /* 0x000fc800078e022e */
[C---:B------:R-:W-:Y:S01]  /*78560*/  IMAD.WIDE R80, R6.reuse, 0x4, R32 ;  /* 0x0000000406507825 */ /* 0x040fe200078e0220 */
[----:B------:R-:W4:Y:S04]  /*78570*/  LDL.LU.64 R46, [R1+0x23c8] ;  /* 0x0023c800012e7983 */ /* 0x000f280000300a00 */
[----:B------:R-:W4:Y:S01]  /*78580*/  LDL.LU.64 R32, [R1+0x23c0] ;  /* 0x0023c00001207983 */ /* 0x000f220000300a00 */
[----:B---3--:R-:W-:-:S03]  /*78590*/  IMAD.WIDE R78, R6, 0x4, R44 ;  /* 0x00000004064e7825 */ /* 0x008fc600078e022c */
[----:B------:R-:W3:Y:S01]  /*785a0*/  LDL.LU.64 R44, [R1+0x23b8] ;  /* 0x0023b800012c7983 */ /* 0x000ee20000300a00 */
[----:B--2---:R-:W-:-:S03]  /*785b0*/  IMAD.WIDE R76, R6, 0x4, R10 ;  /* 0x00000004064c7825 */ /* 0x004fc600078e020a */
[----:B------:R-:W2:Y:S01]  /*785c0*/  LDL.LU.64 R10, [R1+0x23b0] ;  /* 0x0023b000010a7983 */ /* 0x000ea20000300a00 */
[----:B------:R-:W-:-:S03]  /*785d0*/  IMAD.WIDE R74, R6, 0x4, R42 ;  /* 0x00000004064a7825 */ /* 0x000fc600078e022a */
[----:B------:R-:W2:Y:S01]  /*785e0*/  LDL.LU.64 R42, [R1+0x23a8] ;  /* 0x0023a800012a7983 */ /* 0x000ea20000300a00 */
        /* <DEDUP_REMOVED lines=16> */
[----:B------:R-:W-:-:S03]  /*786f0*/  IMAD.WIDE R56, R6, 0x4, R40 ;  /* 0x0000000406387825 */ /* 0x000fc600078e0228 */
[----:B------:R-:W2:Y:S04]  /*78700*/  LDL.LU.64 R40, [R1+0x2360] ;  /* 0x0023600001287983 */ /* 0x000ea80000300a00 */
[----:B------:R-:W2:Y:S01]  /*78710*/  LDL.LU.64 R38, [R1+0x2358] ;  /* 0x0023580001267983 */ /* 0x000ea20000300a00 */
[----:B------:R-:W-:-:S04]  /*78720*/  IMAD.WIDE R54, R6, 0x4, R34 ;  /* 0x0000000406367825 */ /* 0x000fc800078e0222 */
[C---:B----4-:R-:W-:Y:S02]  /*78730*/  IMAD.WIDE R52, R6.reuse, 0x4, R36 ;  /* 0x0000000406347825 */ /* 0x050fe400078e0224 */
[----:B------:R-:W4:Y:S04]  /*78740*/  LDL.LU.64 R36, [R1+0x2350] ;  /* 0x0023500001247983 */ /* 0x000f280000300a00 */
[----:B------:R-:W4:Y:S01]  /*78750*/  LDL.LU.64 R34, [R1+0x2348] ;  /* 0x0023480001227983 */ /* 0x000f220000300a00 */
[----:B------:R-:W-:-:S04]  /*78760*/  IMAD.WIDE R50, R6, 0x4, R46 ;  /* 0x0000000406327825 */ /* 0x000fc800078e022e */
[C---:B------:R-:W-:Y:S02]  /*78770*/  IMAD.WIDE R48, R6.reuse, 0x4, R32 ;  /* 0x0000000406307825 */ /* 0x040fe400078e0220 */
[----:B------:R-:W4:Y:S04]  /*78780*/  LDL.LU.64 R32, [R1+0x2340] ;  /* 0x0023400001207983 */ /* 0x000f280000300a00 */
[----:B------:R-:W4:Y:S01]  /*78790*/  LDL.LU.64 R28, [R1+0x2338] ;  /* 0x00233800011c7983 */ /* 0x000f220000300a00 */
[----:B---3--:R-:W-:-:S04]  /*787a0*/  IMAD.WIDE R46, R6, 0x4, R44 ;  /* 0x00000004062e7825 */ /* 0x008fc800078e022c */
[C---:B--2---:R-:W-:Y:S02]  /*787b0*/  IMAD.WIDE R44, R6.reuse, 0x4, R10 ;  /* 0x00000004062c7825 */ /* 0x044fe400078e020a */
[----:B------:R-:W2:Y:S04]  /*787c0*/  LDL.LU.64 R10, [R1+0x2330] ;  /* 0x00233000010a7983 */ /* 0x000ea80000300a00 */
[----:B------:R-:W3:Y:S04]  /*787d0*/  LDL.LU.64 R26, [R1+0x2328] ;  /* 0x00232800011a7983 */ /* 0x000ee80000300a00 */
[----:B------:R-:W3:Y:S04]  /*787e0*/  LDL.LU.64 R24, [R1+0x2320] ;  /* 0x0023200001187983 */ /* 0x000ee80000300a00 */
[----:B-1----:R-:W3:Y:S04]  /*787f0*/  LDL.LU.64 R2, [R1+0x2318] ;  /* 0x0023180001027983 */ /* 0x002ee80000300a00 */
[----:B------:R-:W3:Y:S04]  /*78800*/  LDL.LU.64 R220, [R1+0x2310] ;  /* 0x0023100001dc7983 */ /* 0x000ee80000300a00 */
[----:B------:R-:W3:Y:S04]  /*78810*/  LDL.LU.64 R154, [R1+0x2308] ;  /* 0x00230800019a7983 */ /* 0x000ee80000300a00 */
[----:B------:R-:W3:Y:S04]  /*78820*/  LDL.LU.64 R156, [R1+0x22f8] ;  /* 0x0022f800019c7983 */ /* 0x000ee80000300a00 */
[----:B------:R-:W3:Y:S01]  /*78830*/  LDL.LU.64 R226, [R1+0x24f8] ;  /* 0x0024f80001e27983 */ /* 0x000ee20000300a00 */
[----:B----4-:R-:W-:-:S04]  /*78840*/  IMAD.WIDE R30, R6, 0x4, R28 ;  /* 0x00000004061e7825 */ /* 0x010fc800078e021c */
[----:B------:R-:W-:-:S05]  /*78850*/  IMAD.WIDE R240, R6, 0x4, R240 ;  /* 0x0000000406f07825 */ /* 0x000fca00078e02f0 */
[----:B------:R-:W-:Y:S04]  /*78860*/  LDGSTS.E [R8+0x6880], desc[UR60][R240.64], P1 ;  /* 0x06880000f0087fae */ /* 0x000fe8000892187c */
        /* <DEDUP_REMOVED lines=18> */
[----:B------:R-:W-:Y:S01]  /*78990*/  LDGSTS.E [R9+0x23480], desc[UR60][R52.64], P1 ;  /* 0x2348000034097fae */ /* 0x000fe2000892187c */
[----:B------:R-:W-:-:S03]  /*789a0*/  IMAD.WIDE R42, R6, 0x4, R42 ;  /* 0x00000004062a7825 */ /* 0x000fc600078e022a */
        /* <DEDUP_REMOVED lines=10> */
[----:B------:R-:W-:Y:S04]  /*78a50*/  LDGSTS.E [R19+0x24c80], desc[UR60][R40.64], P1 ;  /* 0x24c8000028137fae */ /* 0x000fe8000892187c */
[----:B------:R-:W-:Y:S04]  /*78a60*/  LDGSTS.E [R18+0x25080], desc[UR60][R38.64], P1 ;  /* 0x2508000026127fae */ /* 0x000fe8000892187c */
[----:B------:R-:W-:Y:S04]  /*78a70*/  LDGSTS.E [R9+0x25480], desc[UR60][R36.64], P1 ;  /* 0x2548000024097fae */ /* 0x000fe8000892187c */
[----:B------:R-:W-:Y:S01]  /*78a80*/  LDGSTS.E [R8+0x25880], desc[UR60][R34.64], P1 ;  /* 0x2588000022087fae */ /* 0x000fe2000892187c */
[----:B------:R-:W-:-:S03]  /*78a90*/  VIADD R153, R245, 0x300000 ;  /* 0x00300000f5997836 */ /* 0x000fc60000000000 */
[----:B------:R-:W-:Y:S01]  /*78aa0*/  LDGSTS.E [R19+0x25c80], desc[UR60][R32.64], P1 ;  /* 0x25c8000020137fae */ /* 0x000fe2000892187c */
[----:B------:R-:W-:-:S03]  /*78ab0*/  IADD3 R152, R245, 0x300000, RZ ;  /* 0x00300000f5987810 */ /* 0x000fc60007ffe0ff */
[----:B------:R1:W-:Y:S01]  /*78ac0*/  LDGSTS.E [R18+0x26080], desc[UR60][R30.64], P1 ;  /* 0x260800001e127fae */ /* 0x0003e2000892187c */
[----:B--2---:R-:W-:-:S03]  /*78ad0*/  IMAD.WIDE R28, R6, 0x4, R10 ;  /* 0x00000004061c7825 */ /* 0x004fc600078e020a */
[----:B------:R-:W2:Y:S04]  /*78ae0*/  LDL.LU.64 R10, [R1+0x22f0] ;  /* 0x0022f000010a7983 */ /* 0x000ea80000300a00 */
[----:B------:R-:W4:Y:S04]  /*78af0*/  LDL.LU.64 R238, [R1+0x22e8] ;  /* 0x0022e80001ee7983 */ /* 0x000f280000300a00 */
[----:B------:R-:W4:Y:S01]  /*78b00*/  LDL.LU.64 R232, [R1+0x22d8] ;  /* 0x0022d80001e87983 */ /* 0x000f220000300a00 */
[----:B---3--:R-:W-:-:S04]  /*78b10*/  IMAD.WIDE R22, R6, 0x4, R2 ;  /* 0x0000000406167825 */ /* 0x008fc800078e0202 */
[C---:B------:R-:W-:Y:S01]  /*78b20*/  IMAD.WIDE R26, R6.reuse, 0x4, R26 ;  /* 0x00000004061a7825 */ /* 0x040fe200078e021a */
[----:B------:R-:W3:Y:S03]  /*78b30*/  LDL.LU.64 R2, [R1+0x22c8] ;  /* 0x0022c80001027983 */ /* 0x000ee60000300a00 */
[----:B------:R-:W-:-:S04]  /*78b40*/  IMAD.WIDE R20, R6, 0x4, R220 ;  /* 0x0000000406147825 */ /* 0x000fc800078e02dc */
[C---:B------:R-:W-:Y:S01]  /*78b50*/  IMAD.WIDE R24, R6.reuse, 0x4, R24 ;  /* 0x0000000406187825 */ /* 0x040fe200078e0218 */
[----:B------:R-:W3:Y:S04]  /*78b60*/  LDL.LU.64 R220, [R1+0x22b8] ;  /* 0x0022b80001dc7983 */ /* 0x000ee80000300a00 */
[----:B------:R-:W-:Y:S01]  /*78b70*/  LDGSTS.E [R9+0x26480], desc[UR60][R28.64], P1 ;  /* 0x264800001c097fae */ /* 0x000fe2000892187c */
[----:B-1----:R-:W-:-:S03]  /*78b80*/  IMAD.WIDE R18, R6, 0x4, R154 ;  /* 0x0000000406127825 */ /* 0x002fc600078e029a */
[----:B------:R-:W-:Y:S04]  /*78b90*/  LDGSTS.E [R8+0x26880], desc[UR60][R26.64], P1 ;  /* 0x268800001a087fae */ /* 0x000fe8000892187c */
[----:B------:R-:W3:Y:S04]  /*78ba0*/  LDL.LU.64 R158, [R1+0x22a8] ;  /* 0x0022a800019e7983 */ /* 0x000ee80000300a00 */
[----:B------:R-:W-:Y:S04]  /*78bb0*/  LDGSTS.E [R153+0x26c80], desc[UR60][R24.64], P1 ;  /* 0x26c8000018997fae */ /* 0x000fe8000892187c */
[----:B------:R-:W-:Y:S04]  /*78bc0*/  LDGSTS.E [R152+0x27080], desc[UR60][R22.64], P1 ;  /* 0x2708000016987fae */ /* 0x000fe8000892187c */
[----:B------:R-:W-:Y:S04]  /*78bd0*/  LDGSTS.E [R9+0x27480], desc[UR60][R20.64], P1 ;  /* 0x2748000014097fae */ /* 0x000fe8000892187c */
[----:B------:R1:W-:Y:S01]  /*78be0*/  LDGSTS.E [R8+0x27880], desc[UR60][R18.64], P1 ;  /* 0x2788000012087fae */ /* 0x0003e2000892187c */
[----:B------:R-:W-:-:S04]  /*78bf0*/  IMAD.WIDE R14, R6, 0x4, R226 ;  /* 0x00000004060e7825 */ /* 0x000fc800078e02e2 */
[----:B-1----:R-:W-:Y:S02]  /*78c00*/  IMAD.WIDE R8, R6, 0x4, R156 ;  /* 0x0000000406087825 */ /* 0x002fe400078e029c */
[----:B------:R-:W3:Y:S04]  /*78c10*/  LDL.LU.64 R156, [R1+0x2298] ;  /* 0x00229800019c7983 */ /* 0x000ee80000300a00 */
[----:B------:R-:W3:Y:S01]  /*78c20*/  LDL.LU.64 R226, [R1+0x2288] ;  /* 0x0022880001e27983 */ /* 0x000ee20000300a00 */
[----:B------:R-:W-:Y:S01]  /*78c30*/  VIADD R155, R245, 0x300000 ;  /* 0x00300000f59b7836 */ /* 0x000fe20000000000 */
[----:B------:R-:W-:-:S04]  /*78c40*/  IADD3 R154, R246, 0x300000, RZ ;  /* 0x00300000f69a7810 */ /* 0x000fc80007ffe0ff */
[----:B------:R-:W-:Y:S04]  /*78c50*/  LDGSTS.E [R155+0x27c80], desc[UR60][R8.64], P1 ;  /* 0x27c80000089b7fae */ /* 0x000fe8000892187c */
[----:B------:R3:W-:Y:S01]  /*78c60*/  LDGSTS.E [R154+0x100], desc[UR60][R14.64], P1 ;  /* 0x001000000e9a7fae */ /* 0x0007e2000892187c */
[----:B--2---:R-:W-:-:S03]  /*78c70*/  IMAD.WIDE R12, R6, 0x4, R10 ;  /* 0x00000004060c7825 */ /* 0x004fc600078e020a */
[----:B------:R-:W2:Y:S04]  /*78c80*/  LDL.LU.64 R10, [R1+0x2278] ;  /* 0x00227800010a7983 */ /* 0x000ea80000300a00 */
[----:B------:R3:W-:Y:S01]  /*78c90*/  STL.64 [R1+0x26f8], R14 ;  /* 0x0026f80e01007387 */ /* 0x0007e20000100a00 */
[----:B----4-:R-:W-:-:S03]  /*78ca0*/  IMAD.WIDE R4, R6, 0x4, R238 ;  /* 0x0000000406047825 */ /* 0x010fc600078e02ee */
[----:B------:R1:W-:Y:S04]  /*78cb0*/  STL.64 [R1+0x26c8], R12 ;  /* 0x0026c80c01007387 */ /* 0x0003e80000100a00 */
[----:B------:R-:W4:Y:S04]  /*78cc0*/  LDL.LU.64 R238, [R1+0x2268] ;  /* 0x0022680001ee7983 */ /* 0x000f280000300a00 */
[----:B------:R1:W-:Y:S01]  /*78cd0*/  STL.64 [R1+0x2698], R4 ;  /* 0x0026980401007387 */ /* 0x0003e20000100a00 */
[----:B------:R-:W-:-:S03]  /*78ce0*/  IMAD.WIDE R16, R6, 0x4, R232 ;  /* 0x0000000406107825 */ /* 0x000fc600078e02e8 */
[----:B------:R-:W4:Y:S01]  /*78cf0*/  LDL.LU.64 R232, [R1+0x2258] ;  /* 0x0022580001e87983 */ /* 0x000f220000300a00 */
[----:B---3--:R-:W-:-:S03]  /*78d00*/  IMAD.WIDE R14, R6, 0x4, R2 ;  /* 0x00000004060e7825 */ /* 0x008fc600078e0202 */
[----:B------:R-:W3:Y:S01]  /*78d10*/  LDL.LU.64 R2, [R1+0x2248] ;  /* 0x0022480001027983 */ /* 0x000ee20000300a00 */
[C---:B------:R-:W-:Y:S01]  /*78d20*/  VIADD R153, R246.reuse, 0x300000 ;  /* 0x00300000f6997836 */ /* 0x040fe20000000000 */
[C---:B------:R-:W-:Y:S02]  /*78d30*/  IADD3 R152, R246.reuse, 0x300000, RZ ;  /* 0x00300000f6987810 */ /* 0x040fe40007ffe0ff */
[----:B------:R1:W-:Y:S04]  /*78d40*/  STL.64 [R1+0x858], R16 ;  /* 0x0008581001007387 */ /* 0x0003e80000100a00 */
[----:B------:R1:W-:Y:S01]  /*78d50*/  LDGSTS.E [R153+0x500], desc[UR60][R12.64], P1 ;  /* 0x005000000c997fae */ /* 0x0003e2000892187c */
[----:B------:R-:W-:-:S03]  /*78d60*/  VIADD R155, R246, 0x300000 ;  /* 0x00300000f69b7836 */ /* 0x000fc60000000000 */
[----:B------:R1:W-:Y:S04]  /*78d70*/  LDGSTS.E [R152+0x900], desc[UR60][R4.64], P1 ;  /* 0x0090000004987fae */ /* 0x0003e8000892187c */
[----:B------:R1:W-:Y:S04]  /*78d80*/  LDGSTS.E [R155+0xd00], desc[UR60][R16.64], P1 ;  /* 0x00d00000109b7fae */ /* 0x0003e8000892187c */
[----:B------:R1:W-:Y:S02]  /*78d90*/  LDGSTS.E [R154+0x1100], desc[UR60][R14.64], P1 ;  /* 0x011000000e9a7fae */ /* 0x0003e4000892187c */
[----:B-1----:R-:W-:-:S02]  /*78da0*/  IMAD.WIDE R12, R6, 0x4, R220 ;  /* 0x00000004060c7825 */ /* 0x002fc400078e02dc */
[----:B------:R-:W3:Y:S04]  /*78db0*/  LDL.LU.64 R220, [R1+0x2238] ;  /* 0x0022380001dc7983 */ /* 0x000ee80000300a00 */
[----:B------:R1:W-:Y:S01]  /*78dc0*/  STL.64 [R1+0x2640], R14 ;  /* 0x0026400e01007387 */ /* 0x0003e20000100a00 */
[----:B------:R-:W-:-:S03]  /*78dd0*/  IMAD.WIDE R4, R6, 0x4, R158 ;  /* 0x0000000406047825 */ /* 0x000fc600078e029e */
[----:B------:R2:W-:Y:S04]  /*78de0*/  STL.64 [R1+0x2610], R12 ;  /* 0x0026100c01007387 */ /* 0x0005e80000100a00 */
[----:B------:R-:W3:Y:S04]  /*78df0*/  LDL.LU.64 R158, [R1+0x2228] ;  /* 0x00222800019e7983 */ /* 0x000ee80000300a00 */
[----:B------:R4:W-:Y:S01]  /*78e00*/  STL.64 [R1+0x25e0], R4 ;  /* 0x0025e00401007387 */ /* 0x0009e20000100a00 */
[----:B------:R-:W-:-:S03]  /*78e10*/  IMAD.WIDE R16, R6, 0x4, R156 ;  /* 0x0000000406107825 */ /* 0x000fc600078e029c */
[----:B------:R2:W-:Y:S04]  /*78e20*/  LDGSTS.E [R153+0x1500], desc[UR60][R12.64], P1 ;  /* 0x015000000c997fae */ /* 0x0005e8000892187c */
[----:B------:R-:W3:Y:S04]  /*78e30*/  LDL.LU.64 R156, [R1+0x2218] ;  /* 0x00221800019c7983 */ /* 0x000ee80000300a00 */
[----:B------:R4:W-:Y:S04]  /*78e40*/  LDGSTS.E [R152+0x1900], desc[UR60][R4.64], P1 ;  /* 0x0190000004987fae */ /* 0x0009e8000892187c */
[----:B------:R4:W-:Y:S01]  /*78e50*/  LDGSTS.E [R155+0x1d00], desc[UR60][R16.64], P1 ;  /* 0x01d00000109b7fae */ /* 0x0009e2000892187c */
[----:B-1----:R-:W-:-:S03]  /*78e60*/  IMAD.WIDE R14, R6, 0x4, R226 ;  /* 0x00000004060e7825 */ /* 0x002fc600078e02e2 */
[----:B------:R-:W3:Y:S04]  /*78e70*/  LDL.LU.64 R226, [R1+0x2208] ;  /* 0x0022080001e27983 */ /* 0x000ee80000300a00 */
[----:B------:R1:W-:Y:S04]  /*78e80*/  STL.64 [R1+0x25b0], R16 ;  /* 0x0025b01001007387 */ /* 0x0003e80000100a00 */
[----:B------:R3:W-:Y:S01]  /*78e90*/  LDGSTS.E [R154+0x2100], desc[UR60][R14.64], P1 ;  /* 0x021000000e9a7fae */ /* 0x0007e2000892187c */
[----:B--2---:R-:W-:-:S03]  /*78ea0*/  IMAD.WIDE R12, R6, 0x4, R10 ;  /* 0x00000004060c7825 */ /* 0x004fc600078e020a */
[----:B------:R-:W2:Y:S04]  /*78eb0*/  LDL.LU.64 R10, [R1+0x21f8] ;  /* 0x0021f800010a7983 */ /* 0x000ea80000300a00 */
[----:B------:R3:W-:Y:S01]  /*78ec0*/  STL.64 [R1+0x2580], R14 ;  /* 0x0025800e01007387 */ /* 0x0007e20000100a00 */
[----:B----4-:R-:W-:-:S03]  /*78ed0*/  IMAD.WIDE R4, R6, 0x4, R238 ;  /* 0x0000000406047825 */ /* 0x010fc600078e02ee */
[----:B------:R4:W-:Y:S04]  /*78ee0*/  STL.64 [R1+0x2550], R12 ;  /* 0x0025500c01007387 */ /* 0x0009e80000100a00 */
[----:B------:R-:W2:Y:S04]  /*78ef0*/  LDL.LU.64 R238, [R1+0x21e8] ;  /* 0x0021e80001ee7983 */ /* 0x000ea80000300a00 */
[----:B------:R4:W-:Y:S01]  /*78f00*/  STL.64 [R1+0x2520], R4 ;  /* 0x0025200401007387 */ /* 0x0009e20000100a00 */
[----:B-1----:R-:W-:-:S03]  /*78f10*/  IMAD.WIDE R16, R6, 0x4, R232 ;  /* 0x0000000406107825 */ /* 0x002fc600078e02e8 */
[----:B------:R4:W-:Y:S04]  /*78f20*/  LDGSTS.E [R153+0x2500], desc[UR60][R12.64], P1 ;  /* 0x025000000c997fae */ /* 0x0009e8000892187c */
[----:B------:R-:W2:Y:S04]  /*78f30*/  LDL.LU.64 R232, [R1+0x21d8] ;  /* 0x0021d80001e87983 */ /* 0x000ea80000300a00 */
[----:B------:R1:W-:Y:S04]  /*78f40*/  LDGSTS.E [R152+0x2900], desc[UR60][R4.64], P1 ;  /* 0x0290000004987fae */ /* 0x0003e8000892187c */
[----:B------:R1:W-:Y:S01]  /*78f50*/  LDGSTS.E [R155+0x2d00], desc[UR60][R16.64], P1 ;  /* 0x02d00000109b7fae */ /* 0x0003e2000892187c */
[----:B---3--:R-:W-:-:S03]  /*78f60*/  IMAD.WIDE R14, R6, 0x4, R2 ;  /* 0x00000004060e7825 */ /* 0x008fc600078e0202 */
[----:B------:R-:W3:Y:S04]  /*78f70*/  LDL.LU.64 R2, [R1+0x21c8] ;  /* 0x0021c80001027983 */ /* 0x000ee80000300a00 */
[----:B------:R1:W-:Y:S04]  /*78f80*/  STL.64 [R1+0x24f0], R16 ;  /* 0x0024f01001007387 */ /* 0x0003e80000100a00 */
[----:B------:R1:W-:Y:S01]  /*78f90*/  LDGSTS.E [R154+0x3100], desc[UR60][R14.64], P1 ;  /* 0x031000000e9a7fae */ /* 0x0003e2000892187c */
[----:B----4-:R-:W-:-:S03]  /*78fa0*/  IMAD.WIDE R12, R6, 0x4, R220 ;  /* 0x00000004060c7825 */ /* 0x010fc600078e02dc */
[----:B------:R-:W4:Y:S04]  /*78fb0*/  LDL.LU.64 R220, [R1+0x21b0] ;  /* 0x0021b00001dc7983 */ /* 0x000f280000300a00 */
[----:B------:R1:W-:Y:S02]  /*78fc0*/  STL.64 [R1+0x24c0], R14 ;  /* 0x0024c00e01007387 */ /* 0x0003e40000100a00 */
[C---:B-1----:R-:W-:Y:S02]  /*78fd0*/  IMAD.WIDE R4, R6.reuse, 0x4, R158 ;  /* 0x0000000406047825 */ /* 0x042fe400078e029e */
[----:B------:R2:W-:Y:S04]  /*78fe0*/  STL.64 [R1+0x2490], R12 ;  /* 0x0024900c01007387 */ /* 0x0005e80000100a00 */
[----:B------:R-:W4:Y:S04]  /*78ff0*/  LDL.LU.64 R158, [R1+0x21a8] ;  /* 0x0021a800019e7983 */ /* 0x000f280000300a00 */
[----:B------:R1:W-:Y:S01]  /*79000*/  STL.64 [R1+0x2460], R4 ;  /* 0x0024600401007387 */ /* 0x0003e20000100a00 */
[----:B------:R-:W-:-:S03]  /*79010*/  IMAD.WIDE R16, R6, 0x4, R156 ;  /* 0x0000000406107825 */ /* 0x000fc600078e029c */
[----:B------:R2:W-:Y:S04]  /*79020*/  LDGSTS.E [R153+0x3500], desc[UR60][R12.64], P1 ;  /* 0x035000000c997fae */ /* 0x0005e8000892187c */
[----:B------:R-:W4:Y:S04]  /*79030*/  LDL.LU.64 R156, [R1+0x21a0] ;  /* 0x0021a000019c7983 */ /* 0x000f280000300a00 */
[----:B------:R1:W-:Y:S04]  /*79040*/  LDGSTS.E [R152+0x3900], desc[UR60][R4.64], P1 ;  /* 0x0390000004987fae */ /* 0x0003e8000892187c */
[----:B------:R1:W-:Y:S01]  /*79050*/  LDGSTS.E [R155+0x3d00], desc[UR60][R16.64], P1 ;  /* 0x03d00000109b7fae */ /* 0x0003e2000892187c */
[----:B------:R-:W-:-:S03]  /*79060*/  IMAD.WIDE R14, R6, 0x4, R226 ;  /* 0x00000004060e7825 */ /* 0x000fc600078e02e2 */
[----:B------:R-:W4:Y:S04]  /*79070*/  LDL.LU.64 R226, [R1+0x2198] ;  /* 0x0021980001e27983 */ /* 0x000f280000300a00 */
[----:B------:R1:W-:Y:S04]  /*79080*/  STL.64 [R1+0x2430], R16 ;  /* 0x0024301001007387 */ /* 0x0003e80000100a00 */
[----:B------:R3:W-:Y:S01]  /*79090*/  LDGSTS.E [R154+0x4100], desc[UR60][R14.64], P1 ;  /* 0x041000000e9a7fae */ /* 0x0007e2000892187c */
[----:B--2---:R-:W-:-:S03]  /*790a0*/  IMAD.WIDE R12, R6, 0x4, R10 ;  /* 0x00000004060c7825 */ /* 0x004fc600078e020a */
[----:B------:R-:W2:Y:S01]  /*790b0*/  LDL.LU.64 R10, [R1+0x2190] ;  /* 0x00219000010a7983 */ /* 0x000ea20000300a00 */
[----:B-1----:R-:W-:-:S03]  /*790c0*/  IMAD.WIDE R4, R6, 0x4, R238 ;  /* 0x0000000406047825 */ /* 0x002fc600078e02ee */
[----:B------:R3:W-:Y:S04]  /*790d0*/  STL.64 [R1+0x2400], R14 ;  /* 0x0024000e01007387 */ /* 0x0007e80000100a00 */
[----:B------:R4:W-:Y:S04]  /*790e0*/  STL.64 [R1+0x23d0], R12 ;  /* 0x0023d00c01007387 */ /* 0x0009e80000100a00 */
[----:B------:R-:W2:Y:S04]  /*790f0*/  LDL.LU.64 R238, [R1+0x2188] ;  /* 0x0021880001ee7983 */ /* 0x000ea80000300a00 */
[----:B------:R1:W-:Y:S01]  /*79100*/  STL.64 [R1+0x23a0], R4 ;  /* 0x0023a00401007387 */ /* 0x0003e20000100a00 */
[----:B------:R-:W-:-:S03]  /*79110*/  IMAD.WIDE R16, R6, 0x4, R232 ;  /* 0x0000000406107825 */ /* 0x000fc600078e02e8 */
[----:B------:R4:W-:Y:S04]  /*79120*/  LDGSTS.E [R153+0x4500], desc[UR60][R12.64], P1 ;  /* 0x045000000c997fae */ /* 0x0009e8000892187c */
[----:B------:R-:W2:Y:S04]  /*79130*/  LDL.LU.64 R232, [R1+0x2180] ;  /* 0x0021800001e87983 */ /* 0x000ea80000300a00 */
[----:B------:R1:W-:Y:S04]  /*79140*/  LDGSTS.E [R152+0x4900], desc[UR60][R4.64], P1 ;  /* 0x0490000004987fae */ /* 0x0003e8000892187c */
[----:B------:R-:W-:Y:S01]  /*79150*/  LDGSTS.E [R155+0x4d00], desc[UR60][R16.64], P1 ;  /* 0x04d00000109b7fae */ /* 0x000fe2000892187c */
[----:B---3--:R-:W-:-:S03]  /*79160*/  IMAD.WIDE R14, R6, 0x4, R2 ;  /* 0x00000004060e7825 */ /* 0x008fc600078e0202 */
[----:B------:R-:W3:Y:S04]  /*79170*/  LDL.LU.64 R2, [R1+0x2178] ;  /* 0x0021780001027983 */ /* 0x000ee80000300a00 */
[----:B------:R-:W-:Y:S04]  /*79180*/  STL.64 [R1+0x2370], R16 ;  /* 0x0023701001007387 */ /* 0x000fe80000100a00 */
[----:B------:R1:W-:Y:S01]  /*79190*/  LDGSTS.E [R154+0x5100], desc[UR60][R14.64], P1 ;  /* 0x051000000e9a7fae */ /* 0x0003e2000892187c */
[----:B----4-:R-:W-:-:S03]  /*791a0*/  IMAD.WIDE R12, R6, 0x4, R220 ;  /* 0x00000004060c7825 */ /* 0x010fc600078e02dc */
[----:B------:R-:W4:Y:S01]  /*791b0*/  LDL.LU.64 R220, [R1+0x2170] ;  /* 0x0021700001dc7983 */ /* 0x000f220000300a00 */
[----:B-1----:R-:W-:-:S03]  /*791c0*/  IMAD.WIDE R4, R6, 0x4, R158 ;  /* 0x0000000406047825 */ /* 0x002fc600078e029e */
[----:B------:R1:W-:Y:S04]  /*791d0*/  STL.64 [R1+0x530], R14 ;  /* 0x0005300e01007387 */ /* 0x0003e80000100a00 */
[----:B------:R1:W-:Y:S04]  /*791e0*/  STL.64 [R1+0x60], R12 ;  /* 0x0000600c01007387 */ /* 0x0003e80000100a00 */
[----:B------:R-:W4:Y:S04]  /*791f0*/  LDL.LU.64 R162, [R1+0x2168] ;  /* 0x0021680001a27983 */ /* 0x000f280000300a00 */
[----:B------:R2:W-:Y:S04]  /*79200*/  STL.64 [R1+0x48], R4 ;  /* 0x0000480401007387 */ /* 0x0005e80000100a00 */
[----:B------:R1:W-:Y:S04]  /*79210*/  LDGSTS.E [R153+0x5500], desc[UR60][R12.64], P1 ;  /* 0x055000000c997fae */ /* 0x0003e8000892187c */
[----:B------:R-:W4:Y:S04]  /*79220*/  LDL.LU.64 R170, [R1+0x2160] ;  /* 0x0021600001aa7983 */ /* 0x000f280000300a00 */
[----:B------:R2:W-:Y:S04]  /*79230*/  LDGSTS.E [R152+0x5900], desc[UR60][R4.64], P1 ;  /* 0x0590000004987fae */ /* 0x0005e8000892187c */
[----:B------:R-:W4:Y:S01]  /*79240*/  LDL.LU.64 R158, [R1+0x2158] ;  /* 0x00215800019e7983 */ /* 0x000f220000300a00 */
[----:B-1----:R-:W-:-:S05]  /*79250*/  IMAD.WIDE R14, R6, 0x4, R156 ;  /* 0x00000004060e7825 */ /* 0x002fca00078e029c */
[----:B------:R-:W-:Y:S01]  /*79260*/  STL.64 [R1+0x30], R14 ;  /* 0x0000300e01007387 */ /* 0x000fe20000100a00 */
[----:B------:R-:W-:-:S04]  /*79270*/  IMAD.WIDE R12, R6, 0x4, R226 ;  /* 0x00000004060c7825 */ /* 0x000fc800078e02e2 */
[----:B--2---:R-:W-:Y:S01]  /*79280*/  IMAD.WIDE R4, R6, 0x4, R10 ;  /* 0x0000000406047825 */ /* 0x004fe200078e020a */
[----:B------:R-:W-:Y:S01]  /*79290*/  IADD3 R157, R246, 0x300000, RZ ;  /* 0x00300000f69d7810 */ /* 0x000fe20007ffe0ff */
[----:B------:R-:W2:Y:S04]  /*792a0*/  LDL.LU.64 R10, [R1+0x2150] ;  /* 0x00215000010a7983 */ /* 0x000ea80000300a00 */
[----:B------:R1:W-:Y:S04]  /*792b0*/  STL.64 [R1+0x18], R12 ;  /* 0x0000180c01007387 */ /* 0x0003e80000100a00 */
[----:B------:R1:W-:Y:S04]  /*792c0*/  STL.64 [R1], R4 ;  /* 0x0000000401007387 */ /* 0x0003e80000100a00 */
[----:B------:R-:W2:Y:S04]  /*792d0*/  LDL.LU.64 R160, [R1+0x2148] ;  /* 0x0021480001a07983 */ /* 0x000ea80000300a00 */
[----:B------:R-:W2:Y:S01]  /*792e0*/  LDL.LU.64 R178, [R1+0x2140] ;  /* 0x0021400001b27983 */ /* 0x000ea20000300a00 */
[----:B------:R-:W-:-:S04]  /*792f0*/  IMAD.WIDE R238, R6, 0x4, R238 ;  /* 0x0000000406ee7825 */ /* 0x000fc800078e02ee */
[----:B------:R-:W-:Y:S01]  /*79300*/  IMAD.WIDE R232, R6, 0x4, R232 ;  /* 0x0000000406e87825 */ /* 0x000fe200078e02e8 */
[----:B------:R-:W-:Y:S03]  /*79310*/  LDGSTS.E [R155+0x5d00], desc[UR60][R14.64], P1 ;  /* 0x05d000000e9b7fae */ /* 0x000fe6000892187c */
[----:B------:R-:W-:Y:S01]  /*79320*/  VIADD R156, R246, 0x300000 ;  /* 0x00300000f69c7836 */ /* 0x000fe20000000000 */
[----:B------:R-:W-:Y:S04]  /*79330*/  LDGSTS.E [R154+0x6100], desc[UR60][R12.64], P1 ;  /* 0x061000000c9a7fae */ /* 0x000fe8000892187c */
[----:B------:R-:W-:Y:S04]  /*79340*/  LDGSTS.E [R153+0x6500], desc[UR60][R4.64], P1 ;  /* 0x0650000004997fae */ /* 0x000fe8000892187c */
[----:B------:R-:W-:Y:S04]  /*79350*/  LDGSTS.E [R152+0x6900], desc[UR60][R238.64], P1 ;  /* 0x06900000ee987fae */ /* 0x000fe8000892187c */
[----:B------:R-:W-:Y:S01]  /*79360*/  LDGSTS.E [R157+0x6d00], desc[UR60][R232.64], P1 ;  /* 0x06d00000e89d7fae */ /* 0x000fe2000892187c */
[----:B---3--:R-:W-:-:S03]  /*79370*/  IMAD.WIDE R226, R6, 0x4, R2 ;  /* 0x0000000406e27825 */ /* 0x008fc600078e0202 */
[----:B------:R-:W3:Y:S04]  /*79380*/  LDL.LU.64 R2, [R1+0x2138] ;  /* 0x0021380001027983 */ /* 0x000ee80000300a00 */
[----:B------:R-:W3:Y:S04]  /*79390*/  LDL.LU.64 R166, [R1+0x2130] ;  /* 0x0021300001a67983 */ /* 0x000ee80000300a00 */
[----:B------:R-:W3:Y:S04]  /*793a0*/  LDL.LU.64 R168, [R1+0x2128] ;  /* 0x0021280001a87983 */ /* 0x000ee80000300a00 */
[----:B------:R4:W-:Y:S04]  /*793b0*/  LDGSTS.E [R156+0x7100], desc[UR60][R226.64], P1 ;  /* 0x07100000e29c7fae */ /* 0x0009e8000892187c */
[----:B------:R-:W3:Y:S04]  /*793c0*/  LDL.LU.64 R186, [R1+0x2120] ;  /* 0x0021200001ba7983 */ /* 0x000ee80000300a00 */
[----:B------:R-:W3:Y:S01]  /*793d0*/  LDL.LU.64 R174, [R1+0x2118] ;  /* 0x0021180001ae7983 */ /* 0x000ee20000300a00 */
[C---:B------:R-:W-:Y:S01]  /*793e0*/  IADD3 R165, R246.reuse, 0x300000, RZ ;  /* 0x00300000f6a57810 */ /* 0x040fe20007ffe0ff */
[----:B------:R-:W-:-:S02]  /*793f0*/  VIADD R164, R246, 0x300000 ;  /* 0x00300000f6a47836 */ /* 0x000fc40000000000 */
[----:B----4-:R-:W-:-:S04]  /*79400*/  IMAD.WIDE R156, R6, 0x4, R158 ;  /* 0x00000004069c7825 */ /* 0x010fc800078e029e */
[----:B------:R-:W-:-:S04]  /*79410*/  IMAD.WIDE R220, R6, 0x4, R220 ;  /* 0x0000000406dc7825 */ /* 0x000fc800078e02dc */
[C---:B------:R-:W-:Y:S01]  /*79420*/  IMAD.WIDE R152, R6.reuse, 0x4, R162 ;  /* 0x0000000406987825 */ /* 0x040fe200078e02a2 */
[----:B------:R-:W-:Y:S04]  /*79430*/  LDGSTS.E [R155+0x7500], desc[UR60][R220.64], P1 ;  /* 0x07500000dc9b7fae */ /* 0x000fe8000892187c */
[----:B------:R4:W-:Y:S02]  /*79440*/  LDGSTS.E [R154+0x7900], desc[UR60][R152.64], P1 ;  /* 0x07900000989a7fae */ /* 0x0009e4000892187c */
[----:B----4-:R-:W-:-:S05]  /*79450*/  IMAD.WIDE R154, R6, 0x4, R170 ;  /* 0x00000004069a7825 */ /* 0x010fca00078e02aa */
[----:B------:R-:W-:Y:S04]  /*79460*/  LDGSTS.E [R165+0x7d00], desc[UR60][R154.64], P1 ;  /* 0x07d000009aa57fae */ /* 0x000fe8000892187c */
[----:B------:R3:W-:Y:S01]  /*79470*/  LDGSTS.E [R164+0x20100], desc[UR60][R156.64], P1 ;  /* 0x201000009ca47fae */ /* 0x0007e2000892187c */
[----:B--2---:R-:W-:-:S03]  /*79480*/  IMAD.WIDE R158, R6, 0x4, R10 ;  /* 0x00000004069e7825 */ /* 0x004fc600078e020a */
[----:B------:R-:W2:Y:S04]  /*79490*/  LDL.LU.64 R10, [R1+0x2110] ;  /* 0x00211000010a7983 */ /* 0x000ea80000300a00 */
[----:B------:R-:W4:Y:S04]  /*794a0*/  LDL.LU.64 R176, [R1+0x2108] ;  /* 0x0021080001b07983 */ /* 0x000f280000300a00 */
[----:B------:R-:W4:Y:S01]  /*794b0*/  LDL.LU.64 R194, [R1+0x20f8] ;  /* 0x0020f80001c27983 */ /* 0x000f220000300a00 */
[----:B---3--:R-:W-:-:S03]  /*794c0*/  IMAD.WIDE R164, R6, 0x4, R2 ;  /* 0x0000000406a47825 */ /* 0x008fc600078e0202 */
[----:B------:R-:W3:Y:S01]  /*794d0*/  LDL.LU.64 R2, [R1+0x20f0] ;  /* 0x0020f00001027983 */ /* 0x000ee20000300a00 */
[C---:B------:R-:W-:Y:S01]  /*794e0*/  IADD3 R163, R246.reuse, 0x300000, RZ ;  /* 0x00300000f6a37810 */ /* 0x040fe20007ffe0ff */
[----:B------:R-:W-:Y:S02]  /*794f0*/  VIADD R162, R246, 0x300000 ;  /* 0x00300000f6a27836 */ /* 0x000fe40000000000 */
[----:B------:R-:W-:Y:S01]  /*79500*/  IMAD.WIDE R160, R6, 0x4, R160 ;  /* 0x0000000406a07825 */ /* 0x000fe200078e02a0 */
[----:B------:R-:W-:-:S03]  /*79510*/  IADD3 R173, R246, 0x300000, RZ ;  /* 0x00300000f6ad7810 */ /* 0x000fc60007ffe0ff */
[----:B------:R-:W-:Y:S01]  /*79520*/  VIADD R172, R246, 0x300000 ;  /* 0x00300000f6ac7836 */ /* 0x000fe20000000000 */
[----:B------:R-:W-:Y:S04]  /*79530*/  LDGSTS.E [R163+0x20500], desc[UR60][R158.64], P1 ;  /* 0x205000009ea37fae */ /* 0x000fe8000892187c */
[----:B------:R1:W-:Y:S04]  /*79540*/  LDGSTS.E [R162+0x20900], desc[UR60][R160.64], P1 ;  /* 0x20900000a0a27fae */ /* 0x0003e8000892187c */
[----:B------:R-:W4:Y:S04]  /*79550*/  LDL.LU.64 R182, [R1+0x20e8] ;  /* 0x0020e80001b67983 */ /* 0x000f280000300a00 */
[----:B------:R-:W4:Y:S04]  /*79560*/  LDL.LU.64 R184, [R1+0x20e0] ;  /* 0x0020e00001b87983 */ /* 0x000f280000300a00 */
[----:B------:R-:W4:Y:S04]  /*79570*/  LDL.LU.64 R202, [R1+0x20d8] ;  /* 0x0020d80001ca7983 */ /* 0x000f280000300a00 */
[----:B------:R-:W4:Y:S01]  /*79580*/  LDL.LU.64 R190, [R1+0x20d0] ;  /* 0x0020d00001be7983 */ /* 0x000f220000300a00 */
[----:B-1----:R-:W-:-:S05]  /*79590*/  IMAD.WIDE R162, R6, 0x4, R178 ;  /* 0x0000000406a27825 */ /* 0x002fca00078e02b2 */
[----:B------:R-:W-:Y:S04]  /*795a0*/  LDGSTS.E [R173+0x20d00], desc[UR60][R162.64], P1 ;  /* 0x20d00000a2ad7fae */ /* 0x000fe8000892187c */
[----:B------:R1:W-:Y:S02]  /*795b0*/  LDGSTS.E [R172+0x21100], desc[UR60][R164.64], P1 ;  /* 0x21100000a4ac7fae */ /* 0x0003e4000892187c */
[----:B-1----:R-:W-:Y:S01]  /*795c0*/  IMAD.WIDE R172, R6, 0x4, R174 ;  /* 0x0000000406ac7825 */ /* 0x002fe200078e02ae */
[----:B------:R-:W-:-:S03]  /*795d0*/  IADD3 R171, R246, 0x300000, RZ ;  /* 0x00300000f6ab7810 */ /* 0x000fc60007ffe0ff */
[----:B------:R-:W-:-:S04]  /*795e0*/  IMAD.WIDE R166, R6, 0x4, R166 ;  /* 0x0000000406a67825 */ /* 0x000fc800078e02a6 */
[----:B------:R-:W-:Y:S02]  /*795f0*/  VIADD R170, R246, 0x300000 ;  /* 0x00300000f6aa7836 */ /* 0x000fe40000000000 */
[----:B------:R-:W-:Y:S01]  /*79600*/  IMAD.WIDE R168, R6, 0x4, R168 ;  /* 0x0000000406a87825 */ /* 0x000fe200078e02a8 */
[C---:B------:R-:W-:Y:S01]  /*79610*/  IADD3 R181, R246.reuse, 0x300000, RZ ;  /* 0x00300000f6b57810 */ /* 0x040fe20007ffe0ff */
[----:B------:R-:W-:Y:S04]  /*79620*/  LDGSTS.E [R171+0x21500], desc[UR60][R166.64], P1 ;  /* 0x21500000a6ab7fae */ /* 0x000fe8000892187c */
[----:B------:R1:W-:Y:S01]  /*79630*/  LDGSTS.E [R170+0x21900], desc[UR60][R168.64], P1 ;  /* 0x21900000a8aa7fae */ /* 0x0003e2000892187c */
[----:B------:R-:W-:Y:S02]  /*79640*/  VIADD R180, R246, 0x300000 ;  /* 0x00300000f6b47836 */ /* 0x000fe40000000000 */
[----:B-1----:R-:W-:-:S05]  /*79650*/  IMAD.WIDE R170, R6, 0x4, R186 ;  /* 0x0000000406aa7825 */ /* 0x002fca00078e02ba */
[----:B------:R-:W-:Y:S04]  /*79660*/  LDGSTS.E [R181+0x21d00], desc[UR60][R170.64], P1 ;  /* 0x21d00000aab57fae */ /* 0x000fe8000892187c */
[----:B------:R3:W-:Y:S01]  /*79670*/  LDGSTS.E [R180+0x22100], desc[UR60][R172.64], P1 ;  /* 0x22100000acb47fae */ /* 0x0007e2000892187c */
[----:B--2---:R-:W-:-:S03]  /*79680*/  IMAD.WIDE R174, R6, 0x4, R10 ;  /* 0x0000000406ae7825 */ /* 0x004fc600078e020a */
[----:B------:R-:W2:Y:S04]  /*79690*/  LDL.LU.64 R10, [R1+0x20c8] ;  /* 0x0020c800010a7983 */ /* 0x000ea80000300a00 */
[----:B------:R-:W2:Y:S04]  /*796a0*/  LDL.LU.64 R192, [R1+0x20c0] ;  /* 0x0020c00001c07983 */ /* 0x000ea80000300a00 */
[----:B------:R-:W2:Y:S01]  /*796b0*/  LDL.LU.64 R210, [R1+0x20b8] ;  /* 0x0020b80001d27983 */ /* 0x000ea20000300a00 */
[----:B---3--:R-:W-:-:S03]  /*796c0*/  IMAD.WIDE R180, R6, 0x4, R2 ;  /* 0x0000000406b47825 */ /* 0x008fc600078e0202 */
[----:B------:R-:W3:Y:S01]  /*796d0*/  LDL.LU.64 R2, [R1+0x20b0] ;  /* 0x0020b00001027983 */ /* 0x000ee20000300a00 */
[C---:B------:R-:W-:Y:S01]  /*796e0*/  IADD3 R179, R246.reuse, 0x300000, RZ ;  /* 0x00300000f6b37810 */ /* 0x040fe20007ffe0ff */
[----:B------:R-:W-:Y:S02]  /*796f0*/  VIADD R178, R246, 0x300000 ;  /* 0x00300000f6b27836 */ /* 0x000fe40000000000 */
[----:B----4-:R-:W-:Y:S01]  /*79700*/  IMAD.WIDE R176, R6, 0x4, R176 ;  /* 0x0000000406b07825 */ /* 0x010fe200078e02b0 */
        /* <DEDUP_REMOVED lines=28> */
[----:B------:R-:W3:Y:S04]  /*798d0*/  LDL.LU.64 R2, [R1+0x2070] ;  /* 0x0020700001027983 */ /* 0x000ee80000300a00 */
[----:B------:R-:W3:Y:S04]  /*798e0*/  LDL.LU.64 R214, [R1+0x2068] ;  /* 0x0020680001d67983 */ /* 0x000ee80000300a00 */
[----:B------:R-:W3:Y:S01]  /*798f0*/  LDL.LU.64 R216, [R1+0x2060] ;  /* 0x0020600001d87983 */ /* 0x000ee20000300a00 */
[C---:B------:R-:W-:Y:S01]  /*79900*/  IADD3 R195, R246.reuse, 0x300000, RZ ;  /* 0x00300000f6c37810 */ /* 0x040fe20007ffe0ff */
[----:B------:R-:W-:-:S02]  /*79910*/  VIADD R194, R246, 0x300000 ;  /* 0x00300000f6c27836 */ /* 0x000fc40000000000 */
[----:B------:R-:W-:Y:S01]  /*79920*/  IMAD.WIDE R192, R6, 0x4, R192 ;  /* 0x0000000406c07825 */ /* 0x000fe200078e02c0 */
[----:B------:R-:W3:Y:S04]  /*79930*/  LDL.LU.64 R16, [R1+0x2058] ;  /* 0x0020580001107983 */ /* 0x000ee80000300a00 */
[----:B------:R-:W-:Y:S04]  /*79940*/  LDGSTS.E [R195+0x24500], desc[UR60][R190.64], P1 ;  /* 0x24500000bec37fae */ /* 0x000fe8000892187c */
[----:B------:R1:W-:Y:S01]  /*79950*/  LDGSTS.E [R194+0x24900], desc[UR60][R192.64], P1 ;  /* 0x24900000c0c27fae */ /* 0x0003e2000892187c */
[C---:B------:R-:W-:Y:S01]  /*79960*/  IADD3 R205, R246.reuse, 0x300000, RZ ;  /* 0x00300000f6cd7810 */ /* 0x040fe20007ffe0ff */
[----:B------:R-:W-:-:S02]  /*79970*/  VIADD R204, R246, 0x300000 ;  /* 0x00300000f6cc7836 */ /* 0x000fc40000000000 */
[----:B------:R-:W3:Y:S01]  /*79980*/  LDL.LU.64 R242, [R1+0x21b8] ;  /* 0x0021b80001f27983 */ /* 0x000ee20000300a00 */
[----:B-1----:R-:W-:-:S05]  /*79990*/  IMAD.WIDE R194, R6, 0x4, R210 ;  /* 0x0000000406c27825 */ /* 0x002fca00078e02d2 */
[----:B------:R-:W-:Y:S04]  /*799a0*/  LDGSTS.E [R205+0x24d00], desc[UR60][R194.64], P1 ;  /* 0x24d00000c2cd7fae */ /* 0x000fe8000892187c */
[----:B------:R1:W-:Y:S01]  /*799b0*/  LDGSTS.E [R204+0x25100], desc[UR60][R196.64], P1 ;  /* 0x25100000c4cc7fae */ /* 0x0003e2000892187c */
[----:B------:R-:W-:Y:S01]  /*799c0*/  IADD3 R203, R246, 0x300000, RZ ;  /* 0x00300000f6cb7810 */ /* 0x000fe20007ffe0ff */
[----:B----4-:R-:W-:-:S04]  /*799d0*/  IMAD.WIDE R198, R6, 0x4, R198 ;  /* 0x0000000406c67825 */ /* 0x010fc800078e02c6 */
[----:B------:R-:W-:Y:S02]  /*799e0*/  VIADD R202, R246, 0x300000 ;  /* 0x00300000f6ca7836 */ /* 0x000fe40000000000 */
[----:B------:R-:W-:Y:S01]  /*799f0*/  IMAD.WIDE R200, R6, 0x4, R200 ;  /* 0x0000000406c87825 */ /* 0x000fe200078e02c8 */
[----:B------:R-:W-:Y:S01]  /*79a00*/  IADD3 R213, R246, 0x300000, RZ ;  /* 0x00300000f6d57810 */ /* 0x000fe20007ffe0ff */
[----:B------:R-:W-:Y:S04]  /*79a10*/  LDGSTS.E [R203+0x25500], desc[UR60][R198.64], P1 ;  /* 0x25500000c6cb7fae */ /* 0x000fe8000892187c */
[----:B------:R4:W-:Y:S01]  /*79a20*/  LDGSTS.E [R202+0x25900], desc[UR60][R200.64], P1 ;  /* 0x25900000c8ca7fae */ /* 0x0009e2000892187c */
[----:B-1----:R-:W-:-:S04]  /*79a30*/  IMAD.WIDE R204, R6, 0x4, R206 ;  /* 0x0000000406cc7825 */ /* 0x002fc800078e02ce */
[C---:B------:R-:W-:Y:S01]  /*79a40*/  VIADD R212, R246.reuse, 0x300000 ;  /* 0x00300000f6d47836 */ /* 0x040fe20000000000 */
[C---:B------:R-:W-:Y:S01]  /*79a50*/  IADD3 R211, R246.reuse, 0x300000, RZ ;  /* 0x00300000f6d37810 */ /* 0x040fe20007ffe0ff */
[----:B------:R-:W-:Y:S02]  /*79a60*/  VIADD R210, R246, 0x300000 ;  /* 0x00300000f6d27836 */ /* 0x000fe40000000000 */
[----:B----4-:R-:W-:-:S05]  /*79a70*/  IMAD.WIDE R202, R6, 0x4, R218 ;  /* 0x0000000406ca7825 */ /* 0x010fca00078e02da */
[----:B------:R-:W-:Y:S04]  /*79a80*/  LDGSTS.E [R213+0x25d00], desc[UR60][R202.64], P1 ;  /* 0x25d00000cad57fae */ /* 0x000fe8000892187c */
[----:B------:R3:W-:Y:S01]  /*79a90*/  LDGSTS.E [R212+0x26100], desc[UR60][R204.64], P1 ;  /* 0x26100000ccd47fae */ /* 0x0007e2000892187c */
[----:B--2---:R-:W-:-:S03]  /*79aa0*/  IMAD.WIDE R206, R6, 0x4, R10 ;  /* 0x0000000406ce7825 */ /* 0x004fc600078e020a */
[----:B------:R-:W2:Y:S01]  /*79ab0*/  LDL.LU.64 R10, [R1+0x2050] ;  /* 0x00205000010a7983 */ /* 0x000ea20000300a00 */
[----:B------:R-:W-:-:S03]  /*79ac0*/  IMAD.WIDE R208, R6, 0x4, R208 ;  /* 0x0000000406d07825 */ /* 0x000fc600078e02d0 */
[----:B------:R-:W4:Y:S04]  /*79ad0*/  LDL.LU.64 R230, [R1+0x2040] ;  /* 0x0020400001e67983 */ /* 0x000f280000300a00 */
[----:B------:R-:W-:Y:S04]  /*79ae0*/  LDGSTS.E [R211+0x26500], desc[UR60][R206.64], P1 ;  /* 0x26500000ced37fae */ /* 0x000fe8000892187c */
[----:B------:R1:W-:Y:S01]  /*79af0*/  LDGSTS.E [R210+0x26900], desc[UR60][R208.64], P1 ;  /* 0x26900000d0d27fae */ /* 0x0003e2000892187c */
[----:B---3--:R-:W-:-:S04]  /*79b00*/  IMAD.WIDE R212, R6, 0x4, R2 ;  /* 0x0000000406d47825 */ /* 0x008fc800078e0202 */
[----:B-1----:R-:W-:Y:S02]  /*79b10*/  IMAD.WIDE R210, R6, 0x4, R12 ;  /* 0x0000000406d27825 */ /* 0x002fe400078e020c */
[----:B------:R-:W3:Y:S04]  /*79b20*/  LDL.LU.64 R12, [R1+0x2030] ;  /* 0x00203000010c7983 */ /* 0x000ee80000300a00 */
[----:B------:R-:W3:Y:S01]  /*79b30*/  LDL.LU.64 R2, [R1+0x2020] ;  /* 0x0020200001027983 */ /* 0x000ee20000300a00 */
[----:B------:R-:W-:-:S03]  /*79b40*/  IADD3 R0, R246, 0x300000, RZ ;  /* 0x00300000f6007810 */ /* 0x000fc60007ffe0ff */
[----:B------:R-:W3:Y:S01]  /*79b50*/  LDL.LU.64 R14, [R1+0x2010] ;  /* 0x00201000010e7983 */ /* 0x000ee20000300a00 */
[C---:B------:R-:W-:Y:S01]  /*79b60*/  VIADD R252, R246.reuse, 0x300000 ;  /* 0x00300000f6fc7836 */ /* 0x040fe20000000000 */
[----:B------:R-:W-:Y:S01]  /*79b70*/  IADD3 R219, R246, 0x300000, RZ ;  /* 0x00300000f6db7810 */ /* 0x000fe20007ffe0ff */
[----:B------:R-:W-:-:S04]  /*79b80*/  IMAD.WIDE R214, R6, 0x4, R214 ;  /* 0x0000000406d67825 */ /* 0x000fc800078e02d6 */
[----:B------:R-:W-:Y:S02]  /*79b90*/  VIADD R218, R246, 0x300000 ;  /* 0x00300000f6da7836 */ /* 0x000fe40000000000 */
[C---:B------:R-:W-:Y:S01]  /*79ba0*/  IMAD.WIDE R216, R6.reuse, 0x4, R216 ;  /* 0x0000000406d87825 */ /* 0x040fe200078e02d8 */
[----:B------:R-:W-:Y:S04]  /*79bb0*/  LDGSTS.E [R0+0x26d00], desc[UR60][R210.64], P1 ;  /* 0x26d00000d2007fae */ /* 0x000fe8000892187c */
[----:B------:R-:W3:Y:S04]  /*79bc0*/  LDL.LU.64 R236, [R1+0x2000] ;  /* 0x0020000001ec7983 */ /* 0x000ee80000300a00 */
[----:B------:R-:W-:Y:S04]  /*79bd0*/  LDGSTS.E [R252+0x27100], desc[UR60][R212.64], P1 ;  /* 0x27100000d4fc7fae */ /* 0x000fe8000892187c */
[----:B------:R-:W-:Y:S04]  /*79be0*/  LDGSTS.E [R219+0x27500], desc[UR60][R214.64], P1 ;  /* 0x27500000d6db7fae */ /* 0x000fe8000892187c */
[----:B------:R1:W-:Y:S02]  /*79bf0*/  LDGSTS.E [R218+0x27900], desc[UR60][R216.64], P1 ;  /* 0x27900000d8da7fae */ /* 0x0003e4000892187c */
[----:B-1----:R-:W-:-:S02]  /*79c00*/  IMAD.WIDE R218, R6, 0x4, R16 ;  /* 0x0000000406da7825 */ /* 0x002fc400078e0210 */
[----:B------:R-:W3:Y:S02]  /*79c10*/  LDL.LU.64 R16, [R1+0x1ff0] ;  /* 0x001ff00001107983 */ /* 0x000ee40000300a00 */
[----:B------:R-:W-:Y:S02]  /*79c20*/  IMAD.WIDE R148, R6, 0x4, R242 ;  /* 0x0000000406947825 */ /* 0x000fe400078e02f2 */
[----:B------:R-:W3:Y:S01]  /*79c30*/  LDL.LU.64 R242, [R1+0x1fe0] ;  /* 0x001fe00001f27983 */ /* 0x000ee20000300a00 */
[----:B------:R-:W-:Y:S01]  /*79c40*/  IADD3 R5, R246, 0x300000, RZ ;  /* 0x00300000f6057810 */ /* 0x000fe20007ffe0ff */
[----:B------:R-:W-:-:S04]  /*79c50*/  VIADD R4, R247, 0x300000 ;  /* 0x00300000f7047836 */ /* 0x000fc80000000000 */
[----:B------:R-:W-:Y:S04]  /*79c60*/  LDGSTS.E [R5+0x27d00], desc[UR60][R218.64], P1 ;  /* 0x27d00000da057fae */ /* 0x000fe8000892187c */
        /* <DEDUP_REMOVED lines=8> */
[----:B---3--:R-:W-:-:S03]  /*79cf0*/  IMAD.WIDE R224, R6, 0x4, R12 ;  /* 0x0000000406e07825 */ /* 0x008fc600078e020c */
[----:B------:R-:W3:Y:S01]  /*79d00*/  LDL.LU.64 R12, [R1+0x1fb0] ;  /* 0x001fb000010c7983 */ /* 0x000ee20000300a00 */
[----:B-1----:R-:W-:-:S03]  /*79d10*/  IMAD.WIDE R148, R6, 0x4, R2 ;  /* 0x0000000406947825 */ /* 0x002fc600078e0202 */
[----:B------:R-:W3:Y:S01]  /*79d20*/  LDL.LU.64 R2, [R1+0x1fa0] ;  /* 0x001fa00001027983 */ /* 0x000ee20000300a00 */
[C---:B------:R-:W-:Y:S01]  /*79d30*/  IADD3 R0, R247.reuse, 0x300000, RZ ;  /* 0x00300000f7007810 */ /* 0x040fe20007ffe0ff */
[C---:B------:R-:W-:Y:S02]  /*79d40*/  VIADD R252, R247.reuse, 0x300000 ;  /* 0x00300000f7fc7836 */ /* 0x040fe40000000000 */
[----:B------:R-:W-:Y:S04]  /*79d50*/  STL.64 [R1+0x2668], R224 ;  /* 0x002668e001007387 */ /* 0x000fe80000100a00 */
[----:B------:R4:W-:Y:S01]  /*79d60*/  LDGSTS.E [R0+0x580], desc[UR60][R146.64], P1 ;  /* 0x0058000092007fae */ /* 0x0009e2000892187c */
[----:B------:R-:W-:-:S03]  /*79d70*/  IADD3 R150, R247, 0x300000, RZ ;  /* 0x00300000f7967810 */ /* 0x000fc60007ffe0ff */
[----:B------:R1:W-:Y:S04]  /*79d80*/  LDGSTS.E [R252+0x980], desc[UR60][R144.64], P1 ;  /* 0x0098000090fc7fae */ /* 0x0003e8000892187c */
[----:B------:R1:W-:Y:S01]  /*79d90*/  LDGSTS.E [R150+0xd80], desc[UR60][R224.64], P1 ;  /* 0x00d80000e0967fae */ /* 0x0003e2000892187c */
[----:B----4-:R-:W-:-:S03]  /*79da0*/  IMAD.WIDE R146, R6, 0x4, R14 ;  /* 0x0000000406927825 */ /* 0x010fc600078e020e */
[----:B------:R-:W4:Y:S04]  /*79db0*/  LDL.LU.64 R14, [R1+0x1f90] ;  /* 0x001f9000010e7983 */ /* 0x000f280000300a00 */
[----:B------:R-:W-:Y:S01]  /*79dc0*/  STL.64 [R1+0x2638], R148 ;  /* 0x0026389401007387 */ /* 0x000fe20000100a00 */
[----:B-1----:R-:W-:-:S03]  /*79dd0*/  IMAD.WIDE R144, R6, 0x4, R236 ;  /* 0x0000000406907825 */ /* 0x002fc600078e02ec */
[----:B------:R1:W-:Y:S04]  /*79de0*/  STL.64 [R1+0x2608], R146 ;  /* 0x0026089201007387 */ /* 0x0003e80000100a00 */
[----:B------:R-:W4:Y:S04]  /*79df0*/  LDL.LU.64 R236, [R1+0x1f80] ;  /* 0x001f800001ec7983 */ /* 0x000f280000300a00 */
[----:B------:R2:W-:Y:S01]  /*79e00*/  STL.64 [R1+0x25d8], R144 ;  /* 0x0025d89001007387 */ /* 0x0005e20000100a00 */
[----:B------:R-:W-:-:S03]  /*79e10*/  IMAD.WIDE R150, R6, 0x4, R16 ;  /* 0x0000000406967825 */ /* 0x000fc600078e0210 */
[----:B------:R-:W4:Y:S01]  /*79e20*/  LDL.LU.64 R16, [R1+0x1f70] ;  /* 0x001f700001107983 */ /* 0x000f220000300a00 */
[----:B------:R-:W-:-:S05]  /*79e30*/  VIADD R7, R247, 0x300000 ;  /* 0x00300000f7077836 */ /* 0x000fca0000000000 */
[----:B------:R-:W-:Y:S04]  /*79e40*/  LDGSTS.E [R7+0x1180], desc[UR60][R148.64], P1 ;  /* 0x0118000094077fae */ /* 0x000fe8000892187c */
[----:B------:R1:W-:Y:S04]  /*79e50*/  LDGSTS.E [R0+0x1580], desc[UR60][R146.64], P1 ;  /* 0x0158000092007fae */ /* 0x0003e8000892187c */
[----:B------:R2:W-:Y:S01]  /*79e60*/  LDGSTS.E [R252+0x1980], desc[UR60][R144.64], P1 ;  /* 0x0198000090fc7fae */ /* 0x0005e2000892187c */
[----:B-1----:R-:W-:-:S03]  /*79e70*/  IMAD.WIDE R146, R6, 0x4, R242 ;  /* 0x0000000406927825 */ /* 0x002fc600078e02f2 */
[----:B------:R-:W4:Y:S04]  /*79e80*/  LDL.LU.64 R242, [R1+0x1f60] ;  /* 0x001f600001f27983 */ /* 0x000f280000300a00 */
[----:B------:R3:W-:Y:S01]  /*79e90*/  STL.64 [R1+0x25a8], R150 ;  /* 0x0025a89601007387 */ /* 0x0007e20000100a00 */
[----:B------:R-:W-:-:S05]  /*79ea0*/  IADD3 R148, R247, 0x300000, RZ ;  /* 0x00300000f7947810 */ /* 0x000fca0007ffe0ff */
[----:B------:R3:W-:Y:S04]  /*79eb0*/  LDGSTS.E [R148+0x1d80], desc[UR60][R150.64], P1 ;  /* 0x01d8000096947fae */ /* 0x0007e8000892187c */
[----:B------:R1:W-:Y:S01]  /*79ec0*/  LDGSTS.E [R7+0x2180], desc[UR60][R146.64], P1 ;  /* 0x0218000092077fae */ /* 0x0003e2000892187c */
[----:B--2---:R-:W-:-:S03]  /*79ed0*/  IMAD.WIDE R144, R6, 0x4, R10 ;  /* 0x0000000406907825 */ /* 0x004fc600078e020a */
[----:B------:R-:W2:Y:S04]  /*79ee0*/  LDL.LU.64 R10, [R1+0x1f50] ;  /* 0x001f5000010a7983 */ /* 0x000ea80000300a00 */
[----:B------:R1:W-:Y:S01]  /*79ef0*/  STL.64 [R1+0x2578], R146 ;  /* 0x0025789201007387 */ /* 0x0003e20000100a00 */
[----:B------:R-:W-:-:S03]  /*79f00*/  IMAD.WIDE R4, R6, 0x4, R4 ;  /* 0x0000000406047825 */ /* 0x000fc600078e0204 */
[----:B------:R-:W-:Y:S04]  /*79f10*/  STL.64 [R1+0x2548], R144 ;  /* 0x0025489001007387 */ /* 0x000fe80000100a00 */
[----:B------:R-:W2:Y:S04]  /*79f20*/  LDL.LU.64 R230, [R1+0x1f40] ;  /* 0x001f400001e67983 */ /* 0x000ea80000300a00 */
[----:B------:R4:W-:Y:S04]  /*79f30*/  STL.64 [R1+0x2518], R4 ;  /* 0x0025180401007387 */ /* 0x0009e80000100a00 */
[----:B------:R-:W-:Y:S04]  /*79f40*/  LDGSTS.E [R0+0x2580], desc[UR60][R144.64], P1 ;  /* 0x0258000090007fae */ /* 0x000fe8000892187c */
[----:B------:R4:W-:Y:S01]  /*79f50*/  LDGSTS.E [R252+0x2980], desc[UR60][R4.64], P1 ;  /* 0x0298000004fc7fae */ /* 0x0009e2000892187c */
[----:B---3--:R-:W-:-:S03]  /*79f60*/  IMAD.WIDE R150, R6, 0x4, R12 ;  /* 0x0000000406967825 */ /* 0x008fc600078e020c */
[----:B------:R-:W3:Y:S01]  /*79f70*/  LDL.LU.64 R12, [R1+0x1f30] ;  /* 0x001f3000010c7983 */ /* 0x000ee20000300a00 */
[----:B-1----:R-:W-:-:S03]  /*79f80*/  IMAD.WIDE R146, R6, 0x4, R2 ;  /* 0x0000000406927825 */ /* 0x002fc600078e0202 */
[----:B------:R-:W3:Y:S04]  /*79f90*/  LDL.LU.64 R2, [R1+0x1f20] ;  /* 0x001f200001027983 */ /* 0x000ee80000300a00 */
[----:B------:R1:W-:Y:S04]  /*79fa0*/  STL.64 [R1+0x24e8], R150 ;  /* 0x0024e89601007387 */ /* 0x0003e80000100a00 */
[----:B------:R1:W-:Y:S04]  /*79fb0*/  LDGSTS.E [R148+0x2d80], desc[UR60][R150.64], P1 ;  /* 0x02d8000096947fae */ /* 0x0003e8000892187c */
[----:B------:R-:W-:Y:S01]  /*79fc0*/  LDGSTS.E [R7+0x3180], desc[UR60][R146.64], P1 ;  /* 0x0318000092077fae */ /* 0x000fe2000892187c */
[----:B----4-:R-:W-:-:S03]  /*79fd0*/  IMAD.WIDE R4, R6, 0x4, R14 ;  /* 0x0000000406047825 */ /* 0x010fc600078e020e */
[----:B------:R-:W4:Y:S04]  /*79fe0*/  LDL.LU.64 R14, [R1+0x1f10] ;  /* 0x001f1000010e7983 */ /* 0x000f280000300a00 */
[----:B------:R-:W-:Y:S01]  /*79ff0*/  STL.64 [R1+0x24b8], R146 ;  /* 0x0024b89201007387 */ /* 0x000fe20000100a00 */
[----:B------:R-:W-:-:S03]  /*7a000*/  IMAD.WIDE R144, R6, 0x4, R236 ;  /* 0x0000000406907825 */ /* 0x000fc600078e02ec */
[----:B------:R1:W-:Y:S04]  /*7a010*/  STL.64 [R1+0x2488], R4 ;  /* 0x0024880401007387 */ /* 0x0003e80000100a00 */
[----:B------:R-:W4:Y:S04]  /*7a020*/  LDL.LU.64 R236, [R1+0x1ef8] ;  /* 0x001ef80001ec7983 */ /* 0x000f280000300a00 */
[----:B------:R2:W-:Y:S01]  /*7a030*/  STL.64 [R1+0x2458], R144 ;  /* 0x0024589001007387 */ /* 0x0005e20000100a00 */
[----:B-1----:R-:W-:-:S03]  /*7a040*/  IMAD.WIDE R150, R6, 0x4, R16 ;  /* 0x0000000406967825 */ /* 0x002fc600078e0210 */
[----:B------:R1:W-:Y:S04]  /*7a050*/  LDGSTS.E [R0+0x3580], desc[UR60][R4.64], P1 ;  /* 0x0358000004007fae */ /* 0x0003e8000892187c */
[----:B------:R-:W4:Y:S04]  /*7a060*/  LDL.LU.64 R16, [R1+0x1ee8] ;  /* 0x001ee80001107983 */ /* 0x000f280000300a00 */
[----:B------:R2:W-:Y:S01]  /*7a070*/  LDGSTS.E [R252+0x3980], desc[UR60][R144.64], P1 ;  /* 0x0398000090fc7fae */ /* 0x0005e2000892187c */
[----:B------:R-:W-:-:S03]  /*7a080*/  IMAD.WIDE R148, R6, 0x4, R242 ;  /* 0x0000000406947825 */ /* 0x000fc600078e02f2 */
[----:B------:R-:W4:Y:S04]  /*7a090*/  LDL.LU.64 R242, [R1+0x1ed8] ;  /* 0x001ed80001f27983 */ /* 0x000f280000300a00 */
[----:B------:R-:W-:Y:S01]  /*7a0a0*/  STL.64 [R1+0x2428], R150 ;  /* 0x0024289601007387 */ /* 0x000fe20000100a00 */
[C---:B-1----:R-:W-:Y:S01]  /*7a0b0*/  VIADD R5, R247.reuse, 0x300000 ;  /* 0x00300000f7057836 */ /* 0x042fe20000000000 */
[----:B------:R-:W-:-:S04]  /*7a0c0*/  IADD3 R4, R247, 0x300000, RZ ;  /* 0x00300000f7047810 */ /* 0x000fc80007ffe0ff */
[----:B------:R-:W-:Y:S04]  /*7a0d0*/  LDGSTS.E [R5+0x3d80], desc[UR60][R150.64], P1 ;  /* 0x03d8000096057fae */ /* 0x000fe8000892187c */
[----:B------:R1:W-:Y:S01]  /*7a0e0*/  LDGSTS.E [R4+0x4180], desc[UR60][R148.64], P1 ;  /* 0x0418000094047fae */ /* 0x0003e2000892187c */
[----:B--2---:R-:W-:-:S03]  /*7a0f0*/  IMAD.WIDE R146, R6, 0x4, R10 ;  /* 0x0000000406927825 */ /* 0x004fc600078e020a */
[----:B------:R-:W2:Y:S04]  /*7a100*/  LDL.LU.64 R10, [R1+0x1ec8] ;  /* 0x001ec800010a7983 */ /* 0x000ea80000300a00 */
[----:B------:R1:W-:Y:S01]  /*7a110*/  STL.64 [R1+0x23f8], R148 ;  /* 0x0023f89401007387 */ /* 0x0003e20000100a00 */
[----:B------:R-:W-:-:S03]  /*7a120*/  IMAD.WIDE R144, R6, 0x4, R230 ;  /* 0x0000000406907825 */ /* 0x000fc600078e02e6 */
[----:B------:R4:W-:Y:S04]  /*7a130*/  STL.64 [R1+0x23c8], R146 ;  /* 0x0023c89201007387 */ /* 0x0009e80000100a00 */
[----:B------:R-:W2:Y:S04]  /*7a140*/  LDL.LU.64 R4, [R1+0x1eb8] ;  /* 0x001eb80001047983 */ /* 0x000ea80000300a00 */
[----:B------:R4:W-:Y:S04]  /*7a150*/  STL.64 [R1+0x2398], R144 ;  /* 0x0023989001007387 */ /* 0x0009e80000100a00 */
[----:B------:R4:W-:Y:S01]  /*7a160*/  LDGSTS.E [R0+0x4580], desc[UR60][R146.64], P1 ;  /* 0x0458000092007fae */ /* 0x0009e2000892187c */
[----:B---3--:R-:W-:-:S04]  /*7a170*/  IMAD.WIDE R224, R6, 0x4, R12 ;  /* 0x0000000406e07825 */ /* 0x008fc800078e020c */
[----:B-1----:R-:W-:Y:S01]  /*7a180*/  IMAD.WIDE R148, R6, 0x4, R2 ;  /* 0x0000000406947825 */ /* 0x002fe200078e0202 */
[----:B------:R-:W3:Y:S04]  /*7a190*/  LDL.LU.64 R12, [R1+0x1ea8] ;  /* 0x001ea800010c7983 */ /* 0x000ee80000300a00 */
[----:B------:R-:W3:Y:S04]  /*7a1a0*/  LDL.LU.64 R2, [R1+0x1e98] ;  /* 0x001e980001027983 */ /* 0x000ee80000300a00 */
[----:B------:R-:W-:Y:S01]  /*7a1b0*/  STL.64 [R1+0x2368], R224 ;  /* 0x002368e001007387 */ /* 0x000fe20000100a00 */
[----:B------:R-:W-:-:S03]  /*7a1c0*/  VIADD R150, R247, 0x300000 ;  /* 0x00300000f7967836 */ /* 0x000fc60000000000 */
[----:B------:R1:W-:Y:S04]  /*7a1d0*/  LDGSTS.E [R252+0x4980], desc[UR60][R144.64], P1 ;  /* 0x0498000090fc7fae */ /* 0x0003e8000892187c */
[----:B------:R1:W-:Y:S04]  /*7a1e0*/  LDGSTS.E [R150+0x4d80], desc[UR60][R224.64], P1 ;  /* 0x04d80000e0967fae */ /* 0x0003e8000892187c */
[----:B------:R-:W-:Y:S01]  /*7a1f0*/  LDGSTS.E [R7+0x5180], desc[UR60][R148.64], P1 ;  /* 0x0518000094077fae */ /* 0x000fe2000892187c */
        /* <DEDUP_REMOVED lines=8> */
[----:B------:R1:W-:Y:S04]  /*7a280*/  LDGSTS.E [R0+0x5580], desc[UR60][R146.64], P1 ;  /* 0x0558000092007fae */ /* 0x0003e8000892187c */
[----:B------:R-:W4:Y:S04]  /*7a290*/  LDL.LU.64 R16, [R1+0x1e68] ;  /* 0x001e680001107983 */ /* 0x000f280000300a00 */
        /* <DEDUP_REMOVED lines=173> */
[----:B-1----:R-:W-:Y:S01]  /*7ad70*/  VIADD R5, R247, 0x300000 ;  /* 0x00300000f7057836 */ /* 0x002fe20000000000 */
        /* <DEDUP_REMOVED lines=9> */
[----:B------:R4:W-:Y:S01]  /*7ae10*/  STL.64 [R1+0x2688], R144 ;  /* 0x0026889001007387 */ /* 0x0009e20000100a00 */
[----:B---3--:R-:W-:-:S03]  /*7ae20*/  IMAD.WIDE R224, R6, 0x4, R12 ;  /* 0x0000000406e07825 */ /* 0x008fc600078e020c */
[----:B------:R-:W3:Y:S01]  /*7ae30*/  LDL.LU.64 R12, [R1+0x1ba8] ;  /* 0x001ba800010c7983 */ /* 0x000ee20000300a00 */
[----:B-1----:R-:W-:-:S03]  /*7ae40*/  IMAD.WIDE R148, R6, 0x4, R2 ;  /* 0x0000000406947825 */ /* 0x002fc600078e0202 */
[----:B------:R-:W3:Y:S01]  /*7ae50*/  LDL.LU.64 R2, [R1+0x1b98] ;  /* 0x001b980001027983 */ /* 0x000ee20000300a00 */
[C---:B------:R-:W-:Y:S01]  /*7ae60*/  VIADD R0, R248.reuse, 0x300000 ;  /* 0x00300000f8007836 */ /* 0x040fe20000000000 */
[C---:B------:R-:W-:Y:S02]  /*7ae70*/  IADD3 R252, R248.reuse, 0x300000, RZ ;  /* 0x00300000f8fc7810 */ /* 0x040fe40007ffe0ff */
[----:B------:R-:W-:Y:S04]  /*7ae80*/  STL.64 [R1+0x2660], R224 ;  /* 0x002660e001007387 */ /* 0x000fe80000100a00 */
[----:B------:R4:W-:Y:S01]  /*7ae90*/  LDGSTS.E [R0+0x600], desc[UR60][R146.64], P1 ;  /* 0x0060000092007fae */ /* 0x0009e2000892187c */
[----:B------:R-:W-:-:S03]  /*7aea0*/  VIADD R150, R248, 0x300000 ;  /* 0x00300000f8967836 */ /* 0x000fc60000000000 */
        /* <DEDUP_REMOVED lines=11> */
[----:B------:R-:W-:-:S05]  /*7af60*/  IADD3 R7, R248, 0x300000, RZ ;  /* 0x00300000f8077810 */ /* 0x000fca0007ffe0ff */
[----:B------:R-:W-:Y:S04]  /*7af70*/  LDGSTS.E [R7+0x1200], desc[UR60][R148.64], P1 ;  /* 0x0120000094077fae */ /* 0x000fe8000892187c */
[----:B------:R1:W-:Y:S04]  /*7af80*/  LDGSTS.E [R0+0x1600], desc[UR60][R146.64], P1 ;  /* 0x0160000092007fae */ /* 0x0003e8000892187c */
[----:B------:R2:W-:Y:S01]  /*7af90*/  LDGSTS.E [R252+0x1a00], desc[UR60][R144.64], P1 ;  /* 0x01a0000090fc7fae */ /* 0x0005e2000892187c */
[----:B-1----:R-:W-:-:S03]  /*7afa0*/  IMAD.WIDE R146, R6, 0x4, R242 ;  /* 0x0000000406927825 */ /* 0x002fc600078e02f2 */
[----:B------:R-:W4:Y:S04]  /*7afb0*/  LDL.LU.64 R242, [R1+0x1b58] ;  /* 0x001b580001f27983 */ /* 0x000f280000300a00 */
[----:B------:R3:W-:Y:S01]  /*7afc0*/  STL.64 [R1+0x25a0], R150 ;  /* 0x0025a09601007387 */ /* 0x0007e20000100a00 */
[----:B------:R-:W-:-:S05]  /*7afd0*/  VIADD R148, R248, 0x300000 ;  /* 0x00300000f8947836 */ /* 0x000fca0000000000 */
        /* <DEDUP_REMOVED lines=32> */
[C---:B-1----:R-:W-:Y:S01]  /*7b1e0*/  IADD3 R5, R248.reuse, 0x300000, RZ ;  /* 0x00300000f8057810 */ /* 0x042fe20007ffe0ff */
[----:B------:R-:W-:-:S04]  /*7b1f0*/  VIADD R4, R248, 0x300000 ;  /* 0x00300000f8047836 */ /* 0x000fc80000000000 */
        /* <DEDUP_REMOVED lines=15> */
[----:B------:R-:W-:-:S03]  /*7b2f0*/  IADD3 R150, R248, 0x300000, RZ ;  /* 0x00300000f8967810 */ /* 0x000fc60007ffe0ff */
        /* <DEDUP_REMOVED lines=186> */
[----:B-1----:R-:W-:Y:S01]  /*7bea0*/  IADD3 R5, R248, 0x300000, RZ ;  /* 0x00300000f8057810 */ /* 0x002fe20007ffe0ff */
        /* <DEDUP_REMOVED lines=526> */
[----:B------:R4:W-:Y:S04]  /*7df90*/  LDGSTS.E [R0+0x26700], desc[UR60][R144.64], P1 ;  /* 0x2670000090007fae */ /* 0x0009e8000892187c */
[----:B------:R-:W-:Y:S01]  /*7dfa0*/  LDGSTS.E [R252+0x26b00], desc[UR60][R4.64], P1 ;  /* 0x26b0000004fc7fae */ /* 0x000fe2000892187c */
[----:B---3--:R-:W-:-:S03]  /*7dfb0*/  IMAD.WIDE R150, R6, 0x4, R12 ;  /* 0x0000000406967825 */ /* 0x008fc600078e020c */
[----:B------:R-:W3:Y:S01]  /*7dfc0*/  LDL.LU.64 R12, [R1+0x1518] ;  /* 0x00151800010c7983 */ /* 0x000ee20000300a00 */
[----:B-1----:R-:W-:-:S03]  /*7dfd0*/  IMAD.WIDE R146, R6, 0x4, R2 ;  /* 0x0000000406927825 */ /* 0x002fc600078e0202 */
[----:B------:R-:W3:Y:S04]  /*7dfe0*/  LDL.LU.64 R2, [R1+0x1510] ;  /* 0x0015100001027983 */ /* 0x000ee80000300a00 */
[----:B------:R-:W-:Y:S04]  /*7dff0*/  STL.64 [R1+0x1d10], R150 ;  /* 0x001d109601007387 */ /* 0x000fe80000100a00 */
[----:B------:R-:W3:Y:S04]  /*7e000*/  LDL.LU.64 R4, [R1+0x1508] ;  /* 0x0015080001047983 */ /* 0x000ee80000300a00 */
[----:B------:R-:W-:Y:S04]  /*7e010*/  STL.64 [R1+0x1ce8], R146 ;  /* 0x001ce89201007387 */ /* 0x000fe80000100a00 */
[----:B------:R1:W-:Y:S04]  /*7e020*/  LDGSTS.E [R148+0x26f00], desc[UR60][R150.64], P1 ;  /* 0x26f0000096947fae */ /* 0x0003e8000892187c */
[----:B------:R-:W-:Y:S01]  /*7e030*/  LDGSTS.E [R7+0x27300], desc[UR60][R146.64], P1 ;  /* 0x2730000092077fae */ /* 0x000fe2000892187c */
[----:B----4-:R-:W-:-:S04]  /*7e040*/  IMAD.WIDE R14, R6, 0x4, R14 ;  /* 0x00000004060e7825 */ /* 0x010fc800078e020e */
[C---:B------:R-:W-:Y:S01]  /*7e050*/  IMAD.WIDE R144, R6.reuse, 0x4, R230 ;  /* 0x0000000406907825 */ /* 0x040fe200078e02e6 */
[----:B------:R4:W-:Y:S04]  /*7e060*/  STL.64 [R1+0x1cc0], R14 ;  /* 0x001cc00e01007387 */ /* 0x0009e80000100a00 */
[----:B------:R-:W3:Y:S01]  /*7e070*/  LDL.LU.64 R224, [R1+0x1500] ;  /* 0x0015000001e07983 */ /* 0x000ee20000300a00 */
[----:B-1----:R-:W-:-:S03]  /*7e080*/  IMAD.WIDE R148, R6, 0x4, R16 ;  /* 0x0000000406947825 */ /* 0x002fc600078e0210 */
[----:B------:R4:W-:Y:S04]  /*7e090*/  LDGSTS.E [R0+0x27700], desc[UR60][R14.64], P1 ;  /* 0x277000000e007fae */ /* 0x0009e8000892187c */
[----:B------:R1:W-:Y:S04]  /*7e0a0*/  STL.64 [R1+0x1c98], R144 ;  /* 0x001c989001007387 */ /* 0x0003e80000100a00 */
[----:B------:R-:W3:Y:S04]  /*7e0b0*/  LDL.LU.64 R16, [R1+0x14f8] ;  /* 0x0014f80001107983 */ /* 0x000ee80000300a00 */
[----:B------:R1:W-:Y:S01]  /*7e0c0*/  LDGSTS.E [R252+0x27b00], desc[UR60][R144.64], P1 ;  /* 0x27b0000090fc7fae */ /* 0x0003e2000892187c */
[----:B----4-:R-:W-:-:S05]  /*7e0d0*/  IADD3 R14, R250, 0x300000, RZ ;  /* 0x00300000fa0e7810 */ /* 0x010fca0007ffe0ff */
[----:B------:R3:W-:Y:S01]  /*7e0e0*/  LDGSTS.E [R14+0x27f00], desc[UR60][R148.64], P1 ;  /* 0x27f00000940e7fae */ /* 0x0007e2000892187c */
[----:B------:R-:W-:-:S03]  /*7e0f0*/  IMAD.WIDE R146, R6, 0x4, R242 ;  /* 0x0000000406927825 */ /* 0x000fc600078e02f2 */
[----:B------:R-:W4:Y:S04]  /*7e100*/  LDL.LU.64 R242, [R1+0x14f0] ;  /* 0x0014f00001f27983 */ /* 0x000f280000300a00 */
[----:B------:R3:W-:Y:S04]  /*7e110*/  STL.64 [R1+0x1c78], R148 ;  /* 0x001c789401007387 */ /* 0x0007e80000100a00 */
[----:B------:R-:W4:Y:S04]  /*7e120*/  LDL.LU.64 R230, [R1+0x14e8] ;  /* 0x0014e80001e67983 */ /* 0x000f280000300a00 */
[----:B------:R3:W-:Y:S01]  /*7e130*/  STL.64 [R1+0x26d0], R146 ;  /* 0x0026d09201007387 */ /* 0x0007e20000100a00 */
[C---:B------:R-:W-:Y:S01]  /*7e140*/  VIADD R7, R251.reuse, 0x300000 ;  /* 0x00300000fb077836 */ /* 0x040fe20000000000 */
[C---:B------:R-:W-:Y:S01]  /*7e150*/  IADD3 R0, R251.reuse, 0x300000, RZ ;  /* 0x00300000fb007810 */ /* 0x040fe20007ffe0ff */
[----:B-1----:R-:W-:-:S03]  /*7e160*/  VIADD R252, R251, 0x300000 ;  /* 0x00300000fbfc7836 */ /* 0x002fc60000000000 */
[----:B------:R1:W-:Y:S01]  /*7e170*/  LDGSTS.E [R7+0x380], desc[UR60][R146.64], P1 ;  /* 0x0038000092077fae */ /* 0x0003e2000892187c */
[----:B--2---:R-:W-:-:S05]  /*7e180*/  IMAD.WIDE R10, R6, 0x4, R10 ;  /* 0x00000004060a7825 */ /* 0x004fca00078e020a */
[----:B------:R2:W-:Y:S04]  /*7e190*/  STL.64 [R1+0x26a0], R10 ;  /* 0x0026a00a01007387 */ /* 0x0005e80000100a00 */
[----:B------:R-:W4:Y:S01]  /*7e1a0*/  LDL.LU.64 R14, [R1+0x14e0] ;  /* 0x0014e000010e7983 */ /* 0x000f220000300a00 */
[----:B------:R-:W-:-:S03]  /*7e1b0*/  IMAD.WIDE R144, R6, 0x4, R236 ;  /* 0x0000000406907825 */ /* 0x000fc600078e02ec */
[----:B------:R2:W-:Y:S04]  /*7e1c0*/  LDGSTS.E [R0+0x780], desc[UR60][R10.64], P1 ;  /* 0x007800000a007fae */ /* 0x0005e8000892187c */
[----:B------:R2:W-:Y:S04]  /*7e1d0*/  STL.64 [R1+0x2670], R144 ;  /* 0x0026709001007387 */ /* 0x0005e80000100a00 */
[----:B------:R2:W-:Y:S01]  /*7e1e0*/  LDGSTS.E [R252+0xb80], desc[UR60][R144.64], P1 ;  /* 0x00b8000090fc7fae */ /* 0x0005e2000892187c */
[----:B---3--:R-:W-:-:S03]  /*7e1f0*/  IMAD.WIDE R148, R6, 0x4, R12 ;  /* 0x0000000406947825 */ /* 0x008fc600078e020c */
[----:B------:R-:W3:Y:S01]  /*7e200*/  LDL.LU.64 R12, [R1+0x14d8] ;  /* 0x0014d800010c7983 */ /* 0x000ee20000300a00 */
[----:B-1----:R-:W-:Y:S01]  /*7e210*/  IMAD.WIDE R146, R6, 0x4, R2 ;  /* 0x0000000406927825 */ /* 0x002fe200078e0202 */
[----:B--2---:R-:W-:-:S03]  /*7e220*/  IADD3 R10, R251, 0x300000, RZ ;  /* 0x00300000fb0a7810 */ /* 0x004fc60007ffe0ff */
[C---:B------:R-:W-:Y:S01]  /*7e230*/  IMAD.WIDE R4, R6.reuse, 0x4, R4 ;  /* 0x0000000406047825 */ /* 0x040fe200078e0204 */
[----:B------:R-:W2:Y:S04]  /*7e240*/  LDL.LU.64 R2, [R1+0x14d0] ;  /* 0x0014d00001027983 */ /* 0x000ea80000300a00 */
[----:B------:R-:W-:Y:S04]  /*7e250*/  STL.64 [R1+0x2648], R148 ;  /* 0x0026489401007387 */ /* 0x000fe80000100a00 */
[----:B------:R-:W2:Y:S04]  /*7e260*/  LDL.LU.64 R236, [R1+0x14c8] ;  /* 0x0014c80001ec7983 */ /* 0x000ea80000300a00 */
[----:B------:R-:W-:Y:S04]  /*7e270*/  STL.64 [R1+0x2618], R146 ;  /* 0x0026189201007387 */ /* 0x000fe80000100a00 */
[----:B------:R1:W-:Y:S04]  /*7e280*/  STL.64 [R1+0x25e8], R4 ;  /* 0x0025e80401007387 */ /* 0x0003e80000100a00 */
[----:B------:R-:W-:Y:S04]  /*7e290*/  LDGSTS.E [R10+0xf80], desc[UR60][R148.64], P1 ;  /* 0x00f80000940a7fae */ /* 0x000fe8000892187c */
[----:B------:R-:W-:Y:S04]  /*7e2a0*/  LDGSTS.E [R7+0x1380], desc[UR60][R146.64], P1 ;  /* 0x0138000092077fae */ /* 0x000fe8000892187c */
[----:B------:R1:W-:Y:S04]  /*7e2b0*/  LDGSTS.E [R0+0x1780], desc[UR60][R4.64], P1 ;  /* 0x0178000004007fae */ /* 0x0003e8000892187c */
[----:B------:R-:W2:Y:S01]  /*7e2c0*/  LDL.LU.64 R10, [R1+0x14c0] ;  /* 0x0014c000010a7983 */ /* 0x000ea20000300a00 */
[----:B------:R-:W-:-:S04]  /*7e2d0*/  IMAD.WIDE R144, R6, 0x4, R224 ;  /* 0x0000000406907825 */ /* 0x000fc800078e02e0 */
[----:B------:R-:W-:Y:S01]  /*7e2e0*/  IMAD.WIDE R150, R6, 0x4, R16 ;  /* 0x0000000406967825 */ /* 0x000fe200078e0210 */
[----:B------:R4:W-:Y:S04]  /*7e2f0*/  STL.64 [R1+0x25b8], R144 ;  /* 0x0025b89001007387 */ /* 0x0009e80000100a00 */
[----:B------:R-:W2:Y:S01]  /*7e300*/  LDL.LU.64 R16, [R1+0x14b8] ;  /* 0x0014b80001107983 */ /* 0x000ea20000300a00 */
[----:B-1----:R-:W-:-:S03]  /*7e310*/  VIADD R5, R251, 0x300000 ;  /* 0x00300000fb057836 */ /* 0x002fc60000000000 */
[----:B------:R1:W-:Y:S01]  /*7e320*/  LDGSTS.E [R252+0x1b80], desc[UR60][R144.64], P1 ;  /* 0x01b8000090fc7fae */ /* 0x0003e2000892187c */
[----:B------:R-:W-:-:S03]  /*7e330*/  IADD3 R4, R251, 0x300000, RZ ;  /* 0x00300000fb047810 */ /* 0x000fc60007ffe0ff */
[----:B------:R-:W-:Y:S01]  /*7e340*/  LDGSTS.E [R5+0x1f80], desc[UR60][R150.64], P1 ;  /* 0x01f8000096057fae */ /* 0x000fe2000892187c */
[----:B----4-:R-:W-:-:S04]  /*7e350*/  IMAD.WIDE R148, R6, 0x4, R242 ;  /* 0x0000000406947825 */ /* 0x010fc800078e02f2 */
[C---:B------:R-:W-:Y:S01]  /*7e360*/  IMAD.WIDE R146, R6.reuse, 0x4, R230 ;  /* 0x0000000406927825 */ /* 0x040fe200078e02e6 */
[----:B------:R-:W4:Y:S04]  /*7e370*/  LDL.LU.64 R242, [R1+0x14b0] ;  /* 0x0014b00001f27983 */ /* 0x000f280000300a00 */
[----:B------:R-:W-:Y:S04]  /*7e380*/  STL.64 [R1+0x2588], R150 ;  /* 0x0025889601007387 */ /* 0x000fe80000100a00 */
[----:B------:R2:W-:Y:S04]  /*7e390*/  STL.64 [R1+0x2558], R148 ;  /* 0x0025589401007387 */ /* 0x0005e80000100a00 */
[----:B------:R2:W-:Y:S04]  /*7e3a0*/  LDGSTS.E [R4+0x2380], desc[UR60][R148.64], P1 ;  /* 0x0238000094047fae */ /* 0x0005e8000892187c */
[----:B------:R-:W-:Y:S01]  /*7e3b0*/  LDGSTS.E [R0+0x2780], desc[UR60][R146.64], P1 ;  /* 0x0278000092007fae */ /* 0x000fe2000892187c */
[----:B-1----:R-:W-:-:S03]  /*7e3c0*/  IMAD.WIDE R144, R6, 0x4, R14 ;  /* 0x0000000406907825 */ /* 0x002fc600078e020e */
[----:B------:R-:W4:Y:S04]  /*7e3d0*/  LDL.LU.64 R14, [R1+0x14a8] ;  /* 0x0014a800010e7983 */ /* 0x000f280000300a00 */
[----:B------:R-:W-:Y:S04]  /*7e3e0*/  STL.64 [R1+0x2528], R146 ;  /* 0x0025289201007387 */ /* 0x000fe80000100a00 */
[----:B------:R1:W-:Y:S04]  /*7e3f0*/  STL.64 [R1+0x24f8], R144 ;  /* 0x0024f89001007387 */ /* 0x0003e80000100a00 */
[----:B------:R-:W4:Y:S04]  /*7e400*/  LDL.LU.64 R4, [R1+0x14a0] ;  /* 0x0014a00001047983 */ /* 0x000f280000300a00 */
[----:B------:R1:W-:Y:S01]  /*7e410*/  LDGSTS.E [R252+0x2b80], desc[UR60][R144.64], P1 ;  /* 0x02b8000090fc7fae */ /* 0x0003e2000892187c */
[----:B---3--:R-:W-:-:S03]  /*7e420*/  IMAD.WIDE R224, R6, 0x4, R12 ;  /* 0x0000000406e07825 */ /* 0x008fc600078e020c */
[----:B------:R-:W3:Y:S01]  /*7e430*/  LDL.LU.64 R12, [R1+0x1498] ;  /* 0x00149800010c7983 */ /* 0x000ee20000300a00 */
[----:B--2---:R-:W-:-:S03]  /*7e440*/  IMAD.WIDE R148, R6, 0x4, R2 ;  /* 0x0000000406947825 */ /* 0x004fc600078e0202 */
[----:B------:R-:W2:Y:S04]  /*7e450*/  LDL.LU.64 R2, [R1+0x1490] ;  /* 0x0014900001027983 */ /* 0x000ea80000300a00 */
[----:B------:R-:W-:Y:S04]  /*7e460*/  STL.64 [R1+0x24c8], R224 ;  /* 0x0024c8e001007387 */ /* 0x000fe80000100a00 */
[----:B------:R1:W-:Y:S02]  /*7e470*/  STL.64 [R1+0x2498], R148 ;  /* 0x0024989401007387 */ /* 0x0003e40000100a00 */
[----:B-1----:R-:W-:-:S02]  /*7e480*/  IMAD.WIDE R144, R6, 0x4, R10 ;  /* 0x0000000406907825 */ /* 0x002fc400078e020a */
[----:B------:R-:W2:Y:S02]  /*7e490*/  LDL.LU.64 R10, [R1+0x1488] ;  /* 0x00148800010a7983 */ /* 0x000ea40000300a00 */
[----:B------:R-:W-:-:S04]  /*7e4a0*/  IMAD.WIDE R146, R6, 0x4, R236 ;  /* 0x0000000406927825 */ /* 0x000fc800078e02ec */
[----:B------:R-:W-:Y:S01]  /*7e4b0*/  VIADD R150, R251, 0x300000 ;  /* 0x00300000fb967836 */ /* 0x000fe20000000000 */
[----:B------:R1:W-:Y:S04]  /*7e4c0*/  STL.64 [R1+0x2468], R146 ;  /* 0x0024689201007387 */ /* 0x0003e80000100a00 */
[----:B------:R4:W-:Y:S04]  /*7e4d0*/  STL.64 [R1+0x2438], R144 ;  /* 0x0024389001007387 */ /* 0x0009e80000100a00 */
[----:B------:R-:W2:Y:S04]  /*7e4e0*/  LDL.LU.64 R230, [R1+0x1480] ;  /* 0x0014800001e67983 */ /* 0x000ea80000300a00 */
[----:B------:R-:W-:Y:S04]  /*7e4f0*/  LDGSTS.E [R150+0x2f80], desc[UR60][R224.64], P1 ;  /* 0x02f80000e0967fae */ /* 0x000fe8000892187c */
[----:B------:R1:W-:Y:S04]  /*7e500*/  LDGSTS.E [R7+0x3380], desc[UR60][R148.64], P1 ;  /* 0x0338000094077fae */ /* 0x0003e8000892187c */
[----:B------:R1:W-:Y:S04]  /*7e510*/  LDGSTS.E [R0+0x3780], desc[UR60][R146.64], P1 ;  /* 0x0378000092007fae */ /* 0x0003e8000892187c */
[----:B------:R4:W-:Y:S01]  /*7e520*/  LDGSTS.E [R252+0x3b80], desc[UR60][R144.64], P1 ;  /* 0x03b8000090fc7fae */ /* 0x0009e2000892187c */
[----:B-1----:R-:W-:-:S03]  /*7e530*/  IMAD.WIDE R148, R6, 0x4, R16 ;  /* 0x0000000406947825 */ /* 0x002fc600078e0210 */
[----:B------:R-:W2:Y:S01]  /*7e540*/  LDL.LU.64 R16, [R1+0x1478] ;  /* 0x0014780001107983 */ /* 0x000ea20000300a00 */
[----:B------:R-:W-:Y:S01]  /*7e550*/  IADD3 R146, R251, 0x300000, RZ ;  /* 0x00300000fb927810 */ /* 0x000fe20007ffe0ff */
[C---:B----4-:R-:W-:Y:S02]  /*7e560*/  IMAD.WIDE R144, R6.reuse, 0x4, R242 ;  /* 0x0000000406907825 */ /* 0x050fe400078e02f2 */
[----:B------:R-:W4:Y:S04]  /*7e570*/  LDL.LU.64 R236, [R1+0x1470] ;  /* 0x0014700001ec7983 */ /* 0x000f280000300a00 */
[----:B------:R-:W-:Y:S04]  /*7e580*/  STL.64 [R1+0x2408], R148 ;  /* 0x0024089401007387 */ /* 0x000fe80000100a00 */
[----:B------:R-:W4:Y:S04]  /*7e590*/  LDL.LU.64 R242, [R1+0x1468] ;  /* 0x0014680001f27983 */ /* 0x000f280000300a00 */
[----:B------:R-:W-:Y:S04]  /*7e5a0*/  STL.64 [R1+0x23d8], R144 ;  /* 0x0023d89001007387 */ /* 0x000fe80000100a00 */
[----:B------:R2:W-:Y:S04]  /*7e5b0*/  LDGSTS.E [R146+0x3f80], desc[UR60][R148.64], P1 ;  /* 0x03f8000094927fae */ /* 0x0005e8000892187c */
[----:B------:R1:W-:Y:S01]  /*7e5c0*/  LDGSTS.E [R7+0x4380], desc[UR60][R144.64], P1 ;  /* 0x0438000090077fae */ /* 0x0003e2000892187c */
[----:B------:R-:W-:-:S04]  /*7e5d0*/  IMAD.WIDE R14, R6, 0x4, R14 ;  /* 0x00000004060e7825 */ /* 0x000fc800078e020e */
[C---:B------:R-:W-:Y:S01]  /*7e5e0*/  IMAD.WIDE R4, R6.reuse, 0x4, R4 ;  /* 0x0000000406047825 */ /* 0x040fe200078e0204 */
[----:B------:R1:W-:Y:S04]  /*7e5f0*/  STL.64 [R1+0x23a8], R14 ;  /* 0x0023a80e01007387 */ /* 0x0003e80000100a00 */
[----:B------:R-:W-:Y:S04]  /*7e600*/  LDGSTS.E [R0+0x4780], desc[UR60][R14.64], P1 ;  /* 0x047800000e007fae */ /* 0x000fe8000892187c */
[----:B------:R3:W-:Y:S04]  /*7e610*/  STL.64 [R1+0x2378], R4 ;  /* 0x0023780401007387 */ /* 0x0007e80000100a00 */
[----:B------:R-:W-:Y:S04]  /*7e620*/  LDGSTS.E [R252+0x4b80], desc[UR60][R4.64], P1 ;  /* 0x04b8000004fc7fae */ /* 0x000fe8000892187c */
[----:B-1----:R-:W4:Y:S01]  /*7e630*/  LDL.LU.64 R14, [R1+0x1460] ;  /* 0x00146000010e7983 */ /* 0x002f220000300a00 */
[----:B---3--:R-:W-:-:S03]  /*7e640*/  IMAD.WIDE R224, R6, 0x4, R12 ;  /* 0x0000000406e07825 */ /* 0x008fc600078e020c */
[----:B------:R-:W3:Y:S04]  /*7e650*/  LDL.LU.64 R12, [R1+0x1458] ;  /* 0x00145800010c7983 */ /* 0x000ee80000300a00 */
[----:B------:R-:W3:Y:S01]  /*7e660*/  LDL.LU.64 R4, [R1+0x1450] ;  /* 0x0014500001047983 */ /* 0x000ee20000300a00 */
[----:B--2---:R-:W-:-:S03]  /*7e670*/  IMAD.WIDE R148, R6, 0x4, R2 ;  /* 0x0000000406947825 */ /* 0x004fc600078e0202 */
[----:B------:R1:W-:Y:S04]  /*7e680*/  STL.64 [R1+0x2348], R224 ;  /* 0x002348e001007387 */ /* 0x0003e80000100a00 */
[----:B------:R-:W2:Y:S04]  /*7e690*/  LDL.LU.64 R2, [R1+0x1448] ;  /* 0x0014480001027983 */ /* 0x000ea80000300a00 */
[----:B------:R4:W-:Y:S04]  /*7e6a0*/  STL.64 [R1+0x2320], R148 ;  /* 0x0023209401007387 */ /* 0x0009e80000100a00 */
[----:B------:R1:W-:Y:S04]  /*7e6b0*/  LDGSTS.E [R150+0x4f80], desc[UR60][R224.64], P1 ;  /* 0x04f80000e0967fae */ /* 0x0003e8000892187c */
[----:B------:R4:W-:Y:S01]  /*7e6c0*/  LDGSTS.E [R7+0x5380], desc[UR60][R148.64], P1 ;  /* 0x0538000094077fae */ /* 0x0009e2000892187c */
[----:B------:R-:W-:-:S03]  /*7e6d0*/  IMAD.WIDE R146, R6, 0x4, R10 ;  /* 0x0000000406927825 */ /* 0x000fc600078e020a */
[----:B------:R-:W2:Y:S04]  /*7e6e0*/  LDL.LU.64 R10, [R1+0x1440] ;  /* 0x00144000010a7983 */ /* 0x000ea80000300a00 */
[----:B------:R4:W-:Y:S04]  /*7e6f0*/  STL.64 [R1+0x22f8], R146 ;  /* 0x0022f89201007387 */ /* 0x0009e80000100a00 */
[----:B------:R4:W-:Y:S01]  /*7e700*/  LDGSTS.E [R0+0x5780], desc[UR60][R146.64], P1 ;  /* 0x0578000092007fae */ /* 0x0009e2000892187c */
[----:B------:R-:W-:-:S05]  /*7e710*/  IMAD.WIDE R144, R6, 0x4, R230 ;  /* 0x0000000406907825 */ /* 0x000fca00078e02e6 */
[----:B------:R4:W-:Y:S04]  /*7e720*/  STL.64 [R1+0x22d0], R144 ;  /* 0x0022d09001007387 */ /* 0x0009e80000100a00 */
[----:B------:R4:W-:Y:S01]  /*7e730*/  LDGSTS.E [R252+0x5b80], desc[UR60][R144.64], P1 ;  /* 0x05b8000090fc7fae */ /* 0x0009e2000892187c */
[----:B-1----:R-:W-:-:S03]  /*7e740*/  IMAD.WIDE R224, R6, 0x4, R16 ;  /* 0x0000000406e07825 */ /* 0x002fc600078e0210 */
[----:B------:R-:W2:Y:S01]  /*7e750*/  LDL.LU.64 R16, [R1+0x1438] ;  /* 0x0014380001107983 */ /* 0x000ea20000300a00 */
[----:B----4-:R-:W-:-:S04]  /*7e760*/  IMAD.WIDE R148, R6, 0x4, R236 ;  /* 0x0000000406947825 */ /* 0x010fc800078e02ec */
[C---:B------:R-:W-:Y:S01]  /*7e770*/  IMAD.WIDE R146, R6.reuse, 0x4, R242 ;  /* 0x0000000406927825 */ /* 0x040fe200078e02f2 */
[----:B------:R-:W-:Y:S04]  /*7e780*/  STL.64 [R1+0x22a8], R224 ;  /* 0x0022a8e001007387 */ /* 0x000fe80000100a00 */
[----:B------:R-:W4:Y:S04]  /*7e790*/  LDL.LU.64 R230, [R1+0x1430] ;  /* 0x0014300001e67983 */ /* 0x000f280000300a00 */
[----:B------:R-:W4:Y:S04]  /*7e7a0*/  LDL.LU.64 R236, [R1+0x1428] ;  /* 0x0014280001ec7983 */ /* 0x000f280000300a00 */
[----:B------:R-:W-:Y:S04]  /*7e7b0*/  STL.64 [R1+0x2280], R148 ;  /* 0x0022809401007387 */ /* 0x000fe80000100a00 */
[----:B------:R-:W-:Y:S04]  /*7e7c0*/  STL.64 [R1+0x2258], R146 ;  /* 0x0022589201007387 */ /* 0x000fe80000100a00 */
[----:B------:R3:W-:Y:S04]  /*7e7d0*/  LDGSTS.E [R150+0x5f80], desc[UR60][R224.64], P1 ;  /* 0x05f80000e0967fae */ /* 0x0007e8000892187c */
[----:B------:R-:W-:Y:S04]  /*7e7e0*/  LDGSTS.E [R7+0x6380], desc[UR60][R148.64], P1 ;  /* 0x0638000094077fae */ /* 0x000fe8000892187c */
[----:B------:R-:W-:Y:S01]  /*7e7f0*/  LDGSTS.E [R0+0x6780], desc[UR60][R146.64], P1 ;  /* 0x0678000092007fae */ /* 0x000fe2000892187c */
[----:B------:R-:W-:-:S03]  /*7e800*/  IMAD.WIDE R144, R6, 0x4, R14 ;  /* 0x0000000406907825 */ /* 0x000fc600078e020e */
[----:B------:R-:W4:Y:S04]  /*7e810*/  LDL.LU.64 R14, [R1+0x1420] ;  /* 0x00142000010e7983 */ /* 0x000f280000300a00 */
[----:B------:R1:W-:Y:S01]  /*7e820*/  STL.64 [R1+0x2230], R144 ;  /* 0x0022309001007387 */ /* 0x0003e20000100a00 */
[----:B---3--:R-:W-:-:S03]  /*7e830*/  IMAD.WIDE R150, R6, 0x4, R12 ;  /* 0x0000000406967825 */ /* 0x008fc600078e020c */
[----:B------:R1:W-:Y:S04]  /*7e840*/  LDGSTS.E [R252+0x6b80], desc[UR60][R144.64], P1 ;  /* 0x06b8000090fc7fae */ /* 0x0003e8000892187c */
[----:B------:R-:W3:Y:S01]  /*7e850*/  LDL.LU.64 R12, [R1+0x1418] ;  /* 0x00141800010c7983 */ /* 0x000ee20000300a00 */
[----:B--2---:R-:W-:-:S03]  /*7e860*/  IMAD.WIDE R2, R6, 0x4, R2 ;  /* 0x0000000406027825 */ /* 0x004fc600078e0202 */
[----:B------:R2:W-:Y:S01]  /*7e870*/  STL.64 [R1+0x2208], R150 ;  /* 0x0022089601007387 */ /* 0x0005e20000100a00 */
[----:B-1----:R-:W-:-:S04]  /*7e880*/  IMAD.WIDE R144, R6, 0x4, R4 ;  /* 0x0000000406907825 */ /* 0x002fc800078e0204 */
[----:B------:R-:W-:Y:S01]  /*7e890*/  IMAD.WIDE R4, R6, 0x4, R10 ;  /* 0x0000000406047825 */ /* 0x000fe200078e020a */
[----:B------:R-:W-:Y:S04]  /*7e8a0*/  STL.64 [R1+0x21e0], R144 ;  /* 0x0021e09001007387 */ /* 0x000fe80000100a00 */
[----:B------:R-:W3:Y:S04]  /*7e8b0*/  LDL.LU.64 R148, [R1+0x1410] ;  /* 0x0014100001947983 */ /* 0x000ee80000300a00 */
[----:B------:R-:W-:Y:S04]  /*7e8c0*/  STL.64 [R1+0x21b8], R2 ;  /* 0x0021b80201007387 */ /* 0x000fe80000100a00 */
[----:B------:R-:W3:Y:S01]  /*7e8d0*/  LDL.LU.64 R10, [R1+0x1408] ;  /* 0x00140800010a7983 */ /* 0x000ee20000300a00 */
[----:B------:R-:W-:-:S03]  /*7e8e0*/  VIADD R146, R251, 0x300000 ;  /* 0x00300000fb927836 */ /* 0x000fc60000000000 */
[----:B------:R1:W-:Y:S04]  /*7e8f0*/  STL.64 [R1+0x2190], R4 ;  /* 0x0021900401007387 */ /* 0x0003e80000100a00 */
[----:B------:R-:W3:Y:S04]  /*7e900*/  LDL.LU.64 R242, [R1+0x1400] ;  /* 0x0014000001f27983 */ /* 0x000ee80000300a00 */
[----:B------:R2:W-:Y:S04]  /*7e910*/  LDGSTS.E [R146+0x6f80], desc[UR60][R150.64], P1 ;  /* 0x06f8000096927fae */ /* 0x0005e8000892187c */
[----:B------:R-:W-:Y:S04]  /*7e920*/  LDGSTS.E [R7+0x7380], desc[UR60][R144.64], P1 ;  /* 0x0738000090077fae */ /* 0x000fe8000892187c */
[----:B------:R4:W-:Y:S04]  /*7e930*/  LDGSTS.E [R0+0x7780], desc[UR60][R2.64], P1 ;  /* 0x0778000002007fae */ /* 0x0009e8000892187c */
[----:B------:R-:W-:Y:S01]  /*7e940*/  LDGSTS.E [R252+0x7b80], desc[UR60][R4.64], P1 ;  /* 0x07b8000004fc7fae */ /* 0x000fe2000892187c */
[----:B--2---:R-:W-:-:S03]  /*7e950*/  IMAD.WIDE R150, R6, 0x4, R16 ;  /* 0x0000000406967825 */ /* 0x004fc600078e0210 */
[----:B-1----:R-:W2:Y:S04]  /*7e960*/  LDL.LU.64 R4, [R1+0x13f8] ;  /* 0x0013f80001047983 */ /* 0x002ea80000300a00 */
[----:B------:R-:W2:Y:S01]  /*7e970*/  LDL.LU.64 R16, [R1+0x13f0] ;  /* 0x0013f00001107983 */ /* 0x000ea20000300a00 */
[----:B----4-:R-:W-:Y:S01]  /*7e980*/  IMAD.WIDE R146, R6, 0x4, R230 ;  /* 0x0000000406927825 */ /* 0x010fe200078e02e6 */
[----:B------:R-:W-:-:S03]  /*7e990*/  IADD3 R2, R251, 0x300000, RZ ;  /* 0x00300000fb027810 */ /* 0x000fc60007ffe0ff */
[C---:B------:R-:W-:Y:S01]  /*7e9a0*/  IMAD.WIDE R144, R6.reuse, 0x4, R236 ;  /* 0x0000000406907825 */ /* 0x040fe200078e02ec */
[----:B------:R-:W-:Y:S04]  /*7e9b0*/  STL.64 [R1+0x2168], R150 ;  /* 0x0021689601007387 */ /* 0x000fe80000100a00 */
[----:B------:R-:W-:Y:S04]  /*7e9c0*/  STL.64 [R1+0x2140], R146 ;  /* 0x0021409201007387 */ /* 0x000fe80000100a00 */
[----:B------:R-:W-:Y:S04]  /*7e9d0*/  LDGSTS.E [R2+0x7f80], desc[UR60][R150.64], P1 ;  /* 0x07f8000096027fae */ /* 0x000fe8000892187c */
[----:B------:R-:W-:Y:S04]  /*7e9e0*/  STL.64 [R1+0x2118], R144 ;  /* 0x0021189001007387 */ /* 0x000fe80000100a00 */
[----:B------:R1:W-:Y:S04]  /*7e9f0*/  LDGSTS.E [R7+0x20380], desc[UR60][R146.64], P1 ;  /* 0x2038000092077fae */ /* 0x0003e8000892187c */
[----:B------:R4:W-:Y:S04]  /*7ea00*/  LDGSTS.E [R0+0x20780], desc[UR60][R144.64], P1 ;  /* 0x2078000090007fae */ /* 0x0009e8000892187c */
[----:B------:R-:W2:Y:S01]  /*7ea10*/  LDL.LU.64 R2, [R1+0x13e8] ;  /* 0x0013e80001027983 */ /* 0x000ea20000300a00 */
[----:B------:R-:W-:-:S05]  /*7ea20*/  IMAD.WIDE R14, R6, 0x4, R14 ;  /* 0x00000004060e7825 */ /* 0x000fca00078e020e */
[----:B------:R1:W-:Y:S04]  /*7ea30*/  STL.64 [R1+0x20f0], R14 ;  /* 0x0020f00e01007387 */ /* 0x0003e80000100a00 */
[----:B------:R-:W2:Y:S01]  /*7ea40*/  LDL.LU.64 R224, [R1+0x13e0] ;  /* 0x0013e00001e07983 */ /* 0x000ea20000300a00 */
[----:B---3--:R-:W-:-:S03]  /*7ea50*/  IMAD.WIDE R236, R6, 0x4, R12 ;  /* 0x0000000406ec7825 */ /* 0x008fc600078e020c */
[----:B------:R-:W-:Y:S04]  /*7ea60*/  LDGSTS.E [R252+0x20b80], desc[UR60][R14.64], P1 ;  /* 0x20b800000efc7fae */ /* 0x000fe8000892187c */
[----:B------:R-:W3:Y:S04]  /*7ea70*/  LDL.LU.64 R12, [R1+0x13d8] ;  /* 0x0013d800010c7983 */ /* 0x000ee80000300a00 */
[----:B------:R-:W3:Y:S04]  /*7ea80*/  LDL.LU.64 R230, [R1+0x13d0] ;  /* 0x0013d00001e67983 */ /* 0x000ee80000300a00 */
[----:B-1----:R-:W3:Y:S04]  /*7ea90*/  LDL.LU.64 R14, [R1+0x13c8] ;  /* 0x0013c800010e7983 */ /* 0x002ee80000300a00 */
[----:B------:R1:W-:Y:S01]  /*7eaa0*/  STL.64 [R1+0x20c8], R236 ;  /* 0x0020c8ec01007387 */ /* 0x0003e20000100a00 */
[----:B------:R-:W-:-:S03]  /*7eab0*/  IMAD.WIDE R146, R6, 0x4, R10 ;  /* 0x0000000406927825 */ /* 0x000fc600078e020a */
[----:B------:R-:W3:Y:S01]  /*7eac0*/  LDL.LU.64 R10, [R1+0x13c0] ;  /* 0x0013c000010a7983 */ /* 0x000ee20000300a00 */
[----:B------:R-:W-:Y:S02]  /*7ead0*/  VIADD R150, R251, 0x300000 ;  /* 0x00300000fb967836 */ /* 0x000fe40000000000 */
[----:B------:R-:W-:-:S04]  /*7eae0*/  IMAD.WIDE R148, R6, 0x4, R148 ;  /* 0x0000000406947825 */ /* 0x000fc800078e0294 */
[C---:B----4-:R-:W-:Y:S01]  /*7eaf0*/  IMAD.WIDE R144, R6.reuse, 0x4, R242 ;  /* 0x0000000406907825 */ /* 0x050fe200078e02f2 */
[----:B------:R2:W-:Y:S04]  /*7eb00*/  LDGSTS.E [R150+0x20f80], desc[UR60][R236.64], P1 ;  /* 0x20f80000ec967fae */ /* 0x0005e8000892187c */
[----:B------:R-:W-:Y:S04]  /*7eb10*/  STL.64 [R1+0x20a0], R148 ;  /* 0x0020a09401007387 */ /* 0x000fe80000100a00 */
[----:B------:R-:W-:Y:S04]  /*7eb20*/  LDGSTS.E [R7+0x21380], desc[UR60][R148.64], P1 ;  /* 0x2138000094077fae */ /* 0x000fe8000892187c */
[----:B------:R4:W-:Y:S04]  /*7eb30*/  STL.64 [R1+0x2078], R146 ;  /* 0x0020789201007387 */ /* 0x0009e80000100a00 */
[----:B------:R4:W-:Y:S04]  /*7eb40*/  LDGSTS.E [R0+0x21780], desc[UR60][R146.64], P1 ;  /* 0x2178000092007fae */ /* 0x0009e8000892187c */
[----:B------:R-:W-:Y:S04]  /*7eb50*/  STL.64 [R1+0x2050], R144 ;  /* 0x0020509001007387 */ /* 0x000fe80000100a00 */
[----:B------:R-:W-:Y:S04]  /*7eb60*/  LDGSTS.E [R252+0x21b80], desc[UR60][R144.64], P1 ;  /* 0x21b8000090fc7fae */ /* 0x000fe8000892187c */
[----:B-1----:R-:W3:Y:S04]  /*7eb70*/  LDL.LU.64 R236, [R1+0x13b8] ;  /* 0x0013b80001ec7983 */ /* 0x002ee80000300a00 */
[----:B------:R-:W3:Y:S01]  /*7eb80*/  LDL.LU.64 R242, [R1+0x13b0] ;  /* 0x0013b00001f27983 */ /* 0x000ee20000300a00 */
[----:B--2---:R-:W-:-:S04]  /*7eb90*/  IMAD.WIDE R150, R6, 0x4, R4 ;  /* 0x0000000406967825 */ /* 0x004fc800078e0204 */
[----:B----4-:R-:W-:Y:S01]  /*7eba0*/  IMAD.WIDE R146, R6, 0x4, R16 ;  /* 0x0000000406927825 */ /* 0x010fe200078e0210 */
[----:B------:R-:W-:Y:S04]  /*7ebb0*/  STL.64 [R1+0x2028], R150 ;  /* 0x0020289601007387 */ /* 0x000fe80000100a00 */
[----:B------:R-:W2:Y:S04]  /*7ebc0*/  LDL.LU.64 R4, [R1+0x13a8] ;  /* 0x0013a80001047983 */ /* 0x000ea80000300a00 */
[----:B------:R-:W-:Y:S04]  /*7ebd0*/  STL.64 [R1+0x2000], R146 ;  /* 0x0020009201007387 */ /* 0x000fe80000100a00 */
[----:B------:R-:W4:Y:S01]  /*7ebe0*/  LDL.LU.64 R16, [R1+0x13a0] ;  /* 0x0013a00001107983 */ /* 0x000f220000300a00 */
[----:B------:R-:W-:-:S05]  /*7ebf0*/  IADD3 R148, R251, 0x300000, RZ ;  /* 0x00300000fb947810 */ /* 0x000fca0007ffe0ff */
[----:B------:R-:W-:Y:S04]  /*7ec00*/  LDGSTS.E [R148+0x21f80], desc[UR60][R150.64], P1 ;  /* 0x21f8000096947fae */ /* 0x000fe8000892187c */
[----:B------:R-:W-:Y:S01]  /*7ec10*/  LDGSTS.E [R7+0x22380], desc[UR60][R146.64], P1 ;  /* 0x2238000092077fae */ /* 0x000fe2000892187c */
[----:B------:R-:W-:-:S05]  /*7ec20*/  IMAD.WIDE R2, R6, 0x4, R2 ;  /* 0x0000000406027825 */ /* 0x000fca00078e0202 */
[----:B------:R1:W-:Y:S04]  /*7ec30*/  STL.64 [R1+0x1fd8], R2 ;  /* 0x001fd80201007387 */ /* 0x0003e80000100a00 */
[----:B------:R1:W-:Y:S02]  /*7ec40*/  LDGSTS.E [R0+0x22780], desc[UR60][R2.64], P1 ;  /* 0x2278000002007fae */ /* 0x0003e4000892187c */
[C---:B-1----:R-:W-:Y:S01]  /*7ec50*/  VIADD R3, R251.reuse, 0x300000 ;  /* 0x00300000fb037836 */ /* 0x042fe20000000000 */
[----:B------:R-:W-:Y:S01]  /*7ec60*/  IADD3 R2, R251, 0x300000, RZ ;  /* 0x00300000fb027810 */ /* 0x000fe20007ffe0ff */
[----:B------:R-:W-:-:S04]  /*7ec70*/  IMAD.WIDE R144, R6, 0x4, R224 ;  /* 0x0000000406907825 */ /* 0x000fc800078e02e0 */
[----:B---3--:R-:W-:-:S04]  /*7ec80*/  IMAD.WIDE R12, R6, 0x4, R12 ;  /* 0x00000004060c7825 */ /* 0x008fc800078e020c */
[C---:B------:R-:W-:Y:S01]  /*7ec90*/  IMAD.WIDE R146, R6.reuse, 0x4, R230 ;  /* 0x0000000406927825 */ /* 0x040fe200078e02e6 */
[----:B------:R1:W-:Y:S04]  /*7eca0*/  STL.64 [R1+0x1fb0], R144 ;  /* 0x001fb09001007387 */ /* 0x0003e80000100a00 */
[----:B------:R1:W-:Y:S04]  /*7ecb0*/  LDGSTS.E [R252+0x22b80], desc[UR60][R144.64], P1 ;  /* 0x22b8000090fc7fae */ /* 0x0003e8000892187c */
[----:B------:R3:W-:Y:S04]  /*7ecc0*/  STL.64 [R1+0x1f88], R12 ;  /* 0x001f880c01007387 */ /* 0x0007e80000100a00 */
[----:B------:R-:W-:Y:S04]  /*7ecd0*/  STL.64 [R1+0x1f60], R146 ;  /* 0x001f609201007387 */ /* 0x000fe80000100a00 */
[----:B------:R-:W-:Y:S04]  /*7ece0*/  LDGSTS.E [R3+0x22f80], desc[UR60][R12.64], P1 ;  /* 0x22f800000c037fae */ /* 0x000fe8000892187c */
[----:B------:R-:W-:Y:S01]  /*7ecf0*/  LDGSTS.E [R2+0x23380], desc[UR60][R146.64], P1 ;  /* 0x2338000092027fae */ /* 0x000fe2000892187c */
[----:B-1----:R-:W-:-:S04]  /*7ed00*/  IMAD.WIDE R144, R6, 0x4, R14 ;  /* 0x0000000406907825 */ /* 0x002fc800078e020e */
[C---:B------:R-:W-:Y:S01]  /*7ed10*/  IMAD.WIDE R10, R6.reuse, 0x4, R10 ;  /* 0x00000004060a7825 */ /* 0x040fe200078e020a */
[----:B------:R-:W-:Y:S04]  /*7ed20*/  STL.64 [R1+0x1f38], R144 ;  /* 0x001f389001007387 */ /* 0x000fe80000100a00 */
[----:B------:R-:W4:Y:S04]  /*7ed30*/  LDL.LU.64 R14, [R1+0x1398] ;  /* 0x00139800010e7983 */ /* 0x000f280000300a00 */
[----:B---3--:R-:W3:Y:S04]  /*7ed40*/  LDL.LU.64 R12, [R1+0x1390] ;  /* 0x00139000010c7983 */ /* 0x008ee80000300a00 */
[----:B------:R1:W-:Y:S04]  /*7ed50*/  STL.64 [R1+0x1f10], R10 ;  /* 0x001f100a01007387 */ /* 0x0003e80000100a00 */
[----:B------:R-:W3:Y:S04]  /*7ed60*/  LDL.LU.64 R2, [R1+0x1388] ;  /* 0x0013880001027983 */ /* 0x000ee80000300a00 */
[----:B------:R1:W-:Y:S04]  /*7ed70*/  LDGSTS.E [R0+0x23780], desc[UR60][R144.64], P1 ;  /* 0x2378000090007fae */ /* 0x0003e8000892187c */
[----:B------:R-:W-:Y:S04]  /*7ed80*/  LDGSTS.E [R252+0x23b80], desc[UR60][R10.64], P1 ;  /* 0x23b800000afc7fae */ /* 0x000fe8000892187c */
[----:B------:R-:W3:Y:S04]  /*7ed90*/  LDL.LU.64 R150, [R1+0x1380] ;  /* 0x0013800001967983 */ /* 0x000ee80000300a00 */
[----:B-1----:R-:W3:Y:S01]  /*7eda0*/  LDL.LU.64 R10, [R1+0x1378] ;  /* 0x00137800010a7983 */ /* 0x002ee20000300a00 */
[----:B------:R-:W-:-:S04]  /*7edb0*/  IMAD.WIDE R148, R6, 0x4, R236 ;  /* 0x0000000406947825 */ /* 0x000fc800078e02ec */
[----:B------:R-:W-:-:S04]  /*7edc0*/  IMAD.WIDE R144, R6, 0x4, R242 ;  /* 0x0000000406907825 */ /* 0x000fc800078e02f2 */
[----:B--2---:R-:W-:-:S04]  /*7edd0*/  IMAD.WIDE R4, R6, 0x4, R4 ;  /* 0x0000000406047825 */ /* 0x004fc800078e0204 */
[----:B----4-:R-:W-:-:S04]  /*7ede0*/  IMAD.WIDE R16, R6, 0x4, R16 ;  /* 0x0000000406107825 */ /* 0x010fc800078e0210 */
[C---:B------:R-:W-:Y:S01]  /*7edf0*/  VIADD R146, R251.reuse, 0x300000 ;  /* 0x00300000fb927836 */ /* 0x040fe20000000000 */
[----:B------:R-:W-:Y:S04]  /*7ee00*/  STL.64 [R1+0x1ee8], R148 ;  /* 0x001ee89401007387 */ /* 0x000fe80000100a00 */
[----:B------:R-:W-:Y:S04]  /*7ee10*/  STL.64 [R1+0x1ec0], R144 ;  /* 0x001ec09001007387 */ /* 0x000fe80000100a00 */
[----:B------:R1:W-:Y:S04]  /*7ee20*/  STL.64 [R1+0x1e98], R4 ;  /* 0x001e980401007387 */ /* 0x0003e80000100a00 */
[----:B------:R2:W-:Y:S04]  /*7ee30*/  STL.64 [R1+0x1e70], R16 ;  /* 0x001e701001007387 */ /* 0x0005e80000100a00 */
[----:B------:R-:W-:Y:S04]  /*7ee40*/  LDGSTS.E [R146+0x23f80], desc[UR60][R148.64], P1 ;  /* 0x23f8000094927fae */ /* 0x000fe8000892187c */
[----:B------:R-:W4:Y:S04]  /*7ee50*/  LDL.LU.64 R224, [R1+0x1370] ;  /* 0x0013700001e07983 */ /* 0x000f280000300a00 */
[----:B------:R-:W-:Y:S04]  /*7ee60*/  LDGSTS.E [R7+0x24380], desc[UR60][R144.64], P1 ;  /* 0x2438000090077fae */ /* 0x000fe8000892187c */
[----:B------:R-:W4:Y:S04]  /*7ee70*/  LDL.LU.64 R230, [R1+0x1368] ;  /* 0x0013680001e67983 */ /* 0x000f280000300a00 */
[----:B------:R1:W-:Y:S04]  /*7ee80*/  LDGSTS.E [R0+0x24780], desc[UR60][R4.64], P1 ;  /* 0x2478000004007fae */ /* 0x0003e8000892187c */
[----:B------:R-:W4:Y:S04]  /*7ee90*/  LDL.LU.64 R236, [R1+0x1360] ;  /* 0x0013600001ec7983 */ /* 0x000f280000300a00 */
[----:B------:R-:W4:Y:S04]  /*7eea0*/  LDL.LU.64 R242, [R1+0x1358] ;  /* 0x0013580001f27983 */ /* 0x000f280000300a00 */
[----:B------:R-:W-:Y:S01]  /*7eeb0*/  LDGSTS.E [R252+0x24b80], desc[UR60][R16.64], P1 ;  /* 0x24b8000010fc7fae */ /* 0x000fe2000892187c */
[----:B-1----:R-:W1:Y:S03]  /*7eec0*/  LDC R5, c[0x0][0x230] ;  /* 0x00008c00ff057b82 */ /* 0x002e660000000800 */
[----:B--2---:R-:W2:Y:S01]  /*7eed0*/  LDL.LU.64 R16, [R1+0x1350] ;  /* 0x0013500001107983 */ /* 0x004ea20000300a00 */
[----:B------:R-:W-:Y:S01]  /*7eee0*/  IADD3 R4, R251, 0x300000, RZ ;  /* 0x00300000fb047810 */ /* 0x000fe20007ffe0ff */
[----:B------:R-:W-:-:S04]  /*7eef0*/  IMAD.WIDE R144, R6, 0x4, R14 ;  /* 0x0000000406907825 */ /* 0x000fc800078e020e */
[C---:B---3--:R-:W-:Y:S01]  /*7ef00*/  IMAD.WIDE R146, R6.reuse, 0x4, R12 ;  /* 0x0000000406927825 */ /* 0x048fe200078e020c */
[----:B------:R-:W3:Y:S04]  /*7ef10*/  LDL.LU.64 R14, [R1+0x1348] ;  /* 0x00134800010e7983 */ /* 0x000ee80000300a00 */
[----:B------:R1:W-:Y:S04]  /*7ef20*/  STL.64 [R1+0x1e48], R144 ;  /* 0x001e489001007387 */ /* 0x0003e80000100a00 */
[----:B------:R-:W3:Y:S01]  /*7ef30*/  LDL.LU.64 R12, [R1+0x1340] ;  /* 0x00134000010c7983 */ /* 0x000ee20000300a00 */
[----:B------:R-:W-:-:S03]  /*7ef40*/  IMAD.WIDE R148, R6, 0x4, R2 ;  /* 0x0000000406947825 */ /* 0x000fc600078e0202 */
[----:B------:R1:W-:Y:S04]  /*7ef50*/  STL.64 [R1+0x1e20], R146 ;  /* 0x001e209201007387 */ /* 0x0003e80000100a00 */
[----:B------:R-:W3:Y:S01]  /*7ef60*/  LDL.LU.64 R2, [R1+0x1338] ;  /* 0x0013380001027983 */ /* 0x000ee20000300a00 */
[----:B------:R-:W-:-:S03]  /*7ef70*/  IMAD.WIDE R150, R6, 0x4, R150 ;  /* 0x0000000406967825 */ /* 0x000fc600078e0296 */
[----:B------:R-:W-:Y:S04]  /*7ef80*/  LDGSTS.E [R7+0x24f80], desc[UR60][R144.64], P1 ;  /* 0x24f8000090077fae */ /* 0x000fe8000892187c */
[----:B------:R1:W-:Y:S01]  /*7ef90*/  STL.64 [R1+0x1df8], R148 ;  /* 0x001df89401007387 */ /* 0x0003e20000100a00 */
[----:B------:R-:W-:-:S04]  /*7efa0*/  IMAD.WIDE R10, R6, 0x4, R10 ;  /* 0x00000004060a7825 */ /* 0x000fc800078e020a */
[----:B------:R-:W-:Y:S01]  /*7efb0*/  VIADD R6, R251, 0x300000 ;  /* 0x00300000fb067836 */ /* 0x000fe20000000000 */
[----:B-1----:R-:W3:Y:S04]  /*7efc0*/  LDL.LU.64 R144, [R1+0x4b50] ;  /* 0x004b500001907983 */ /* 0x002ee80000300a00 */
[----:B------:R-:W3:Y:S04]  /*7efd0*/  LDL.LU R7, [R1+0x4b48] ;  /* 0x004b480001077983 */ /* 0x000ee80000300800 */
[----:B------:R1:W-:Y:S04]  /*7efe0*/  LDGSTS.E [R6+0x25380], desc[UR60][R146.64], P1 ;  /* 0x2538000092067fae */ /* 0x0003e8000892187c */
[----:B------:R-:W-:Y:S04]  /*7eff0*/  LDGSTS.E [R4+0x25780], desc[UR60][R148.64], P1 ;  /* 0x2578000094047fae */ /* 0x000fe8000892187c */
[----:B------:R-:W-:Y:S04]  /*7f000*/  LDGSTS.E [R0+0x25b80], desc[UR60][R150.64], P1 ;  /* 0x25b8000096007fae */ /* 0x000fe8000892187c */
[----:B------:R-:W-:Y:S04]  /*7f010*/  LDGSTS.E [R252+0x25f80], desc[UR60][R10.64], P1 ;  /* 0x25f800000afc7fae */ /* 0x000fe8000892187c */
[----:B------:R-:W3:Y:S04]  /*7f020*/  LDL.LU.64 R146, [R1+0x4b40] ;  /* 0x004b400001927983 */ /* 0x000ee80000300a00 */
[----:B------:R1:W-:Y:S04]  /*7f030*/  STL.64 [R1+0x1dd0], R150 ;  /* 0x001dd09601007387 */ /* 0x0003e80000100a00 */
[----:B------:R-:W3:Y:S04]  /*7f040*/  LDL.LU.64 R148, [R1+0x4b38] ;  /* 0x004b380001947983 */ /* 0x000ee80000300a00 */
[----:B------:R1:W-:Y:S02]  /*7f050*/  STL.64 [R1+0x1da8], R10 ;  /* 0x001da80a01007387 */ /* 0x0003e40000100a00 */
[----:B-1----:R-:W1:Y:S02]  /*7f060*/  LDC R6, c[0x0][0x23c] ;  /* 0x00008f00ff067b82 */ /* 0x002e640000000800 */
[----:B------:R-:W3:Y:S04]  /*7f070*/  LDL.LU.64 R150, [R1+0x4b30] ;  /* 0x004b300001967983 */ /* 0x000ee80000300a00 */
[----:B------:R-:W3:Y:S01]  /*7f080*/  LDL.LU.64 R10, [R1+0x1330] ;  /* 0x00133000010a7983 */ /* 0x000ee20000300a00 */
[----:B-1----:R-:W-:-:S05]  /*7f090*/  SHF.L.U32 R6, R6, 0x7, RZ ;  /* 0x0000000706067819 */ /* 0x002fca00000006ff */
[----:B----4-:R-:W-:-:S04]  /*7f0a0*/  IMAD.WIDE R224, R6, 0x4, R224 ;  /* 0x0000000406e07825 */ /* 0x010fc800078e02e0 */
[----:B------:R-:W-:-:S04]  /*7f0b0*/  IMAD.WIDE R230, R6, 0x4, R230 ;  /* 0x0000000406e67825 */ /* 0x000fc800078e02e6 */
[----:B------:R-:W-:-:S04]  /*7f0c0*/  IMAD.WIDE R236, R6, 0x4, R236 ;  /* 0x0000000406ec7825 */ /* 0x000fc800078e02ec */
[----:B------:R-:W-:-:S04]  /*7f0d0*/  IMAD.WIDE R242, R6, 0x4, R242 ;  /* 0x0000000406f27825 */ /* 0x000fc800078e02f2 */
[----:B--2---:R-:W-:-:S04]  /*7f0e0*/  IMAD.WIDE R16, R6, 0x4, R16 ;  /* 0x0000000406107825 */ /* 0x004fc800078e0210 */
[----:B------:R-:W-:-:S05]  /*7f0f0*/  VIADD R6, R251, 0x300000 ;  /* 0x00300000fb067836 */ /* 0x000fca0000000000 */
[----:B------:R-:W-:Y:S04]  /*7f100*/  LDGSTS.E [R6+0x26380], desc[UR60][R224.64], P1 ;  /* 0x26380000e0067fae */ /* 0x000fe8000892187c */
[----:B------:R-:W-:Y:S04]  /*7f110*/  LDGSTS.E [R4+0x26780], desc[UR60][R230.64], P1 ;  /* 0x26780000e6047fae */ /* 0x000fe8000892187c */
[----:B------:R-:W-:Y:S04]  /*7f120*/  LDGSTS.E [R0+0x26b80], desc[UR60][R236.64], P1 ;  /* 0x26b80000ec007fae */ /* 0x000fe8000892187c */
[----:B------:R1:W-:Y:S04]  /*7f130*/  LDGSTS.E [R6+0x26f80], desc[UR60][R242.64], P1 ;  /* 0x26f80000f2067fae */ /* 0x0003e8000892187c */
[----:B------:R2:W-:Y:S01]  /*7f140*/  STL.64 [R1+0x1d80], R224 ;  /* 0x001d80e001007387 */ /* 0x0005e20000100a00 */
[----:B-1----:R-:W1:Y:S03]  /*7f150*/  LDC R6, c[0x0][0x23c] ;  /* 0x00008f00ff067b82 */ /* 0x002e660000000800 */
[----:B------:R4:W-:Y:S04]  /*7f160*/  STL.64 [R1+0x1d58], R230 ;  /* 0x001d58e601007387 */ /* 0x0009e80000100a00 */
[----:B--2---:R-:W2:Y:S04]  /*7f170*/  LDL.LU.64 R224, [R1+0x4b28] ;  /* 0x004b280001e07983 */ /* 0x004ea80000300a00 */
[----:B------:R4:W-:Y:S04]  /*7f180*/  STL.64 [R1+0x1d30], R236 ;  /* 0x001d30ec01007387 */ /* 0x0009e80000100a00 */
[----:B------:R4:W-:Y:S04]  /*7f190*/  STL.64 [R1+0x1d08], R242 ;  /* 0x001d08f201007387 */ /* 0x0009e80000100a00 */
[----:B------:R1:W-:Y:S04]  /*7f1a0*/  LDGSTS.E [R252+0x27380], desc[UR60][R16.64], P1 ;  /* 0x2738000010fc7fae */ /* 0x0003e8000892187c */
[----:B----4-:R-:W4:Y:S04]  /*7f1b0*/  LDL.LU.64 R230, [R1+0x4b20] ;  /* 0x004b200001e67983 */ /* 0x010f280000300a00 */
[----:B------:R-:W2:Y:S04]  /*7f1c0*/  LDL.LU R4, [R1+0x4b18] ;  /* 0x004b180001047983 */ /* 0x000ea80000300800 */
[----:B------:R-:W4:Y:S04]  /*7f1d0*/  LDL.LU.64 R236, [R1+0x4b10] ;  /* 0x004b100001ec7983 */ /* 0x000f280000300a00 */
[----:B------:R-:W2:Y:S04]  /*7f1e0*/  LDL.LU R0, [R1+0x4b08] ;  /* 0x004b080001007983 */ /* 0x000ea80000300800 */
[----:B------:R1:W-:Y:S04]  /*7f1f0*/  STL.64 [R1+0x1ce0], R16 ;  /* 0x001ce01001007387 */ /* 0x0003e80000100a00 */
[----:B------:R-:W4:Y:S01]  /*7f200*/  LDL.LU.64 R242, [R1+0x4b00] ;  /* 0x004b000001f27983 */ /* 0x000f220000300a00 */
[----:B-1----:R-:W-:Y:S01]  /*7f210*/  SHF.L.U32 R6, R6, 0x7, RZ ;  /* 0x0000000706067819 */ /* 0x002fe200000006ff */
[----:B------:R-:W-:Y:S01]  /*7f220*/  VIADD R17, R5, 0xfffffd7f ;  /* 0xfffffd7f05117836 */ /* 0x000fe20000000000 */
[----:B------:R-:W-:Y:S01]  /*7f230*/  IADD3 R5, R251, 0x300000, RZ ;  /* 0x00300000fb057810 */ /* 0x000fe20007ffe0ff */
[----:B------:R-:W4:Y:S03]  /*7f240*/  LDL.LU R16, [R1+0x4afc] ;  /* 0x004afc0001107983 */ /* 0x000f260000300800 */
[----:B------:R-:W-:Y:S01]  /*7f250*/  ISETP.GE.U32.AND P2, PT, R17, 0x7ffffd00, PT ;  /* 0x7ffffd001100780c */ /* 0x000fe20003f46070 */
[----:B---3--:R-:W-:-:S04]  /*7f260*/  IMAD.WIDE R14, R6, 0x4, R14 ;  /* 0x00000004060e7825 */ /* 0x008fc800078e020e */
[----:B------:R-:W-:-:S04]  /*7f270*/  IMAD.WIDE R12, R6, 0x4, R12 ;  /* 0x00000004060c7825 */ /* 0x000fc800078e020c */
[----:B------:R-:W-:-:S04]  /*7f280*/  IMAD.WIDE R2, R6, 0x4, R2 ;  /* 0x0000000406027825 */ /* 0x000fc800078e0202 */
[----:B------:R-:W-:-:S05]  /*7f290*/  VIADD R6, R251, 0x300000 ;  /* 0x00300000fb067836 */ /* 0x000fca0000000000 */
[----:B------:R1:W-:Y:S04]  /*7f2a0*/  LDGSTS.E [R6+0x27780], desc[UR60][R14.64], P1 ;  /* 0x277800000e067fae */ /* 0x0003e8000892187c */
[----:B------:R3:W-:Y:S04]  /*7f2b0*/  LDGSTS.E [R5+0x27b80], desc[UR60][R12.64], P1 ;  /* 0x27b800000c057fae */ /* 0x0007e8000892187c */
[----:B------:R3:W-:Y:S04]  /*7f2c0*/  STL.64 [R1+0x1cb8], R14 ;  /* 0x001cb80e01007387 */ /* 0x0007e80000100a00 */
[----:B------:R-:W5:Y:S04]  /*7f2d0*/  LDL.LU R17, [R1+0x4af8] ;  /* 0x004af80001117983 */ /* 0x000f680000300800 */
[----:B------:R2:W-:Y:S04]  /*7f2e0*/  LDGSTS.E [R252+0x27f80], desc[UR60][R2.64], P1 ;  /* 0x27f8000002fc7fae */ /* 0x0005e8000892187c */
[----:B------:R-:W0:Y:S01]  /*7f2f0*/  LDGDEPBAR ;  /* 0x00000000000079af */ /* 0x000e220000000000 */
[----:B-1----:R-:W1:Y:S08]  /*7f300*/  LDC R6, c[0x0][0x23c] ;  /* 0x00008f00ff067b82 */ /* 0x002e700000000800 */
[----:B---3--:R-:W3:Y:S01]  /*7f310*/  LDC R5, c[0x0][0x238] ;  /* 0x00008e00ff057b82 */ /* 0x008ee20000000800 */
[----:B------:R-:W4:Y:S04]  /*7f320*/  LDL.LU.64 R14, [R1+0x4af0] ;  /* 0x004af000010e7983 */ /* 0x000f280000300a00 */
[----:B------:R1:W-:Y:S04]  /*7f330*/  STL.64 [R1+0x1c90], R12 ;  /* 0x001c900c01007387 */ /* 0x0003e80000100a00 */
[----:B------:R1:W-:Y:S01]  /*7f340*/  STL.64 [R1+0x1c70], R2 ;  /* 0x001c700201007387 */ /* 0x0003e20000100a00 */
[----:B------:R-:W-:Y:S06]  /*7f350*/  BAR.SYNC.DEFER_BLOCKING 0x0 ;  /* 0x0000000000007b1d */ /* 0x000fec0000010000 */
[----:B-1----:R-:W4:Y:S04]  /*7f360*/  LDL.LU.64 R12, [R1+0x4ae8] ;  /* 0x004ae800010c7983 */ /* 0x002f280000300a00 */
[----:B------:R-:W4:Y:S01]  /*7f370*/  LDL.LU.64 R2, [R1+0x4ae0] ;  /* 0x004ae00001027983 */ /* 0x000f220000300a00 */
[----:B---3--:R-:W-:-:S04]  /*7f380*/  IMAD.SHL.U32 R5, R5, 0x80, RZ ;  /* 0x0000008005057824 */ /* 0x008fc800078e00ff */
[----:B------:R-:W-:-:S05]  /*7f390*/  IMAD.WIDE R10, R5, 0x4, R10 ;  /* 0x00000004050a7825 */ /* 0x000fca00078e020a */
[----:B------:R1:W-:Y:S04]  /*7f3a0*/  STL.64 [R1+0x1c68], R10 ;  /* 0x001c680a01007387 */ /* 0x0003e80000100a00 */
[----:B-1----:R-:W3:Y:S02]  /*7f3b0*/  LDL.LU.64 R10, [R1+0x4ad8] ;  /* 0x004ad800010a7983 */ /* 0x002ee40000300a00 */
[----:B---3--:R-:W-:-:S05]  /*7f3c0*/  IMAD.WIDE R10, R5, 0x4, R10 ;  /* 0x00000004050a7825 */ /* 0x008fca00078e020a */
[----:B------:R1:W-:Y:S04]  /*7f3d0*/  STL.64 [R1+0x1c60], R10 ;  /* 0x001c600a01007387 */ /* 0x0003e80000100a00 */
[----:B-1----:R-:W3:Y:S04]  /*7f3e0*/  LDL.LU.64 R10, [R1+0x4ad0] ;  /* 0x004ad000010a7983 */ /* 0x002ee80000300a00 */
[----:B------:R1:W-:Y:S04]  /*7f3f0*/  STL.64 [R1+0x4b40], R204 ;  /* 0x004b40cc01007387 */ /* 0x0003e80000100a00 */
[----:B------:R4:W-:Y:S01]  /*7f400*/  STL.64 [R1+0x4b38], R206 ;  /* 0x004b38ce01007387 */ /* 0x0009e20000100a00 */
[C---:B--2---:R-:W-:Y:S01]  /*7f410*/  IADD3 R252, R0.reuse, 0x100000, RZ ;  /* 0x0010000000fc7810 */ /* 0x044fe20007ffe0ff */
[----:B-1----:R-:W-:-:S02]  /*7f420*/  VIADD R204, R0, 0x100000 ;  /* 0x0010000000cc7836 */ /* 0x002fc40000000000 */
[----:B----4-:R-:W2:Y:S04]  /*7f430*/  LDL.64 R206, [R1+0x1c60] ;  /* 0x001c600001ce7983 */ /* 0x010ea80000100a00 */
[----:B------:R1:W-:Y:S01]  /*7f440*/  STL.64 [R1+0x4b30], R208 ;  /* 0x004b30d001007387 */ /* 0x0003e20000100a00 */
[----:B------:R-:W4:Y:S03]  /*7f450*/  LDC R205, c[0x0][0x230] ;  /* 0x00008c00ffcd7b82 */ /* 0x000f260000000800 */
[----:B-1----:R-:W4:Y:S04]  /*7f460*/  LDL.64 R208, [R1+0x1c68] ;  /* 0x001c680001d07983 */ /* 0x002f280000100a00 */
[----:B------:R1:W-:Y:S04]  /*7f470*/  STL.64 [R1+0x4b28], R210 ;  /* 0x004b28d201007387 */ /* 0x0003e80000100a00 */
[----:B------:R1:W-:Y:S02]  /*7f480*/  STL.64 [R1+0x4b20], R212 ;  /* 0x004b20d401007387 */ /* 0x0003e40000100a00 */
[----:B-1----:R-:W1:Y:S02]  /*7f490*/  LDC R211, c[0x0][0x230] ;  /* 0x00008c00ffd37b82 */ /* 0x002e640000000800 */
[----:B------:R-:W2:Y:S04]  /*7f4a0*/  LDL.LU.64 R212, [R1+0x1310] ;  /* 0x0013100001d47983 */ /* 0x000ea80000300a00 */
[----:B------:R-:W-:Y:S04]  /*7f4b0*/  STL.64 [R1+0x4b18], R214 ;  /* 0x004b18d601007387 */ /* 0x000fe80000100a00 */
[----:B------:R1:W-:Y:S04]  /*7f4c0*/  STL.64 [R1+0x4b10], R216 ;  /* 0x004b10d801007387 */ /* 0x0003e80000100a00 */
[----:B-1----:R-:W2:Y:S04]  /*7f4d0*/  LDL.LU.64 R216, [R1+0x1320] ;  /* 0x0013200001d87983 */ /* 0x002ea80000300a00 */
[----:B------:R1:W-:Y:S04]  /*7f4e0*/  STL.64 [R1+0x4b08], R218 ;  /* 0x004b08da01007387 */ /* 0x0003e80000100a00 */
[----:B-1----:R-:W2:Y:S04]  /*7f4f0*/  LDL.LU.64 R218, [R1+0x1300] ;  /* 0x0013000001da7983 */ /* 0x002ea80000300a00 */
[----:B------:R-:W-:Y:S04]  /*7f500*/  STL [R1+0x4b00], R15 ;  /* 0x004b000f01007387 */ /* 0x000fe80000100800 */
[----:B------:R1:W-:Y:S04]  /*7f510*/  STL.64 [R1+0x4af8], R248 ;  /* 0x004af8f801007387 */ /* 0x0003e80000100a00 */
[----:B-1----:R-:W2:Y:S04]  /*7f520*/  LDL.LU.64 R248, [R1+0x1308] ;  /* 0x0013080001f87983 */ /* 0x002ea80000300a00 */
[----:B------:R1:W-:Y:S04]  /*7f530*/  STL.64 [R1+0x4af0], R250 ;  /* 0x004af0fa01007387 */ /* 0x0003e80000100a00 */
[----:B-1----:R-:W2:Y:S04]  /*7f540*/  LDL.LU.64 R250, [R1+0x1318] ;  /* 0x0013180001fa7983 */ /* 0x002ea80000300a00 */
[----:B---3--:R1:W-:Y:S04]  /*7f550*/  STL.64 [R1+0x4ad0], R10 ;  /* 0x004ad00a01007387 */ /* 0x0083e80000100a00 */
[----:B------:R-:W3:Y:S04]  /*7f560*/  LDL.LU.64 R214, [R1+0x12f8] ;  /* 0x0012f80001d67983 */ /* 0x000ee80000300a00 */
[----:B------:R-:W-:Y:S01]  /*7f570*/  @!PT LDS RZ, [RZ] ;  /* 0x00000000fffff984 */ /* 0x000fe20000000800 */
[----:B------:R-:W-:Y:S01]  /*7f580*/  @!PT LDS RZ, [RZ] ;  /* 0x00000000fffff984 */ /* 0x000fe20000000800 */
[----:B------:R-:W-:Y:S01]  /*7f590*/  @!PT LDS RZ, [RZ] ;  /* 0x00000000fffff984 */ /* 0x000fe20000000800 */
[----:B----4-:R-:W-:Y:S04]  /*7f5a0*/  LDGSTS.E [R204+0x40000], desc[UR60][R208.64], !P2 ;  /* 0x40000000d0cc7fae */ /* 0x010fe8000d12187c */
[----:B--2---:R-:W-:Y:S04]  /*7f5b0*/  LDGSTS.E [R252+0x44000], desc[UR60][R206.64], !P2 ;  /* 0x44000000cefc7fae */ /* 0x004fe8000d12187c */
[----:B------:R-:W2:Y:S04]  /*7f5c0*/  LDL.LU.64 R208, [R1+0x12f0] ;  /* 0x0012f00001d07983 */ /* 0x000ea80000300a00 */
[----:B------:R-:W4:Y:S01]  /*7f5d0*/  LDL.LU.64 R206, [R1+0x12e8] ;  /* 0x0012e80001ce7983 */ /* 0x000f220000300a00 */
[----:B------:R-:W-:Y:S01]  /*7f5e0*/  IADD3 R205, R205, -0x282, RZ ;  /* 0xfffffd7ecdcd7810 */ /* 0x000fe20007ffe0ff */
[----:B------:R-:W-:-:S03]  /*7f5f0*/  IMAD.WIDE R212, R5, 0x4, R212 ;  /* 0x0000000405d47825 */ /* 0x000fc600078e02d4 */
[----:B------:R-:W-:Y:S01]  /*7f600*/  ISETP.GE.U32.AND P1, PT, R205, 0x7ffffcff, PT ;  /* 0x7ffffcffcd00780c */ /* 0x000fe20003f26070 */
[C---:B------:R-:W-:Y:S01]  /*7f610*/  VIADD R15, R0.reuse, 0x100000 ;  /* 0x00100000000f7836 */ /* 0x040fe20000000000 */
[----:B------:R-:W-:Y:S01]  /*7f620*/  IADD3 R210, R0, 0x100000, RZ ;  /* 0x0010000000d27810 */ /* 0x000fe20007ffe0ff */
[----:B------:R-:W1:Y:S01]  /*7f630*/  LDC R205, c[0x0][0x230] ;  /* 0x00008c00ffcd7b82 */ /* 0x000e620000000800 */
[----:B------:R-:W-:-:S05]  /*7f640*/  IMAD.WIDE R216, R5, 0x4, R216 ;  /* 0x0000000405d87825 */ /* 0x000fca00078e02d8 */
[----:B------:R1:W-:Y:S04]  /*7f650*/  STL.64 [R1+0x1c58], R216 ;  /* 0x001c58d801007387 */ /* 0x0003e80000100a00 */
[----:B------:R1:W-:Y:S04]  /*7f660*/  STL.64 [R1+0x1c48], R212 ;  /* 0x001c48d401007387 */ /* 0x0003e80000100a00 */
[----:B------:R1:W-:Y:S02]  /*7f670*/  LDGSTS.E [R15+0x48000], desc[UR60][R216.64], !P2 ;  /* 0x48000000d80f7fae */ /* 0x0003e4000d12187c */
[----:B-1----:R-:W-:-:S02]  /*7f680*/  VIADD R15, R211, 0xfffffd7d ;  /* 0xfffffd7dd30f7836 */ /* 0x002fc40000000000 */
[----:B------:R-:W-:-:S04]  /*7f690*/  IMAD.WIDE R10, R5, 0x4, R250 ;  /* 0x00000004050a7825 */ /* 0x000fc800078e02fa */
[----:B------:R-:W-:Y:S01]  /*7f6a0*/  IMAD.WIDE R250, R5, 0x4, R248 ;  /* 0x0000000405fa7825 */ /* 0x000fe200078e02f8 */
[----:B------:R1:W-:Y:S04]  /*7f6b0*/  LDGSTS.E [R210+0x4c000], desc[UR60][R10.64], !P2 ;  /* 0x4c0000000ad27fae */ /* 0x0003e8000d12187c */
[----:B------:R-:W-:Y:S04]  /*7f6c0*/  STL.64 [R1+0x1c40], R250 ;  /* 0x001c40fa01007387 */ /* 0x000fe80000100a00 */
[----:B------:R-:W4:Y:S04]  /*7f6d0*/  LDL.LU.64 R248, [R1+0x12e0] ;  /* 0x0012e00001f87983 */ /* 0x000f280000300a00 */
[----:B------:R-:W4:Y:S04]  /*7f6e0*/  LDL.LU.64 R216, [R1+0x12d8] ;  /* 0x0012d80001d87983 */ /* 0x000f280000300a00 */
[----:B------:R-:W-:Y:S01]  /*7f6f0*/  LDGSTS.E [R204+0x40004], desc[UR60][R212.64], !P1 ;  /* 0x40004000d4cc7fae */ /* 0x000fe2000c92187c */
[----:B------:R-:W-:Y:S01]  /*7f700*/  ISETP.GE.U32.AND P2, PT, R15, 0x7ffffcfe, PT ;  /* 0x7ffffcfe0f00780c */ /* 0x000fe20003f46070 */
[----:B------:R-:W-:-:S02]  /*7f710*/  IMAD.WIDE R218, R5, 0x4, R218 ;  /* 0x0000000405da7825 */ /* 0x000fc400078e02da */
[----:B------:R-:W-:Y:S04]  /*7f720*/  LDGSTS.E [R252+0x44004], desc[UR60][R250.64], !P1 ;  /* 0x44004000fafc7fae */ /* 0x000fe8000c92187c */
[----:B------:R-:W4:Y:S04]  /*7f730*/  LDL.LU.64 R210, [R1+0x12d0] ;  /* 0x0012d00001d27983 */ /* 0x000f280000300a00 */
[----:B------:R1:W-:Y:S04]  /*7f740*/  STL.64 [R1+0x4ad8], R10 ;  /* 0x004ad80a01007387 */ /* 0x0003e80000100a00 */
[----:B------:R-:W4:Y:S04]  /*7f750*/  LDL.LU.64 R212, [R1+0x12c8] ;  /* 0x0012c80001d47983 */ /* 0x000f280000300a00 */
[----:B------:R4:W-:Y:S01]  /*7f760*/  STL.64 [R1+0x1c38], R218 ;  /* 0x001c38da01007387 */ /* 0x0009e20000100a00 */
[C---:B------:R-:W-:Y:S01]  /*7f770*/  VIADD R15, R0.reuse, 0x100000 ;  /* 0x00100000000f7836 */ /* 0x040fe20000000000 */
[----:B-1----:R-:W-:Y:S01]  /*7f780*/  IADD3 R11, R0, 0x100000, RZ ;  /* 0x00100000000b7810 */ /* 0x002fe20007ffe0ff */
[----:B------:R-:W1:Y:S04]  /*7f790*/  LDC R10, c[0x0][0x230] ;  /* 0x00008c00ff0a7b82 */ /* 0x000e680000000800 */
[----:B------:R1:W-:Y:S02]  /*7f7a0*/  LDGSTS.E [R11+0x48004], desc[UR60][R218.64], !P1 ;  /* 0x48004000da0b7fae */ /* 0x0003e4000c92187c */
[----:B-1----:R-:W-:Y:S01]  /*7f7b0*/  IADD3 R11, R205, -0x284, RZ ;  /* 0xfffffd7ccd0b7810 */ /* 0x002fe20007ffe0ff */
[----:B---3--:R-:W-:-:S05]  /*7f7c0*/  IMAD.WIDE R214, R5, 0x4, R214 ;  /* 0x0000000405d67825 */ /* 0x008fca00078e02d6 */
[----:B------:R1:W-:Y:S04]  /*7f7d0*/  STL.64 [R1+0x1c30], R214 ;  /* 0x001c30d601007387 */ /* 0x0003e80000100a00 */
[----:B------:R-:W-:Y:S01]  /*7f7e0*/  LDGSTS.E [R204+0x4c004], desc[UR60][R214.64], !P1 ;  /* 0x4c004000d6cc7fae */ /* 0x000fe2000c92187c */
[----:B--2---:R-:W-:-:S04]  /*7f7f0*/  IMAD.WIDE R208, R5, 0x4, R208 ;  /* 0x0000000405d07825 */ /* 0x004fc800078e02d0 */
[----:B----4-:R-:W-:Y:S01]  /*7f800*/  IMAD.WIDE R206, R5, 0x4, R206 ;  /* 0x0000000405ce7825 */ /* 0x010fe200078e02ce */
[----:B------:R2:W-:Y:S04]  /*7f810*/  STL.64 [R1+0x1c28], R208 ;  /* 0x001c28d001007387 */ /* 0x0005e80000100a00 */
[----:B------:R-:W3:Y:S04]  /*7f820*/  LDL.LU.64 R218, [R1+0x12c0] ;  /* 0x0012c00001da7983 */ /* 0x000ee80000300a00 */
[----:B------:R4:W-:Y:S04]  /*7f830*/  STL.64 [R1+0x1c20], R206 ;  /* 0x001c20ce01007387 */ /* 0x0009e80000100a00 */
[----:B-1----:R-:W3:Y:S04]  /*7f840*/  LDL.LU.64 R214, [R1+0x12b8] ;  /* 0x0012b80001d67983 */ /* 0x002ee80000300a00 */
[----:B------:R-:W3:Y:S04]  /*7f850*/  LDL.LU.64 R204, [R1+0x12b0] ;  /* 0x0012b00001cc7983 */ /* 0x000ee80000300a00 */
[----:B------:R-:W-:Y:S01]  /*7f860*/  LDGSTS.E [R15+0x40008], desc[UR60][R208.64], !P2 ;  /* 0x40008000d00f7fae */ /* 0x000fe2000d12187c */
[----:B------:R-:W-:-:S03]  /*7f870*/  ISETP.GE.U32.AND P1, PT, R11, 0x7ffffcfd, PT ;  /* 0x7ffffcfd0b00780c */ /* 0x000fc60003f26070 */
[----:B------:R4:W-:Y:S01]  /*7f880*/  LDGSTS.E [R252+0x44008], desc[UR60][R206.64], !P2 ;  /* 0x44008000cefc7fae */ /* 0x0009e2000d12187c */
[----:B------:R-:W-:-:S03]  /*7f890*/  IMAD.WIDE R248, R5, 0x4, R248 ;  /* 0x0000000405f87825 */ /* 0x000fc600078e02f8 */
[----:B--2---:R-:W2:Y:S01]  /*7f8a0*/  LDL.LU.64 R208, [R1+0x12a8] ;  /* 0x0012a80001d07983 */ /* 0x004ea20000300a00 */
[----:B------:R-:W-:-:S04]  /*7f8b0*/  IMAD.WIDE R216, R5, 0x4, R216 ;  /* 0x0000000405d87825 */ /* 0x000fc800078e02d8 */
[C---:B----4-:R-:W-:Y:S01]  /*7f8c0*/  VIADD R207, R0.reuse, 0x100000 ;  /* 0x0010000000cf7836 */ /* 0x050fe20000000000 */
[----:B------:R-:W-:Y:S01]  /*7f8d0*/  IADD3 R206, R0, 0x100000, RZ ;  /* 0x0010000000ce7810 */ /* 0x000fe20007ffe0ff */
[----:B------:R1:W-:Y:S04]  /*7f8e0*/  STL.64 [R1+0x1c18], R248 ;  /* 0x001c18f801007387 */ /* 0x0003e80000100a00 */
[----:B------:R4:W-:Y:S04]  /*7f8f0*/  STL.64 [R1+0x1c10], R216 ;  /* 0x001c10d801007387 */ /* 0x0009e80000100a00 */
[----:B------:R-:W-:Y:S04]  /*7f900*/  LDGSTS.E [R207+0x48008], desc[UR60][R248.64], !P2 ;  /* 0x48008000f8cf7fae */ /* 0x000fe8000d12187c */
[----:B------:R-:W-:Y:S01]  /*7f910*/  LDGSTS.E [R206+0x4c008], desc[UR60][R216.64], !P2 ;  /* 0x4c008000d8ce7fae */ /* 0x000fe2000d12187c */
[----:B------:R-:W-:-:S04]  /*7f920*/  IMAD.WIDE R210, R5, 0x4, R210 ;  /* 0x0000000405d27825 */ /* 0x000fc800078e02d2 */
[----:B------:R-:W-:Y:S01]  /*7f930*/  IMAD.WIDE R212, R5, 0x4, R212 ;  /* 0x0000000405d47825 */ /* 0x000fe200078e02d4 */
[----:B------:R4:W-:Y:S04]  /*7f940*/  STL.64 [R1+0x1c08], R210 ;  /* 0x001c08d201007387 */ /* 0x0009e80000100a00 */
[----:B------:R-:W-:Y:S04]  /*7f950*/  LDGSTS.E [R15+0x4000c], desc[UR60][R210.64], !P1 ;  /* 0x4000c000d20f7fae */ /* 0x000fe8000c92187c */
[----:B-1----:R-:W2:Y:S04]  /*7f960*/  LDL.LU.64 R248, [R1+0x12a0] ;  /* 0x0012a00001f87983 */ /* 0x002ea80000300a00 */
[----:B------:R1:W-:Y:S04]  /*7f970*/  STL.64 [R1+0x1c00], R212 ;  /* 0x001c00d401007387 */ /* 0x0003e80000100a00 */
[----:B----4-:R-:W4:Y:S04]  /*7f980*/  LDL.LU.64 R216, [R1+0x1298] ;  /* 0x0012980001d87983 */ /* 0x010f280000300a00 */
[----:B------:R-:W4:Y:S01]  /*7f990*/  LDL.LU.64 R206, [R1+0x1290] ;  /* 0x0012900001ce7983 */ /* 0x000f220000300a00 */
[----:B------:R-:W-:-:S03]  /*7f9a0*/  VIADD R10, R10, 0xfffffd5f ;  /* 0xfffffd5f0a0a7836 */ /* 0x000fc60000000000 */
[----:B------:R1:W-:Y:S01]  /*7f9b0*/  LDGSTS.E [R252+0x4400c], desc[UR60][R212.64], !P1 ;  /* 0x4400c000d4fc7fae */ /* 0x0003e2000c92187c */
[----:B------:R-:W2:Y:S03]  /*7f9c0*/  LDC R11, c[0x0][0x230] ;  /* 0x00008c00ff0b7b82 */ /* 0x000ea60000000800 */
[----:B------:R-:W4:Y:S01]  /*7f9d0*/  LDL.LU.64 R210, [R1+0x1288] ;  /* 0x0012880001d27983 */ /* 0x000f220000300a00 */
[----:B------:R-:W-:-:S04]  /*7f9e0*/  ISETP.GE.U32.AND P2, PT, R10, 0x7ffffce0, PT ;  /* 0x7ffffce00a00780c */ /* 0x000fc80003f46070 */
[----:B------:R-:W4:Y:S01]  /*7f9f0*/  LDC R10, c[0x0][0x230] ;  /* 0x00008c00ff0a7b82 */ /* 0x000f220000000800 */
[C---:B-1----:R-:W-:Y:S01]  /*7fa00*/  IADD3 R213, R0.reuse, 0x100000, RZ ;  /* 0x0010000000d57810 */ /* 0x042fe20007ffe0ff */
[----:B------:R-:W-:Y:S02]  /*7fa10*/  VIADD R212, R0, 0x100000 ;  /* 0x0010000000d47836 */ /* 0x000fe40000000000 */
[----:B---3--:R-:W-:-:S04]  /*7fa20*/  IMAD.WIDE R218, R5, 0x4, R218 ;  /* 0x0000000405da7825 */ /* 0x008fc800078e02da */
[----:B------:R-:W-:-:S04]  /*7fa30*/  IMAD.WIDE R214, R5, 0x4, R214 ;  /* 0x0000000405d67825 */ /* 0x000fc800078e02d6 */
[C---:B------:R-:W-:Y:S01]  /*7fa40*/  IMAD.WIDE R204, R5.reuse, 0x4, R204 ;  /* 0x0000000405cc7825 */ /* 0x040fe200078e02cc */
[----:B------:R1:W-:Y:S04]  /*7fa50*/  STL.64 [R1+0x1bf8], R218 ;  /* 0x001bf8da01007387 */ /* 0x0003e80000100a00 */
[----:B------:R3:W-:Y:S04]  /*7fa60*/  STL.64 [R1+0x1bf0], R214 ;  /* 0x001bf0d601007387 */ /* 0x0007e80000100a00 */
[----:B------:R-:W-:Y:S04]  /*7fa70*/  LDGSTS.E [R213+0x4800c], desc[UR60][R218.64], !P1 ;  /* 0x4800c000dad57fae */ /* 0x000fe8000c92187c */
[----:B------:R3:W-:Y:S04]  /*7fa80*/  STL.64 [R1+0x1be8], R204 ;  /* 0x001be8cc01007387 */ /* 0x0007e80000100a00 */
[----:B------:R-:W-:Y:S04]  /*7fa90*/  LDGSTS.E [R212+0x4c00c], desc[UR60][R214.64], !P1 ;  /* 0x4c00c000d6d47fae */ /* 0x000fe8000c92187c */
[----:B------:R-:W-:Y:S04]  /*7faa0*/  LDGSTS.E [R15+0x50000], desc[UR60][R204.64], !P2 ;  /* 0x50000000cc0f7fae */ /* 0x000fe8000d12187c */
[----:B-1----:R-:W4:Y:S01]  /*7fab0*/  LDL.LU.64 R218, [R1+0x1280] ;  /* 0x0012800001da7983 */ /* 0x002f220000300a00 */
[----:B--2---:R-:W-:-:S05]  /*7fac0*/  IMAD.WIDE R208, R5, 0x4, R208 ;  /* 0x0000000405d07825 */ /* 0x004fca00078e02d0 */
[----:B------:R1:W-:Y:S04]  /*7fad0*/  STL.64 [R1+0x1be0], R208 ;  /* 0x001be0d001007387 */ /* 0x0003e80000100a00 */
[----:B---3--:R-:W2:Y:S04]  /*7fae0*/  LDL.LU.64 R214, [R1+0x1278] ;  /* 0x0012780001d67983 */ /* 0x008ea80000300a00 */
[----:B------:R-:W3:Y:S04]  /*7faf0*/  LDL.LU.64 R212, [R1+0x1270] ;  /* 0x0012700001d47983 */ /* 0x000ee80000300a00 */
[----:B------:R-:W3:Y:S01]  /*7fb00*/  LDL.LU.64 R204, [R1+0x1268] ;  /* 0x0012680001cc7983 */ /* 0x000ee20000300a00 */
[----:B------:R-:W-:-:S03]  /*7fb10*/  IADD3 R11, R11, -0x2a2, RZ ;  /* 0xfffffd5e0b0b7810 */ /* 0x000fc60007ffe0ff */
[----:B------:R1:W-:Y:S01]  /*7fb20*/  LDGSTS.E [R252+0x54000], desc[UR60][R208.64], !P2 ;  /* 0x54000000d0fc7fae */ /* 0x0003e2000d12187c */
[----:B------:R-:W-:Y:S01]  /*7fb30*/  ISETP.GE.U32.AND P1, PT, R11, 0x7ffffcdf, PT ;  /* 0x7ffffcdf0b00780c */ /* 0x000fe20003f26070 */
[----:B------:R-:W-:-:S04]  /*7fb40*/  IMAD.WIDE R248, R5, 0x4, R248 ;  /* 0x0000000405f87825 */ /* 0x000fc800078e02f8 */
[----:B----4-:R-:W-:-:S04]  /*7fb50*/  IMAD.WIDE R216, R5, 0x4, R216 ;  /* 0x0000000405d87825 */ /* 0x010fc800078e02d8 */
[----:B------:R-:W-:-:S04]  /*7fb60*/  IMAD.WIDE R206, R5, 0x4, R206 ;  /* 0x0000000405ce7825 */ /* 0x000fc800078e02ce */
[----:B------:R-:W-:-:S04]  /*7fb70*/  IMAD.WIDE R210, R5, 0x4, R210 ;  /* 0x0000000405d27825 */ /* 0x000fc800078e02d2 */
[C---:B-1----:R-:W-:Y:S01]  /*7fb80*/  VIADD R209, R0.reuse, 0x100000 ;  /* 0x0010000000d17836 */ /* 0x042fe20000000000 */
[----:B------:R-:W-:Y:S01]  /*7fb90*/  IADD3 R208, R0, 0x100000, RZ ;  /* 0x0010000000d07810 */ /* 0x000fe20007ffe0ff */
[----:B------:R1:W-:Y:S04]  /*7fba0*/  STL.64 [R1+0x1bd8], R248 ;  /* 0x001bd8f801007387 */ /* 0x0003e80000100a00 */
[----:B------:R4:W-:Y:S04]  /*7fbb0*/  STL.64 [R1+0x1bd0], R216 ;  /* 0x001bd0d801007387 */ /* 0x0009e80000100a00 */
[----:B------:R-:W-:Y:S04]  /*7fbc0*/  LDGSTS.E [R209+0x58000], desc[UR60][R248.64], !P2 ;  /* 0x58000000f8d17fae */ /* 0x000fe8000d12187c */
[----:B------:R4:W-:Y:S04]  /*7fbd0*/  STL.64 [R1+0x1bc8], R206 ;  /* 0x001bc8ce01007387 */ /* 0x0009e80000100a00 */
[----:B------:R-:W-:Y:S04]  /*7fbe0*/  LDGSTS.E [R208+0x5c000], desc[UR60][R216.64], !P2 ;  /* 0x5c000000d8d07fae */ /* 0x000fe8000d12187c */
[----:B------:R-:W-:Y:S01]  /*7fbf0*/  LDGSTS.E [R15+0x50004], desc[UR60][R206.64], !P1 ;  /* 0x50004000ce0f7fae */ /* 0x000fe2000c92187c */
[----:B------:R-:W-:-:S03]  /*7fc00*/  VIADD R10, R10, 0xfffffd5d ;  /* 0xfffffd5d0a0a7836 */ /* 0x000fc60000000000 */
[----:B------:R4:W-:Y:S01]  /*7fc10*/  LDGSTS.E [R252+0x54004], desc[UR60][R210.64], !P1 ;  /* 0x54004000d2fc7fae */ /* 0x0009e2000c92187c */
[----:B------:R-:W3:Y:S03]  /*7fc20*/  LDC R11, c[0x0][0x230] ;  /* 0x00008c00ff0b7b82 */ /* 0x000ee60000000800 */
[----:B-1----:R-:W3:Y:S04]  /*7fc30*/  LDL.LU.64 R248, [R1+0x1258] ;  /* 0x0012580001f87983 */ /* 0x002ee80000300a00 */
[----:B------:R1:W-:Y:S04]  /*7fc40*/  STL.64 [R1+0x1bc0], R210 ;  /* 0x001bc0d201007387 */ /* 0x0003e80000100a00 */
[----:B----4-:R-:W4:Y:S04]  /*7fc50*/  LDL.LU.64 R216, [R1+0x1250] ;  /* 0x0012500001d87983 */ /* 0x010f280000300a00 */
[----:B------:R-:W4:Y:S04]  /*7fc60*/  LDL.LU.64 R208, [R1+0x1240] ;  /* 0x0012400001d07983 */ /* 0x000f280000300a00 */
[----:B------:R-:W4:Y:S01]  /*7fc70*/  LDL.LU.64 R206, [R1+0x1238] ;  /* 0x0012380001ce7983 */ /* 0x000f220000300a00 */
[----:B------:R-:W-:-:S02]  /*7fc80*/  ISETP.GE.U32.AND P2, PT, R10, 0x7ffffcde, PT ;  /* 0x7ffffcde0a00780c */ /* 0x000fc40003f46070 */
[----:B------:R-:W4:Y:S01]  /*7fc90*/  LDC R10, c[0x0][0x230] ;  /* 0x00008c00ff0a7b82 */ /* 0x000f220000000800 */
[C---:B-1----:R-:W-:Y:S01]  /*7fca0*/  IADD3 R211, R0.reuse, 0x100000, RZ ;  /* 0x0010000000d37810 */ /* 0x042fe20007ffe0ff */
[----:B------:R-:W-:Y:S02]  /*7fcb0*/  VIADD R210, R0, 0x100000 ;  /* 0x0010000000d27836 */ /* 0x000fe40000000000 */
[----:B------:R-:W-:-:S05]  /*7fcc0*/  IMAD.WIDE R218, R5, 0x4, R218 ;  /* 0x0000000405da7825 */ /* 0x000fca00078e02da */
[----:B------:R1:W-:Y:S04]  /*7fcd0*/  STL.64 [R1+0x1bb8], R218 ;  /* 0x001bb8da01007387 */ /* 0x0003e80000100a00 */
[----:B------:R-:W-:Y:S01]  /*7fce0*/  LDGSTS.E [R211+0x58004], desc[UR60][R218.64], !P1 ;  /* 0x58004000dad37fae */ /* 0x000fe2000c92187c */
[----:B--2---:R-:W-:-:S04]  /*7fcf0*/  IMAD.WIDE R214, R5, 0x4, R214 ;  /* 0x0000000405d67825 */ /* 0x004fc800078e02d6 */
[----:B---3--:R-:W-:-:S04]  /*7fd00*/  IMAD.WIDE R212, R5, 0x4, R212 ;  /* 0x0000000405d47825 */ /* 0x008fc800078e02d4 */
[----:B------:R-:W-:Y:S01]  /*7fd10*/  IMAD.WIDE R204, R5, 0x4, R204 ;  /* 0x0000000405cc7825 */ /* 0x000fe200078e02cc */
[----:B------:R2:W-:Y:S04]  /*7fd20*/  STL.64 [R1+0x1bb0], R214 ;  /* 0x001bb0d601007387 */ /* 0x0005e80000100a00 */
[----:B------:R3:W-:Y:S04]  /*7fd30*/  STL.64 [R1+0x1ba8], R212 ;  /* 0x001ba8d401007387 */ /* 0x0007e80000100a00 */
[----:B-1----:R-:W4:Y:S04]  /*7fd40*/  LDL.LU.64 R218, [R1+0x1228] ;  /* 0x0012280001da7983 */ /* 0x002f280000300a00 */
[----:B------:R1:W-:Y:S04]  /*7fd50*/  STL.64 [R1+0x1ba0], R204 ;  /* 0x001ba0cc01007387 */ /* 0x0003e80000100a00 */
[----:B------:R-:W-:Y:S04]  /*7fd60*/  LDGSTS.E [R210+0x5c004], desc[UR60][R214.64], !P1 ;  /* 0x5c004000d6d27fae */ /* 0x000fe8000c92187c */
[----:B------:R-:W-:Y:S01]  /*7fd70*/  LDGSTS.E [R15+0x50008], desc[UR60][R212.64], !P2 ;  /* 0x50008000d40f7fae */ /* 0x000fe2000d12187c */
[----:B------:R-:W-:-:S03]  /*7fd80*/  IADD3 R11, R11, -0x2a4, RZ ;  /* 0xfffffd5c0b0b7810 */ /* 0x000fc60007ffe0ff */
[----:B------:R1:W-:Y:S04]  /*7fd90*/  LDGSTS.E [R252+0x54008], desc[UR60][R204.64], !P2 ;  /* 0x54008000ccfc7fae */ /* 0x0003e8000d12187c */
[----:B--2---:R-:W2:Y:S04]  /*7fda0*/  LDL.LU.64 R214, [R1+0x1220] ;  /* 0x0012200001d67983 */ /* 0x004ea80000300a00 */
[----:B------:R-:W2:Y:S04]  /*7fdb0*/  LDL.LU.64 R210, [R1+0x1210] ;  /* 0x0012100001d27983 */ /* 0x000ea80000300a00 */
[----:B---3--:R-:W3:Y:S01]  /*7fdc0*/  LDL.LU.64 R212, [R1+0x1208] ;  /* 0x0012080001d47983 */ /* 0x008ee20000300a00 */
[----:B------:R-:W-:Y:S01]  /*7fdd0*/  ISETP.GE.U32.AND P1, PT, R11, 0x7ffffcdd, PT ;  /* 0x7ffffcdd0b00780c */ /* 0x000fe20003f26070 */
[C---:B-1----:R-:W-:Y:S01]  /*7fde0*/  VIADD R205, R0.reuse, 0x100000 ;  /* 0x0010000000cd7836 */ /* 0x042fe20000000000 */
[----:B------:R-:W-:Y:S01]  /*7fdf0*/  IADD3 R204, R0, 0x100000, RZ ;  /* 0x0010000000cc7810 */ /* 0x000fe20007ffe0ff */
[----:B------:R-:W-:-:S04]  /*7fe00*/  IMAD.WIDE R248, R5, 0x4, R248 ;  /* 0x0000000405f87825 */ /* 0x000fc800078e02f8 */
[----:B----4-:R-:W-:-:S04]  /*7fe10*/  IMAD.WIDE R216, R5, 0x4, R216 ;  /* 0x0000000405d87825 */ /* 0x010fc800078e02d8 */
[----:B------:R-:W-:-:S04]  /*7fe20*/  IMAD.WIDE R208, R5, 0x4, R208 ;  /* 0x0000000405d07825 */ /* 0x000fc800078e02d0 */
[----:B------:R-:W-:-:S04]  /*7fe30*/  IMAD.WIDE R206, R5, 0x4, R206 ;  /* 0x0000000405ce7825 */ /* 0x000fc800078e02ce */
[----:B------:R-:W-:Y:S01]  /*7fe40*/  VIADD R10, R10, 0xfffffd3f ;  /* 0xfffffd3f0a0a7836 */ /* 0x000fe20000000000 */
[----:B------:R1:W-:Y:S04]  /*7fe50*/  STL.64 [R1+0x1b98], R248 ;  /* 0x001b98f801007387 */ /* 0x0003e80000100a00 */
[----:B------:R4:W-:Y:S04]  /*7fe60*/  STL.64 [R1+0x1b90], R216 ;  /* 0x001b90d801007387 */ /* 0x0009e80000100a00 */
[----:B------:R-:W-:Y:S04]  /*7fe70*/  LDGSTS.E [R205+0x58008], desc[UR60][R248.64], !P2 ;  /* 0x58008000f8cd7fae */ /* 0x000fe8000d12187c */
[----:B------:R4:W-:Y:S04]  /*7fe80*/  STL.64 [R1+0x1b88], R208 ;  /* 0x001b88d001007387 */ /* 0x0009e80000100a00 */
[----:B------:R-:W-:Y:S04]  /*7fe90*/  LDGSTS.E [R204+0x5c008], desc[UR60][R216.64], !P2 ;  /* 0x5c008000d8cc7fae */ /* 0x000fe8000d12187c */
[----:B------:R-:W-:Y:S01]  /*7fea0*/  LDGSTS.E [R15+0x5000c], desc[UR60][R208.64], !P1 ;  /* 0x5000c000d00f7fae */ /* 0x000fe2000c92187c */
[----:B------:R-:W3:Y:S03]  /*7feb0*/  LDC R11, c[0x0][0x230] ;  /* 0x00008c00ff0b7b82 */ /* 0x000ee60000000800 */
[----:B-1----:R-:W3:Y:S04]  /*7fec0*/  LDL.LU.64 R248, [R1+0x11f8] ;  /* 0x0011f80001f87983 */ /* 0x002ee80000300a00 */
[----:B------:R1:W-:Y:S04]  /*7fed0*/  STL.64 [R1+0x1b80], R206 ;  /* 0x001b80ce01007387 */ /* 0x0003e80000100a00 */
[----:B----4-:R-:W4:Y:S04]  /*7fee0*/  LDL.LU.64 R216, [R1+0x11f0] ;  /* 0x0011f00001d87983 */ /* 0x010f280000300a00 */
[----:B------:R-:W4:Y:S04]  /*7fef0*/  LDL.LU.64 R204, [R1+0x11e0] ;  /* 0x0011e00001cc7983 */ /* 0x000f280000300a00 */
[----:B------:R-:W4:Y:S01]  /*7ff00*/  LDL.LU.64 R208, [R1+0x11d8] ;  /* 0x0011d80001d07983 */ /* 0x000f220000300a00 */
[----:B------:R-:W-:-:S03]  /*7ff10*/  ISETP.GE.U32.AND P2, PT, R10, 0x7ffffcc0, PT ;  /* 0x7ffffcc00a00780c */ /* 0x000fc60003f46070 */
[----:B------:R1:W-:Y:S01]  /*7ff20*/  LDGSTS.E [R252+0x5400c], desc[UR60][R206.64], !P1 ;  /* 0x5400c000cefc7fae */ /* 0x0003e2000c92187c */
[----:B------:R-:W4:Y:S01]  /*7ff30*/  LDC R10, c[0x0][0x230] ;  /* 0x00008c00ff0a7b82 */ /* 0x000f220000000800 */
[C---:B-1----:R-:W-:Y:S01]  /*7ff40*/  IADD3 R207, R0.reuse, 0x100000, RZ ;  /* 0x0010000000cf7810 */ /* 0x042fe20007ffe0ff */
[----:B------:R-:W-:Y:S02]  /*7ff50*/  VIADD R206, R0, 0x100000 ;  /* 0x0010000000ce7836 */ /* 0x000fe40000000000 */
[----:B------:R-:W-:-:S05]  /*7ff60*/  IMAD.WIDE R218, R5, 0x4, R218 ;  /* 0x0000000405da7825 */ /* 0x000fca00078e02da */
[----:B------:R1:W-:Y:S04]  /*7ff70*/  STL.64 [R1+0x1b78], R218 ;  /* 0x001b78da01007387 */ /* 0x0003e80000100a00 */
[----:B------:R-:W-:Y:S01]  /*7ff80*/  LDGSTS.E [R207+0x5800c], desc[UR60][R218.64], !P1 ;  /* 0x5800c000dacf7fae */ /* 0x000fe2000c92187c */
[----:B--2---:R-:W-:-:S04]  /*7ff90*/  IMAD.WIDE R214, R5, 0x4, R214 ;  /* 0x0000000405d67825 */ /* 0x004fc800078e02d6 */
[----:B------:R-:W-:-:S04]  /*7ffa0*/  IMAD.WIDE R210, R5, 0x4, R210 ;  /* 0x0000000405d27825 */ /* 0x000fc800078e02d2 */
[----:B---3--:R-:W-:Y:S01]  /*7ffb0*/  IMAD.WIDE R212, R5, 0x4, R212 ;  /* 0x0000000405d47825 */ /* 0x008fe200078e02d4 */
        /* <DEDUP_REMOVED lines=150> */
[----:B------:R4:W-:Y:S01]  /*80920*/  LDGSTS.E [R15+0x7000c], desc[UR60][R206.64], !P1 ;  /* 0x7000c000ce0f7fae */ /* 0x0009e2000c92187c */
        /* <DEDUP_REMOVED lines=8> */
[----:B------:R-:W-:Y:S01]  /*809b0*/  IADD3 R15, R2, 0x100000, RZ ;  /* 0x00100000020f7810 */ /* 0x000fe20007ffe0ff */
        /* <DEDUP_REMOVED lines=14> */
[----:B------:R-:W-:Y:S04]  /*80aa0*/  LDGSTS.E [R15+0x40000], desc[UR60][R212.64], !P2 ;  /* 0x40000000d40f7fae */ /* 0x000fe8000d12187c */
[----:B--2---:R-:W2:Y:S04]  /*80ab0*/  LDL.LU.64 R214, [R1+0x1040] ;  /* 0x0010400001d67983 */ /* 0x004ea80000300a00 */
[----:B------:R-:W2:Y:S04]  /*80ac0*/  LDL.LU.64 R210, [R1+0x1030] ;  /* 0x0010300001d27983 */ /* 0x000ea80000300a00 */
[----:B---3--:R-:W3:Y:S01]  /*80ad0*/  LDL.LU.64 R212, [R1+0x1028] ;  /* 0x0010280001d47983 */ /* 0x008ee20000300a00 */
[----:B------:R-:W-:Y:S01]  /*80ae0*/  IADD3 R11, R11, -0x286, RZ ;  /* 0xfffffd7a0b0b7810 */ /* 0x000fe20007ffe0ff */
[----:B------:R-:W-:-:S03]  /*80af0*/  VIADD R252, R2, 0x100000 ;  /* 0x0010000002fc7836 */ /* 0x000fc60000000000 */
[----:B------:R-:W-:Y:S01]  /*80b00*/  ISETP.GE.U32.AND P1, PT, R11, 0x7ffffcfb, PT ;  /* 0x7ffffcfb0b00780c */ /* 0x000fe20003f26070 */
[C---:B------:R-:W-:Y:S01]  /*80b10*/  IMAD.WIDE R248, R5.reuse, 0x4, R248 ;  /* 0x0000000405f87825 */ /* 0x040fe200078e02f8 */
[----:B------:R1:W-:Y:S03]  /*80b20*/  LDGSTS.E [R252+0x44000], desc[UR60][R204.64], !P2 ;  /* 0x44000000ccfc7fae */ /* 0x0003e6000d12187c */
[----:B----4-:R-:W-:-:S04]  /*80b30*/  IMAD.WIDE R216, R5, 0x4, R216 ;  /* 0x0000000405d87825 */ /* 0x010fc800078e02d8 */
[----:B------:R-:W-:-:S04]  /*80b40*/  IMAD.WIDE R208, R5, 0x4, R208 ;  /* 0x0000000405d07825 */ /* 0x000fc800078e02d0 */
[----:B------:R-:W-:Y:S01]  /*80b50*/  IMAD.WIDE R206, R5, 0x4, R206 ;  /* 0x0000000405ce7825 */ /* 0x000fe200078e02ce */
[----:B------:R4:W-:Y:S04]  /*80b60*/  STL.64 [R1+0x1a58], R248 ;  /* 0x001a58f801007387 */ /* 0x0009e80000100a00 */
[----:B------:R4:W-:Y:S04]  /*80b70*/  STL.64 [R1+0x1a50], R216 ;  /* 0x001a50d801007387 */ /* 0x0009e80000100a00 */
[----:B------:R4:W-:Y:S01]  /*80b80*/  STL.64 [R1+0x1a48], R208 ;  /* 0x001a48d001007387 */ /* 0x0009e20000100a00 */
[----:B------:R-:W-:Y:S01]  /*80b90*/  VIADD R10, R10, 0xfffffd79 ;  /* 0xfffffd790a0a7836 */ /* 0x000fe20000000000 */
[----:B------:R-:W4:Y:S01]  /*80ba0*/  LDC R11, c[0x0][0x230] ;  /* 0x00008c00ff0b7b82 */ /* 0x000f220000000800 */
[C---:B-1----:R-:W-:Y:S01]  /*80bb0*/  VIADD R205, R2.reuse, 0x100000 ;  /* 0x0010000002cd7836 */ /* 0x042fe20000000000 */
[----:B------:R-:W-:-:S04]  /*80bc0*/  IADD3 R204, R2, 0x100000, RZ ;  /* 0x0010000002cc7810 */ /* 0x000fc80007ffe0ff */
[----:B------:R-:W-:Y:S04]  /*80bd0*/  LDGSTS.E [R205+0x48000], desc[UR60][R248.64], !P2 ;  /* 0x48000000f8cd7fae */ /* 0x000fe8000d12187c */
[----:B------:R-:W-:Y:S04]  /*80be0*/  LDGSTS.E [R204+0x4c000], desc[UR60][R216.64], !P2 ;  /* 0x4c000000d8cc7fae */ /* 0x000fe8000d12187c */
[----:B------:R-:W-:Y:S04]  /*80bf0*/  LDGSTS.E [R15+0x40004], desc[UR60][R208.64], !P1 ;  /* 0x40004000d00f7fae */ /* 0x000fe8000c92187c */
[----:B----4-:R-:W4:Y:S04]  /*80c00*/  LDL.LU.64 R248, [R1+0x1018] ;  /* 0x0010180001f87983 */ /* 0x010f280000300a00 */
[----:B------:R1:W-:Y:S04]  /*80c10*/  STL.64 [R1+0x1a40], R206 ;  /* 0x001a40ce01007387 */ /* 0x0003e80000100a00 */
[----:B------:R-:W4:Y:S04]  /*80c20*/  LDL.LU.64 R216, [R1+0x1010] ;  /* 0x0010100001d87983 */ /* 0x000f280000300a00 */
[----:B------:R-:W4:Y:S04]  /*80c30*/  LDL.LU.64 R204, [R1+0x1000] ;  /* 0x0010000001cc7983 */ /* 0x000f280000300a00 */
[----:B------:R-:W4:Y:S01]  /*80c40*/  LDL.LU.64 R208, [R1+0xff8] ;  /* 0x000ff80001d07983 */ /* 0x000f220000300a00 */
[----:B------:R-:W-:-:S03]  /*80c50*/  ISETP.GE.U32.AND P2, PT, R10, 0x7ffffcfa, PT ;  /* 0x7ffffcfa0a00780c */ /* 0x000fc60003f46070 */
[----:B------:R1:W-:Y:S01]  /*80c60*/  LDGSTS.E [R252+0x44004], desc[UR60][R206.64], !P1 ;  /* 0x44004000cefc7fae */ /* 0x0003e2000c92187c */
[----:B------:R-:W-:Y:S01]  /*80c70*/  IADD3 R11, R11, -0x288, RZ ;  /* 0xfffffd780b0b7810 */ /* 0x000fe20007ffe0ff */
        /* <DEDUP_REMOVED lines=18> */
[----:B------:R-:W-:-:S03]  /*80da0*/  ISETP.GE.U32.AND P1, PT, R11, 0x7ffffcf9, PT ;  /* 0x7ffffcf90b00780c */ /* 0x000fc60003f26070 */
[----:B------:R1:W-:Y:S01]  /*80db0*/  LDGSTS.E [R252+0x44008], desc[UR60][R212.64], !P2 ;  /* 0x44008000d4fc7fae */ /* 0x0003e2000d12187c */
[----:B----4-:R-:W-:-:S04]  /*80dc0*/  IMAD.WIDE R248, R5, 0x4, R248 ;  /* 0x0000000405f87825 */ /* 0x010fc800078e02f8 */
[----:B------:R-:W-:-:S04]  /*80dd0*/  IMAD.WIDE R216, R5, 0x4, R216 ;  /* 0x0000000405d87825 */ /* 0x000fc800078e02d8 */
[C---:B-1----:R-:W-:Y:S02]  /*80de0*/  VIADD R213, R2.reuse, 0x100000 ;  /* 0x0010000002d57836 */ /* 0x042fe40000000000 */
[----:B------:R-:W-:Y:S01]  /*80df0*/  IMAD.WIDE R204, R5, 0x4, R204 ;  /* 0x0000000405cc7825 */ /* 0x000fe200078e02cc */
[----:B------:R-:W-:-:S03]  /*80e00*/  IADD3 R212, R2, 0x100000, RZ ;  /* 0x0010000002d47810 */ /* 0x000fc60007ffe0ff */
[----:B------:R-:W-:Y:S01]  /*80e10*/  IMAD.WIDE R208, R5, 0x4, R208 ;  /* 0x0000000405d07825 */ /* 0x000fe200078e02d0 */
        /* <DEDUP_REMOVED lines=204> */
[----:B-1----:R-:W-:-:S02]  /*81ae0*/  VIADD R213, R2, 0x100000 ;  /* 0x0010000002d57836 */ /* 0x002fc40000000000 */
[----:B------:R-:W-:-:S04]  /*81af0*/  IMAD.WIDE R248, R5, 0x4, R248 ;  /* 0x0000000405f87825 */ /* 0x000fc800078e02f8 */
[----:B----4-:R-:W-:-:S04]  /*81b00*/  IMAD.WIDE R216, R5, 0x4, R216 ;  /* 0x0000000405d87825 */ /* 0x010fc800078e02d8 */
        /* <DEDUP_REMOVED lines=11> */
[----:B------:R-:W4:Y:S03]  /*81bc0*/  LDC R11, c[0x0][0x230] ;  /* 0x00008c00ff0b7b82 */ /* 0x000f260000000800 */
        /* <DEDUP_REMOVED lines=8> */
[----:B------:R-:W-:Y:S01]  /*81c50*/  VIADD R208, R2, 0x100000 ;  /* 0x0010000002d07836 */ /* 0x000fe20000000000 */
[----:B------:R-:W-:Y:S01]  /*81c60*/  IADD3 R11, R11, -0x2e8, RZ ;  /* 0xfffffd180b0b7810 */ /* 0x000fe20007ffe0ff */
        /* <DEDUP_REMOVED lines=17> */
[----:B------:R-:W-:-:S04]  /*81d80*/  IMAD.WIDE R248, R5, 0x4, R248 ;  /* 0x0000000405f87825 */ /* 0x000fc800078e02f8 */
[----:B----4-:R-:W-:-:S04]  /*81d90*/  IMAD.WIDE R216, R5, 0x4, R216 ;  /* 0x0000000405d87825 */ /* 0x010fc800078e02d8 */
[----:B------:R-:W-:-:S04]  /*81da0*/  IMAD.WIDE R212, R5, 0x4, R212 ;  /* 0x0000000405d47825 */ /* 0x000fc800078e02d4 */
[----:B------:R-:W-:-:S04]  /*81db0*/  IMAD.WIDE R204, R5, 0x4, R204 ;  /* 0x0000000405cc7825 */ /* 0x000fc800078e02cc */
[----:B------:R-:W-:Y:S01]  /*81dc0*/  VIADD R10, R10, 0xfffffd77 ;  /* 0xfffffd770a0a7836 */ /* 0x000fe20000000000 */
[----:B------:R4:W-:Y:S04]  /*81dd0*/  STL.64 [R1+0x1898], R248 ;  /* 0x001898f801007387 */ /* 0x0009e80000100a00 */
[----:B------:R4:W-:Y:S01]  /*81de0*/  STL.64 [R1+0x1890], R216 ;  /* 0x001890d801007387 */ /* 0x0009e20000100a00 */
[----:B------:R-:W4:Y:S01]  /*81df0*/  LDC R11, c[0x0][0x230] ;  /* 0x00008c00ff0b7b82 */ /* 0x000f220000000800 */
[C---:B-1----:R-:W-:Y:S01]  /*81e00*/  VIADD R211, R2.reuse, 0x100000 ;  /* 0x0010000002d37836 */ /* 0x042fe20000000000 */
[----:B------:R-:W-:Y:S01]  /*81e10*/  IADD3 R210, R2, 0x100000, RZ ;  /* 0x0010000002d27810 */ /* 0x000fe20007ffe0ff */
[----:B------:R1:W-:Y:S04]  /*81e20*/  STL.64 [R1+0x1888], R212 ;  /* 0x001888d401007387 */ /* 0x0003e80000100a00 */
[----:B------:R-:W-:Y:S04]  /*81e30*/  LDGSTS.E [R211+0x78008], desc[UR60][R248.64], !P2 ;  /* 0x78008000f8d37fae */ /* 0x000fe8000d12187c */
[----:B------:R-:W-:Y:S04]  /*81e40*/  LDGSTS.E [R210+0x7c008], desc[UR60][R216.64], !P2 ;  /* 0x7c008000d8d27fae */ /* 0x000fe8000d12187c */
[----:B------:R1:W-:Y:S04]  /*81e50*/  LDGSTS.E [R15+0x7000c], desc[UR60][R212.64], !P1 ;  /* 0x7000c000d40f7fae */ /* 0x0003e8000c92187c */
[----:B----4-:R-:W4:Y:S04]  /*81e60*/  LDL.LU.64 R248, [R1+0xdc0] ;  /* 0x000dc00001f87983 */ /* 0x010f280000300a00 */
[----:B------:R1:W-:Y:S04]  /*81e70*/  STL.64 [R1+0x1880], R204 ;  /* 0x001880cc01007387 */ /* 0x0003e80000100a00 */
[----:B------:R-:W4:Y:S04]  /*81e80*/  LDL.LU.64 R216, [R1+0xdb8] ;  /* 0x000db80001d87983 */ /* 0x000f280000300a00 */
[----:B------:R-:W4:Y:S04]  /*81e90*/  LDL.LU.64 R210, [R1+0xdb0] ;  /* 0x000db00001d27983 */ /* 0x000f280000300a00 */
[----:B-1----:R-:W4:Y:S01]  /*81ea0*/  LDL.LU.64 R212, [R1+0xda8] ;  /* 0x000da80001d47983 */ /* 0x002f220000300a00 */
[----:B------:R-:W-:-:S03]  /*81eb0*/  ISETP.GE.U32.AND P2, PT, R10, 0x7ffffcf8, PT ;  /* 0x7ffffcf80a00780c */ /* 0x000fc60003f46070 */
[----:B------:R1:W-:Y:S01]  /*81ec0*/  LDGSTS.E [R252+0x7400c], desc[UR60][R204.64], !P1 ;  /* 0x7400c000ccfc7fae */ /* 0x0003e2000c92187c */
[----:B------:R-:W-:Y:S02]  /*81ed0*/  IADD3 R15, R3, 0x100000, RZ ;  /* 0x00100000030f7810 */ /* 0x000fe40007ffe0ff */
        /* <DEDUP_REMOVED lines=19> */
[----:B------:R-:W-:Y:S01]  /*82010*/  VIADD R252, R3, 0x100000 ;  /* 0x0010000003fc7836 */ /* 0x000fe20000000000 */
[----:B------:R-:W-:Y:S01]  /*82020*/  ISETP.GE.U32.AND P1, PT, R11, 0x7ffffcf7, PT ;  /* 0x7ffffcf70b00780c */ /* 0x000fe20003f26070 */
[----:B----4-:R-:W-:-:S03]  /*82030*/  IMAD.WIDE R248, R5, 0x4, R248 ;  /* 0x0000000405f87825 */ /* 0x010fc600078e02f8 */
[----:B------:R1:W-:Y:S01]  /*82040*/  LDGSTS.E [R252+0x44000], desc[UR60][R206.64], !P2 ;  /* 0x44000000cefc7fae */ /* 0x0003e2000d12187c */
[----:B------:R-:W-:-:S04]  /*82050*/  IMAD.WIDE R216, R5, 0x4, R216 ;  /* 0x0000000405d87825 */ /* 0x000fc800078e02d8 */
[----:B------:R-:W-:-:S04]  /*82060*/  IMAD.WIDE R210, R5, 0x4, R210 ;  /* 0x0000000405d27825 */ /* 0x000fc800078e02d2 */
[----:B------:R-:W-:Y:S01]  /*82070*/  IMAD.WIDE R212, R5, 0x4, R212 ;  /* 0x0000000405d47825 */ /* 0x000fe200078e02d4 */
[----:B------:R4:W-:Y:S04]  /*82080*/  STL.64 [R1+0x1858], R248 ;  /* 0x001858f801007387 */ /* 0x0009e80000100a00 */
[----:B------:R4:W-:Y:S04]  /*82090*/  STL.64 [R1+0x1850], R216 ;  /* 0x001850d801007387 */ /* 0x0009e80000100a00 */
[----:B------:R4:W-:Y:S01]  /*820a0*/  STL.64 [R1+0x1848], R210 ;  /* 0x001848d201007387 */ /* 0x0009e20000100a00 */
[----:B------:R-:W-:Y:S01]  /*820b0*/  VIADD R10, R10, 0xfffffd75 ;  /* 0xfffffd750a0a7836 */ /* 0x000fe20000000000 */
[----:B------:R-:W3:Y:S01]  /*820c0*/  LDC R11, c[0x0][0x230] ;  /* 0x00008c00ff0b7b82 */ /* 0x000ee20000000800 */
        /* <DEDUP_REMOVED lines=12> */
[----:B------:R-:W-:Y:S01]  /*82190*/  IMAD.WIDE R218, R5, 0x4, R218 ;  /* 0x0000000405da7825 */ /* 0x000fe200078e02da */
[----:B-1----:R-:W-:-:S03]  /*821a0*/  IADD3 R213, R3, 0x100000, RZ ;  /* 0x0010000003d57810 */ /* 0x002fc60007ffe0ff */
[----:B------:R-:W-:Y:S02]  /*821b0*/  VIADD R212, R3, 0x100000 ;  /* 0x0010000003d47836 */ /* 0x000fe40000000000 */
[----:B--2---:R-:W-:-:S04]  /*821c0*/  IMAD.WIDE R214, R5, 0x4, R214 ;  /* 0x0000000405d67825 */ /* 0x004fc800078e02d6 */
[----:B------:R-:W-:-:S04]  /*821d0*/  IMAD.WIDE R204, R5, 0x4, R204 ;  /* 0x0000000405cc7825 */ /* 0x000fc800078e02cc */
[----:B---3--:R-:W-:Y:S01]  /*821e0*/  IMAD.WIDE R208, R5, 0x4, R208 ;  /* 0x0000000405d07825 */ /* 0x008fe200078e02d0 */
[----:B------:R1:W-:Y:S04]  /*821f0*/  STL.64 [R1+0x1838], R218 ;  /* 0x001838da01007387 */ /* 0x0003e80000100a00 */
[----:B------:R2:W-:Y:S04]  /*82200*/  STL.64 [R1+0x1830], R214 ;  /* 0x001830d601007387 */ /* 0x0005e80000100a00 */
[----:B------:R-:W-:Y:S04]  /*82210*/  LDGSTS.E [R213+0x48004], desc[UR60][R218.64], !P1 ;  /* 0x48004000dad57fae */ /* 0x000fe8000c92187c */
[----:B------:R3:W-:Y:S04]  /*82220*/  STL.64 [R1+0x1828], R204 ;  /* 0x001828cc01007387 */ /* 0x0007e80000100a00 */
[----:B------:R-:W-:Y:S04]  /*82230*/  LDGSTS.E [R212+0x4c004], desc[UR60][R214.64], !P1 ;  /* 0x4c004000d6d47fae */ /* 0x000fe8000c92187c */
[----:B------:R-:W-:Y:S01]  /*82240*/  LDGSTS.E [R15+0x40008], desc[UR60][R204.64], !P2 ;  /* 0x40008000cc0f7fae */ /* 0x000fe2000d12187c */
[----:B------:R-:W-:-:S03]  /*82250*/  IADD3 R11, R11, -0x28c, RZ ;  /* 0xfffffd740b0b7810 */ /* 0x000fc60007ffe0ff */
[----:B------:R3:W-:Y:S01]  /*82260*/  LDGSTS.E [R252+0x44008], desc[UR60][R208.64], !P2 ;  /* 0x44008000d0fc7fae */ /* 0x0007e2000d12187c */
[----:B------:R-:W4:Y:S03]  /*82270*/  LDC R10, c[0x0][0x230] ;  /* 0x00008c00ff0a7b82 */ /* 0x000f260000000800 */
[----:B-1----:R-:W4:Y:S04]  /*82280*/  LDL.LU.64 R218, [R1+0xd60] ;  /* 0x000d600001da7983 */ /* 0x002f280000300a00 */
[----:B------:R1:W-:Y:S04]  /*82290*/  STL.64 [R1+0x1820], R208 ;  /* 0x001820d001007387 */ /* 0x0003e80000100a00 */
[----:B--2---:R-:W2:Y:S04]  /*822a0*/  LDL.LU.64 R214, [R1+0xd58] ;  /* 0x000d580001d67983 */ /* 0x004ea80000300a00 */
[----:B------:R-:W2:Y:S04]  /*822b0*/  LDL.LU.64 R212, [R1+0xd50] ;  /* 0x000d500001d47983 */ /* 0x000ea80000300a00 */
[----:B---3--:R-:W3:Y:S01]  /*822c0*/  LDL.LU.64 R204, [R1+0xd48] ;  /* 0x000d480001cc7983 */ /* 0x008ee20000300a00 */
[----:B------:R-:W-:-:S02]  /*822d0*/  ISETP.GE.U32.AND P1, PT, R11, 0x7ffffcf5, PT ;  /* 0x7ffffcf50b00780c */ /* 0x000fc40003f26070 */
[----:B------:R-:W4:Y:S01]  /*822e0*/  LDC R11, c[0x0][0x230] ;  /* 0x00008c00ff0b7b82 */ /* 0x000f220000000800 */
[C---:B-1----:R-:W-:Y:S01]  /*822f0*/  VIADD R209, R3.reuse, 0x100000 ;  /* 0x0010000003d17836 */ /* 0x042fe20000000000 */
[----:B------:R-:W-:Y:S01]  /*82300*/  IADD3 R208, R3, 0x100000, RZ ;  /* 0x0010000003d07810 */ /* 0x000fe20007ffe0ff */
[----:B----4-:R-:W-:-:S04]  /*82310*/  IMAD.WIDE R248, R5, 0x4, R248 ;  /* 0x0000000405f87825 */ /* 0x010fc800078e02f8 */
[----:B------:R-:W-:-:S04]  /*82320*/  IMAD.WIDE R216, R5, 0x4, R216 ;  /* 0x0000000405d87825 */ /* 0x000fc800078e02d8 */
[----:B------:R-:W-:-:S04]  /*82330*/  IMAD.WIDE R206, R5, 0x4, R206 ;  /* 0x0000000405ce7825 */ /* 0x000fc800078e02ce */
        /* <DEDUP_REMOVED lines=9> */
[----:B-1----:R-:W3:Y:S04]  /*823d0*/  LDL.LU.64 R248, [R1+0xd40] ;  /* 0x000d400001f87983 */ /* 0x002ee80000300a00 */
[----:B------:R1:W-:Y:S04]  /*823e0*/  STL.64 [R1+0x1800], R210 ;  /* 0x001800d201007387 */ /* 0x0003e80000100a00 */
[----:B----4-:R-:W4:Y:S04]  /*823f0*/  LDL.LU.64 R216, [R1+0xd38] ;  /* 0x000d380001d87983 */ /* 0x010f280000300a00 */
[----:B------:R-:W4:Y:S04]  /*82400*/  LDL.LU.64 R208, [R1+0xd30] ;  /* 0x000d300001d07983 */ /* 0x000f280000300a00 */
[----:B------:R-:W4:Y:S01]  /*82410*/  LDL.LU.64 R206, [R1+0xd28] ;  /* 0x000d280001ce7983 */ /* 0x000f220000300a00 */
[----:B------:R-:W-:-:S02]  /*82420*/  ISETP.GE.U32.AND P2, PT, R10, 0x7ffffcd8, PT ;  /* 0x7ffffcd80a00780c */ /* 0x000fc40003f46070 */
[----:B------:R-:W-:Y:S01]  /*82430*/  IADD3 R11, R11, -0x2aa, RZ ;  /* 0xfffffd560b0b7810 */ /* 0x000fe20007ffe0ff */
[----:B------:R-:W4:Y:S01]  /*82440*/  LDC R10, c[0x0][0x230] ;  /* 0x00008c00ff0a7b82 */ /* 0x000f220000000800 */
[C---:B-1----:R-:W-:Y:S01]  /*82450*/  IADD3 R211, R3.reuse, 0x100000, RZ ;  /* 0x0010000003d37810 */ /* 0x042fe20007ffe0ff */
[----:B------:R-:W-:Y:S02]  /*82460*/  VIADD R210, R3, 0x100000 ;  /* 0x0010000003d27836 */ /* 0x000fe40000000000 */
[----:B------:R-:W-:-:S04]  /*82470*/  IMAD.WIDE R218, R5, 0x4, R218 ;  /* 0x0000000405da7825 */ /* 0x000fc800078e02da */
        /* <DEDUP_REMOVED lines=8> */
[----:B------:R-:W-:Y:S04]  /*82500*/  LDGSTS.E [R15+0x50000], desc[UR60][R212.64], !P2 ;  /* 0x50000000d40f7fae */ /* 0x000fe8000d12187c */
[----:B-1----:R-:W4:Y:S04]  /*82510*/  LDL.LU.64 R218, [R1+0xd20] ;  /* 0x000d200001da7983 */ /* 0x002f280000300a00 */
[----:B------:R1:W-:Y:S04]  /*82520*/  STL.64 [R1+0x17e0], R204 ;  /* 0x0017e0cc01007387 */ /* 0x0003e80000100a00 */
        /* <DEDUP_REMOVED lines=8> */
[C---:B-1----:R-:W-:Y:S01]  /*825b0*/  VIADD R205, R3.reuse, 0x100000 ;  /* 0x0010000003cd7836 */ /* 0x042fe20000000000 */
[----:B------:R-:W-:Y:S01]  /*825c0*/  IADD3 R204, R3, 0x100000, RZ ;  /* 0x0010000003cc7810 */ /* 0x000fe20007ffe0ff */
[----:B------:R-:W-:Y:S01]  /*825d0*/  IMAD.WIDE R206, R5, 0x4, R206 ;  /* 0x0000000405ce7825 */ /* 0x000fe200078e02ce */
[----:B------:R-:W-:Y:S04]  /*825e0*/  STL.64 [R1+0x17d8], R248 ;  /* 0x0017d8f801007387 */ /* 0x000fe80000100a00 */
[----:B------:R1:W-:Y:S04]  /*825f0*/  STL.64 [R1+0x17d0], R216 ;  /* 0x0017d0d801007387 */ /* 0x0003e80000100a00 */
[----:B------:R4:W-:Y:S04]  /*82600*/  STL.64 [R1+0x17c8], R208 ;  /* 0x0017c8d001007387 */ /* 0x0009e80000100a00 */
[----:B------:R-:W-:Y:S04]  /*82610*/  LDGSTS.E [R205+0x58000], desc[UR60][R248.64], !P2 ;  /* 0x58000000f8cd7fae */ /* 0x000fe8000d12187c */
[----:B------:R-:W3:Y:S04]  /*82620*/  LDL.LU.64 R250, [R1+0xd00] ;  /* 0x000d000001fa7983 */ /* 0x000ee80000300a00 */
[----:B------:R4:W-:Y:S04]  /*82630*/  STL.64 [R1+0x17c0], R206 ;  /* 0x0017c0ce01007387 */ /* 0x0009e80000100a00 */
[----:B------:R-:W-:Y:S04]  /*82640*/  LDGSTS.E [R204+0x5c000], desc[UR60][R216.64], !P2 ;  /* 0x5c000000d8cc7fae */ /* 0x000fe8000d12187c */
[----:B------:R-:W-:Y:S01]  /*82650*/  LDGSTS.E [R15+0x50004], desc[UR60][R208.64], !P1 ;  /* 0x50004000d00f7fae */ /* 0x000fe2000c92187c */
[----:B------:R-:W-:-:S03]  /*82660*/  VIADD R10, R10, 0xfffffd55 ;  /* 0xfffffd550a0a7836 */ /* 0x000fc60000000000 */
[----:B------:R4:W-:Y:S01]  /*82670*/  LDGSTS.E [R252+0x54004], desc[UR60][R206.64], !P1 ;  /* 0x54004000cefc7fae */ /* 0x0009e2000c92187c */
[----:B------:R-:W3:Y:S03]  /*82680*/  LDC R11, c[0x0][0x230] ;  /* 0x00008c00ff0b7b82 */ /* 0x000ee60000000800 */
[----:B-1----:R-:W3:Y:S04]  /*82690*/  LDL.LU.64 R216, [R1+0xcf8] ;  /* 0x000cf80001d87983 */ /* 0x002ee80000300a00 */
[----:B------:R-:W3:Y:S04]  /*826a0*/  LDL.LU.64 R204, [R1+0xcf0] ;  /* 0x000cf00001cc7983 */ /* 0x000ee80000300a00 */
[----:B----4-:R-:W4:Y:S01]  /*826b0*/  LDL.LU.64 R208, [R1+0xce8] ;  /* 0x000ce80001d07983 */ /* 0x010f220000300a00 */
[----:B------:R-:W-:-:S02]  /*826c0*/  ISETP.GE.U32.AND P2, PT, R10, 0x7ffffcd6, PT ;  /* 0x7ffffcd60a00780c */ /* 0x000fc40003f46070 */
[C---:B------:R-:W-:Y:S01]  /*826d0*/  IADD3 R207, R3.reuse, 0x100000, RZ ;  /* 0x0010000003cf7810 */ /* 0x040fe20007ffe0ff */
[----:B------:R-:W-:Y:S01]  /*826e0*/  VIADD R206, R3, 0x100000 ;  /* 0x0010000003ce7836 */ /* 0x000fe20000000000 */
[----:B------:R-:W1:Y:S01]  /*826f0*/  LDC R10, c[0x0][0x230] ;  /* 0x00008c00ff0a7b82 */ /* 0x000e620000000800 */
[----:B------:R-:W-:-:S04]  /*82700*/  IMAD.WIDE R218, R5, 0x4, R218 ;  /* 0x0000000405da7825 */ /* 0x000fc800078e02da */
[----:B--2---:R-:W-:-:S04]  /*82710*/  IMAD.WIDE R214, R5, 0x4, R214 ;  /* 0x0000000405d67825 */ /* 0x004fc800078e02d6 */
[----:B------:R-:W-:-:S04]  /*82720*/  IMAD.WIDE R210, R5, 0x4, R210 ;  /* 0x0000000405d27825 */ /* 0x000fc800078e02d2 */
[----:B---3--:R-:W-:Y:S01]  /*82730*/  IMAD.WIDE R212, R5, 0x4, R212 ;  /* 0x0000000405d47825 */ /* 0x008fe200078e02d4 */
[----:B------:R2:W-:Y:S04]  /*82740*/  STL.64 [R1+0x17b8], R218 ;  /* 0x0017b8da01007387 */ /* 0x0005e80000100a00 */
[----:B------:R-:W-:Y:S04]  /*82750*/  STL.64 [R1+0x17b0], R214 ;  /* 0x0017b0d601007387 */ /* 0x000fe80000100a00 */
[----:B------:R3:W-:Y:S04]  /*82760*/  STL.64 [R1+0x17a8], R210 ;  /* 0x0017a8d201007387 */ /* 0x0007e80000100a00 */
[----:B------:R-:W4:Y:S04]  /*82770*/  LDL.LU.64 R248, [R1+0xce0] ;  /* 0x000ce00001f87983 */ /* 0x000f280000300a00 */
[----:B------:R-:W-:Y:S04]  /*82780*/  LDGSTS.E [R207+0x58004], desc[UR60][R218.64], !P1 ;  /* 0x58004000dacf7fae */ /* 0x000fe8000c92187c */
        /* <DEDUP_REMOVED lines=12> */
[----:B------:R-:W-:-:S04]  /*82850*/  IMAD.WIDE R216, R5, 0x4, R216 ;  /* 0x0000000405d87825 */ /* 0x000fc800078e02d8 */
[----:B------:R-:W-:-:S04]  /*82860*/  IMAD.WIDE R204, R5, 0x4, R204 ;  /* 0x0000000405cc7825 */ /* 0x000fc800078e02cc */
[----:B----4-:R-:W-:Y:S01]  /*82870*/  IMAD.WIDE R208, R5, 0x4, R208 ;  /* 0x0000000405d07825 */ /* 0x010fe200078e02d0 */
[----:B------:R-:W-:Y:S04]  /*82880*/  STL.64 [R1+0x1798], R250 ;  /* 0x001798fa01007387 */ /* 0x000fe80000100a00 */
        /* <DEDUP_REMOVED lines=8> */
[----:B------:R-:W3:Y:S04]  /*82910*/  LDL.LU.64 R212, [R1+0xcc0] ;  /* 0x000cc00001d47983 */ /* 0x000ee80000300a00 */
[----:B------:R4:W-:Y:S04]  /*82920*/  STL.64 [R1+0x1780], R208 ;  /* 0x001780d001007387 */ /* 0x0009e80000100a00 */
[----:B-1----:R-:W3:Y:S04]  /*82930*/  LDL.LU.64 R216, [R1+0xcb8] ;  /* 0x000cb80001d87983 */ /* 0x002ee80000300a00 */
[----:B------:R-:W3:Y:S04]  /*82940*/  LDL.LU.64 R214, [R1+0xcb0] ;  /* 0x000cb00001d67983 */ /* 0x000ee80000300a00 */
[----:B----4-:R-:W4:Y:S01]  /*82950*/  LDL.LU.64 R204, [R1+0xca8] ;  /* 0x000ca80001cc7983 */ /* 0x010f220000300a00 */
[----:B------:R-:W-:-:S02]  /*82960*/  ISETP.GE.U32.AND P2, PT, R10, 0x7ffffcb8, PT ;  /* 0x7ffffcb80a00780c */ /* 0x000fc40003f46070 */
[----:B------:R-:W1:Y:S01]  /*82970*/  LDC R10, c[0x0][0x230] ;  /* 0x00008c00ff0a7b82 */ /* 0x000e620000000800 */
[C---:B------:R-:W-:Y:S01]  /*82980*/  IADD3 R209, R3.reuse, 0x100000, RZ ;  /* 0x0010000003d17810 */ /* 0x040fe20007ffe0ff */
        /* <DEDUP_REMOVED lines=24> */
[----:B----4-:R-:W-:-:S04]  /*82b10*/  IMAD.WIDE R204, R5, 0x4, R204 ;  /* 0x0000000405cc7825 */ /* 0x010fc800078e02cc */
        /* <DEDUP_REMOVED lines=10> */
[----:B------:R-:W3:Y:S04]  /*82bc0*/  LDL.LU.64 R210, [R1+0xc78] ;  /* 0x000c780001d27983 */ /* 0x000ee80000300a00 */
[----:B----4-:R-:W4:Y:S04]  /*82bd0*/  LDL.LU.64 R216, [R1+0xc70] ;  /* 0x000c700001d87983 */ /* 0x010f280000300a00 */
        /* <DEDUP_REMOVED lines=28> */
[----:B----4-:R-:W-:-:S04]  /*82da0*/  IMAD.WIDE R216, R5, 0x4, R216 ;  /* 0x0000000405d87825 */ /* 0x010fc800078e02d8 */
        /* <DEDUP_REMOVED lines=62> */
[----:B------:R-:W-:Y:S04]  /*83190*/  STL.64 [R1+0x16b8], R248 ;  /* 0x0016b8f801007387 */ /* 0x000fe80000100a00 */
[----:B------:R-:W-:Y:S01]  /*831a0*/  LDGSTS.E [R217+0x78004], desc[UR60][R248.64], !P1 ;  /* 0x78004000f8d97fae */ /* 0x000fe2000c92187c */
[----:B--2---:R-:W-:-:S04]  /*831b0*/  IMAD.WIDE R218, R5, 0x4, R218 ;  /* 0x0000000405da7825 */ /* 0x004fc800078e02da */
[----:B------:R-:W-:-:S04]  /*831c0*/  IMAD.WIDE R214, R5, 0x4, R214 ;  /* 0x0000000405d67825 */ /* 0x000fc800078e02d6 */
[----:B---3--:R-:W-:Y:S01]  /*831d0*/  IMAD.WIDE R204, R5, 0x4, R204 ;  /* 0x0000000405cc7825 */ /* 0x008fe200078e02cc */
[----:B------:R1:W-:Y:S04]  /*831e0*/  STL.64 [R1+0x16b0], R218 ;  /* 0x0016b0da01007387 */ /* 0x0003e80000100a00 */
[----:B------:R2:W-:Y:S04]  /*831f0*/  STL.64 [R1+0x16a8], R214 ;  /* 0x0016a8d601007387 */ /* 0x0005e80000100a00 */
[----:B------:R-:W-:Y:S04]  /*83200*/  LDGSTS.E [R216+0x7c004], desc[UR60][R218.64], !P1 ;  /* 0x7c004000dad87fae */ /* 0x000fe8000c92187c */
[----:B------:R3:W-:Y:S04]  /*83210*/  STL.64 [R1+0x16a0], R204 ;  /* 0x0016a0cc01007387 */ /* 0x0007e80000100a00 */
[----:B------:R-:W-:Y:S01]  /*83220*/  LDGSTS.E [R15+0x70008], desc[UR60][R214.64], !P2 ;  /* 0x70008000d60f7fae */ /* 0x000fe2000d12187c */
[----:B------:R-:W-:-:S03]  /*83230*/  IADD3 R11, R11, -0x2ec, RZ ;  /* 0xfffffd140b0b7810 */ /* 0x000fc60007ffe0ff */
[----:B------:R3:W-:Y:S04]  /*83240*/  LDGSTS.E [R252+0x74008], desc[UR60][R204.64], !P2 ;  /* 0x74008000ccfc7fae */ /* 0x0007e8000d12187c */
[----:B-1----:R-:W4:Y:S04]  /*83250*/  LDL.LU.64 R218, [R1+0xbe0] ;  /* 0x000be00001da7983 */ /* 0x002f280000300a00 */
[----:B--2---:R-:W2:Y:S04]  /*83260*/  LDL.LU.64 R214, [R1+0xbd8] ;  /* 0x000bd80001d67983 */ /* 0x004ea80000300a00 */
[----:B------:R-:W2:Y:S04]  /*83270*/  LDL.LU.64 R248, [R1+0xbd0] ;  /* 0x000bd00001f87983 */ /* 0x000ea80000300a00 */
[----:B------:R-:W2:Y:S01]  /*83280*/  LDL.LU.64 R250, [R1+0xbc8] ;  /* 0x000bc80001fa7983 */ /* 0x000ea20000300a00 */
[----:B------:R-:W-:Y:S01]  /*83290*/  ISETP.GE.U32.AND P1, PT, R11, 0x7ffffc95, PT ;  /* 0x7ffffc950b00780c */ /* 0x000fe20003f26070 */
[C---:B---3--:R-:W-:Y:S01]  /*832a0*/  VIADD R204, R3.reuse, 0x100000 ;  /* 0x0010000003cc7836 */ /* 0x048fe20000000000 */
[----:B------:R-:W-:Y:S01]  /*832b0*/  IADD3 R11, R3, 0x100000, RZ ;  /* 0x00100000030b7810 */ /* 0x000fe20007ffe0ff */
[----:B------:R-:W1:Y:S01]  /*832c0*/  LDC R205, c[0x0][0x230] ;  /* 0x00008c00ffcd7b82 */ /* 0x000e620000000800 */
[----:B------:R-:W-:-:S04]  /*832d0*/  IMAD.WIDE R212, R5, 0x4, R212 ;  /* 0x0000000405d47825 */ /* 0x000fc800078e02d4 */
[----:B----4-:R-:W-:-:S04]  /*832e0*/  IMAD.WIDE R210, R5, 0x4, R210 ;  /* 0x0000000405d27825 */ /* 0x010fc800078e02d2 */
[----:B------:R-:W-:-:S04]  /*832f0*/  IMAD.WIDE R208, R5, 0x4, R208 ;  /* 0x0000000405d07825 */ /* 0x000fc800078e02d0 */
[----:B------:R-:W-:Y:S01]  /*83300*/  IMAD.WIDE R206, R5, 0x4, R206 ;  /* 0x0000000405ce7825 */ /* 0x000fe200078e02ce */
[----:B------:R3:W-:Y:S04]  /*83310*/  STL.64 [R1+0x1698], R212 ;  /* 0x001698d401007387 */ /* 0x0007e80000100a00 */
        /* <DEDUP_REMOVED lines=8> */
[----:B---3--:R-:W3:Y:S04]  /*833a0*/  LDL.LU.64 R212, [R1+0xbc0] ;  /* 0x000bc00001d47983 */ /* 0x008ee80000300a00 */
[----:B----4-:R-:W4:Y:S04]  /*833b0*/  LDL.LU.64 R210, [R1+0xbb8] ;  /* 0x000bb80001d27983 */ /* 0x010f280000300a00 */
[----:B-1----:R-:W4:Y:S04]  /*833c0*/  LDL.LU.64 R208, [R1+0xbb0] ;  /* 0x000bb00001d07983 */ /* 0x002f280000300a00 */
[----:B------:R-:W4:Y:S01]  /*833d0*/  LDL.LU.64 R216, [R1+0xba8] ;  /* 0x000ba80001d87983 */ /* 0x000f220000300a00 */
[----:B------:R-:W-:-:S02]  /*833e0*/  ISETP.GE.U32.AND P2, PT, R10, 0x7ffffcf4, PT ;  /* 0x7ffffcf40a00780c */ /* 0x000fc40003f46070 */
[----:B------:R-:W-:Y:S01]  /*833f0*/  IADD3 R206, R3, 0x100000, RZ ;  /* 0x0010000003ce7810 */ /* 0x000fe20007ffe0ff */
[----:B------:R1:W-:Y:S01]  /*83400*/  STL.64 [R1+0x4ae0], R2 ;  /* 0x004ae00201007387 */ /* 0x0003e20000100a00 */
[----:B------:R-:W-:Y:S01]  /*83410*/  VIADD R15, R4, 0x100000 ;  /* 0x00100000040f7836 */ /* 0x000fe20000000000 */
[----:B------:R-:W4:Y:S01]  /*83420*/  LDC R207, c[0x0][0x230] ;  /* 0x00008c00ffcf7b82 */ /* 0x000f220000000800 */
[----:B-1----:R-:W-:Y:S02]  /*83430*/  VIADD R2, R205, 0xfffffd72 ;  /* 0xfffffd72cd027836 */ /* 0x002fe40000000000 */
[----:B------:R-:W-:-:S04]  /*83440*/  IMAD.WIDE R218, R5, 0x4, R218 ;  /* 0x0000000405da7825 */ /* 0x000fc800078e02da */
[----:B--2---:R-:W-:-:S04]  /*83450*/  IMAD.WIDE R214, R5, 0x4, R214 ;  /* 0x0000000405d67825 */ /* 0x004fc800078e02d6 */
[----:B------:R-:W-:-:S04]  /*83460*/  IMAD.WIDE R248, R5, 0x4, R248 ;  /* 0x0000000405f87825 */ /* 0x000fc800078e02f8 */
[----:B------:R-:W-:Y:S01]  /*83470*/  IMAD.WIDE R10, R5, 0x4, R250 ;  /* 0x00000004050a7825 */ /* 0x000fe200078e02fa */
[----:B------:R-:W-:Y:S01]  /*83480*/  IADD3 R252, R4, 0x100000, RZ ;  /* 0x0010000004fc7810 */ /* 0x000fe20007ffe0ff */
[----:B------:R1:W-:Y:S04]  /*83490*/  STL.64 [R1+0x1678], R218 ;  /* 0x001678da01007387 */ /* 0x0003e80000100a00 */
[----:B------:R2:W-:Y:S04]  /*834a0*/  STL.64 [R1+0x1670], R214 ;  /* 0x001670d601007387 */ /* 0x0005e80000100a00 */
[----:B------:R2:W-:Y:S04]  /*834b0*/  LDGSTS.E [R206+0x7800c], desc[UR60][R218.64], !P1 ;  /* 0x7800c000dace7fae */ /* 0x0005e8000c92187c */
[----:B------:R2:W-:Y:S04]  /*834c0*/  STL.64 [R1+0x1668], R248 ;  /* 0x001668f801007387 */ /* 0x0005e80000100a00 */
[----:B------:R-:W-:Y:S04]  /*834d0*/  LDGSTS.E [R204+0x7c00c], desc[UR60][R214.64], !P1 ;  /* 0x7c00c000d6cc7fae */ /* 0x000fe8000c92187c */
[----:B------:R-:W-:Y:S01]  /*834e0*/  LDGSTS.E [R15+0x40000], desc[UR60][R248.64], !P2 ;  /* 0x40000000f80f7fae */ /* 0x000fe2000d12187c */
[----:B------:R-:W4:Y:S03]  /*834f0*/  LDC R3, c[0x0][0x230] ;  /* 0x00008c00ff037b82 */ /* 0x000f260000000800 */
[----:B-1----:R-:W4:Y:S04]  /*83500*/  LDL.LU.64 R218, [R1+0xba0] ;  /* 0x000ba00001da7983 */ /* 0x002f280000300a00 */
[----:B------:R1:W-:Y:S04]  /*83510*/  STL.64 [R1+0x1660], R10 ;  /* 0x0016600a01007387 */ /* 0x0003e80000100a00 */
[----:B--2---:R-:W2:Y:S04]  /*83520*/  LDL.LU.64 R214, [R1+0xb98] ;  /* 0x000b980001d67983 */ /* 0x004ea80000300a00 */
[----:B------:R-:W2:Y:S04]  /*83530*/  LDL.LU.64 R204, [R1+0xb90] ;  /* 0x000b900001cc7983 */ /* 0x000ea80000300a00 */
[----:B------:R-:W2:Y:S01]  /*83540*/  LDL.LU.64 R248, [R1+0xb88] ;  /* 0x000b880001f87983 */ /* 0x000ea20000300a00 */
[----:B------:R-:W-:-:S02]  /*83550*/  ISETP.GE.U32.AND P1, PT, R2, 0x7ffffcf3, PT ;  /* 0x7ffffcf30200780c */ /* 0x000fc40003f26070 */
[C---:B------:R-:W-:Y:S01]  /*83560*/  IADD3 R2, R4.reuse, 0x100000, RZ ;  /* 0x0010000004027810 */ /* 0x040fe20007ffe0ff */
[----:B------:R1:W-:Y:S01]  /*83570*/  LDGSTS.E [R252+0x44000], desc[UR60][R10.64], !P2 ;  /* 0x440000000afc7fae */ /* 0x0003e2000d12187c */
[----:B------:R-:W-:Y:S02]  /*83580*/  VIADD R206, R4, 0x100000 ;  /* 0x0010000004ce7836 */ /* 0x000fe40000000000 */
[----:B---3--:R-:W-:-:S04]  /*83590*/  IMAD.WIDE R212, R5, 0x4, R212 ;  /* 0x0000000405d47825 */ /* 0x008fc800078e02d4 */
[----:B----4-:R-:W-:-:S04]  /*835a0*/  IMAD.WIDE R210, R5, 0x4, R210 ;  /* 0x0000000405d27825 */ /* 0x010fc800078e02d2 */
[----:B------:R-:W-:-:S04]  /*835b0*/  IMAD.WIDE R208, R5, 0x4, R208 ;  /* 0x0000000405d07825 */ /* 0x000fc800078e02d0 */
[----:B-1----:R-:W-:Y:S01]  /*835c0*/  IMAD.WIDE R10, R5, 0x4, R216 ;  /* 0x00000004050a7825 */ /* 0x002fe200078e02d8 */
[----:B------:R1:W-:Y:S04]  /*835d0*/  STL.64 [R1+0x1658], R212 ;  /* 0x001658d401007387 */ /* 0x0003e80000100a00 */
[----:B------:R3:W-:Y:S04]  /*835e0*/  STL.64 [R1+0x1650], R210 ;  /* 0x001650d201007387 */ /* 0x0007e80000100a00 */
[----:B------:R4:W-:Y:S04]  /*835f0*/  LDGSTS.E [R2+0x48000], desc[UR60][R212.64], !P2 ;  /* 0x48000000d4027fae */ /* 0x0009e8000d12187c */
[----:B------:R3:W-:Y:S04]  /*83600*/  STL.64 [R1+0x1648], R208 ;  /* 0x001648d001007387 */ /* 0x0007e80000100a00 */
[----:B------:R-:W-:Y:S04]  /*83610*/  LDGSTS.E [R206+0x4c000], desc[UR60][R210.64], !P2 ;  /* 0x4c000000d2ce7fae */ /* 0x000fe8000d12187c */
[----:B------:R3:W-:Y:S04]  /*83620*/  LDGSTS.E [R15+0x40004], desc[UR60][R208.64], !P1 ;  /* 0x40004000d00f7fae */ /* 0x0007e8000c92187c */
[----:B------:R2:W-:Y:S04]  /*83630*/  LDGSTS.E [R252+0x44004], desc[UR60][R10.64], !P1 ;  /* 0x440040000afc7fae */ /* 0x0005e8000c92187c */
[----:B-1----:R-:W2:Y:S04]  /*83640*/  LDL.LU.64 R212, [R1+0xb80] ;  /* 0x000b800001d47983 */ /* 0x002ea80000300a00 */
[----:B------:R1:W-:Y:S01]  /*83650*/  STL.64 [R1+0x1640], R10 ;  /* 0x0016400a01007387 */ /* 0x0003e20000100a00 */
[----:B----4-:R-:W-:-:S03]  /*83660*/  IADD3 R2, R207, -0x28f, RZ ;  /* 0xfffffd71cf027810 */ /* 0x010fc60007ffe0ff */
[----:B---3--:R-:W3:Y:S04]  /*83670*/  LDL.LU.64 R210, [R1+0xb78] ;  /* 0x000b780001d27983 */ /* 0x008ee80000300a00 */
[----:B------:R-:W4:Y:S04]  /*83680*/  LDL.LU.64 R206, [R1+0xb70] ;  /* 0x000b700001ce7983 */ /* 0x000f280000300a00 */
[----:B------:R-:W4:Y:S01]  /*83690*/  LDL.LU.64 R216, [R1+0xb68] ;  /* 0x000b680001d87983 */ /* 0x000f220000300a00 */
[C---:B------:R-:W-:Y:S01]  /*836a0*/  VIADD R209, R4.reuse, 0x100000 ;  /* 0x0010000004d17836 */ /* 0x040fe20000000000 */
[----:B------:R-:W-:-:S02]  /*836b0*/  IADD3 R208, R4, 0x100000, RZ ;  /* 0x0010000004d07810 */ /* 0x000fc40007ffe0ff */
[----:B------:R-:W-:Y:S01]  /*836c0*/  ISETP.GE.U32.AND P2, PT, R2, 0x7ffffcf2, PT ;  /* 0x7ffffcf20200780c */ /* 0x000fe20003f46070 */
[----:B------:R-:W-:Y:S01]  /*836d0*/  VIADD R3, R3, 0xfffffd70 ;  /* 0xfffffd7003037836 */ /* 0x000fe20000000000 */
[----:B------:R-:W4:Y:S01]  /*836e0*/  LDC R2, c[0x0][0x230] ;  /* 0x00008c00ff027b82 */ /* 0x000f220000000800 */
[----:B------:R-:W-:-:S04]  /*836f0*/  IMAD.WIDE R218, R5, 0x4, R218 ;  /* 0x0000000405da7825 */ /* 0x000fc800078e02da */
[----:B--2---:R-:W-:-:S04]  /*83700*/  IMAD.WIDE R214, R5, 0x4, R214 ;  /* 0x0000000405d67825 */ /* 0x004fc800078e02d6 */
[----:B------:R-:W-:-:S04]  /*83710*/  IMAD.WIDE R204, R5, 0x4, R204 ;  /* 0x0000000405cc7825 */ /* 0x000fc800078e02cc */
[----:B-1----:R-:W-:Y:S01]  /*83720*/  IMAD.WIDE R10, R5, 0x4, R248 ;  /* 0x00000004050a7825 */ /* 0x002fe200078e02f8 */
[----:B------:R1:W-:Y:S04]  /*83730*/  STL.64 [R1+0x1638], R218 ;  /* 0x001638da01007387 */ /* 0x0003e80000100a00 */
[----:B------:R2:W-:Y:S04]  /*83740*/  STL.64 [R1+0x1630], R214 ;  /* 0x001630d601007387 */ /* 0x0005e80000100a00 */
[----:B------:R-:W-:Y:S04]  /*83750*/  LDGSTS.E [R209+0x48004], desc[UR60][R218.64], !P1 ;  /* 0x48004000dad17fae */ /* 0x000fe8000c92187c */
[----:B------:R2:W-:Y:S04]  /*83760*/  STL.64 [R1+0x1628], R204 ;  /* 0x001628cc01007387 */ /* 0x0005e80000100a00 */
[----:B------:R-:W-:Y:S04]  /*83770*/  LDGSTS.E [R208+0x4c004], desc[UR60][R214.64], !P1 ;  /* 0x4c004000d6d07fae */ /* 0x000fe8000c92187c */
[----:B------:R2:W-:Y:S04]  /*83780*/  LDGSTS.E [R15+0x40008], desc[UR60][R204.64], !P2 ;  /* 0x40008000cc0f7fae */ /* 0x0005e8000d12187c */
[----:B------:R4:W-:Y:S04]  /*83790*/  LDGSTS.E [R252+0x44008], desc[UR60][R10.64], !P2 ;  /* 0x440080000afc7fae */ /* 0x0009e8000d12187c */
[----:B-1----:R-:W4:Y:S04]  /*837a0*/  LDL.LU.64 R218, [R1+0xb60] ;  /* 0x000b600001da7983 */ /* 0x002f280000300a00 */
[----:B------:R1:W-:Y:S04]  /*837b0*/  STL.64 [R1+0x1620], R10 ;  /* 0x0016200a01007387 */ /* 0x0003e80000100a00 */
[----:B--2---:R-:W2:Y:S04]  /*837c0*/  LDL.LU.64 R214, [R1+0xb58] ;  /* 0x000b580001d67983 */ /* 0x004ea80000300a00 */
[----:B------:R-:W2:Y:S04]  /*837d0*/  LDL.LU.64 R208, [R1+0xb50] ;  /* 0x000b500001d07983 */ /* 0x000ea80000300a00 */
[----:B------:R-:W2:Y:S01]  /*837e0*/  LDL.LU.64 R248, [R1+0xb48] ;  /* 0x000b480001f87983 */ /* 0x000ea20000300a00 */
[C---:B------:R-:W-:Y:S01]  /*837f0*/  IADD3 R205, R4.reuse, 0x100000, RZ ;  /* 0x0010000004cd7810 */ /* 0x040fe20007ffe0ff */
[----:B------:R-:W-:-:S02]  /*83800*/  VIADD R204, R4, 0x100000 ;  /* 0x0010000004cc7836 */ /* 0x000fc40000000000 */
[----:B------:R-:W-:-:S04]  /*83810*/  IMAD.WIDE R212, R5, 0x4, R212 ;  /* 0x0000000405d47825 */ /* 0x000fc800078e02d4 */
[----:B---3--:R-:W-:-:S04]  /*83820*/  IMAD.WIDE R210, R5, 0x4, R210 ;  /* 0x0000000405d27825 */ /* 0x008fc800078e02d2 */
[----:B----4-:R-:W-:-:S04]  /*83830*/  IMAD.WIDE R206, R5, 0x4, R206 ;  /* 0x0000000405ce7825 */ /* 0x010fc800078e02ce */
        /* <DEDUP_REMOVED lines=13> */
[----:B------:R-:W3:Y:S10]  /*83910*/  LDC R3, c[0x0][0x230] ;  /* 0x00008c00ff037b82 */ /* 0x000ef40000000800 */
[----:B------:R4:W-:Y:S04]  /*83920*/  LDGSTS.E [R15+0x4000c], desc[UR60][R206.64], !P1 ;  /* 0x4000c000ce0f7fae */ /* 0x0009e8000c92187c */
[----:B------:R1:W-:Y:S01]  /*83930*/  LDGSTS.E [R252+0x4400c], desc[UR60][R10.64], !P1 ;  /* 0x4400c0000afc7fae */ /* 0x0003e2000c92187c */
[C---:B----4-:R-:W-:Y:S01]  /*83940*/  VIADD R207, R4.reuse, 0x100000 ;  /* 0x0010000004cf7836 */ /* 0x050fe20000000000 */
[----:B------:R-:W-:Y:S01]  /*83950*/  IADD3 R206, R4, 0x100000, RZ ;  /* 0x0010000004ce7810 */ /* 0x000fe20007ffe0ff */
[----:B------:R-:W-:-:S04]  /*83960*/  IMAD.WIDE R218, R5, 0x4, R218 ;  /* 0x0000000405da7825 */ /* 0x000fc800078e02da */
[----:B--2---:R-:W-:-:S04]  /*83970*/  IMAD.WIDE R214, R5, 0x4, R214 ;  /* 0x0000000405d67825 */ /* 0x004fc800078e02d6 */
[----:B------:R-:W-:-:S04]  /*83980*/  IMAD.WIDE R208, R5, 0x4, R208 ;  /* 0x0000000405d07825 */ /* 0x000fc800078e02d0 */
[C---:B-1----:R-:W-:Y:S01]  /*83990*/  IMAD.WIDE R10, R5.reuse, 0x4, R248 ;  /* 0x00000004050a7825 */ /* 0x042fe200078e02f8 */
        /* <DEDUP_REMOVED lines=10> */
[----:B------:R-:W-:Y:S01]  /*83a40*/  ISETP.GE.U32.AND P2, PT, R2, 0x7ffffcd4, PT ;  /* 0x7ffffcd40200780c */ /* 0x000fe20003f46070 */
[----:B------:R-:W-:-:S12]  /*83a50*/  IMAD.WIDE R212, R5, 0x4, R212 ;  /* 0x0000000405d47825 */ /* 0x000fd800078e02d4 */
[----:B------:R4:W-:Y:S01]  /*83a60*/  LDGSTS.E [R15+0x50000], desc[UR60][R208.64], !P2 ;  /* 0x50000000d00f7fae */ /* 0x0009e2000d12187c */
[----:B---3--:R-:W-:-:S04]  /*83a70*/  IMAD.WIDE R210, R5, 0x4, R210 ;  /* 0x0000000405d27825 */ /* 0x008fc800078e02d2 */
[----:B------:R-:W-:Y:S01]  /*83a80*/  IMAD.WIDE R204, R5, 0x4, R204 ;  /* 0x0000000405cc7825 */ /* 0x000fe200078e02cc */
[----:B------:R1:W-:Y:S04]  /*83a90*/  LDGSTS.E [R252+0x54000], desc[UR60][R10.64], !P2 ;  /* 0x540000000afc7fae */ /* 0x0003e8000d12187c */
[----:B------:R3:W-:Y:S04]  /*83aa0*/  STL.64 [R1+0x15d8], R212 ;  /* 0x0015d8d401007387 */ /* 0x0007e80000100a00 */
[----:B------:R3:W-:Y:S04]  /*83ab0*/  STL.64 [R1+0x15d0], R210 ;  /* 0x0015d0d201007387 */ /* 0x0007e80000100a00 */
[----:B------:R3:W-:Y:S01]  /*83ac0*/  STL.64 [R1+0x15c8], R204 ;  /* 0x0015c8cc01007387 */ /* 0x0007e20000100a00 */
[----:B------:R-:W-:Y:S01]  /*83ad0*/  VIADD R3, R3, 0xfffffd52 ;  /* 0xfffffd5203037836 */ /* 0x000fe20000000000 */
[----:B------:R-:W3:Y:S01]  /*83ae0*/  LDC R2, c[0x0][0x230] ;  /* 0x00008c00ff027b82 */ /* 0x000ee20000000800 */
[C---:B----4-:R-:W-:Y:S01]  /*83af0*/  IADD3 R209, R4.reuse, 0x100000, RZ ;  /* 0x0010000004d17810 */ /* 0x050fe20007ffe0ff */
[----:B------:R-:W-:-:S02]  /*83b00*/  VIADD R208, R4, 0x100000 ;  /* 0x0010000004d07836 */ /* 0x000fc40000000000 */
[----:B-1----:R-:W-:Y:S02]  /*83b10*/  IMAD.WIDE R10, R5, 0x4, R216 ;  /* 0x00000004050a7825 */ /* 0x002fe400078e02d8 */
[----:B------:R-:W-:Y:S04]  /*83b20*/  LDGSTS.E [R209+0x58000], desc[UR60][R212.64], !P2 ;  /* 0x58000000d4d17fae */ /* 0x000fe8000d12187c */
[----:B------:R-:W-:Y:S04]  /*83b30*/  LDGSTS.E [R208+0x5c000], desc[UR60][R210.64], !P2 ;  /* 0x5c000000d2d07fae */ /* 0x000fe8000d12187c */
[----:B---3--:R-:W3:Y:S04]  /*83b40*/  LDL.LU.64 R212, [R1+0xb00] ;  /* 0x000b000001d47983 */ /* 0x008ee80000300a00 */
[----:B------:R1:W-:Y:S04]  /*83b50*/  STL.64 [R1+0x15c0], R10 ;  /* 0x0015c00a01007387 */ /* 0x0003e80000100a00 */
[----:B------:R-:W4:Y:S04]  /*83b60*/  LDL.LU.64 R210, [R1+0xaf8] ;  /* 0x000af80001d27983 */ /* 0x000f280000300a00 */
[----:B------:R-:W4:Y:S04]  /*83b70*/  LDL.LU.64 R208, [R1+0xaf0] ;  /* 0x000af00001d07983 */ /* 0x000f280000300a00 */
[----:B------:R-:W4:Y:S01]  /*83b80*/  LDL.LU.64 R216, [R1+0xae8] ;  /* 0x000ae80001d87983 */ /* 0x000f220000300a00 */
[----:B------:R-:W-:-:S02]  /*83b90*/  ISETP.GE.U32.AND P1, PT, R3, 0x7ffffcd3, PT ;  /* 0x7ffffcd30300780c */ /* 0x000fc40003f26070 */
[----:B------:R-:W-:Y:S01]  /*83ba0*/  IADD3 R2, R2, -0x2af, RZ ;  /* 0xfffffd5102027810 */ /* 0x000fe20007ffe0ff */
[----:B------:R-:W4:Y:S10]  /*83bb0*/  LDC R3, c[0x0][0x230] ;  /* 0x00008c00ff037b82 */ /* 0x000f340000000800 */
[----:B------:R1:W-:Y:S04]  /*83bc0*/  LDGSTS.E [R15+0x50004], desc[UR60][R204.64], !P1 ;  /* 0x50004000cc0f7fae */ /* 0x0003e8000c92187c */
[----:B------:R2:W-:Y:S01]  /*83bd0*/  LDGSTS.E [R252+0x54004], desc[UR60][R10.64], !P1 ;  /* 0x540040000afc7fae */ /* 0x0005e2000c92187c */
[C---:B-1----:R-:W-:Y:S01]  /*83be0*/  VIADD R205, R4.reuse, 0x100000 ;  /* 0x0010000004cd7836 */ /* 0x042fe20000000000 */
[----:B------:R-:W-:Y:S01]  /*83bf0*/  IADD3 R204, R4, 0x100000, RZ ;  /* 0x0010000004cc7810 */ /* 0x000fe20007ffe0ff */
[----:B------:R-:W-:-:S04]  /*83c00*/  IMAD.WIDE R218, R5, 0x4, R218 ;  /* 0x0000000405da7825 */ /* 0x000fc800078e02da */
[----:B--2---:R-:W-:-:S04]  /*83c10*/  IMAD.WIDE R214, R5, 0x4, R214 ;  /* 0x0000000405d67825 */ /* 0x004fc800078e02d6 */
[----:B------:R-:W-:-:S04]  /*83c20*/  IMAD.WIDE R206, R5, 0x4, R206 ;  /* 0x0000000405ce7825 */ /* 0x000fc800078e02ce */
[C---:B------:R-:W-:Y:S01]  /*83c30*/  IMAD.WIDE R10, R5.reuse, 0x4, R248 ;  /* 0x00000004050a7825 */ /* 0x040fe200078e02f8 */
        /* <DEDUP_REMOVED lines=11> */
[----:B---3--:R-:W-:-:S12]  /*83cf0*/  IMAD.WIDE R212, R5, 0x4, R212 ;  /* 0x0000000405d47825 */ /* 0x008fd800078e02d4 */
[----:B------:R3:W-:Y:S01]  /*83d00*/  LDGSTS.E [R15+0x50008], desc[UR60][R206.64], !P2 ;  /* 0x50008000ce0f7fae */ /* 0x0007e2000d12187c */
[----:B----4-:R-:W-:-:S04]  /*83d10*/  IMAD.WIDE R210, R5, 0x4, R210 ;  /* 0x0000000405d27825 */ /* 0x010fc800078e02d2 */
[----:B------:R-:W-:Y:S01]  /*83d20*/  IMAD.WIDE R208, R5, 0x4, R208 ;  /* 0x0000000405d07825 */ /* 0x000fe200078e02d0 */
        /* <DEDUP_REMOVED lines=9> */
[----:B------:R-:W-:Y:S04]  /*83dc0*/  LDGSTS.E [R207+0x58008], desc[UR60][R212.64], !P2 ;  /* 0x58008000d4cf7fae */ /* 0x000fe8000d12187c */
[----:B------:R-:W-:Y:S04]  /*83dd0*/  LDGSTS.E [R206+0x5c008], desc[UR60][R210.64], !P2 ;  /* 0x5c008000d2ce7fae */ /* 0x000fe8000d12187c */
[----:B----4-:R-:W3:Y:S04]  /*83de0*/  LDL.LU.64 R212, [R1+0xac0] ;  /* 0x000ac00001d47983 */ /* 0x010ee80000300a00 */
[----:B------:R1:W-:Y:S04]  /*83df0*/  STL.64 [R1+0x1580], R10 ;  /* 0x0015800a01007387 */ /* 0x0003e80000100a00 */
[----:B------:R-:W4:Y:S04]  /*83e00*/  LDL.LU.64 R210, [R1+0xab8] ;  /* 0x000ab80001d27983 */ /* 0x000f280000300a00 */
[----:B------:R-:W4:Y:S04]  /*83e10*/  LDL.LU.64 R206, [R1+0xab0] ;  /* 0x000ab00001ce7983 */ /* 0x000f280000300a00 */
[----:B------:R-:W4:Y:S01]  /*83e20*/  LDL.LU.64 R216, [R1+0xaa8] ;  /* 0x000aa80001d87983 */ /* 0x000f220000300a00 */
[----:B------:R-:W-:-:S02]  /*83e30*/  ISETP.GE.U32.AND P1, PT, R3, 0x7ffffcd1, PT ;  /* 0x7ffffcd10300780c */ /* 0x000fc40003f26070 */
[----:B--2---:R-:W-:Y:S01]  /*83e40*/  IADD3 R2, R2, -0x2cd, RZ ;  /* 0xfffffd3302027810 */ /* 0x004fe20007ffe0ff */
[----:B------:R-:W2:Y:S10]  /*83e50*/  LDC R3, c[0x0][0x230] ;  /* 0x00008c00ff037b82 */ /* 0x000eb40000000800 */
[----:B------:R1:W-:Y:S04]  /*83e60*/  LDGSTS.E [R15+0x5000c], desc[UR60][R208.64], !P1 ;  /* 0x5000c000d00f7fae */ /* 0x0003e8000c92187c */
[----:B------:R1:W-:Y:S02]  /*83e70*/  LDGSTS.E [R252+0x5400c], desc[UR60][R10.64], !P1 ;  /* 0x5400c0000afc7fae */ /* 0x0003e4000c92187c */
[C---:B-1----:R-:W-:Y:S01]  /*83e80*/  VIADD R209, R4.reuse, 0x100000 ;  /* 0x0010000004d17836 */ /* 0x042fe20000000000 */
[----:B------:R-:W-:Y:S01]  /*83e90*/  IADD3 R208, R4, 0x100000, RZ ;  /* 0x0010000004d07810 */ /* 0x000fe20007ffe0ff */
[----:B------:R-:W-:-:S04]  /*83ea0*/  IMAD.WIDE R218, R5, 0x4, R218 ;  /* 0x0000000405da7825 */ /* 0x000fc800078e02da */
[----:B------:R-:W-:-:S04]  /*83eb0*/  IMAD.WIDE R214, R5, 0x4, R214 ;  /* 0x0000000405d67825 */ /* 0x000fc800078e02d6 */
        /* <DEDUP_REMOVED lines=42> */
[----:B------:R-:W-:Y:S01]  /*84160*/  IADD3 R2, R2, -0x2cf, RZ ;  /* 0xfffffd3102027810 */ /* 0x000fe20007ffe0ff */
[----:B------:R-:W4:Y:S01]  /*84170*/  LDC R3, c[0x0][0x230] ;  /* 0x00008c00ff037b82 */ /* 0x000f220000000800 */
[C---:B-1----:R-:W-:Y:S01]  /*84180*/  VIADD R207, R4.reuse, 0x100000 ;  /* 0x0010000004cf7836 */ /* 0x042fe20000000000 */
[----:B------:R-:W-:Y:S01]  /*84190*/  IADD3 R206, R4, 0x100000, RZ ;  /* 0x0010000004ce7810 */ /* 0x000fe20007ffe0ff */
[----:B--2---:R-:W-:-:S03]  /*841a0*/  IMAD.WIDE R10, R5, 0x4, R248 ;  /* 0x00000004050a7825 */ /* 0x004fc600078e02f8 */
        /* <DEDUP_REMOVED lines=37> */
[----:B------:R-:W-:Y:S01]  /*84400*/  IADD3 R2, R2, -0x2ed, RZ ;  /* 0xfffffd1302027810 */ /* 0x000fe20007ffe0ff */
[----:B------:R-:W4:Y:S01]  /*84410*/  LDC R3, c[0x0][0x230] ;  /* 0x00008c00ff037b82 */ /* 0x000f220000000800 */
[C---:B--2---:R-:W-:Y:S01]  /*84420*/  VIADD R205, R4.reuse, 0x100000 ;  /* 0x0010000004cd7836 */ /* 0x044fe20000000000 */
[----:B------:R-:W-:Y:S01]  /*84430*/  IADD3 R204, R4, 0x100000, RZ ;  /* 0x0010000004cc7810 */ /* 0x000fe20007ffe0ff */
[----:B-1----:R-:W-:-:S03]  /*84440*/  IMAD.WIDE R10, R5, 0x4, R248 ;  /* 0x00000004050a7825 */ /* 0x002fc600078e02f8 */
        /* <DEDUP_REMOVED lines=92> */
[C---:B------:R-:W-:Y:S01]  /*84a10*/  VIADD R15, R7.reuse, 0x100000 ;  /* 0x00100000070f7836 */ /* 0x040fe20000000000 */
[----:B------:R-:W-:Y:S01]  /*84a20*/  IADD3 R252, R7, 0x100000, RZ ;  /* 0x0010000007fc7810 */ /* 0x000fe20007ffe0ff */
[----:B---3--:R-:W-:-:S10]  /*84a30*/  IMAD.WIDE R212, R5, 0x4, R212 ;  /* 0x0000000405d47825 */ /* 0x008fd400078e02d4 */
        /* <DEDUP_REMOVED lines=23> */
[----:B------:R-:W-:Y:S01]  /*84bb0*/  IMAD.WIDE R206, R5, 0x4, R206 ;  /* 0x0000000405ce7825 */ /* 0x000fe200078e02ce */
        /* <DEDUP_REMOVED lines=588> */
[----:B------:R-:W-:-:S03]  /*87080*/  IMAD.WIDE R214, R5, 0x4, R214 ;  /* 0x0000000405d67825 */ /* 0x000fc600078e02d6 */
[----:B------:R1:W-:Y:S01]  /*87090*/  LDGSTS.E [R252+0x74004], desc[UR60][R10.64], !P1 ;  /* 0x740040000afc7fae */ /* 0x0003e2000c92187c */
[----:B------:R-:W-:-:S03]  /*870a0*/  IMAD.WIDE R208, R5, 0x4, R208 ;  /* 0x0000000405d07825 */ /* 0x000fc600078e02d0 */
[----:B------:R-:W-:Y:S04]  /*870b0*/  STL.64 [R1+0x10b8], R218 ;  /* 0x0010b8da01007387 */ /* 0x000fe80000100a00 */
[----:B------:R1:W-:Y:S01]  /*870c0*/  STL.64 [R1+0x10b0], R214 ;  /* 0x0010b0d601007387 */ /* 0x0003e20000100a00 */
[----:B------:R-:W-:Y:S01]  /*870d0*/  IADD3 R2, R2, -0x2f7, RZ ;  /* 0xfffffd0902027810 */ /* 0x000fe20007ffe0ff */
[----:B------:R-:W4:Y:S01]  /*870e0*/  LDC R3, c[0x0][0x230] ;  /* 0x00008c00ff037b82 */ /* 0x000f220000000800 */
[C---:B--2---:R-:W-:Y:S01]  /*870f0*/  VIADD R207, R12.reuse, 0x100000 ;  /* 0x001000000ccf7836 */ /* 0x044fe20000000000 */
[----:B------:R-:W-:Y:S01]  /*87100*/  IADD3 R206, R12, 0x100000, RZ ;  /* 0x001000000cce7810 */ /* 0x000fe20007ffe0ff */
[C---:B-1----:R-:W-:Y:S01]  /*87110*/  IMAD.WIDE R10, R5.reuse, 0x4, R248 ;  /* 0x00000004050a7825 */ /* 0x042fe200078e02f8 */
[----:B------:R1:W-:Y:S04]  /*87120*/  STL.64 [R1+0x10a8], R208 ;  /* 0x0010a8d001007387 */ /* 0x0003e80000100a00 */
[----:B------:R-:W-:Y:S04]  /*87130*/  LDGSTS.E [R207+0x78004], desc[UR60][R218.64], !P1 ;  /* 0x78004000dacf7fae */ /* 0x000fe8000c92187c */
[----:B------:R-:W-:Y:S04]  /*87140*/  LDGSTS.E [R206+0x7c004], desc[UR60][R214.64], !P1 ;  /* 0x7c004000d6ce7fae */ /* 0x000fe8000c92187c */
[----:B------:R2:W-:Y:S04]  /*87150*/  STL.64 [R1+0x10a0], R10 ;  /* 0x0010a00a01007387 */ /* 0x0005e80000100a00 */
[----:B------:R-:W2:Y:S04]  /*87160*/  LDL.LU.64 R206, [R1+0x5d8] ;  /* 0x0005d80001ce7983 */ /* 0x000ea80000300a00 */
[----:B------:R-:W2:Y:S04]  /*87170*/  LDL.LU.64 R214, [R1+0x5d0] ;  /* 0x0005d00001d67983 */ /* 0x000ea80000300a00 */
[----:B------:R-:W2:Y:S04]  /*87180*/  LDL.LU.64 R248, [R1+0x5c8] ;  /* 0x0005c80001f87983 */ /* 0x000ea80000300a00 */
[----:B------:R-:W2:Y:S01]  /*87190*/  LDL.LU.64 R218, [R1+0x5c0] ;  /* 0x0005c00001da7983 */ /* 0x000ea20000300a00 */
[----:B------:R-:W-:Y:S01]  /*871a0*/  ISETP.GE.U32.AND P2, PT, R2, 0x7ffffc8a, PT ;  /* 0x7ffffc8a0200780c */ /* 0x000fe20003f46070 */
[----:B---3--:R-:W-:-:S12]  /*871b0*/  IMAD.WIDE R212, R5, 0x4, R212 ;  /* 0x0000000405d47825 */ /* 0x008fd800078e02d4 */
[----:B------:R1:W-:Y:S01]  /*871c0*/  LDGSTS.E [R15+0x70008], desc[UR60][R208.64], !P2 ;  /* 0x70008000d00f7fae */ /* 0x0003e2000d12187c */
[----:B----4-:R-:W-:-:S03]  /*871d0*/  IMAD.WIDE R210, R5, 0x4, R210 ;  /* 0x0000000405d27825 */ /* 0x010fc600078e02d2 */
[----:B------:R2:W-:Y:S01]  /*871e0*/  LDGSTS.E [R252+0x74008], desc[UR60][R10.64], !P2 ;  /* 0x740080000afc7fae */ /* 0x0005e2000d12187c */
[----:B------:R-:W-:-:S03]  /*871f0*/  IMAD.WIDE R204, R5, 0x4, R204 ;  /* 0x0000000405cc7825 */ /* 0x000fc600078e02cc */
[----:B------:R-:W-:Y:S04]  /*87200*/  STL.64 [R1+0x1098], R212 ;  /* 0x001098d401007387 */ /* 0x000fe80000100a00 */
[----:B------:R3:W-:Y:S01]  /*87210*/  STL.64 [R1+0x1090], R210 ;  /* 0x001090d201007387 */ /* 0x0007e20000100a00 */
[----:B------:R-:W-:Y:S01]  /*87220*/  VIADD R3, R3, 0xfffffd08 ;  /* 0xfffffd0803037836 */ /* 0x000fe20000000000 */
[----:B------:R-:W4:Y:S01]  /*87230*/  LDC R2, c[0x0][0x230] ;  /* 0x00008c00ff027b82 */ /* 0x000f220000000800 */
[C---:B-1----:R-:W-:Y:S01]  /*87240*/  IADD3 R209, R12.reuse, 0x100000, RZ ;  /* 0x001000000cd17810 */ /* 0x042fe20007ffe0ff */
[----:B------:R-:W-:Y:S02]  /*87250*/  VIADD R208, R12, 0x100000 ;  /* 0x001000000cd07836 */ /* 0x000fe40000000000 */
[----:B--2---:R-:W-:Y:S01]  /*87260*/  IMAD.WIDE R10, R5, 0x4, R216 ;  /* 0x00000004050a7825 */ /* 0x004fe200078e02d8 */
[----:B------:R1:W-:Y:S04]  /*87270*/  STL.64 [R1+0x1088], R204 ;  /* 0x001088cc01007387 */ /* 0x0003e80000100a00 */
[----:B------:R-:W-:Y:S04]  /*87280*/  LDGSTS.E [R209+0x78008], desc[UR60][R212.64], !P2 ;  /* 0x78008000d4d17fae */ /* 0x000fe8000d12187c */
[----:B------:R-:W-:Y:S04]  /*87290*/  LDGSTS.E [R208+0x7c008], desc[UR60][R210.64], !P2 ;  /* 0x7c008000d2d07fae */ /* 0x000fe8000d12187c */
[----:B------:R-:W-:Y:S04]  /*872a0*/  STL.64 [R1+0x1080], R10 ;  /* 0x0010800a01007387 */ /* 0x000fe80000100a00 */
[----:B---3--:R-:W2:Y:S04]  /*872b0*/  LDL.LU.64 R210, [R1+0x5b8] ;  /* 0x0005b80001d27983 */ /* 0x008ea80000300a00 */
[----:B------:R-:W3:Y:S04]  /*872c0*/  LDL.LU.64 R208, [R1+0x5b0] ;  /* 0x0005b00001d07983 */ /* 0x000ee80000300a00 */
[----:B------:R-:W3:Y:S04]  /*872d0*/  LDL.LU.64 R212, [R1+0x5a8] ;  /* 0x0005a80001d47983 */ /* 0x000ee80000300a00 */
[----:B------:R-:W3:Y:S01]  /*872e0*/  LDL.LU.64 R216, [R1+0x5a0] ;  /* 0x0005a00001d87983 */ /* 0x000ee20000300a00 */
[----:B------:R-:W-:-:S03]  /*872f0*/  ISETP.GE.U32.AND P1, PT, R3, 0x7ffffc89, PT ;  /* 0x7ffffc890300780c */ /* 0x000fc60003f26070 */
[----:B------:R4:W-:Y:S01]  /*87300*/  STL.64 [R1+0x4ae8], R12 ;  /* 0x004ae80c01007387 */ /* 0x0009e20000100a00 */
[----:B------:R-:W4:Y:S09]  /*87310*/  LDC R3, c[0x0][0x230] ;  /* 0x00008c00ff037b82 */ /* 0x000f320000000800 */
[----:B------:R1:W-:Y:S04]  /*87320*/  LDGSTS.E [R15+0x7000c], desc[UR60][R204.64], !P1 ;  /* 0x7000c000cc0f7fae */ /* 0x0003e8000c92187c */
[----:B------:R4:W-:Y:S01]  /*87330*/  LDGSTS.E [R252+0x7400c], desc[UR60][R10.64], !P1 ;  /* 0x7400c0000afc7fae */ /* 0x0009e2000c92187c */
[C---:B-1----:R-:W-:Y:S01]  /*87340*/  VIADD R205, R12.reuse, 0x100000 ;  /* 0x001000000ccd7836 */ /* 0x042fe20000000000 */
[----:B------:R-:W-:Y:S01]  /*87350*/  IADD3 R204, R12, 0x100000, RZ ;  /* 0x001000000ccc7810 */ /* 0x000fe20007ffe0ff */
[----:B------:R-:W-:-:S04]  /*87360*/  IMAD.WIDE R206, R5, 0x4, R206 ;  /* 0x0000000405ce7825 */ /* 0x000fc800078e02ce */
[----:B------:R-:W-:-:S04]  /*87370*/  IMAD.WIDE R214, R5, 0x4, R214 ;  /* 0x0000000405d67825 */ /* 0x000fc800078e02d6 */
[----:B----4-:R-:W-:-:S04]  /*87380*/  IMAD.WIDE R12, R5, 0x4, R248 ;  /* 0x00000004050c7825 */ /* 0x010fc800078e02f8 */
[----:B------:R-:W-:Y:S01]  /*87390*/  IMAD.WIDE R10, R5, 0x4, R218 ;  /* 0x00000004050a7825 */ /* 0x000fe200078e02da */
        /* <DEDUP_REMOVED lines=9> */
[----:B----4-:R-:W4:Y:S01]  /*87430*/  LDL.LU.64 R214, [R1+0x580] ;  /* 0x0005800001d67983 */ /* 0x010f220000300a00 */
[----:B------:R-:W-:-:S04]  /*87440*/  IADD3 R2, R2, -0x299, RZ ;  /* 0xfffffd6702027810 */ /* 0x000fc80007ffe0ff */
[----:B------:R-:W-:Y:S01]  /*87450*/  ISETP.GE.U32.AND P2, PT, R2, 0x7ffffce8, PT ;  /* 0x7ffffce80200780c */ /* 0x000fe20003f46070 */
[----:B------:R-:W-:Y:S02]  /*87460*/  VIADD R3, R3, 0xfffffd66 ;  /* 0xfffffd6603037836 */ /* 0x000fe40000000000 */
[C---:B------:R-:W-:Y:S01]  /*87470*/  VIADD R15, R14.reuse, 0x100000 ;  /* 0x001000000e0f7836 */ /* 0x040fe20000000000 */
[----:B------:R-:W-:Y:S01]  /*87480*/  IADD3 R252, R14, 0x100000, RZ ;  /* 0x001000000efc7810 */ /* 0x000fe20007ffe0ff */
[----:B------:R-:W1:Y:S01]  /*87490*/  LDC R2, c[0x0][0x230] ;  /* 0x00008c00ff027b82 */ /* 0x000e620000000800 */
[----:B------:R-:W-:-:S07]  /*874a0*/  ISETP.GE.U32.AND P1, PT, R3, 0x7ffffce7, PT ;  /* 0x7ffffce70300780c */ /* 0x000fce0003f26070 */
[----:B------:R-:W4:Y:S01]  /*874b0*/  LDC R3, c[0x0][0x230] ;  /* 0x00008c00ff037b82 */ /* 0x000f220000000800 */
[----:B------:R1:W-:Y:S04]  /*874c0*/  LDGSTS.E [R15+0x40000], desc[UR60][R12.64], !P2 ;  /* 0x400000000c0f7fae */ /* 0x0003e8000d12187c */
[----:B------:R3:W-:Y:S01]  /*874d0*/  LDGSTS.E [R252+0x44000], desc[UR60][R10.64], !P2 ;  /* 0x440000000afc7fae */ /* 0x0007e2000d12187c */
[C---:B-1----:R-:W-:Y:S01]  /*874e0*/  IADD3 R13, R14.reuse, 0x100000, RZ ;  /* 0x001000000e0d7810 */ /* 0x042fe20007ffe0ff */
[----:B------:R-:W-:Y:S02]  /*874f0*/  VIADD R12, R14, 0x100000 ;  /* 0x001000000e0c7836 */ /* 0x000fe40000000000 */
[----:B--2---:R-:W-:-:S04]  /*87500*/  IMAD.WIDE R210, R5, 0x4, R210 ;  /* 0x0000000405d27825 */ /* 0x004fc800078e02d2 */
[----:B---3--:R-:W-:-:S04]  /*87510*/  IMAD.WIDE R208, R5, 0x4, R208 ;  /* 0x0000000405d07825 */ /* 0x008fc800078e02d0 */
        /* <DEDUP_REMOVED lines=8> */
[----:B------:R-:W-:-:S03]  /*875a0*/  IADD3 R2, R2, -0x29b, RZ ;  /* 0xfffffd6502027810 */ /* 0x000fc60007ffe0ff */
[----:B------:R4:W-:Y:S04]  /*875b0*/  LDGSTS.E [R252+0x44004], desc[UR60][R10.64], !P1 ;  /* 0x440040000afc7fae */ /* 0x0009e8000c92187c */
[----:B-1----:R-:W4:Y:S04]  /*875c0*/  LDL.LU.64 R210, [R1+0x578] ;  /* 0x0005780001d27983 */ /* 0x002f280000300a00 */
[----:B------:R4:W-:Y:S04]  /*875d0*/  STL.64 [R1+0x1040], R10 ;  /* 0x0010400a01007387 */ /* 0x0009e80000100a00 */
[----:B--2---:R-:W2:Y:S04]  /*875e0*/  LDL.LU.64 R208, [R1+0x570] ;  /* 0x0005700001d07983 */ /* 0x004ea80000300a00 */
[----:B------:R-:W2:Y:S04]  /*875f0*/  LDL.LU.64 R216, [R1+0x568] ;  /* 0x0005680001d87983 */ /* 0x000ea80000300a00 */
[----:B---3--:R-:W3:Y:S01]  /*87600*/  LDL.LU.64 R212, [R1+0x560] ;  /* 0x0005600001d47983 */ /* 0x008ee20000300a00 */
[----:B------:R-:W-:Y:S01]  /*87610*/  ISETP.GE.U32.AND P2, PT, R2, 0x7ffffce6, PT ;  /* 0x7ffffce60200780c */ /* 0x000fe20003f46070 */
        /* <DEDUP_REMOVED lines=19> */
[----:B------:R-:W1:Y:S01]  /*87750*/  LDC R3, c[0x0][0x230] ;  /* 0x00008c00ff037b82 */ /* 0x000e620000000800 */
        /* <DEDUP_REMOVED lines=12> */
[----:B--2---:R-:W2:Y:S04]  /*87820*/  LDL.LU.64 R210, [R1+0x538] ;  /* 0x0005380001d27983 */ /* 0x004ea80000300a00 */
[----:B------:R4:W-:Y:S04]  /*87830*/  STL.64 [R1+0x1000], R10 ;  /* 0x0010000a01007387 */ /* 0x0009e80000100a00 */
[----:B---3--:R-:W3:Y:S04]  /*87840*/  LDL.LU.64 R208, [R1+0x528] ;  /* 0x0005280001d07983 */ /* 0x008ee80000300a00 */
[----:B------:R-:W3:Y:S04]  /*87850*/  LDL.LU.64 R212, [R1+0x520] ;  /* 0x0005200001d47983 */ /* 0x000ee80000300a00 */
[----:B-1----:R-:W3:Y:S01]  /*87860*/  LDL.LU.64 R216, [R1+0x510] ;  /* 0x0005100001d87983 */ /* 0x002ee20000300a00 */
[----:B------:R-:W-:Y:S01]  /*87870*/  ISETP.GE.U32.AND P2, PT, R2, 0x7ffffcc8, PT ;  /* 0x7ffffcc80200780c */ /* 0x000fe20003f46070 */
        /* <DEDUP_REMOVED lines=20> */
[----:B--2---:R-:W-:-:S04]  /*879c0*/  IMAD.WIDE R210, R5, 0x4, R210 ;  /* 0x0000000405d27825 */ /* 0x004fc800078e02d2 */
        /* <DEDUP_REMOVED lines=18> */
[----:B----4-:R-:W-:-:S04]  /*87af0*/  IMAD.WIDE R204, R5, 0x4, R204 ;  /* 0x0000000405cc7825 */ /* 0x010fc800078e02cc */
[----:B------:R-:W-:-:S04]  /*87b00*/  IMAD.WIDE R218, R5, 0x4, R218 ;  /* 0x0000000405da7825 */ /* 0x000fc800078e02da */
[----:B-1----:R-:W-:-:S04]  /*87b10*/  IMAD.WIDE R10, R5, 0x4, R214 ;  /* 0x00000004050a7825 */ /* 0x002fc800078e02d6 */
        /* <DEDUP_REMOVED lines=177> */
[----:B------:R1:W-:Y:S01]  /*88630*/  LDGSTS.E [R12+0x7000c], desc[UR60][R216.64], !P1 ;  /* 0x7000c000d80c7fae */ /* 0x0003e2000c92187c */
        /* <DEDUP_REMOVED lines=8> */
[----:B------:R-:W-:-:S02]  /*886c0*/  VIADD R12, R16, 0x100000 ;  /* 0x00100000100c7836 */ /* 0x000fc40000000000 */
[----:B------:R-:W-:-:S04]  /*886d0*/  IMAD.WIDE R206, R5, 0x4, R206 ;  /* 0x0000000405ce7825 */ /* 0x000fc800078e02ce */
[----:B----4-:R-:W-:-:S04]  /*886e0*/  IMAD.WIDE R204, R5, 0x4, R204 ;  /* 0x0000000405cc7825 */ /* 0x010fc800078e02cc */
[----:B------:R-:W-:-:S04]  /*886f0*/  IMAD.WIDE R214, R5, 0x4, R214 ;  /* 0x0000000405d67825 */ /* 0x000fc800078e02d6 */
[----:B------:R-:W-:-:S04]  /*88700*/  IMAD.WIDE R10, R5, 0x4, R218 ;  /* 0x00000004050a7825 */ /* 0x000fc800078e02da */
[----:B------:R-:W-:Y:S01]  /*88710*/  VIADD R3, R3, 0xfffffd62 ;  /* 0xfffffd6203037836 */ /* 0x000fe20000000000 */
[----:B------:R1:W-:Y:S04]  /*88720*/  STL.64 [R1+0xe78], R206 ;  /* 0x000e78ce01007387 */ /* 0x0003e80000100a00 */
[----:B------:R4:W-:Y:S04]  /*88730*/  STL.64 [R1+0xe70], R204 ;  /* 0x000e70cc01007387 */ /* 0x0009e80000100a00 */
[----:B------:R4:W-:Y:S04]  /*88740*/  LDGSTS.E [R15+0x7800c], desc[UR60][R206.64], !P1 ;  /* 0x7800c000ce0f7fae */ /* 0x0009e8000c92187c */
[----:B------:R4:W-:Y:S04]  /*88750*/  STL.64 [R1+0xe68], R214 ;  /* 0x000e68d601007387 */ /* 0x0009e80000100a00 */
[----:B------:R4:W-:Y:S04]  /*88760*/  LDGSTS.E [R13+0x7c00c], desc[UR60][R204.64], !P1 ;  /* 0x7c00c000cc0d7fae */ /* 0x0009e8000c92187c */
[----:B------:R-:W-:Y:S01]  /*88770*/  LDGSTS.E [R12+0x40000], desc[UR60][R214.64], !P2 ;  /* 0x40000000d60c7fae */ /* 0x000fe2000d12187c */
[----:B------:R-:W-:Y:S01]  /*88780*/  IADD3 R252, R16, 0x100000, RZ ;  /* 0x0010000010fc7810 */ /* 0x000fe20007ffe0ff */
[----:B------:R-:W3:Y:S02]  /*88790*/  LDC R2, c[0x0][0x230] ;  /* 0x00008c00ff027b82 */ /* 0x000ee40000000800 */
[----:B-1----:R-:W3:Y:S04]  /*887a0*/  LDL.LU.64 R206, [R1+0x4d8] ;  /* 0x0004d80001ce7983 */ /* 0x002ee80000300a00 */
[----:B------:R1:W-:Y:S04]  /*887b0*/  STL.64 [R1+0xe60], R10 ;  /* 0x000e600a01007387 */ /* 0x0003e80000100a00 */
[----:B----4-:R-:W4:Y:S04]  /*887c0*/  LDL.LU.64 R204, [R1+0x4d0] ;  /* 0x0004d00001cc7983 */ /* 0x010f280000300a00 */
[----:B------:R-:W4:Y:S04]  /*887d0*/  LDL.LU.64 R218, [R1+0x4c8] ;  /* 0x0004c80001da7983 */ /* 0x000f280000300a00 */
[----:B------:R-:W4:Y:S01]  /*887e0*/  LDL.LU.64 R214, [R1+0x4c0] ;  /* 0x0004c00001d67983 */ /* 0x000f220000300a00 */
[----:B------:R-:W-:-:S02]  /*887f0*/  ISETP.GE.U32.AND P1, PT, R3, 0x7ffffce3, PT ;  /* 0x7ffffce30300780c */ /* 0x000fc40003f26070 */
[C---:B------:R-:W-:Y:S01]  /*88800*/  IADD3 R15, R16.reuse, 0x100000, RZ ;  /* 0x00100000100f7810 */ /* 0x040fe20007ffe0ff */
[----:B------:R1:W-:Y:S01]  /*88810*/  LDGSTS.E [R252+0x44000], desc[UR60][R10.64], !P2 ;  /* 0x440000000afc7fae */ /* 0x0003e2000d12187c */
[----:B------:R-:W-:Y:S01]  /*88820*/  VIADD R13, R16, 0x100000 ;  /* 0x00100000100d7836 */ /* 0x000fe20000000000 */
        /* <DEDUP_REMOVED lines=102> */
[----:B------:R4:W-:Y:S04]  /*88e90*/  STL.64 [R1+0xda8], R218 ;  /* 0x000da8da01007387 */ /* 0x0009e80000100a00 */
[----:B------:R-:W3:Y:S04]  /*88ea0*/  LDL.LU.64 R214, [R1+0x3c8] ;  /* 0x0003c80001d67983 */ /* 0x000ee80000300a00 */
[----:B------:R-:W-:Y:S04]  /*88eb0*/  LDGSTS.E [R15+0x58004], desc[UR60][R206.64], !P1 ;  /* 0x58004000ce0f7fae */ /* 0x000fe8000c92187c */
[----:B------:R3:W-:Y:S04]  /*88ec0*/  STL.64 [R1+0xda0], R10 ;  /* 0x000da00a01007387 */ /* 0x0007e80000100a00 */
[----:B------:R-:W-:Y:S04]  /*88ed0*/  LDGSTS.E [R13+0x5c004], desc[UR60][R204.64], !P1 ;  /* 0x5c004000cc0d7fae */ /* 0x000fe8000c92187c */
[----:B------:R-:W-:Y:S01]  /*88ee0*/  LDGSTS.E [R12+0x50008], desc[UR60][R218.64], !P2 ;  /* 0x50008000da0c7fae */ /* 0x000fe2000d12187c */
[----:B------:R-:W3:Y:S03]  /*88ef0*/  LDC R2, c[0x0][0x230] ;  /* 0x00008c00ff027b82 */ /* 0x000ee60000000800 */
[----:B-1----:R-:W3:Y:S04]  /*88f00*/  LDL.LU.64 R206, [R1+0x3c0] ;  /* 0x0003c00001ce7983 */ /* 0x002ee80000300a00 */
[----:B----4-:R-:W4:Y:S04]  /*88f10*/  LDL.LU.64 R204, [R1+0x338] ;  /* 0x0003380001cc7983 */ /* 0x010f280000300a00 */
        /* <DEDUP_REMOVED lines=19> */
[----:B---3--:R-:W3:Y:S04]  /*89050*/  LDL.LU.64 R208, [R1+0x318] ;  /* 0x0003180001d07983 */ /* 0x008ee80000300a00 */
[----:B-1----:R-:W3:Y:S01]  /*89060*/  LDL.LU.64 R216, [R1+0x310] ;  /* 0x0003100001d87983 */ /* 0x002ee20000300a00 */
[----:B------:R-:W-:Y:S01]  /*89070*/  ISETP.GE.U32.AND P2, PT, R2, 0x7ffffca4, PT ;  /* 0x7ffffca40200780c */ /* 0x000fe20003f46070 */
[----:B------:R-:W-:-:S04]  /*89080*/  IMAD.WIDE R214, R5, 0x4, R214 ;  /* 0x0000000405d67825 */ /* 0x000fc800078e02d6 */
[----:B------:R-:W-:-:S04]  /*89090*/  IMAD.WIDE R206, R5, 0x4, R206 ;  /* 0x0000000405ce7825 */ /* 0x000fc800078e02ce */
[----:B----4-:R-:W-:-:S04]  /*890a0*/  IMAD.WIDE R204, R5, 0x4, R204 ;  /* 0x0000000405cc7825 */ /* 0x010fc800078e02cc */
[----:B------:R-:W-:Y:S01]  /*890b0*/  IMAD.WIDE R10, R5, 0x4, R218 ;  /* 0x00000004050a7825 */ /* 0x000fe200078e02da */
[----:B------:R1:W-:Y:S04]  /*890c0*/  STL.64 [R1+0xd78], R214 ;  /* 0x000d78d601007387 */ /* 0x0003e80000100a00 */
[----:B------:R-:W-:Y:S04]  /*890d0*/  STL.64 [R1+0xd70], R206 ;  /* 0x000d70ce01007387 */ /* 0x000fe80000100a00 */
[----:B------:R-:W-:Y:S04]  /*890e0*/  LDGSTS.E [R15+0x5800c], desc[UR60][R214.64], !P1 ;  /* 0x5800c000d60f7fae */ /* 0x000fe8000c92187c */
[----:B------:R4:W-:Y:S04]  /*890f0*/  STL.64 [R1+0xd68], R204 ;  /* 0x000d68cc01007387 */ /* 0x0009e80000100a00 */
[----:B------:R-:W-:Y:S04]  /*89100*/  LDGSTS.E [R13+0x5c00c], desc[UR60][R206.64], !P1 ;  /* 0x5c00c000ce0d7fae */ /* 0x000fe8000c92187c */
[----:B------:R3:W-:Y:S04]  /*89110*/  STL.64 [R1+0xd60], R10 ;  /* 0x000d600a01007387 */ /* 0x0007e80000100a00 */
[----:B------:R-:W-:Y:S01]  /*89120*/  LDGSTS.E [R12+0x60000], desc[UR60][R204.64], !P2 ;  /* 0x60000000cc0c7fae */ /* 0x000fe2000d12187c */
[----:B------:R-:W-:-:S03]  /*89130*/  VIADD R3, R3, 0xfffffd22 ;  /* 0xfffffd2203037836 */ /* 0x000fc60000000000 */
[----:B------:R3:W-:Y:S01]  /*89140*/  LDGSTS.E [R252+0x64000], desc[UR60][R10.64], !P2 ;  /* 0x640000000afc7fae */ /* 0x0007e2000d12187c */
[----:B------:R-:W3:Y:S03]  /*89150*/  LDC R2, c[0x0][0x230] ;  /* 0x00008c00ff027b82 */ /* 0x000ee60000000800 */
[----:B-1----:R-:W3:Y:S04]  /*89160*/  LDL.LU.64 R214, [R1+0x308] ;  /* 0x0003080001d67983 */ /* 0x002ee80000300a00 */
[----:B----4-:R-:W4:Y:S04]  /*89170*/  LDL.LU.64 R204, [R1+0x300] ;  /* 0x0003000001cc7983 */ /* 0x010f280000300a00 */
[----:B------:R-:W4:Y:S04]  /*89180*/  LDL.LU.64 R206, [R1+0x2f8] ;  /* 0x0002f80001ce7983 */ /* 0x000f280000300a00 */
[----:B------:R-:W4:Y:S01]  /*89190*/  LDL.LU.64 R218, [R1+0x2f0] ;  /* 0x0002f00001da7983 */ /* 0x000f220000300a00 */
[----:B------:R-:W-:-:S02]  /*891a0*/  ISETP.GE.U32.AND P1, PT, R3, 0x7ffffca3, PT ;  /* 0x7ffffca30300780c */ /* 0x000fc40003f26070 */
[----:B------:R-:W1:Y:S01]  /*891b0*/  LDC R3, c[0x0][0x230] ;  /* 0x00008c00ff037b82 */ /* 0x000e620000000800 */
[----:B------:R-:W-:-:S05]  /*891c0*/  IMAD.WIDE R212, R5, 0x4, R212 ;  /* 0x0000000405d47825 */ /* 0x000fca00078e02d4 */
[----:B------:R1:W-:Y:S04]  /*891d0*/  STL.64 [R1+0xd58], R212 ;  /* 0x000d58d401007387 */ /* 0x0003e80000100a00 */
[----:B------:R1:W-:Y:S01]  /*891e0*/  LDGSTS.E [R15+0x68000], desc[UR60][R212.64], !P2 ;  /* 0x68000000d40f7fae */ /* 0x0003e2000d12187c */
[----:B--2---:R-:W-:-:S04]  /*891f0*/  IMAD.WIDE R210, R5, 0x4, R210 ;  /* 0x0000000405d27825 */ /* 0x004fc800078e02d2 */
[----:B---3--:R-:W-:-:S04]  /*89200*/  IMAD.WIDE R208, R5, 0x4, R208 ;  /* 0x0000000405d07825 */ /* 0x008fc800078e02d0 */
[----:B------:R-:W-:Y:S01]  /*89210*/  IMAD.WIDE R10, R5, 0x4, R216 ;  /* 0x00000004050a7825 */ /* 0x000fe200078e02d8 */
[----:B------:R2:W-:Y:S04]  /*89220*/  STL.64 [R1+0xd50], R210 ;  /* 0x000d50d201007387 */ /* 0x0005e80000100a00 */
[----:B------:R3:W-:Y:S04]  /*89230*/  STL.64 [R1+0xd48], R208 ;  /* 0x000d48d001007387 */ /* 0x0007e80000100a00 */
[----:B------:R-:W-:Y:S04]  /*89240*/  LDGSTS.E [R13+0x6c000], desc[UR60][R210.64], !P2 ;  /* 0x6c000000d20d7fae */ /* 0x000fe8000d12187c */
[----:B------:R4:W-:Y:S04]  /*89250*/  STL.64 [R1+0xd40], R10 ;  /* 0x000d400a01007387 */ /* 0x0009e80000100a00 */
[----:B------:R4:W-:Y:S01]  /*89260*/  LDGSTS.E [R12+0x60004], desc[UR60][R208.64], !P1 ;  /* 0x60004000d00c7fae */ /* 0x0009e2000c92187c */
[----:B-1----:R-:W-:-:S03]  /*89270*/  VIADD R212, R16, 0x100000 ;  /* 0x0010000010d47836 */ /* 0x002fc60000000000 */
[----:B------:R1:W-:Y:S04]  /*89280*/  LDGSTS.E [R252+0x64004], desc[UR60][R10.64], !P1 ;  /* 0x640040000afc7fae */ /* 0x0003e8000c92187c */
[----:B--2---:R-:W2:Y:S04]  /*89290*/  LDL.LU.64 R210, [R1+0x2e8] ;  /* 0x0002e80001d27983 */ /* 0x004ea80000300a00 */
[----:B------:R-:W2:Y:S04]  /*892a0*/  LDL.LU.64 R216, [R1+0x2e0] ;  /* 0x0002e00001d87983 */ /* 0x000ea80000300a00 */
[----:B---3--:R-:W3:Y:S04]  /*892b0*/  LDL.LU.64 R208, [R1+0x2d8] ;  /* 0x0002d80001d07983 */ /* 0x008ee80000300a00 */
[----:B------:R-:W3:Y:S01]  /*892c0*/  LDL.LU.64 R248, [R1+0x2d0] ;  /* 0x0002d00001f87983 */ /* 0x000ee20000300a00 */
        /* <DEDUP_REMOVED lines=9> */
[----:B------:R-:W-:Y:S01]  /*89360*/  LDGSTS.E [R15+0x6c004], desc[UR60][R204.64], !P1 ;  /* 0x6c004000cc0f7fae */ /* 0x000fe2000c92187c */
[----:B------:R-:W-:-:S02]  /*89370*/  IADD3 R2, R2, -0x2df, RZ ;  /* 0xfffffd2102027810 */ /* 0x000fc40007ffe0ff */
[----:B-1----:R-:W-:Y:S01]  /*89380*/  IADD3 R11, R16, 0x100000, RZ ;  /* 0x00100000100b7810 */ /* 0x002fe20007ffe0ff */
[----:B------:R-:W1:Y:S01]  /*89390*/  LDC R10, c[0x0][0x230] ;  /* 0x00008c00ff0a7b82 */ /* 0x000e620000000800 */
[----:B----4-:R-:W4:Y:S04]  /*893a0*/  LDL.LU.64 R214, [R1+0x2c8] ;  /* 0x0002c80001d67983 */ /* 0x010f280000300a00 */
[----:B------:R-:W4:Y:S04]  /*893b0*/  LDL.LU.64 R212, [R1+0x2c0] ;  /* 0x0002c00001d47983 */ /* 0x000f280000300a00 */
[----:B------:R-:W4:Y:S04]  /*893c0*/  LDL.LU.64 R204, [R1+0x230] ;  /* 0x0002300001cc7983 */ /* 0x000f280000300a00 */
[----:B------:R-:W4:Y:S01]  /*893d0*/  LDL.LU.64 R218, [R1+0x228] ;  /* 0x0002280001da7983 */ /* 0x000f220000300a00 */
[----:B------:R-:W-:Y:S01]  /*893e0*/  ISETP.GE.U32.AND P2, PT, R2, 0x7ffffca2, PT ;  /* 0x7ffffca20200780c */ /* 0x000fe20003f46070 */
[----:B------:R-:W-:Y:S01]  /*893f0*/  VIADD R3, R3, 0xfffffd20 ;  /* 0xfffffd2003037836 */ /* 0x000fe20000000000 */
[----:B------:R-:W1:Y:S11]  /*89400*/  LDC R2, c[0x0][0x230] ;  /* 0x00008c00ff027b82 */ /* 0x000e760000000800 */
[----:B------:R1:W-:Y:S04]  /*89410*/  LDGSTS.E [R11+0x60008], desc[UR60][R206.64], !P2 ;  /* 0x60008000ce0b7fae */ /* 0x0003e8000d12187c */
[----:B------:R3:W-:Y:S01]  /*89420*/  LDGSTS.E [R252+0x64008], desc[UR60][R12.64], !P2 ;  /* 0x640080000cfc7fae */ /* 0x0007e2000d12187c */
[----:B-1----:R-:W-:Y:S01]  /*89430*/  IADD3 R206, R16, 0x100000, RZ ;  /* 0x0010000010ce7810 */ /* 0x002fe20007ffe0ff */
[----:B--2---:R-:W-:-:S04]  /*89440*/  IMAD.WIDE R210, R5, 0x4, R210 ;  /* 0x0000000405d27825 */ /* 0x004fc800078e02d2 */
[----:B------:R-:W-:-:S04]  /*89450*/  IMAD.WIDE R216, R5, 0x4, R216 ;  /* 0x0000000405d87825 */ /* 0x000fc800078e02d8 */
[----:B---3--:R-:W-:-:S04]  /*89460*/  IMAD.WIDE R208, R5, 0x4, R208 ;  /* 0x0000000405d07825 */ /* 0x008fc800078e02d0 */
[----:B------:R-:W-:Y:S01]  /*89470*/  IMAD.WIDE R12, R5, 0x4, R248 ;  /* 0x00000004050c7825 */ /* 0x000fe200078e02f8 */
[----:B------:R1:W-:Y:S04]  /*89480*/  STL.64 [R1+0xd18], R210 ;  /* 0x000d18d201007387 */ /* 0x0003e80000100a00 */
[----:B------:R2:W-:Y:S04]  /*89490*/  STL.64 [R1+0xd10], R216 ;  /* 0x000d10d801007387 */ /* 0x0005e80000100a00 */
[----:B------:R-:W-:Y:S04]  /*894a0*/  LDGSTS.E [R206+0x68008], desc[UR60][R210.64], !P2 ;  /* 0x68008000d2ce7fae */ /* 0x000fe8000d12187c */
[----:B------:R3:W-:Y:S01]  /*894b0*/  STL.64 [R1+0xd08], R208 ;  /* 0x000d08d001007387 */ /* 0x0007e20000100a00 */
[----:B------:R-:W-:-:S03]  /*894c0*/  ISETP.GE.U32.AND P1, PT, R3, 0x7ffffca1, PT ;  /* 0x7ffffca10300780c */ /* 0x000fc60003f26070 */
[----:B------:R2:W-:Y:S01]  /*894d0*/  LDGSTS.E [R15+0x6c008], desc[UR60][R216.64], !P2 ;  /* 0x6c008000d80f7fae */ /* 0x0005e2000d12187c */
[----:B------:R-:W-:Y:S01]  /*894e0*/  VIADD R2, R2, 0xfffffd03 ;  /* 0xfffffd0302027836 */ /* 0x000fe20000000000 */
[----:B------:R-:W4:Y:S02]  /*894f0*/  LDC R3, c[0x0][0x230] ;  /* 0x00008c00ff037b82 */ /* 0x000f240000000800 */
[----:B-1----:R-:W4:Y:S04]  /*89500*/  LDL.LU.64 R210, [R1+0x220] ;  /* 0x0002200001d27983 */ /* 0x002f280000300a00 */
[----:B------:R1:W-:Y:S04]  /*89510*/  STL.64 [R1+0xd00], R12 ;  /* 0x000d000c01007387 */ /* 0x0003e80000100a00 */
[----:B------:R-:W4:Y:S04]  /*89520*/  LDL.LU.64 R206, [R1+0x218] ;  /* 0x0002180001ce7983 */ /* 0x000f280000300a00 */
[----:B------:R-:W-:Y:S01]  /*89530*/  LDGSTS.E [R11+0x6000c], desc[UR60][R208.64], !P1 ;  /* 0x6000c000d00b7fae */ /* 0x000fe2000c92187c */
[----:B--2---:R-:W-:-:S03]  /*89540*/  VIADD R216, R16, 0x100000 ;  /* 0x0010000010d87836 */ /* 0x004fc60000000000 */
[----:B------:R1:W-:Y:S04]  /*89550*/  LDGSTS.E [R252+0x6400c], desc[UR60][R12.64], !P1 ;  /* 0x6400c0000cfc7fae */ /* 0x0003e8000c92187c */
[----:B---3--:R-:W2:Y:S04]  /*89560*/  LDL.LU.64 R208, [R1+0x210] ;  /* 0x0002100001d07983 */ /* 0x008ea80000300a00 */
[----:B------:R-:W3:Y:S01]  /*89570*/  LDL.LU.64 R250, [R1+0x208] ;  /* 0x0002080001fa7983 */ /* 0x000ee20000300a00 */
[----:B-1----:R-:W-:Y:S01]  /*89580*/  IADD3 R12, R10, -0x2fe, RZ ;  /* 0xfffffd020a0c7810 */ /* 0x002fe20007ffe0ff */
[----:B----4-:R-:W-:-:S04]  /*89590*/  IMAD.WIDE R248, R5, 0x4, R214 ;  /* 0x0000000405f87825 */ /* 0x010fc800078e02d6 */
[----:B------:R-:W-:-:S04]  /*895a0*/  IMAD.WIDE R214, R5, 0x4, R212 ;  /* 0x0000000405d67825 */ /* 0x000fc800078e02d4 */
[C---:B------:R-:W-:Y:S02]  /*895b0*/  IMAD.WIDE R212, R5.reuse, 0x4, R204 ;  /* 0x0000000405d47825 */ /* 0x040fe400078e02cc */
[----:B------:R-:W4:Y:S04]  /*895c0*/  LDL.LU.64 R204, [R1+0x200] ;  /* 0x0002000001cc7983 */ /* 0x000f280000300a00 */
[----:B------:R-:W-:Y:S04]  /*895d0*/  STL.64 [R1+0xcf8], R248 ;  /* 0x000cf8f801007387 */ /* 0x000fe80000100a00 */
[----:B------:R1:W-:Y:S01]  /*895e0*/  STL.64 [R1+0xcf0], R214 ;  /* 0x000cf0d601007387 */ /* 0x0003e20000100a00 */
[----:B------:R-:W-:-:S03]  /*895f0*/  IMAD.WIDE R10, R5, 0x4, R218 ;  /* 0x00000004050a7825 */ /* 0x000fc600078e02da */
[----:B------:R1:W-:Y:S04]  /*89600*/  STL.64 [R1+0xce8], R212 ;  /* 0x000ce8d401007387 */ /* 0x0003e80000100a00 */
[----:B------:R-:W4:Y:S04]  /*89610*/  LDL.LU.64 R218, [R1+0x1f8] ;  /* 0x0001f80001da7983 */ /* 0x000f280000300a00 */
[----:B------:R1:W-:Y:S01]  /*89620*/  LDGSTS.E [R216+0x6800c], desc[UR60][R248.64], !P1 ;  /* 0x6800c000f8d87fae */ /* 0x0003e2000c92187c */
[----:B------:R-:W-:Y:S02]  /*89630*/  ISETP.GE.U32.AND P2, PT, R2, 0x7ffffc84, PT ;  /* 0x7ffffc840200780c */ /* 0x000fe40003f46070 */
[----:B------:R-:W-:Y:S01]  /*89640*/  IADD3 R13, R16, 0x100000, RZ ;  /* 0x00100000100d7810 */ /* 0x000fe20007ffe0ff */
[----:B------:R-:W-:Y:S01]  /*89650*/  LDGSTS.E [R15+0x6c00c], desc[UR60][R214.64], !P1 ;  /* 0x6c00c000d60f7fae */ /* 0x000fe2000c92187c */
[----:B------:R-:W4:Y:S03]  /*89660*/  LDC R2, c[0x0][0x230] ;  /* 0x00008c00ff027b82 */ /* 0x000f260000000800 */
[----:B------:R-:W4:Y:S04]  /*89670*/  LDL.LU.64 R216, [R1+0x1f0] ;  /* 0x0001f00001d87983 */ /* 0x000f280000300a00 */
[----:B------:R3:W-:Y:S04]  /*89680*/  STL.64 [R1+0xce0], R10 ;  /* 0x000ce00a01007387 */ /* 0x0007e80000100a00 */
[----:B-1----:R-:W4:Y:S04]  /*89690*/  LDL.LU.64 R214, [R1+0x1e8] ;  /* 0x0001e80001d67983 */ /* 0x002f280000300a00 */
[----:B------:R1:W-:Y:S01]  /*896a0*/  LDGSTS.E [R13+0x70000], desc[UR60][R212.64], !P2 ;  /* 0x70000000d40d7fae */ /* 0x0003e2000d12187c */
[----:B------:R-:W-:-:S04]  /*896b0*/  IMAD.WIDE R248, R5, 0x4, R210 ;  /* 0x0000000405f87825 */ /* 0x000fc800078e02d2 */
[----:B-1----:R-:W-:Y:S01]  /*896c0*/  IMAD.WIDE R212, R5, 0x4, R206 ;  /* 0x0000000405d47825 */ /* 0x002fe200078e02ce */
[----:B------:R-:W4:Y:S04]  /*896d0*/  LDL.LU.64 R210, [R1+0x1e0] ;  /* 0x0001e00001d27983 */ /* 0x000f280000300a00 */
[----:B------:R-:W4:Y:S01]  /*896e0*/  LDL.LU.64 R206, [R1+0x1d8] ;  /* 0x0001d80001ce7983 */ /* 0x000f220000300a00 */
[----:B------:R-:W-:-:S03]  /*896f0*/  ISETP.GE.U32.AND P1, PT, R12, 0x7ffffc83, PT ;  /* 0x7ffffc830c00780c */ /* 0x000fc60003f26070 */
[----:B------:R3:W-:Y:S01]  /*89700*/  LDGSTS.E [R252+0x74000], desc[UR60][R10.64], !P2 ;  /* 0x740000000afc7fae */ /* 0x0007e2000d12187c */
[----:B------:R-:W-:-:S03]  /*89710*/  IADD3 R12, R16, 0x100000, RZ ;  /* 0x00100000100c7810 */ /* 0x000fc60007ffe0ff */
[----:B------:R-:W-:Y:S04]  /*89720*/  STL.64 [R1+0xcd8], R248 ;  /* 0x000cd8f801007387 */ /* 0x000fe80000100a00 */
[----:B------:R-:W-:Y:S04]  /*89730*/  LDGSTS.E [R15+0x78000], desc[UR60][R248.64], !P2 ;  /* 0x78000000f80f7fae */ /* 0x000fe8000d12187c */
[----:B------:R-:W-:Y:S04]  /*89740*/  STL.64 [R1+0xcd0], R212 ;  /* 0x000cd0d401007387 */ /* 0x000fe80000100a00 */
[----:B------:R4:W-:Y:S01]  /*89750*/  LDGSTS.E [R13+0x7c000], desc[UR60][R212.64], !P2 ;  /* 0x7c000000d40d7fae */ /* 0x0009e2000d12187c */
[----:B--2---:R-:W-:-:S04]  /*89760*/  IMAD.WIDE R208, R5, 0x4, R208 ;  /* 0x0000000405d07825 */ /* 0x004fc800078e02d0 */
[C---:B---3--:R-:W-:Y:S01]  /*89770*/  IMAD.WIDE R10, R5.reuse, 0x4, R250 ;  /* 0x00000004050a7825 */ /* 0x048fe200078e02fa */
[----:B------:R1:W-:Y:S04]  /*89780*/  STL.64 [R1+0xcc8], R208 ;  /* 0x000cc8d001007387 */ /* 0x0003e80000100a00 */
[----:B------:R-:W-:Y:S04]  /*89790*/  LDGSTS.E [R12+0x70004], desc[UR60][R208.64], !P1 ;  /* 0x70004000d00c7fae */ /* 0x000fe8000c92187c */
[----:B------:R-:W-:Y:S04]  /*897a0*/  STL.64 [R1+0xcc0], R10 ;  /* 0x000cc00a01007387 */ /* 0x000fe80000100a00 */
[----:B------:R2:W-:Y:S04]  /*897b0*/  LDGSTS.E [R252+0x74004], desc[UR60][R10.64], !P1 ;  /* 0x740040000afc7fae */ /* 0x0005e8000c92187c */
[----:B-1----:R-:W3:Y:S01]  /*897c0*/  LDL.LU.64 R208, [R1+0x1d0] ;  /* 0x0001d00001d07983 */ /* 0x002ee20000300a00 */
[----:B----4-:R-:W-:-:S03]  /*897d0*/  IMAD.WIDE R212, R5, 0x4, R204 ;  /* 0x0000000405d47825 */ /* 0x010fc600078e02cc */
[----:B------:R-:W4:Y:S01]  /*897e0*/  LDL.LU.64 R204, [R1+0x1c8] ;  /* 0x0001c80001cc7983 */ /* 0x000f220000300a00 */
[----:B------:R-:W-:-:S03]  /*897f0*/  IMAD.WIDE R218, R5, 0x4, R218 ;  /* 0x0000000405da7825 */ /* 0x000fc600078e02da */
[----:B------:R1:W-:Y:S04]  /*89800*/  STL.64 [R1+0xcb8], R212 ;  /* 0x000cb8d401007387 */ /* 0x0003e80000100a00 */
[----:B------:R-:W-:Y:S04]  /*89810*/  LDGSTS.E [R12+0x78004], desc[UR60][R212.64], !P1 ;  /* 0x78004000d40c7fae */ /* 0x000fe8000c92187c */
[----:B------:R-:W-:Y:S01]  /*89820*/  STL.64 [R1+0xcb0], R218 ;  /* 0x000cb0da01007387 */ /* 0x000fe20000100a00 */
[----:B------:R-:W-:-:S05]  /*89830*/  IMAD.WIDE R216, R5, 0x4, R216 ;  /* 0x0000000405d87825 */ /* 0x000fca00078e02d8 */
[----:B------:R-:W-:Y:S04]  /*89840*/  STL.64 [R1+0xca8], R216 ;  /* 0x000ca8d801007387 */ /* 0x000fe80000100a00 */
[----:B-1----:R-:W4:Y:S01]  /*89850*/  LDL.LU.64 R212, [R1+0x1c0] ;  /* 0x0001c00001d47983 */ /* 0x002f220000300a00 */
[----:B------:R-:W-:Y:S01]  /*89860*/  VIADD R3, R3, 0xfffffd01 ;  /* 0xfffffd0103037836 */ /* 0x000fe20000000000 */
[C---:B--2---:R-:W-:Y:S01]  /*89870*/  IADD3 R11, R16.reuse, 0x100000, RZ ;  /* 0x00100000100b7810 */ /* 0x044fe20007ffe0ff */
[----:B------:R-:W-:Y:S02]  /*89880*/  VIADD R10, R16, 0x100000 ;  /* 0x00100000100a7836 */ /* 0x000fe40000000000 */
[----:B------:R-:W-:Y:S01]  /*89890*/  VIADD R15, R2, 0xfffffd00 ;  /* 0xfffffd00020f7836 */ /* 0x000fe20000000000 */
[----:B------:R-:W2:Y:S01]  /*898a0*/  LDL.LU.64 R12, [R1+0x2b8] ;  /* 0x0002b800010c7983 */ /* 0x000ea20000300a00 */
[----:B------:R-:W-:Y:S01]  /*898b0*/  ISETP.GE.U32.AND P3, PT, R3, 0x7ffffc82, PT ;  /* 0x7ffffc820300780c */ /* 0x000fe20003f66070 */
[----:B------:R-:W-:-:S02]  /*898c0*/  IMAD.WIDE R2, R5, 0x4, R214 ;  /* 0x0000000405027825 */ /* 0x000fc400078e02d6 */
[----:B------:R-:W-:Y:S01]  /*898d0*/  LDGSTS.E [R11+0x7c004], desc[UR60][R218.64], !P1 ;  /* 0x7c004000da0b7fae */ /* 0x000fe2000c92187c */
[----:B------:R-:W1:Y:S03]  /*898e0*/  S2R R215, SR_TID.X ;  /* 0x0000000000d77919 */ /* 0x000e660000002100 */
[----:B------:R1:W-:Y:S06]  /*898f0*/  STL.64 [R1+0xca0], R2 ;  /* 0x000ca00201007387 */ /* 0x0003ec0000100a00 */
[----:B------:R-:W-:Y:S04]  /*89900*/  LDGSTS.E [R10+0x70008], desc[UR60][R216.64], !P3 ;  /* 0x70008000d80a7fae */ /* 0x000fe8000d92187c */
[----:B------:R1:W-:Y:S02]  /*89910*/  LDGSTS.E [R252+0x74008], desc[UR60][R2.64], !P3 ;  /* 0x7400800002fc7fae */ /* 0x0003e4000d92187c */
[----:B-1----:R-:W-:Y:S01]  /*89920*/  IADD3 R3, R16, 0x100000, RZ ;  /* 0x0010000010037810 */ /* 0x002fe20007ffe0ff */
[----:B------:R-:W-:-:S04]  /*89930*/  IMAD.WIDE R10, R5, 0x4, R210 ;  /* 0x00000004050a7825 */ /* 0x000fc800078e02d2 */
[----:B------:R-:W-:Y:S01]  /*89940*/  IMAD.WIDE R206, R5, 0x4, R206 ;  /* 0x0000000405ce7825 */ /* 0x000fe200078e02ce */
[----:B------:R-:W2:Y:S04]  /*89950*/  LDL.LU.64 R210, [R1+0x1b8] ;  /* 0x0001b80001d27983 */ /* 0x000ea80000300a00 */
[----:B------:R1:W-:Y:S04]  /*89960*/  STL.64 [R1+0xc98], R10 ;  /* 0x000c980a01007387 */ /* 0x0003e80000100a00 */
[----:B------:R-:W-:Y:S04]  /*89970*/  LDGSTS.E [R3+0x78008], desc[UR60][R10.64], !P3 ;  /* 0x780080000a037fae */ /* 0x000fe8000d92187c */
[----:B------:R3:W-:Y:S04]  /*89980*/  STL.64 [R1+0xc90], R206 ;  /* 0x000c90ce01007387 */ /* 0x0007e80000100a00 */
[----:B------:R-:W2:Y:S04]  /*89990*/  LDL.LU.64 R216, [R1+0x1b0] ;  /* 0x0001b00001d87983 */ /* 0x000ea80000300a00 */
[----:B-1----:R-:W2:Y:S04]  /*899a0*/  LDL.LU.64 R10, [R1+0x1a0] ;  /* 0x0001a000010a7983 */ /* 0x002ea80000300a00 */
[----:B------:R-:W2:Y:S01]  /*899b0*/  LDL.LU.64 R250, [R1+0x190] ;  /* 0x0001900001fa7983 */ /* 0x000ea20000300a00 */
[----:B------:R-:W-:Y:S01]  /*899c0*/  LOP3.LUT R215, R215, 0x7f, RZ, 0xc0, !PT ;  /* 0x0000007fd7d77812 */ /* 0x000fe200078ec0ff */
[----:B------:R-:W-:-:S02]  /*899d0*/  VIADD R2, R16, 0x100000 ;  /* 0x0010000010027836 */ /* 0x000fc40000000000 */
[----:B------:R-:W2:Y:S01]  /*899e0*/  LDL.LU.64 R218, [R1+0x180] ;  /* 0x0001800001da7983 */ /* 0x000ea20000300a00 */
[----:B------:R-:W-:Y:S02]  /*899f0*/  ISETP.GE.AND P2, PT, R215, R15, PT ;  /* 0x0000000fd700720c */ /* 0x000fe40003f46270 */
[----:B------:R-:W1:Y:S01]  /*89a00*/  LDC R215, c[0x0][0x230] ;  /* 0x00008c00ffd77b82 */ /* 0x000e620000000800 */
[----:B------:R3:W-:Y:S01]  /*89a10*/  LDGSTS.E [R2+0x7c008], desc[UR60][R206.64], !P3 ;  /* 0x7c008000ce027fae */ /* 0x0007e2000d92187c */
[----:B------:R-:W-:Y:S02]  /*89a20*/  SEL R252, RZ, 0x4, P2 ;  /* 0x00000004fffc7807 */ /* 0x000fe40001000000 */
[----:B------:R-:W-:Y:S01]  /*89a30*/  ISETP.GE.U32.AND P2, PT, R15, 0x7ffffc81, PT ;  /* 0x7ffffc810f00780c */ /* 0x000fe20003f46070 */
[----:B---3--:R-:W-:Y:S02]  /*89a40*/  IMAD.WIDE R248, R5, 0x4, R208 ;  /* 0x0000000405f87825 */ /* 0x008fe400078e02d0 */
[----:B------:R-:W3:Y:S04]  /*89a50*/  LDL.LU.64 R208, [R1+0x170] ;  /* 0x0001700001d07983 */ /* 0x000ee80000300a00 */
[----:B------:R-:W-:Y:S01]  /*89a60*/  STL.64 [R1+0xc88], R248 ;  /* 0x000c88f801007387 */ /* 0x000fe20000100a00 */
[----:B------:R-:W-:-:S05]  /*89a70*/  VIADD R206, R16, 0x100000 ;  /* 0x0010000010ce7836 */ /* 0x000fca0000000000 */
[----:B------:R-:W-:Y:S01]  /*89a80*/  LDGSTS.E [R206+0x7000c], desc[UR60][R248.64], !P2 ;  /* 0x7000c000f8ce7fae */ /* 0x000fe2000d12187c */
[----:B-1----:R-:W-:-:S04]  /*89a90*/  IADD3 R215, R215, 0x7f, RZ ;  /* 0x0000007fd7d77810 */ /* 0x002fc80007ffe0ff */
[----:B------:R-:W-:Y:S01]  /*89aa0*/  ISETP.GT.AND P1, PT, R215, 0x37f, PT ;  /* 0x0000037fd700780c */ /* 0x000fe20003f24270 */
[C---:B----4-:R-:W-:Y:S02]  /*89ab0*/  IMAD.WIDE R214, R5.reuse, 0x4, R204 ;  /* 0x0000000405d67825 */ /* 0x050fe400078e02cc */
[----:B------:R-:W4:Y:S04]  /*89ac0*/  LDL.LU.64 R204, [R1+0x160] ;  /* 0x0001600001cc7983 */ /* 0x000f280000300a00 */
[----:B------:R1:W-:Y:S01]  /*89ad0*/  STL.64 [R1+0xc80], R214 ;  /* 0x000c80d601007387 */ /* 0x0003e20000100a00 */
[----:B------:R-:W-:-:S05]  /*89ae0*/  IMAD.WIDE R212, R5, 0x4, R212 ;  /* 0x0000000405d47825 */ /* 0x000fca00078e02d4 */
[----:B------:R1:W-:Y:S04]  /*89af0*/  STL.64 [R1+0xc78], R212 ;  /* 0x000c78d401007387 */ /* 0x0003e80000100a00 */
[----:B------:R-:W4:Y:S01]  /*89b00*/  LDL.LU.64 R206, [R1+0x150] ;  /* 0x0001500001ce7983 */ /* 0x000f220000300a00 */
[----:B------:R-:W-:Y:S01]  /*89b10*/  IADD3 R15, R16, 0x100000, RZ ;  /* 0x00100000100f7810 */ /* 0x000fe20007ffe0ff */
[----:B--2---:R-:W-:Y:S01]  /*89b20*/  IMAD.WIDE R12, R5, 0x4, R12 ;  /* 0x00000004050c7825 */ /* 0x004fe200078e020c */
[----:B------:R-:W-:-:S03]  /*89b30*/  SHF.L.U32 R6, R6, 0x7, RZ ;  /* 0x0000000706067819 */ /* 0x000fc600000006ff */
[----:B------:R-:W-:Y:S04]  /*89b40*/  LDGSTS.E [R15+0x7400c], desc[UR60][R214.64], !P2 ;  /* 0x7400c000d60f7fae */ /* 0x000fe8000d12187c */
[----:B------:R2:W-:Y:S04]  /*89b50*/  STL.64 [R1+0xc70], R12 ;  /* 0x000c700c01007387 */ /* 0x0005e80000100a00 */
[----:B------:R1:W-:Y:S04]  /*89b60*/  LDGSTS.E [R3+0x7800c], desc[UR60][R212.64], !P2 ;  /* 0x7800c000d4037fae */ /* 0x0003e8000d12187c */
[----:B------:R2:W-:Y:S01]  /*89b70*/  LDGSTS.E [R2+0x7c00c], desc[UR60][R12.64], !P2 ;  /* 0x7c00c0000c027fae */ /* 0x0005e2000d12187c */
[----:B------:R-:W-:-:S03]  /*89b80*/  VIADD R5, R244, 0x300000 ;  /* 0x00300000f4057836 */ /* 0x000fc60000000000 */
[----:B------:R-:W0:Y:S04]  /*89b90*/  LDGDEPBAR ;  /* 0x00000000000079af */ /* 0x000e280000000000 */
[----:B-1----:R-:W4:Y:S04]  /*89ba0*/  LDL.LU.64 R214, [R1+0x140] ;  /* 0x0001400001d67983 */ /* 0x002f280000300a00 */
[----:B------:R-:W4:Y:S01]  /*89bb0*/  LDL.LU.64 R212, [R1+0x130] ;  /* 0x0001300001d47983 */ /* 0x000f220000300a00 */
[----:B------:R-:W-:Y:S01]  /*89bc0*/  IADD3 R3, R244, 0x300000, RZ ;  /* 0x00300000f4037810 */ /* 0x000fe20007ffe0ff */
[----:B------:R-:W-:-:S02]  /*89bd0*/  IMAD.WIDE R248, R6, 0x4, R210 ;  /* 0x0000000406f87825 */ /* 0x000fc400078e02d2 */
[----:B------:R-:W4:Y:S02]  /*89be0*/  LDL.LU.64 R210, [R1+0x120] ;  /* 0x0001200001d27983 */ /* 0x000f240000300a00 */
[C---:B------:R-:W-:Y:S02]  /*89bf0*/  IMAD.WIDE R216, R6.reuse, 0x4, R216 ;  /* 0x0000000406d87825 */ /* 0x040fe400078e02d8 */
[----:B------:R-:W-:Y:S04]  /*89c00*/  STL.64 [R1+0xc68], R248 ;  /* 0x000c68f801007387 */ /* 0x000fe80000100a00 */
[----:B------:R-:W-:Y:S04]  /*89c10*/  LDGSTS.E [R5+0x40000], desc[UR60][R248.64], P0 ;  /* 0x40000000f8057fae */ /* 0x000fe8000812187c */
[----:B------:R1:W-:Y:S04]  /*89c20*/  STL.64 [R1+0xc60], R216 ;  /* 0x000c60d801007387 */ /* 0x0003e80000100a00 */
[----:B------:R-:W-:Y:S01]  /*89c30*/  LDGSTS.E [R3+0x40400], desc[UR60][R216.64], P0 ;  /* 0x40400000d8037fae */ /* 0x000fe2000812187c */
[----:B--2---:R-:W-:-:S04]  /*89c40*/  IMAD.WIDE R12, R6, 0x4, R10 ;  /* 0x00000004060c7825 */ /* 0x004fc800078e020a */
[----:B------:R-:W-:Y:S01]  /*89c50*/  IMAD.WIDE R10, R6, 0x4, R250 ;  /* 0x00000004060a7825 */ /* 0x000fe200078e02fa */
[----:B------:R2:W-:Y:S04]  /*89c60*/  STL.64 [R1+0xc58], R12 ;  /* 0x000c580c01007387 */ /* 0x0005e80000100a00 */
[----:B------:R4:W-:Y:S04]  /*89c70*/  STL.64 [R1+0xc50], R10 ;  /* 0x000c500a01007387 */ /* 0x0009e80000100a00 */
[----:B-1----:R-:W4:Y:S01]  /*89c80*/  LDL.LU.64 R216, [R1+0x110] ;  /* 0x0001100001d87983 */ /* 0x002f220000300a00 */
[----:B------:R-:W-:-:S02]  /*89c90*/  SEL R252, R252, RZ, P1 ;  /* 0x000000fffcfc7207 */ /* 0x000fc40000800000 */
[----:B------:R-:W-:Y:S02]  /*89ca0*/  IADD3 R2, R244, 0x300000, RZ ;  /* 0x00300000f4027810 */ /* 0x000fe40007ffe0ff */
[----:B------:R-:W-:Y:S01]  /*89cb0*/  ISETP.NE.U32.AND P1, PT, R252, RZ, PT ;  /* 0x000000fffc00720c */ /* 0x000fe20003f25070 */
[----:B------:R-:W-:Y:S02]  /*89cc0*/  VIADD R252, R244, 0x300000 ;  /* 0x00300000f4fc7836 */ /* 0x000fe40000000000 */
[----:B------:R-:W-:-:S04]  /*89cd0*/  IMAD.WIDE R218, R6, 0x4, R218 ;  /* 0x0000000406da7825 */ /* 0x000fc800078e02da */
[----:B---3--:R-:W-:Y:S01]  /*89ce0*/  IMAD.WIDE R208, R6, 0x4, R208 ;  /* 0x0000000406d07825 */ /* 0x008fe200078e02d0 */
[----:B------:R2:W-:Y:S04]  /*89cf0*/  LDGSTS.E [R252+0x40800], desc[UR60][R12.64], P0 ;  /* 0x408000000cfc7fae */ /* 0x0005e8000812187c */
[----:B------:R4:W-:Y:S01]  /*89d00*/  LDGSTS.E [R2+0x40c00], desc[UR60][R10.64], P0 ;  /* 0x40c000000a027fae */ /* 0x0009e2000812187c */
[C---:B--2---:R-:W-:Y:S01]  /*89d10*/  VIADD R13, R244.reuse, 0x300000 ;  /* 0x00300000f40d7836 */ /* 0x044fe20000000000 */
[----:B------:R-:W-:-:S04]  /*89d20*/  IADD3 R12, R244, 0x300000, RZ ;  /* 0x00300000f40c7810 */ /* 0x000fc80007ffe0ff */
[----:B------:R1:W-:Y:S04]  /*89d30*/  LDGSTS.E [R13+0x41000], desc[UR60][R218.64], P0 ;  /* 0x41000000da0d7fae */ /* 0x0003e8000812187c */
[----:B------:R-:W-:Y:S01]  /*89d40*/  LDGSTS.E [R12+0x41400], desc[UR60][R208.64], P0 ;  /* 0x41400000d00c7fae */ /* 0x000fe2000812187c */
[----:B----4-:R-:W-:-:S03]  /*89d50*/  IMAD.WIDE R10, R6, 0x4, R204 ;  /* 0x00000004060a7825 */ /* 0x010fc600078e02cc */
[----:B------:R-:W2:Y:S04]  /*89d60*/  LDL.LU.64 R204, [R1+0x100] ;  /* 0x0001000001cc7983 */ /* 0x000ea80000300a00 */
[----:B------:R-:W-:Y:S04]  /*89d70*/  STL.64 [R1+0xc48], R218 ;  /* 0x000c48da01007387 */ /* 0x000fe80000100a00 */
[----:B------:R3:W-:Y:S04]  /*89d80*/  STL.64 [R1+0xc40], R208 ;  /* 0x000c40d001007387 */ /* 0x0007e80000100a00 */
[----:B------:R4:W-:Y:S04]  /*89d90*/  STL.64 [R1+0xc38], R10 ;  /* 0x000c380a01007387 */ /* 0x0009e80000100a00 */
[----:B------:R-:W2:Y:S04]  /*89da0*/  LDL.LU.64 R250, [R1+0xf0] ;  /* 0x0000f00001fa7983 */ /* 0x000ea80000300a00 */
[----:B------:R4:W-:Y:S01]  /*89db0*/  LDGSTS.E [R5+0x41800], desc[UR60][R10.64], P0 ;  /* 0x418000000a057fae */ /* 0x0009e2000812187c */
[----:B------:R-:W-:-:S03]  /*89dc0*/  IMAD.WIDE R2, R6, 0x4, R206 ;  /* 0x0000000406027825 */ /* 0x000fc600078e02ce */
[----:B------:R-:W2:Y:S04]  /*89dd0*/  LDL.LU.64 R206, [R1+0xe0] ;  /* 0x0000e00001ce7983 */ /* 0x000ea80000300a00 */
[----:B------:R4:W-:Y:S04]  /*89de0*/  STL.64 [R1+0xc30], R2 ;  /* 0x000c300201007387 */ /* 0x0009e80000100a00 */
[----:B---3--:R-:W3:Y:S04]  /*89df0*/  LDL.LU.64 R208, [R1+0xd0] ;  /* 0x0000d00001d07983 */ /* 0x008ee80000300a00 */
[----:B------:R4:W-:Y:S01]  /*89e00*/  LDGSTS.E [R252+0x41c00], desc[UR60][R2.64], P0 ;  /* 0x41c0000002fc7fae */ /* 0x0009e2000812187c */
[----:B------:R-:W-:-:S04]  /*89e10*/  IMAD.WIDE R248, R6, 0x4, R214 ;  /* 0x0000000406f87825 */ /* 0x000fc800078e02d6 */
[C---:B-1----:R-:W-:Y:S01]  /*89e20*/  IMAD.WIDE R218, R6.reuse, 0x4, R212 ;  /* 0x0000000406da7825 */ /* 0x042fe200078e02d4 */
[----:B------:R-:W-:Y:S04]  /*89e30*/  LDGSTS.E [R13+0x42000], desc[UR60][R248.64], P0 ;  /* 0x42000000f80d7fae */ /* 0x000fe8000812187c */
[----:B------:R-:W-:Y:S01]  /*89e40*/  LDGSTS.E [R12+0x42400], desc[UR60][R218.64], P0 ;  /* 0x42400000da0c7fae */ /* 0x000fe2000812187c */
[----:B----4-:R-:W-:-:S03]  /*89e50*/  IMAD.WIDE R10, R6, 0x4, R210 ;  /* 0x00000004060a7825 */ /* 0x010fc600078e02d2 */
[----:B------:R-:W4:Y:S04]  /*89e60*/  LDL.LU.64 R210, [R1+0xc0] ;  /* 0x0000c00001d27983 */ /* 0x000f280000300a00 */
[----:B------:R-:W-:Y:S04]  /*89e70*/  STL.64 [R1+0xc28], R248 ;  /* 0x000c28f801007387 */ /* 0x000fe80000100a00 */
[----:B------:R-:W4:Y:S04]  /*89e80*/  LDL.LU.64 R212, [R1+0xb0] ;  /* 0x0000b00001d47983 */ /* 0x000f280000300a00 */
[----:B------:R1:W-:Y:S04]  /*89e90*/  STL.64 [R1+0xc20], R218 ;  /* 0x000c20da01007387 */ /* 0x0003e80000100a00 */
[----:B------:R-:W4:Y:S04]  /*89ea0*/  LDL.LU.64 R214, [R1+0xa0] ;  /* 0x0000a00001d67983 */ /* 0x000f280000300a00 */
[----:B------:R-:W-:Y:S04]  /*89eb0*/  STL.64 [R1+0xc18], R10 ;  /* 0x000c180a01007387 */ /* 0x000fe80000100a00 */
[----:B------:R1:W-:Y:S01]  /*89ec0*/  LDGSTS.E [R5+0x42800], desc[UR60][R10.64], P0 ;  /* 0x428000000a057fae */ /* 0x0003e2000812187c */
[----:B------:R-:W-:-:S03]  /*89ed0*/  IMAD.WIDE R2, R6, 0x4, R216 ;  /* 0x0000000406027825 */ /* 0x000fc600078e02d8 */
[----:B------:R-:W4:Y:S04]  /*89ee0*/  LDL.LU.64 R216, [R1+0x90] ;  /* 0x0000900001d87983 */ /* 0x000f280000300a00 */
[----:B------:R1:W-:Y:S04]  /*89ef0*/  STL.64 [R1+0xc10], R2 ;  /* 0x000c100201007387 */ /* 0x0003e80000100a00 */
[----:B-1----:R-:W4:Y:S04]  /*89f00*/  LDL.LU.64 R218, [R1+0x80] ;  /* 0x0000800001da7983 */ /* 0x002f280000300a00 */
[----:B------:R-:W4:Y:S04]  /*89f10*/  LDL.LU.64 R248, [R1+0x70] ;  /* 0x0000700001f87983 */ /* 0x000f280000300a00 */
[----:B------:R-:W-:Y:S04]  /*89f20*/  LDGSTS.E [R252+0x42c00], desc[UR60][R2.64], P0 ;  /* 0x42c0000002fc7fae */ /* 0x000fe8000812187c */
[----:B------:R-:W4:Y:S04]  /*89f30*/  LDL.LU.64 R12, [R1+0x58] ;  /* 0x00005800010c7983 */ /* 0x000f280000300a00 */
[----:B------:R-:W4:Y:S01]  /*89f40*/  LDL.LU.64 R2, [R1+0x40] ;  /* 0x0000400001027983 */ /* 0x000f220000300a00 */
[C---:B------:R-:W-:Y:S01]  /*89f50*/  VIADD R11, R244.reuse, 0x300000 ;  /* 0x00300000f40b7836 */ /* 0x040fe20000000000 */
[----:B------:R-:W-:Y:S01]  /*89f60*/  IADD3 R10, R244, 0x300000, RZ ;  /* 0x00300000f40a7810 */ /* 0x000fe20007ffe0ff */
[----:B--2---:R-:W-:-:S04]  /*89f70*/  IMAD.WIDE R204, R6, 0x4, R204 ;  /* 0x0000000406cc7825 */ /* 0x004fc800078e02cc */
[C---:B------:R-:W-:Y:S01]  /*89f80*/  IMAD.WIDE R250, R6.reuse, 0x4, R250 ;  /* 0x0000000406fa7825 */ /* 0x040fe200078e02fa */
[----:B------:R1:W-:Y:S04]  /*89f90*/  STL.64 [R1+0xc08], R204 ;  /* 0x000c08cc01007387 */ /* 0x0003e80000100a00 */
[----:B------:R-:W-:Y:S04]  /*89fa0*/  LDGSTS.E [R11+0x43000], desc[UR60][R204.64], P0 ;  /* 0x43000000cc0b7fae */ /* 0x000fe8000812187c */
[----:B------:R2:W-:Y:S04]  /*89fb0*/  STL.64 [R1+0xc00], R250 ;  /* 0x000c00fa01007387 */ /* 0x0005e80000100a00 */
[----:B------:R-:W-:Y:S04]  /*89fc0*/  LDGSTS.E [R10+0x43400], desc[UR60][R250.64], P0 ;  /* 0x43400000fa0a7fae */ /* 0x000fe8000812187c */
[----:B-1----:R-:W4:Y:S01]  /*89fd0*/  LDL.LU.64 R204, [R1+0x4b40] ;  /* 0x004b400001cc7983 */ /* 0x002f220000300a00 */
[----:B------:R-:W-:-:S04]  /*89fe0*/  IMAD.WIDE R206, R6, 0x4, R206 ;  /* 0x0000000406ce7825 */ /* 0x000fc800078e02ce */
[----:B---3--:R-:W-:Y:S01]  /*89ff0*/  IMAD.WIDE R208, R6, 0x4, R208 ;  /* 0x0000000406d07825 */ /* 0x008fe200078e02d0 */
[----:B------:R1:W-:Y:S04]  /*8a000*/  STL.64 [R1+0xbf8], R206 ;  /* 0x000bf8ce01007387 */ /* 0x0003e80000100a00 */
[----:B--2---:R-:W2:Y:S04]  /*8a010*/  LDL.LU.64 R250, [R1+0x28] ;  /* 0x0000280001fa7983 */ /* 0x004ea80000300a00 */
[----:B------:R3:W-:Y:S04]  /*8a020*/  STL.64 [R1+0xbf0], R208 ;  /* 0x000bf0d001007387 */ /* 0x0007e80000100a00 */
[----:B------:R-:W2:Y:S04]  /*8a030*/  LDL.LU.64 R10, [R1+0x10] ;  /* 0x00001000010a7983 */ /* 0x000ea80000300a00 */
[----:B------:R-:W-:Y:S04]  /*8a040*/  LDGSTS.E [R5+0x43800], desc[UR60][R206.64], P0 ;  /* 0x43800000ce057fae */ /* 0x000fe8000812187c */
[----:B------:R-:W-:Y:S01]  /*8a050*/  LDGSTS.E [R252+0x43c00], desc[UR60][R208.64], P0 ;  /* 0x43c00000d0fc7fae */ /* 0x000fe2000812187c */
[----:B------:R-:W-:-:S03]  /*8a060*/  VIADD R15, R244, 0x300000 ;  /* 0x00300000f40f7836 */ /* 0x000fc60000000000 */
[----:B-1----:R-:W2:Y:S04]  /*8a070*/  LDL.LU.64 R206, [R1+0x4b38] ;  /* 0x004b380001ce7983 */ /* 0x002ea80000300a00 */
[----:B---3--:R-:W3:Y:S01]  /*8a080*/  LDL.LU.64 R208, [R1+0x4b30] ;  /* 0x004b300001d07983 */ /* 0x008ee20000300a00 */
[----:B----4-:R-:W-:-:S04]  /*8a090*/  IMAD.WIDE R210, R6, 0x4, R210 ;  /* 0x0000000406d27825 */ /* 0x010fc800078e02d2 */
[----:B------:R-:W-:-:S04]  /*8a0a0*/  IMAD.WIDE R212, R6, 0x4, R212 ;  /* 0x0000000406d47825 */ /* 0x000fc800078e02d4 */
[----:B------:R-:W-:-:S04]  /*8a0b0*/  IMAD.WIDE R214, R6, 0x4, R214 ;  /* 0x0000000406d67825 */ /* 0x000fc800078e02d6 */
[----:B------:R-:W-:Y:S01]  /*8a0c0*/  IMAD.WIDE R216, R6, 0x4, R216 ;  /* 0x0000000406d87825 */ /* 0x000fe200078e02d8 */
[----:B------:R-:W-:-:S05]  /*8a0d0*/  IADD3 R6, R244, 0x300000, RZ ;  /* 0x00300000f4067810 */ /* 0x000fca0007ffe0ff */
[----:B------:R1:W-:Y:S04]  /*8a0e0*/  LDGSTS.E [R6+0x44000], desc[UR60][R210.64], P0 ;  /* 0x44000000d2067fae */ /* 0x0003e8000812187c */
[----:B------:R-:W-:Y:S04]  /*8a0f0*/  LDGSTS.E [R15+0x44400], desc[UR60][R212.64], P0 ;  /* 0x44400000d40f7fae */ /* 0x000fe8000812187c */
[----:B------:R-:W-:Y:S04]  /*8a100*/  LDGSTS.E [R5+0x44800], desc[UR60][R214.64], P0 ;  /* 0x44800000d6057fae */ /* 0x000fe8000812187c */
[----:B------:R-:W-:Y:S01]  /*8a110*/  LDGSTS.E [R252+0x44c00], desc[UR60][R216.64], P0 ;  /* 0x44c00000d8fc7fae */ /* 0x000fe2000812187c */
[----:B-1----:R-:W1:Y:S02]  /*8a120*/  LDC R6, c[0x0][0x23c] ;  /* 0x00008f00ff067b82 */ /* 0x002e640000000800 */
[----:B-1----:R-:W-:-:S04]  /*8a130*/  IMAD.SHL.U32 R6, R6, 0x80, RZ ;  /* 0x0000008006067824 */ /* 0x002fc800078e00ff */
[----:B------:R-:W-:-:S04]  /*8a140*/  IMAD.WIDE R218, R6, 0x4, R218 ;  /* 0x0000000406da7825 */ /* 0x000fc800078e02da */
[----:B------:R-:W-:-:S04]  /*8a150*/  IMAD.WIDE R248, R6, 0x4, R248 ;  /* 0x0000000406f87825 */ /* 0x000fc800078e02f8 */
[----:B------:R-:W-:-:S04]  /*8a160*/  IMAD.WIDE R12, R6, 0x4, R12 ;  /* 0x00000004060c7825 */ /* 0x000fc800078e020c */
[----:B------:R-:W-:Y:S01]  /*8a170*/  IMAD.WIDE R2, R6, 0x4, R2 ;  /* 0x0000000406027825 */ /* 0x000fe200078e0202 */
[----:B------:R-:W-:Y:S01]  /*8a180*/  IADD3 R6, R244, 0x300000, RZ ;  /* 0x00300000f4067810 */ /* 0x000fe20007ffe0ff */
[----:B------:R-:W-:Y:S04]  /*8a190*/  LDGSTS.E [R15+0x45000], desc[UR60][R218.64], P0 ;  /* 0x45000000da0f7fae */ /* 0x000fe8000812187c */
[----:B------:R1:W-:Y:S04]  /*8a1a0*/  LDGSTS.E [R6+0x45400], desc[UR60][R248.64], P0 ;  /* 0x45400000f8067fae */ /* 0x0003e8000812187c */
[----:B------:R4:W-:Y:S01]  /*8a1b0*/  STL.64 [R1+0xbe8], R210 ;  /* 0x000be8d201007387 */ /* 0x0009e20000100a00 */
[----:B-1----:R-:W1:Y:S03]  /*8a1c0*/  LDC R6, c[0x0][0x23c] ;  /* 0x00008f00ff067b82 */ /* 0x002e660000000800 */
[----:B------:R2:W-:Y:S04]  /*8a1d0*/  STL.64 [R1+0xbe0], R212 ;  /* 0x000be0d401007387 */ /* 0x0005e80000100a00 */
[----:B----4-:R-:W4:Y:S04]  /*8a1e0*/  LDL.LU.64 R210, [R1+0x4b28] ;  /* 0x004b280001d27983 */ /* 0x010f280000300a00 */
[----:B------:R3:W-:Y:S04]  /*8a1f0*/  STL.64 [R1+0xbd8], R214 ;  /* 0x000bd8d601007387 */ /* 0x0007e80000100a00 */
[----:B------:R-:W-:Y:S04]  /*8a200*/  LDGSTS.E [R5+0x45800], desc[UR60][R12.64], P0 ;  /* 0x458000000c057fae */ /* 0x000fe8000812187c */
[----:B------:R1:W-:Y:S04]  /*8a210*/  LDGSTS.E [R252+0x45c00], desc[UR60][R2.64], P0 ;  /* 0x45c0000002fc7fae */ /* 0x0003e8000812187c */
[----:B--2---:R-:W2:Y:S04]  /*8a220*/  LDL.LU.64 R212, [R1+0x4b20] ;  /* 0x004b200001d47983 */ /* 0x004ea80000300a00 */
[----:B---3--:R-:W3:Y:S04]  /*8a230*/  LDL.LU.64 R214, [R1+0x4b18] ;  /* 0x004b180001d67983 */ /* 0x008ee80000300a00 */
[----:B------:R1:W-:Y:S02]  /*8a240*/  STL.64 [R1+0xbd0], R216 ;  /* 0x000bd0d801007387 */ /* 0x0003e40000100a00 */
[----:B-1----:R-:W-:-:S02]  /*8a250*/  IMAD.SHL.U32 R6, R6, 0x80, RZ ;  /* 0x0000008006067824 */ /* 0x002fc400078e00ff */
[----:B------:R-:W3:Y:S04]  /*8a260*/  LDL.LU.64 R216, [R1+0x4b10] ;  /* 0x004b100001d87983 */ /* 0x000ee80000300a00 */
[----:B------:R1:W-:Y:S04]  /*8a270*/  STL.64 [R1+0xbc8], R218 ;  /* 0x000bc8da01007387 */ /* 0x0003e80000100a00 */
[----:B------:R1:W-:Y:S04]  /*8a280*/  STL.64 [R1+0xbc0], R248 ;  /* 0x000bc0f801007387 */ /* 0x0003e80000100a00 */
[----:B-1----:R-:W3:Y:S04]  /*8a290*/  LDL.LU.64 R218, [R1+0x4b08] ;  /* 0x004b080001da7983 */ /* 0x002ee80000300a00 */
[----:B------:R-:W5:Y:S04]  /*8a2a0*/  LDL.LU R15, [R1+0x4b00] ;  /* 0x004b0000010f7983 */ /* 0x000f680000300800 */
[----:B------:R-:W-:Y:S04]  /*8a2b0*/  STL.64 [R1+0xbb8], R12 ;  /* 0x000bb80c01007387 */ /* 0x000fe80000100a00 */
[----:B------:R-:W3:Y:S04]  /*8a2c0*/  LDL.LU.64 R248, [R1+0x4af8] ;  /* 0x004af80001f87983 */ /* 0x000ee80000300a00 */
[----:B------:R1:W-:Y:S01]  /*8a2d0*/  STL.64 [R1+0xbb0], R2 ;  /* 0x000bb00201007387 */ /* 0x0003e20000100a00 */
[----:B------:R-:W-:-:S04]  /*8a2e0*/  IMAD.WIDE R230, R6, 0x4, R230 ;  /* 0x0000000406e67825 */ /* 0x000fc800078e02e6 */
[----:B------:R-:W-:-:S04]  /*8a2f0*/  IMAD.WIDE R146, R6, 0x4, R146 ;  /* 0x0000000406927825 */ /* 0x000fc800078e0292 */
[----:B-1----:R-:W-:Y:S01]  /*8a300*/  IMAD.WIDE R2, R6, 0x4, R236 ;  /* 0x0000000406027825 */ /* 0x002fe200078e02ec */
[----:B------:R-:W-:-:S03]  /*8a310*/  IADD3 R237, R244, 0x300000, RZ ;  /* 0x00300000f4ed7810 */ /* 0x000fc60007ffe0ff */
[----:B------:R-:W-:Y:S02]  /*8a320*/  VIADD R236, R244, 0x300000 ;  /* 0x00300000f4ec7836 */ /* 0x000fe40000000000 */
[----:B------:R-:W-:-:S04]  /*8a330*/  IMAD.WIDE R138, R6, 0x4, R138 ;  /* 0x00000004068a7825 */ /* 0x000fc800078e028a */
        /* <DEDUP_REMOVED lines=8> */
[----:B------:R-:W-:Y:S01]  /*8a3c0*/  IMAD.WIDE R10, R6, 0x4, R242 ;  /* 0x00000004060a7825 */ /* 0x000fe200078e02f2 */
[----:B------:R-:W-:-:S03]  /*8a3d0*/  IADD3 R243, R244, 0x300000, RZ ;  /* 0x00300000f4f37810 */ /* 0x000fc60007ffe0ff */
[----:B------:R-:W-:Y:S01]  /*8a3e0*/  VIADD R242, R244, 0x300000 ;  /* 0x00300000f4f27836 */ /* 0x000fe20000000000 */
[----:B------:R1:W-:Y:S04]  /*8a3f0*/  STL.64 [R1+0xba8], R250 ;  /* 0x000ba8fa01007387 */ /* 0x0003e80000100a00 */
[----:B------:R1:W-:Y:S04]  /*8a400*/  STL.64 [R1+0xba0], R12 ;  /* 0x000ba00c01007387 */ /* 0x0003e80000100a00 */
[----:B------:R-:W-:Y:S04]  /*8a410*/  LDGSTS.E [R243+0x46000], desc[UR60][R250.64], P0 ;  /* 0x46000000faf37fae */ /* 0x000fe8000812187c */
[----:B------:R1:W-:Y:S04]  /*8a420*/  LDGSTS.E [R5+0x46400], desc[UR60][R12.64], P0 ;  /* 0x464000000c057fae */ /* 0x0003e8000812187c */
[----:B------:R1:W-:Y:S04]  /*8a430*/  LDGSTS.E [R252+0x46800], desc[UR60][R10.64], P0 ;  /* 0x468000000afc7fae */ /* 0x0003e8000812187c */
[----:B------:R1:W-:Y:S04]  /*8a440*/  LDGSTS.E [R242+0x46c00], desc[UR60][R2.64], P0 ;  /* 0x46c0000002f27fae */ /* 0x0003e8000812187c */
[----:B------:R-:W-:Y:S04]  /*8a450*/  LDGSTS.E [R243+0x47000], desc[UR60][R230.64], P0 ;  /* 0x47000000e6f37fae */ /* 0x000fe8000812187c */
[----:B-1----:R-:W3:Y:S04]  /*8a460*/  LDL.LU.64 R250, [R1+0x4af0] ;  /* 0x004af00001fa7983 */ /* 0x002ee80000300a00 */
[----:B------:R1:W-:Y:S01]  /*8a470*/  STL.64 [R1+0xb98], R10 ;  /* 0x000b980a01007387 */ /* 0x0003e20000100a00 */
[----:B------:R-:W-:-:S03]  /*8a480*/  IMAD.WIDE R12, R6, 0x4, R224 ;  /* 0x00000004060c7825 */ /* 0x000fc600078e02e0 */
[----:B------:R1:W-:Y:S04]  /*8a490*/  STL.64 [R1+0xb90], R2 ;  /* 0x000b900201007387 */ /* 0x0003e80000100a00 */
[----:B------:R-:W-:Y:S04]  /*8a4a0*/  STL.64 [R1+0xb88], R230 ;  /* 0x000b88e601007387 */ /* 0x000fe80000100a00 */
[----:B------:R1:W-:Y:S04]  /*8a4b0*/  STL.64 [R1+0xb80], R12 ;  /* 0x000b800c01007387 */ /* 0x0003e80000100a00 */
[----:B------:R1:W-:Y:S02]  /*8a4c0*/  LDGSTS.E [R237+0x47400], desc[UR60][R12.64], P0 ;  /* 0x474000000ced7fae */ /* 0x0003e4000812187c */
[----:B-1----:R-:W-:Y:S01]  /*8a4d0*/  IMAD.WIDE R10, R6, 0x4, R150 ;  /* 0x00000004060a7825 */ /* 0x002fe200078e0296 */
[----:B------:R-:W-:-:S03]  /*8a4e0*/  IADD3 R150, R244, 0x300000, RZ ;  /* 0x00300000f4967810 */ /* 0x000fc60007ffe0ff */
[----:B------:R-:W-:-:S04]  /*8a4f0*/  IMAD.WIDE R2, R6, 0x4, R148 ;  /* 0x0000000406027825 */ /* 0x000fc800078e0294 */
[C---:B------:R-:W-:Y:S01]  /*8a500*/  VIADD R151, R244.reuse, 0x300000 ;  /* 0x00300000f4977836 */ /* 0x040fe20000000000 */
[----:B------:R-:W-:Y:S01]  /*8a510*/  IADD3 R149, R244, 0x300000, RZ ;  /* 0x00300000f4957810 */ /* 0x000fe20007ffe0ff */
[----:B------:R1:W-:Y:S04]  /*8a520*/  STL.64 [R1+0xb78], R10 ;  /* 0x000b780a01007387 */ /* 0x0003e80000100a00 */
[----:B------:R1:W-:Y:S01]  /*8a530*/  LDGSTS.E [R236+0x47800], desc[UR60][R10.64], P0 ;  /* 0x478000000aec7fae */ /* 0x0003e2000812187c */
[----:B------:R-:W-:-:S03]  /*8a540*/  IMAD.WIDE R12, R6, 0x4, R144 ;  /* 0x00000004060c7825 */ /* 0x000fc600078e0290 */
[----:B------:R1:W-:Y:S04]  /*8a550*/  STL.64 [R1+0xb70], R2 ;  /* 0x000b700201007387 */ /* 0x0003e80000100a00 */
[----:B------:R1:W-:Y:S01]  /*8a560*/  LDGSTS.E [R150+0x47c00], desc[UR60][R2.64], P0 ;  /* 0x47c0000002967fae */ /* 0x0003e2000812187c */
[----:B------:R-:W-:-:S03]  /*8a570*/  VIADD R148, R244, 0x300000 ;  /* 0x00300000f4947836 */ /* 0x000fc60000000000 */
[----:B------:R-:W-:Y:S04]  /*8a580*/  STL.64 [R1+0xb68], R146 ;  /* 0x000b689201007387 */ /* 0x000fe80000100a00 */
[----:B------:R-:W-:Y:S04]  /*8a590*/  LDGSTS.E [R151+0x60000], desc[UR60][R146.64], P0 ;  /* 0x6000000092977fae */ /* 0x000fe8000812187c */
        /* <DEDUP_REMOVED lines=8> */
[----:B------:R1:W-:Y:S04]  /*8a620*/  LDGSTS.E [R148+0x60800], desc[UR60][R10.64], P0 ;  /* 0x608000000a947fae */ /* 0x0003e8000812187c */
[----:B------:R1:W-:Y:S01]  /*8a630*/  STL.64 [R1+0xb50], R2 ;  /* 0x000b500201007387 */ /* 0x0003e20000100a00 */
[----:B------:R-:W-:-:S03]  /*8a640*/  IMAD.WIDE R12, R6, 0x4, R136 ;  /* 0x00000004060c7825 */ /* 0x000fc600078e0288 */
        /* <DEDUP_REMOVED lines=20> */
[----:B------:R4:W-:Y:S01]  /*8a790*/  LDGSTS.E [R133+0x62400], desc[UR60][R12.64], P0 ;  /* 0x624000000c857fae */ /* 0x0009e2000812187c */
        /* <DEDUP_REMOVED lines=8> */
[----:B----4-:R-:W-:-:S03]  /*8a820*/  IMAD.WIDE R12, R6, 0x4, R120 ;  /* 0x00000004060c7825 */ /* 0x010fc600078e0278 */
        /* <DEDUP_REMOVED lines=8> */
[----:B--2---:R-:W-:-:S04]  /*8a8b0*/  IMAD.WIDE R2, R6, 0x4, R116 ;  /* 0x0000000406027825 */ /* 0x004fc800078e0274 */
        /* <DEDUP_REMOVED lines=24> */
[----:B------:R4:W-:Y:S04]  /*8aa40*/  STL.64 [R1+0xac0], R12 ;  /* 0x000ac00c01007387 */ /* 0x0009e80000100a00 */
[----:B------:R-:W-:Y:S04]  /*8aa50*/  LDGSTS.E [R111+0x65000], desc[UR60][R106.64], P0 ;  /* 0x650000006a6f7fae */ /* 0x000fe8000812187c */
[----:B------:R-:W-:Y:S01]  /*8aa60*/  LDGSTS.E [R109+0x65400], desc[UR60][R12.64], P0 ;  /* 0x654000000c6d7fae */ /* 0x000fe2000812187c */
[----:B-1----:R-:W-:-:S04]  /*8aa70*/  IMAD.WIDE R10, R6, 0x4, R102 ;  /* 0x00000004060a7825 */ /* 0x002fc800078e0266 */
[----:B--2---:R-:W-:Y:S01]  /*8aa80*/  IMAD.WIDE R2, R6, 0x4, R100 ;  /* 0x0000000406027825 */ /* 0x004fe200078e0264 */
[C---:B------:R-:W-:Y:S01]  /*8aa90*/  IADD3 R102, R244.reuse, 0x300000, RZ ;  /* 0x00300000f4667810 */ /* 0x040fe20007ffe0ff */
[----:B------:R1:W-:Y:S04]  /*8aaa0*/  STL.64 [R1+0xab8], R10 ;  /* 0x000ab80a01007387 */ /* 0x0003e80000100a00 */
[----:B------:R1:W-:Y:S04]  /*8aab0*/  LDGSTS.E [R108+0x65800], desc[UR60][R10.64], P0 ;  /* 0x658000000a6c7fae */ /* 0x0003e8000812187c */
[----:B------:R2:W-:Y:S04]  /*8aac0*/  STL.64 [R1+0xab0], R2 ;  /* 0x000ab00201007387 */ /* 0x0005e80000100a00 */
[----:B------:R-:W3:Y:S04]  /*8aad0*/  LDL.LU.64 R230, [R1+0x2700] ;  /* 0x0027000001e67983 */ /* 0x000ee80000300a00 */
[----:B------:R-:W3:Y:S04]  /*8aae0*/  LDL.LU.64 R150, [R1+0x1a8] ;  /* 0x0001a80001967983 */ /* 0x000ee80000300a00 */
[----:B----4-:R-:W4:Y:S04]  /*8aaf0*/  LDL.LU.64 R12, [R1+0x198] ;  /* 0x00019800010c7983 */ /* 0x010f280000300a00 */
[----:B------:R2:W-:Y:S04]  /*8ab00*/  LDGSTS.E [R102+0x65c00], desc[UR60][R2.64], P0 ;  /* 0x65c0000002667fae */ /* 0x0005e8000812187c */
[----:B------:R-:W-:Y:S01]  /*8ab10*/  STL.64 [R1+0xaa8], R98 ;  /* 0x000aa86201007387 */ /* 0x000fe20000100a00 */
[----:B------:R-:W-:-:S03]  /*8ab20*/  VIADD R103, R244, 0x300000 ;  /* 0x00300000f4677836 */ /* 0x000fc60000000000 */
[----:B------:R-:W-:Y:S01]  /*8ab30*/  STL.64 [R1+0xaa0], R96 ;  /* 0x000aa06001007387 */ /* 0x000fe20000100a00 */
[----:B-1----:R-:W-:Y:S01]  /*8ab40*/  IMAD.WIDE R10, R6, 0x4, R94 ;  /* 0x00000004060a7825 */ /* 0x002fe200078e025e */
[----:B------:R-:W-:-:S03]  /*8ab50*/  IADD3 R101, R244, 0x300000, RZ ;  /* 0x00300000f4657810 */ /* 0x000fc60007ffe0ff */
[----:B------:R-:W-:Y:S01]  /*8ab60*/  VIADD R100, R244, 0x300000 ;  /* 0x00300000f4647836 */ /* 0x000fe20000000000 */
[----:B------:R-:W-:Y:S04]  /*8ab70*/  LDGSTS.E [R103+0x66000], desc[UR60][R98.64], P0 ;  /* 0x6600000062677fae */ /* 0x000fe8000812187c */
[----:B------:R1:W-:Y:S01]  /*8ab80*/  STL.64 [R1+0xa98], R10 ;  /* 0x000a980a01007387 */ /* 0x0003e20000100a00 */
[----:B--2---:R-:W-:-:S03]  /*8ab90*/  IMAD.WIDE R2, R6, 0x4, R92 ;  /* 0x0000000406027825 */ /* 0x004fc600078e025c */
[----:B------:R-:W2:Y:S01]  /*8aba0*/  LDL.LU.64 R144, [R1+0x188] ;  /* 0x0001880001907983 */ /* 0x000ea20000300a00 */
[----:B------:R-:W-:-:S03]  /*8abb0*/  IADD3 R94, R244, 0x300000, RZ ;  /* 0x00300000f45e7810 */ /* 0x000fc60007ffe0ff */
[----:B------:R1:W-:Y:S04]  /*8abc0*/  LDGSTS.E [R101+0x66400], desc[UR60][R96.64], P0 ;  /* 0x6640000060657fae */ /* 0x0003e8000812187c */
[----:B------:R1:W-:Y:S04]  /*8abd0*/  STL.64 [R1+0xa90], R2 ;  /* 0x000a900201007387 */ /* 0x0003e80000100a00 */
[----:B------:R-:W2:Y:S04]  /*8abe0*/  LDL.LU.64 R146, [R1+0x178] ;  /* 0x0001780001927983 */ /* 0x000ea80000300a00 */
[----:B------:R-:W-:Y:S04]  /*8abf0*/  LDGSTS.E [R100+0x66800], desc[UR60][R10.64], P0 ;  /* 0x668000000a647fae */ /* 0x000fe8000812187c */
[----:B------:R-:W2:Y:S04]  /*8ac00*/  LDL.LU.64 R236, [R1+0x168] ;  /* 0x0001680001ec7983 */ /* 0x000ea80000300a00 */
[----:B------:R-:W-:Y:S04]  /*8ac10*/  LDGSTS.E [R94+0x66c00], desc[UR60][R2.64], P0 ;  /* 0x66c00000025e7fae */ /* 0x000fe8000812187c */
[----:B-1----:R-:W2:Y:S04]  /*8ac20*/  LDL.LU.64 R10, [R1+0x158] ;  /* 0x00015800010a7983 */ /* 0x002ea80000300a00 */
[----:B------:R-:W2:Y:S01]  /*8ac30*/  LDL.LU.64 R2, [R1+0x148] ;  /* 0x0001480001027983 */ /* 0x000ea20000300a00 */
[----:B------:R-:W-:-:S02]  /*8ac40*/  VIADD R95, R244, 0x300000 ;  /* 0x00300000f45f7836 */ /* 0x000fc40000000000 */
[----:B------:R-:W-:Y:S01]  /*8ac50*/  IMAD.WIDE R90, R6, 0x4, R90 ;  /* 0x00000004065a7825 */ /* 0x000fe200078e025a */
[----:B------:R-:W-:-:S03]  /*8ac60*/  IADD3 R93, R244, 0x300000, RZ ;  /* 0x00300000f45d7810 */ /* 0x000fc60007ffe0ff */
[----:B------:R-:W-:-:S04]  /*8ac70*/  IMAD.WIDE R88, R6, 0x4, R88 ;  /* 0x0000000406587825 */ /* 0x000fc800078e0258 */
[----:B------:R-:W-:Y:S02]  /*8ac80*/  VIADD R92, R244, 0x300000 ;  /* 0x00300000f45c7836 */ /* 0x000fe40000000000 */
[----:B------:R-:W-:-:S04]  /*8ac90*/  IMAD.WIDE R96, R6, 0x4, R86 ;  /* 0x0000000406607825 */ /* 0x000fc800078e0256 */
[----:B------:R-:W-:Y:S01]  /*8aca0*/  IMAD.WIDE R84, R6, 0x4, R84 ;  /* 0x0000000406547825 */ /* 0x000fe200078e0254 */
[----:B------:R-:W-:Y:S01]  /*8acb0*/  IADD3 R86, R244, 0x300000, RZ ;  /* 0x00300000f4567810 */ /* 0x000fe20007ffe0ff */
[----:B------:R-:W-:Y:S04]  /*8acc0*/  STL.64 [R1+0xa88], R90 ;  /* 0x000a885a01007387 */ /* 0x000fe80000100a00 */
[----:B------:R-:W-:Y:S04]  /*8acd0*/  LDGSTS.E [R95+0x67000], desc[UR60][R90.64], P0 ;  /* 0x670000005a5f7fae */ /* 0x000fe8000812187c */
[----:B------:R-:W-:Y:S04]  /*8ace0*/  STL.64 [R1+0xa80], R88 ;  /* 0x000a805801007387 */ /* 0x000fe80000100a00 */
[----:B------:R-:W-:Y:S04]  /*8acf0*/  LDGSTS.E [R93+0x67400], desc[UR60][R88.64], P0 ;  /* 0x67400000585d7fae */ /* 0x000fe8000812187c */
[----:B------:R-:W-:Y:S04]  /*8ad00*/  STL.64 [R1+0xa78], R96 ;  /* 0x000a786001007387 */ /* 0x000fe80000100a00 */
[----:B------:R-:W-:Y:S04]  /*8ad10*/  LDGSTS.E [R92+0x67800], desc[UR60][R96.64], P0 ;  /* 0x67800000605c7fae */ /* 0x000fe8000812187c */
[----:B------:R1:W-:Y:S01]  /*8ad20*/  STL.64 [R1+0xa68], R84 ;  /* 0x000a685401007387 */ /* 0x0003e20000100a00 */
[----:B------:R-:W-:-:S03]  /*8ad30*/  VIADD R87, R245, 0x300000 ;  /* 0x00300000f5577836 */ /* 0x000fc60000000000 */
[----:B------:R1:W-:Y:S04]  /*8ad40*/  LDGSTS.E [R86+0x67c00], desc[UR60][R84.64], P0 ;  /* 0x67c0000054567fae */ /* 0x0003e8000812187c */
[----:B------:R-:W2:Y:S04]  /*8ad50*/  LDL.LU.64 R242, [R1+0x138] ;  /* 0x0001380001f27983 */ /* 0x000ea80000300a00 */
[----:B------:R-:W2:Y:S01]  /*8ad60*/  LDL.LU.64 R224, [R1+0x128] ;  /* 0x0001280001e07983 */ /* 0x000ea20000300a00 */
[C---:B-1----:R-:W-:Y:S01]  /*8ad70*/  IADD3 R86, R245.reuse, 0x300000, RZ ;  /* 0x00300000f5567810 */ /* 0x042fe20007ffe0ff */
[C---:B------:R-:W-:Y:S01]  /*8ad80*/  VIADD R85, R245.reuse, 0x300000 ;  /* 0x00300000f5557836 */ /* 0x040fe20000000000 */
[----:B------:R-:W-:Y:S01]  /*8ad90*/  IADD3 R84, R245, 0x300000, RZ ;  /* 0x00300000f5547810 */ /* 0x000fe20007ffe0ff */
[----:B---3--:R-:W-:-:S04]  /*8ada0*/  IMAD.WIDE R92, R6, 0x4, R230 ;  /* 0x00000004065c7825 */ /* 0x008fc800078e02e6 */
[----:B------:R-:W-:-:S04]  /*8adb0*/  IMAD.WIDE R90, R6, 0x4, R150 ;  /* 0x00000004065a7825 */ /* 0x000fc800078e0296 */
[C---:B----4-:R-:W-:Y:S01]  /*8adc0*/  IMAD.WIDE R12, R6.reuse, 0x4, R12 ;  /* 0x00000004060c7825 */ /* 0x050fe200078e020c */
[----:B------:R-:W3:Y:S04]  /*8add0*/  LDL.LU.64 R230, [R1+0x118] ;  /* 0x0001180001e67983 */ /* 0x000ee80000300a00 */
[----:B------:R1:W-:Y:S04]  /*8ade0*/  STL.64 [R1+0xa70], R92 ;  /* 0x000a705c01007387 */ /* 0x0003e80000100a00 */
[----:B------:R-:W-:Y:S04]  /*8adf0*/  STL.64 [R1+0xa60], R90 ;  /* 0x000a605a01007387 */ /* 0x000fe80000100a00 */
[----:B------:R1:W-:Y:S04]  /*8ae00*/  LDGSTS.E [R87+0x40080], desc[UR60][R92.64], P0 ;  /* 0x400800005c577fae */ /* 0x0003e8000812187c */
[----:B------:R4:W-:Y:S04]  /*8ae10*/  STL.64 [R1+0xa58], R12 ;  /* 0x000a580c01007387 */ /* 0x0009e80000100a00 */
[----:B------:R4:W-:Y:S04]  /*8ae20*/  LDGSTS.E [R86+0x40480], desc[UR60][R90.64], P0 ;  /* 0x404800005a567fae */ /* 0x0009e8000812187c */
[----:B------:R-:W-:Y:S01]  /*8ae30*/  LDGSTS.E [R85+0x40880], desc[UR60][R12.64], P0 ;  /* 0x408800000c557fae */ /* 0x000fe2000812187c */
[----:B--2---:R-:W-:-:S04]  /*8ae40*/  IMAD.WIDE R88, R6, 0x4, R144 ;  /* 0x0000000406587825 */ /* 0x004fc800078e0290 */
[C---:B------:R-:W-:Y:S01]  /*8ae50*/  IMAD.WIDE R94, R6.reuse, 0x4, R146 ;  /* 0x00000004065e7825 */ /* 0x040fe200078e0292 */
[----:B------:R2:W-:Y:S03]  /*8ae60*/  STL.64 [R1+0xa50], R88 ;  /* 0x000a505801007387 */ /* 0x0005e60000100a00 */
[C---:B-1----:R-:W-:Y:S01]  /*8ae70*/  IMAD.WIDE R92, R6.reuse, 0x4, R236 ;  /* 0x00000004065c7825 */ /* 0x042fe200078e02ec */
[----:B----4-:R-:W4:Y:S04]  /*8ae80*/  LDL.LU.64 R12, [R1+0x108] ;  /* 0x00010800010c7983 */ /* 0x010f280000300a00 */
[----:B------:R2:W-:Y:S04]  /*8ae90*/  LDGSTS.E [R84+0x40c80], desc[UR60][R88.64], P0 ;  /* 0x40c8000058547fae */ /* 0x0005e8000812187c */
[----:B------:R-:W-:Y:S04]  /*8aea0*/  LDGSTS.E [R87+0x41080], desc[UR60][R94.64], P0 ;  /* 0x410800005e577fae */ /* 0x000fe8000812187c */
[----:B------:R1:W-:Y:S01]  /*8aeb0*/  LDGSTS.E [R86+0x41480], desc[UR60][R92.64], P0 ;  /* 0x414800005c567fae */ /* 0x0003e2000812187c */
[----:B------:R-:W-:-:S04]  /*8aec0*/  IMAD.WIDE R90, R6, 0x4, R10 ;  /* 0x00000004065a7825 */ /* 0x000fc800078e020a */
[C---:B--2---:R-:W-:Y:S01]  /*8aed0*/  IMAD.WIDE R88, R6.reuse, 0x4, R2 ;  /* 0x0000000406587825 */ /* 0x044fe200078e0202 */
[----:B------:R-:W2:Y:S04]  /*8aee0*/  LDL.LU.64 R10, [R1+0xf8] ;  /* 0x0000f800010a7983 */ /* 0x000ea80000300a00 */
[----:B------:R-:W-:Y:S04]  /*8aef0*/  STL.64 [R1+0xa48], R94 ;  /* 0x000a485e01007387 */ /* 0x000fe80000100a00 */
[----:B------:R1:W-:Y:S04]  /*8af00*/  STL.64 [R1+0xa40], R92 ;  /* 0x000a405c01007387 */ /* 0x0003e80000100a00 */
[----:B------:R1:W-:Y:S04]  /*8af10*/  STL.64 [R1+0xa38], R90 ;  /* 0x000a385a01007387 */ /* 0x0003e80000100a00 */
[----:B------:R-:W2:Y:S04]  /*8af20*/  LDL.LU.64 R2, [R1+0xe8] ;  /* 0x0000e80001027983 */ /* 0x000ea80000300a00 */
[----:B------:R-:W2:Y:S04]  /*8af30*/  LDL.LU.64 R138, [R1+0xd8] ;  /* 0x0000d800018a7983 */ /* 0x000ea80000300a00 */
[----:B------:R3:W-:Y:S04]  /*8af40*/  STL.64 [R1+0xa30], R88 ;  /* 0x000a305801007387 */ /* 0x0007e80000100a00 */
[----:B------:R-:W2:Y:S04]  /*8af50*/  LDL.LU.64 R148, [R1+0xc8] ;  /* 0x0000c80001947983 */ /* 0x000ea80000300a00 */
[----:B------:R1:W-:Y:S04]  /*8af60*/  LDGSTS.E [R85+0x41880], desc[UR60][R90.64], P0 ;  /* 0x418800005a557fae */ /* 0x0003e8000812187c */
[----:B------:R3:W-:Y:S04]  /*8af70*/  LDGSTS.E [R84+0x41c80], desc[UR60][R88.64], P0 ;  /* 0x41c8000058547fae */ /* 0x0007e8000812187c */
[----:B------:R-:W2:Y:S01]  /*8af80*/  LDL.LU.64 R150, [R1+0xb8] ;  /* 0x0000b80001967983 */ /* 0x000ea20000300a00 */
[----:B-1----:R-:W-:-:S04]  /*8af90*/  IMAD.WIDE R92, R6, 0x4, R242 ;  /* 0x00000004065c7825 */ /* 0x002fc800078e02f2 */
[C---:B------:R-:W-:Y:S01]  /*8afa0*/  IMAD.WIDE R90, R6.reuse, 0x4, R224 ;  /* 0x00000004065a7825 */ /* 0x040fe200078e02e0 */
[----:B------:R-:W-:Y:S04]  /*8afb0*/  STL.64 [R1+0xa28], R92 ;  /* 0x000a285c01007387 */ /* 0x000fe80000100a00 */
[----:B------:R-:W2:Y:S04]  /*8afc0*/  LDL.LU.64 R144, [R1+0xa8] ;  /* 0x0000a80001907983 */ /* 0x000ea80000300a00 */
[----:B------:R1:W-:Y:S04]  /*8afd0*/  STL.64 [R1+0xa20], R90 ;  /* 0x000a205a01007387 */ /* 0x0003e80000100a00 */
[----:B------:R-:W2:Y:S04]  /*8afe0*/  LDL.LU.64 R146, [R1+0x98] ;  /* 0x0000980001927983 */ /* 0x000ea80000300a00 */
[----:B------:R-:W-:Y:S04]  /*8aff0*/  LDGSTS.E [R87+0x42080], desc[UR60][R92.64], P0 ;  /* 0x420800005c577fae */ /* 0x000fe8000812187c */
[----:B------:R1:W-:Y:S01]  /*8b000*/  LDGSTS.E [R86+0x42480], desc[UR60][R90.64], P0 ;  /* 0x424800005a567fae */ /* 0x0003e2000812187c */
[----:B---3--:R-:W-:-:S05]  /*8b010*/  IMAD.WIDE R88, R6, 0x4, R230 ;  /* 0x0000000406587825 */ /* 0x008fca00078e02e6 */
[----:B------:R3:W-:Y:S04]  /*8b020*/  STL.64 [R1+0xa18], R88 ;  /* 0x000a185801007387 */ /* 0x0007e80000100a00 */
[----:B------:R-:W3:Y:S04]  /*8b030*/  LDL.LU.64 R236, [R1+0x88] ;  /* 0x0000880001ec7983 */ /* 0x000ee80000300a00 */
[----:B------:R3:W-:Y:S01]  /*8b040*/  LDGSTS.E [R85+0x42880], desc[UR60][R88.64], P0 ;  /* 0x4288000058557fae */ /* 0x0007e2000812187c */
[----:B----4-:R-:W-:-:S05]  /*8b050*/  IMAD.WIDE R12, R6, 0x4, R12 ;  /* 0x00000004060c7825 */ /* 0x010fca00078e020c */
[----:B------:R4:W-:Y:S04]  /*8b060*/  STL.64 [R1+0xa10], R12 ;  /* 0x000a100c01007387 */ /* 0x0009e80000100a00 */
[----:B------:R-:W4:Y:S04]  /*8b070*/  LDL.LU.64 R242, [R1+0x78] ;  /* 0x0000780001f27983 */ /* 0x000f280000300a00 */
[----:B------:R-:W4:Y:S04]  /*8b080*/  LDL.LU.64 R224, [R1+0x68] ;  /* 0x0000680001e07983 */ /* 0x000f280000300a00 */
[----:B------:R-:W-:Y:S04]  /*8b090*/  LDGSTS.E [R84+0x42c80], desc[UR60][R12.64], P0 ;  /* 0x42c800000c547fae */ /* 0x000fe8000812187c */
[----:B------:R-:W4:Y:S01]  /*8b0a0*/  LDL.LU.64 R230, [R1+0x50] ;  /* 0x0000500001e67983 */ /* 0x000f220000300a00 */
[----:B--2---:R-:W-:-:S05]  /*8b0b0*/  IMAD.WIDE R10, R6, 0x4, R10 ;  /* 0x00000004060a7825 */ /* 0x004fca00078e020a */
[----:B------:R-:W-:Y:S01]  /*8b0c0*/  LDGSTS.E [R87+0x43080], desc[UR60][R10.64], P0 ;  /* 0x430800000a577fae */ /* 0x000fe2000812187c */
[----:B------:R-:W-:-:S04]  /*8b0d0*/  IMAD.WIDE R2, R6, 0x4, R2 ;  /* 0x0000000406027825 */ /* 0x000fc800078e0202 */
[----:B-1----:R-:W-:-:S04]  /*8b0e0*/  IMAD.WIDE R90, R6, 0x4, R138 ;  /* 0x00000004065a7825 */ /* 0x002fc800078e028a */
[C---:B---3--:R-:W-:Y:S01]  /*8b0f0*/  IMAD.WIDE R88, R6.reuse, 0x4, R148 ;  /* 0x0000000406587825 */ /* 0x048fe200078e0294 */
[----:B----4-:R-:W2:Y:S04]  /*8b100*/  LDL.LU.64 R12, [R1+0x38] ;  /* 0x00003800010c7983 */ /* 0x010ea80000300a00 */
[----:B------:R-:W-:Y:S04]  /*8b110*/  STL.64 [R1+0xa08], R10 ;  /* 0x000a080a01007387 */ /* 0x000fe80000100a00 */
[----:B------:R1:W-:Y:S04]  /*8b120*/  STL.64 [R1+0xa00], R2 ;  /* 0x000a000201007387 */ /* 0x0003e80000100a00 */
[----:B------:R3:W-:Y:S04]  /*8b130*/  STL.64 [R1+0x9f8], R90 ;  /* 0x0009f85a01007387 */ /* 0x0007e80000100a00 */
[----:B------:R-:W-:Y:S01]  /*8b140*/  LDGSTS.E [R86+0x43480], desc[UR60][R2.64], P0 ;  /* 0x4348000002567fae */ /* 0x000fe2000812187c */
[----:B------:R-:W-:-:S03]  /*8b150*/  IMAD.WIDE R94, R6, 0x4, R150 ;  /* 0x00000004065e7825 */ /* 0x000fc600078e0296 */
[----:B------:R3:W-:Y:S04]  /*8b160*/  LDGSTS.E [R85+0x43880], desc[UR60][R90.64], P0 ;  /* 0x438800005a557fae */ /* 0x0007e8000812187c */
[----:B------:R4:W-:Y:S04]  /*8b170*/  LDGSTS.E [R84+0x43c80], desc[UR60][R88.64], P0 ;  /* 0x43c8000058547fae */ /* 0x0009e8000812187c */
[----:B------:R-:W-:Y:S04]  /*8b180*/  LDGSTS.E [R87+0x44080], desc[UR60][R94.64], P0 ;  /* 0x440800005e577fae */ /* 0x000fe8000812187c */
[----:B-1----:R-:W2:Y:S04]  /*8b190*/  LDL.LU.64 R2, [R1+0x20] ;  /* 0x0000200001027983 */ /* 0x002ea80000300a00 */
[----:B------:R4:W-:Y:S04]  /*8b1a0*/  STL.64 [R1+0x9f0], R88 ;  /* 0x0009f05801007387 */ /* 0x0009e80000100a00 */
[----:B------:R-:W2:Y:S01]  /*8b1b0*/  LDL.LU.64 R10, [R1+0x8] ;  /* 0x00000800010a7983 */ /* 0x000ea20000300a00 */
[----:B------:R-:W-:-:S04]  /*8b1c0*/  IMAD.WIDE R92, R6, 0x4, R144 ;  /* 0x00000004065c7825 */ /* 0x000fc800078e0290 */
[C---:B---3--:R-:W-:Y:S01]  /*8b1d0*/  IMAD.WIDE R90, R6.reuse, 0x4, R146 ;  /* 0x00000004065a7825 */ /* 0x048fe200078e0292 */
[----:B------:R-:W-:Y:S04]  /*8b1e0*/  STL.64 [R1+0x9e8], R94 ;  /* 0x0009e85e01007387 */ /* 0x000fe80000100a00 */
[----:B------:R1:W-:Y:S04]  /*8b1f0*/  STL.64 [R1+0x9e0], R92 ;  /* 0x0009e05c01007387 */ /* 0x0003e80000100a00 */
[----:B------:R1:W-:Y:S04]  /*8b200*/  LDGSTS.E [R86+0x44480], desc[UR60][R92.64], P0 ;  /* 0x444800005c567fae */ /* 0x0003e8000812187c */
[----:B------:R3:W-:Y:S04]  /*8b210*/  STL.64 [R1+0x9d8], R90 ;  /* 0x0009d85a01007387 */ /* 0x0007e80000100a00 */
[----:B------:R3:W-:Y:S01]  /*8b220*/  LDGSTS.E [R85+0x44880], desc[UR60][R90.64], P0 ;  /* 0x448800005a557fae */ /* 0x0007e2000812187c */
        /* <DEDUP_REMOVED lines=8> */
[----:B----4-:R-:W-:-:S05]  /*8b2b0*/  IMAD.WIDE R88, R6, 0x4, R236 ;  /* 0x0000000406587825 */ /* 0x010fca00078e02ec */
[----:B------:R4:W-:Y:S04]  /*8b2c0*/  STL.64 [R1+0x9d0], R88 ;  /* 0x0009d05801007387 */ /* 0x0009e80000100a00 */
[----:B------:R4:W-:Y:S01]  /*8b2d0*/  LDGSTS.E [R84+0x44c80], desc[UR60][R88.64], P0 ;  /* 0x44c8000058547fae */ /* 0x0009e2000812187c */
[----:B-1----:R-:W-:-:S04]  /*8b2e0*/  IMAD.WIDE R92, R6, 0x4, R242 ;  /* 0x00000004065c7825 */ /* 0x002fc800078e02f2 */
[----:B---3--:R-:W-:-:S04]  /*8b2f0*/  IMAD.WIDE R90, R6, 0x4, R224 ;  /* 0x00000004065a7825 */ /* 0x008fc800078e02e0 */
[C---:B----4-:R-:W-:Y:S01]  /*8b300*/  IMAD.WIDE R88, R6.reuse, 0x4, R230 ;  /* 0x0000000406587825 */ /* 0x050fe200078e02e6 */
[----:B------:R-:W-:Y:S04]  /*8b310*/  STL.64 [R1+0x9c8], R92 ;  /* 0x0009c85c01007387 */ /* 0x000fe80000100a00 */
[----:B------:R-:W-:Y:S04]  /*8b320*/  LDGSTS.E [R87+0x45080], desc[UR60][R92.64], P0 ;  /* 0x450800005c577fae */ /* 0x000fe8000812187c */
[----:B------:R-:W-:Y:S04]  /*8b330*/  STL.64 [R1+0x9c0], R90 ;  /* 0x0009c05a01007387 */ /* 0x000fe80000100a00 */
[----:B------:R-:W-:Y:S04]  /*8b340*/  LDGSTS.E [R86+0x45480], desc[UR60][R90.64], P0 ;  /* 0x454800005a567fae */ /* 0x000fe8000812187c */
[----:B------:R1:W-:Y:S04]  /*8b350*/  STL.64 [R1+0x9b8], R88 ;  /* 0x0009b85801007387 */ /* 0x0003e80000100a00 */
[----:B------:R1:W-:Y:S01]  /*8b360*/  LDGSTS.E [R85+0x45880], desc[UR60][R88.64], P0 ;  /* 0x4588000058557fae */ /* 0x0003e2000812187c */
[----:B--2---:R-:W-:-:S05]  /*8b370*/  IMAD.WIDE R12, R6, 0x4, R12 ;  /* 0x00000004060c7825 */ /* 0x004fca00078e020c */
[----:B------:R2:W-:Y:S04]  /*8b380*/  STL.64 [R1+0x9b0], R12 ;  /* 0x0009b00c01007387 */ /* 0x0005e80000100a00 */
[----:B------:R2:W-:Y:S01]  /*8b390*/  LDGSTS.E [R84+0x45c80], desc[UR60][R12.64], P0 ;  /* 0x45c800000c547fae */ /* 0x0005e2000812187c */
[----:B-1----:R-:W-:-:S04]  /*8b3a0*/  IMAD.WIDE R88, R6, 0x4, R2 ;  /* 0x0000000406587825 */ /* 0x002fc800078e0202 */
[----:B--2---:R-:W-:-:S04]  /*8b3b0*/  IMAD.WIDE R12, R6, 0x4, R10 ;  /* 0x00000004060c7825 */ /* 0x004fc800078e020a */
[----:B------:R-:W-:-:S04]  /*8b3c0*/  IMAD.WIDE R10, R6, 0x4, R240 ;  /* 0x00000004060a7825 */ /* 0x000fc800078e02f0 */
[C---:B------:R-:W-:Y:S01]  /*8b3d0*/  IMAD.WIDE R2, R6.reuse, 0x4, R234 ;  /* 0x0000000406027825 */ /* 0x040fe200078e02ea */
[----:B------:R1:W-:Y:S04]  /*8b3e0*/  STL.64 [R1+0x9a8], R88 ;  /* 0x0009a85801007387 */ /* 0x0003e80000100a00 */
[----:B------:R1:W-:Y:S04]  /*8b3f0*/  LDGSTS.E [R87+0x46080], desc[UR60][R88.64], P0 ;  /* 0x4608000058577fae */ /* 0x0003e8000812187c */
[----:B------:R2:W-:Y:S04]  /*8b400*/  STL.64 [R1+0x9a0], R12 ;  /* 0x0009a00c01007387 */ /* 0x0005e80000100a00 */
[----:B------:R2:W-:Y:S04]  /*8b410*/  LDGSTS.E [R86+0x46480], desc[UR60][R12.64], P0 ;  /* 0x464800000c567fae */ /* 0x0005e8000812187c */
[----:B------:R3:W-:Y:S04]  /*8b420*/  STL.64 [R1+0x998], R10 ;  /* 0x0009980a01007387 */ /* 0x0007e80000100a00 */
[----:B------:R3:W-:Y:S04]  /*8b430*/  LDGSTS.E [R85+0x46880], desc[UR60][R10.64], P0 ;  /* 0x468800000a557fae */ /* 0x0007e8000812187c */
[----:B------:R4:W-:Y:S04]  /*8b440*/  STL.64 [R1+0x990], R2 ;  /* 0x0009900201007387 */ /* 0x0009e80000100a00 */
[----:B------:R4:W-:Y:S01]  /*8b450*/  LDGSTS.E [R84+0x46c80], desc[UR60][R2.64], P0 ;  /* 0x46c8000002547fae */ /* 0x0009e2000812187c */
[----:B-1----:R-:W-:-:S04]  /*8b460*/  IMAD.WIDE R88, R6, 0x4, R228 ;  /* 0x0000000406587825 */ /* 0x002fc800078e02e4 */
[----:B--2---:R-:W-:-:S04]  /*8b470*/  IMAD.WIDE R12, R6, 0x4, R222 ;  /* 0x00000004060c7825 */ /* 0x004fc800078e02de */
[----:B---3--:R-:W-:-:S04]  /*8b480*/  IMAD.WIDE R10, R6, 0x4, R82 ;  /* 0x00000004060a7825 */ /* 0x008fc800078e0252 */
[C---:B------:R-:W-:Y:S02]  /*8b490*/  VIADD R82, R245.reuse, 0x300000 ;  /* 0x00300000f5527836 */ /* 0x040fe40000000000 */
[----:B----4-:R-:W-:Y:S01]  /*8b4a0*/  IMAD.WIDE R2, R6, 0x4, R80 ;  /* 0x0000000406027825 */ /* 0x010fe200078e0250 */
[----:B------:R-:W-:Y:S04]  /*8b4b0*/  STL.64 [R1+0x988], R88 ;  /* 0x0009885801007387 */ /* 0x000fe80000100a00 */
[----:B------:R-:W-:Y:S04]  /*8b4c0*/  LDGSTS.E [R86+0x47080], desc[UR60][R88.64], P0 ;  /* 0x4708000058567fae */ /* 0x000fe8000812187c */
[----:B------:R1:W-:Y:S04]  /*8b4d0*/  STL.64 [R1+0x980], R12 ;  /* 0x0009800c01007387 */ /* 0x0003e80000100a00 */
[----:B------:R1:W-:Y:S01]  /*8b4e0*/  LDGSTS.E [R85+0x47480], desc[UR60][R12.64], P0 ;  /* 0x474800000c557fae */ /* 0x0003e2000812187c */
[----:B------:R-:W-:-:S03]  /*8b4f0*/  IADD3 R83, R245, 0x300000, RZ ;  /* 0x00300000f5537810 */ /* 0x000fc60007ffe0ff */
[----:B------:R2:W-:Y:S04]  /*8b500*/  STL.64 [R1+0x978], R10 ;  /* 0x0009780a01007387 */ /* 0x0005e80000100a00 */
[----:B------:R2:W-:Y:S01]  /*8b510*/  LDGSTS.E [R84+0x47880], desc[UR60][R10.64], P0 ;  /* 0x478800000a547fae */ /* 0x0005e2000812187c */
[----:B------:R-:W-:-:S03]  /*8b520*/  VIADD R81, R245, 0x300000 ;  /* 0x00300000f5517836 */ /* 0x000fc60000000000 */
[----:B------:R3:W-:Y:S04]  /*8b530*/  STL.64 [R1+0x970], R2 ;  /* 0x0009700201007387 */ /* 0x0007e80000100a00 */
[----:B------:R3:W-:Y:S01]  /*8b540*/  LDGSTS.E [R82+0x47c80], desc[UR60][R2.64], P0 ;  /* 0x47c8000002527fae */ /* 0x0007e2000812187c */
[----:B------:R-:W-:-:S03]  /*8b550*/  IADD3 R80, R245, 0x300000, RZ ;  /* 0x00300000f5507810 */ /* 0x000fc60007ffe0ff */
[----:B------:R-:W-:Y:S04]  /*8b560*/  STL.64 [R1+0x968], R78 ;  /* 0x0009684e01007387 */ /* 0x000fe80000100a00 */
[----:B------:R-:W-:Y:S01]  /*8b570*/  LDGSTS.E [R83+0x60080], desc[UR60][R78.64], P0 ;  /* 0x600800004e537fae */ /* 0x000fe2000812187c */
[----:B-1----:R-:W-:-:S04]  /*8b580*/  IMAD.WIDE R12, R6, 0x4, R76 ;  /* 0x00000004060c7825 */ /* 0x002fc800078e024c */
[----:B--2---:R-:W-:-:S04]  /*8b590*/  IMAD.WIDE R10, R6, 0x4, R74 ;  /* 0x00000004060a7825 */ /* 0x004fc800078e024a */
[C---:B------:R-:W-:Y:S01]  /*8b5a0*/  VIADD R74, R245.reuse, 0x300000 ;  /* 0x00300000f54a7836 */ /* 0x040fe20000000000 */
[C---:B------:R-:W-:Y:S01]  /*8b5b0*/  IADD3 R75, R245.reuse, 0x300000, RZ ;  /* 0x00300000f54b7810 */ /* 0x040fe20007ffe0ff */
[----:B---3--:R-:W-:Y:S01]  /*8b5c0*/  IMAD.WIDE R2, R6, 0x4, R72 ;  /* 0x0000000406027825 */ /* 0x008fe200078e0248 */
[----:B------:R1:W-:Y:S04]  /*8b5d0*/  STL.64 [R1+0x960], R12 ;  /* 0x0009600c01007387 */ /* 0x0003e80000100a00 */
[----:B------:R1:W-:Y:S04]  /*8b5e0*/  LDGSTS.E [R81+0x60480], desc[UR60][R12.64], P0 ;  /* 0x604800000c517fae */ /* 0x0003e8000812187c */
        /* <DEDUP_REMOVED lines=10> */
[C---:B------:R-:W-:Y:S02]  /*8b690*/  VIADD R66, R245.reuse, 0x300000 ;  /* 0x00300000f5427836 */ /* 0x040fe40000000000 */
[----:B---3--:R-:W-:Y:S01]  /*8b6a0*/  IMAD.WIDE R2, R6, 0x4, R64 ;  /* 0x0000000406027825 */ /* 0x008fe200078e0240 */
        /* <DEDUP_REMOVED lines=46> */
[----:B------:R1:W-:Y:S04]  /*8b990*/  LDGSTS.E [R49+0x64480], desc[UR60][R12.64], P0 ;  /* 0x644800000c317fae */ /* 0x0003e8000812187c */
[----:B------:R2:W-:Y:S04]  /*8b9a0*/  STL.64 [R1+0x8d8], R10 ;  /* 0x0008d80a01007387 */ /* 0x0005e80000100a00 */
[----:B------:R2:W-:Y:S01]  /*8b9b0*/  LDGSTS.E [R48+0x64880], desc[UR60][R10.64], P0 ;  /* 0x648800000a307fae */ /* 0x0005e2000812187c */
[----:B------:R-:W-:-:S03]  /*8b9c0*/  IADD3 R43, R245, 0x300000, RZ ;  /* 0x00300000f52b7810 */ /* 0x000fc60007ffe0ff */
[----:B------:R3:W-:Y:S04]  /*8b9d0*/  STL.64 [R1+0x8d0], R2 ;  /* 0x0008d00201007387 */ /* 0x0007e80000100a00 */
[----:B------:R3:W-:Y:S01]  /*8b9e0*/  LDGSTS.E [R42+0x64c80], desc[UR60][R2.64], P0 ;  /* 0x64c80000022a7fae */ /* 0x0007e2000812187c */
[C---:B------:R-:W-:Y:S01]  /*8b9f0*/  VIADD R41, R245.reuse, 0x300000 ;  /* 0x00300000f5297836 */ /* 0x040fe20000000000 */
[----:B------:R-:W-:Y:S02]  /*8ba00*/  IADD3 R40, R245, 0x300000, RZ ;  /* 0x00300000f5287810 */ /* 0x000fe40007ffe0ff */
[----:B------:R-:W-:Y:S04]  /*8ba10*/  STL.64 [R1+0x8c8], R38 ;  /* 0x0008c82601007387 */ /* 0x000fe80000100a00 */
[----:B------:R-:W-:Y:S01]  /*8ba20*/  LDGSTS.E [R43+0x65080], desc[UR60][R38.64], P0 ;  /* 0x65080000262b7fae */ /* 0x000fe2000812187c */
[----:B-1----:R-:W-:-:S04]  /*8ba30*/  IMAD.WIDE R12, R6, 0x4, R36 ;  /* 0x00000004060c7825 */ /* 0x002fc800078e0224 */
[----:B--2---:R-:W-:-:S04]  /*8ba40*/  IMAD.WIDE R10, R6, 0x4, R34 ;  /* 0x00000004060a7825 */ /* 0x004fc800078e0222 */
[----:B---3--:R-:W-:Y:S01]  /*8ba50*/  IMAD.WIDE R2, R6, 0x4, R32 ;  /* 0x0000000406027825 */ /* 0x008fe200078e0220 */
[----:B------:R1:W-:Y:S03]  /*8ba60*/  STL.64 [R1+0x8c0], R12 ;  /* 0x0008c00c01007387 */ /* 0x0003e60000100a00 */
[C---:B------:R-:W-:Y:S01]  /*8ba70*/  VIADD R34, R245.reuse, 0x300000 ;  /* 0x00300000f5227836 */ /* 0x040fe20000000000 */
[----:B------:R2:W-:Y:S04]  /*8ba80*/  STL.64 [R1+0x8b8], R10 ;  /* 0x0008b80a01007387 */ /* 0x0005e80000100a00 */
[----:B------:R-:W-:Y:S04]  /*8ba90*/  LDGSTS.E [R41+0x65480], desc[UR60][R12.64], P0 ;  /* 0x654800000c297fae */ /* 0x000fe8000812187c */
[----:B------:R2:W-:Y:S04]  /*8baa0*/  LDGSTS.E [R40+0x65880], desc[UR60][R10.64], P0 ;  /* 0x658800000a287fae */ /* 0x0005e8000812187c */
[----:B------:R3:W-:Y:S04]  /*8bab0*/  STL.64 [R1+0x8b0], R2 ;  /* 0x0008b00201007387 */ /* 0x0007e80000100a00 */
[----:B------:R-:W4:Y:S04]  /*8bac0*/  LDL.LU.64 R230, [R1+0x26f8] ;  /* 0x0026f80001e67983 */ /* 0x000f280000300a00 */
[----:B------:R-:W4:Y:S04]  /*8bad0*/  LDL.LU.64 R150, [R1+0x26c8] ;  /* 0x0026c80001967983 */ /* 0x000f280000300a00 */
[----:B------:R3:W-:Y:S01]  /*8bae0*/  LDGSTS.E [R34+0x65c80], desc[UR60][R2.64], P0 ;  /* 0x65c8000002227fae */ /* 0x0007e2000812187c */
[C---:B------:R-:W-:Y:S01]  /*8baf0*/  IADD3 R35, R245.reuse, 0x300000, RZ ;  /* 0x00300000f5237810 */ /* 0x040fe20007ffe0ff */
[C---:B------:R-:W-:Y:S01]  /*8bb00*/  VIADD R33, R245.reuse, 0x300000 ;  /* 0x00300000f5217836 */ /* 0x040fe20000000000 */
[----:B------:R-:W-:-:S03]  /*8bb10*/  IADD3 R32, R245, 0x300000, RZ ;  /* 0x00300000f5207810 */ /* 0x000fc60007ffe0ff */
[----:B------:R-:W-:Y:S04]  /*8bb20*/  LDGSTS.E [R35+0x66080], desc[UR60][R30.64], P0 ;  /* 0x660800001e237fae */ /* 0x000fe8000812187c */
[----:B-1----:R-:W4:Y:S01]  /*8bb30*/  LDL.LU.64 R12, [R1+0x2698] ;  /* 0x00269800010c7983 */ /* 0x002f220000300a00 */
[----:B--2---:R-:W-:-:S03]  /*8bb40*/  IMAD.WIDE R10, R6, 0x4, R26 ;  /* 0x00000004060a7825 */ /* 0x004fc600078e021a */
[----:B------:R-:W-:Y:S01]  /*8bb50*/  STL.64 [R1+0x8a8], R30 ;  /* 0x0008a81e01007387 */ /* 0x000fe20000100a00 */
[----:B---3--:R-:W-:-:S03]  /*8bb60*/  IMAD.WIDE R2, R6, 0x4, R24 ;  /* 0x0000000406027825 */ /* 0x008fc600078e0218 */
[----:B------:R-:W-:Y:S04]  /*8bb70*/  STL.64 [R1+0x8a0], R28 ;  /* 0x0008a01c01007387 */ /* 0x000fe80000100a00 */
[----:B------:R1:W-:Y:S04]  /*8bb80*/  STL.64 [R1+0x898], R10 ;  /* 0x0008980a01007387 */ /* 0x0003e80000100a00 */
[----:B------:R-:W2:Y:S01]  /*8bb90*/  LDL.LU.64 R144, [R1+0x858] ;  /* 0x0008580001907983 */ /* 0x000ea20000300a00 */
[----:B------:R-:W-:-:S03]  /*8bba0*/  VIADD R26, R245, 0x300000 ;  /* 0x00300000f51a7836 */ /* 0x000fc60000000000 */
[----:B------:R3:W-:Y:S04]  /*8bbb0*/  STL.64 [R1+0x890], R2 ;  /* 0x0008900201007387 */ /* 0x0007e80000100a00 */
[----:B------:R3:W-:Y:S04]  /*8bbc0*/  LDGSTS.E [R33+0x66480], desc[UR60][R28.64], P0 ;  /* 0x664800001c217fae */ /* 0x0007e8000812187c */
[----:B------:R-:W2:Y:S04]  /*8bbd0*/  LDL.LU.64 R146, [R1+0x2640] ;  /* 0x0026400001927983 */ /* 0x000ea80000300a00 */
[----:B------:R-:W-:Y:S04]  /*8bbe0*/  LDGSTS.E [R32+0x66880], desc[UR60][R10.64], P0 ;  /* 0x668800000a207fae */ /* 0x000fe8000812187c */
[----:B------:R-:W2:Y:S04]  /*8bbf0*/  LDL.LU.64 R236, [R1+0x2610] ;  /* 0x0026100001ec7983 */ /* 0x000ea80000300a00 */
[----:B------:R-:W-:Y:S04]  /*8bc00*/  LDGSTS.E [R26+0x66c80], desc[UR60][R2.64], P0 ;  /* 0x66c80000021a7fae */ /* 0x000fe8000812187c */
[----:B-1----:R-:W2:Y:S04]  /*8bc10*/  LDL.LU.64 R10, [R1+0x25e0] ;  /* 0x0025e000010a7983 */ /* 0x002ea80000300a00 */
[----:B---3--:R-:W3:Y:S01]  /*8bc20*/  LDL.LU.64 R2, [R1+0x25b0] ;  /* 0x0025b00001027983 */ /* 0x008ee20000300a00 */
[----:B------:R-:W-:Y:S01]  /*8bc30*/  IADD3 R27, R245, 0x300000, RZ ;  /* 0x00300000f51b7810 */ /* 0x000fe20007ffe0ff */
[----:B------:R-:W-:-:S04]  /*8bc40*/  IMAD.WIDE R22, R6, 0x4, R22 ;  /* 0x0000000406167825 */ /* 0x000fc800078e0216 */
[C---:B------:R-:W-:Y:S02]  /*8bc50*/  VIADD R25, R245.reuse, 0x300000 ;  /* 0x00300000f5197836 */ /* 0x040fe40000000000 */
[----:B------:R-:W-:Y:S01]  /*8bc60*/  IMAD.WIDE R20, R6, 0x4, R20 ;  /* 0x0000000406147825 */ /* 0x000fe200078e0214 */
[----:B------:R-:W-:-:S03]  /*8bc70*/  IADD3 R24, R245, 0x300000, RZ ;  /* 0x00300000f5187810 */ /* 0x000fc60007ffe0ff */
[----:B------:R-:W-:-:S04]  /*8bc80*/  IMAD.WIDE R28, R6, 0x4, R18 ;  /* 0x00000004061c7825 */ /* 0x000fc800078e0212 */
[----:B------:R-:W-:-:S04]  /*8bc90*/  IMAD.WIDE R8, R6, 0x4, R8 ;  /* 0x0000000406087825 */ /* 0x000fc800078e0208 */
[----:B------:R-:W-:Y:S01]  /*8bca0*/  VIADD R18, R245, 0x300000 ;  /* 0x00300000f5127836 */ /* 0x000fe20000000000 */
[----:B------:R-:W-:Y:S04]  /*8bcb0*/  STL.64 [R1+0x888], R22 ;  /* 0x0008881601007387 */ /* 0x000fe80000100a00 */
[----:B------:R-:W-:Y:S04]  /*8bcc0*/  LDGSTS.E [R27+0x67080], desc[UR60][R22.64], P0 ;  /* 0x67080000161b7fae */ /* 0x000fe8000812187c */
[----:B------:R-:W-:Y:S04]  /*8bcd0*/  STL.64 [R1+0x880], R20 ;  /* 0x0008801401007387 */ /* 0x000fe80000100a00 */
[----:B------:R-:W-:Y:S04]  /*8bce0*/  LDGSTS.E [R25+0x67480], desc[UR60][R20.64], P0 ;  /* 0x6748000014197fae */ /* 0x000fe8000812187c */
[----:B------:R-:W-:Y:S04]  /*8bcf0*/  STL.64 [R1+0x878], R28 ;  /* 0x0008781c01007387 */ /* 0x000fe80000100a00 */
[----:B------:R-:W-:Y:S04]  /*8bd00*/  LDGSTS.E [R24+0x67880], desc[UR60][R28.64], P0 ;  /* 0x678800001c187fae */ /* 0x000fe8000812187c */
[----:B------:R1:W-:Y:S01]  /*8bd10*/  STL.64 [R1+0x7c8], R8 ;  /* 0x0007c80801007387 */ /* 0x0003e20000100a00 */
[----:B------:R-:W-:-:S03]  /*8bd20*/  IADD3 R19, R246, 0x300000, RZ ;  /* 0x00300000f6137810 */ /* 0x000fc60007ffe0ff */
[----:B------:R1:W-:Y:S04]  /*8bd30*/  LDGSTS.E [R18+0x67c80], desc[UR60][R8.64], P0 ;  /* 0x67c8000008127fae */ /* 0x0003e8000812187c */
[----:B------:R-:W3:Y:S04]  /*8bd40*/  LDL.LU.64 R242, [R1+0x2580] ;  /* 0x0025800001f27983 */ /* 0x000ee80000300a00 */
[----:B------:R-:W3:Y:S01]  /*8bd50*/  LDL.LU.64 R224, [R1+0x2550] ;  /* 0x0025500001e07983 */ /* 0x000ee20000300a00 */
[C---:B-1----:R-:W-:Y:S01]  /*8bd60*/  VIADD R18, R246.reuse, 0x300000 ;  /* 0x00300000f6127836 */ /* 0x042fe20000000000 */
[C---:B------:R-:W-:Y:S01]  /*8bd70*/  IADD3 R9, R246.reuse, 0x300000, RZ ;  /* 0x00300000f6097810 */ /* 0x040fe20007ffe0ff */
[----:B------:R-:W-:-:S02]  /*8bd80*/  VIADD R8, R246, 0x300000 ;  /* 0x00300000f6087836 */ /* 0x000fc40000000000 */
[----:B----4-:R-:W-:-:S04]  /*8bd90*/  IMAD.WIDE R24, R6, 0x4, R230 ;  /* 0x0000000406187825 */ /* 0x010fc800078e02e6 */
[C---:B------:R-:W-:Y:S01]  /*8bda0*/  IMAD.WIDE R22, R6.reuse, 0x4, R150 ;  /* 0x0000000406167825 */ /* 0x040fe200078e0296 */
[----:B------:R-:W4:Y:S04]  /*8bdb0*/  LDL.LU.64 R230, [R1+0x2520] ;  /* 0x0025200001e67983 */ /* 0x000f280000300a00 */
[----:B------:R1:W-:Y:S04]  /*8bdc0*/  STL.64 [R1+0x870], R24 ;  /* 0x0008701801007387 */ /* 0x0003e80000100a00 */
[----:B------:R1:W-:Y:S04]  /*8bdd0*/  LDGSTS.E [R19+0x40100], desc[UR60][R24.64], P0 ;  /* 0x4010000018137fae */ /* 0x0003e8000812187c */
[----:B------:R-:W-:Y:S04]  /*8bde0*/  STL.64 [R1+0x868], R22 ;  /* 0x0008681601007387 */ /* 0x000fe80000100a00 */
[----:B------:R1:W-:Y:S01]  /*8bdf0*/  LDGSTS.E [R18+0x40500], desc[UR60][R22.64], P0 ;  /* 0x4050000016127fae */ /* 0x0003e2000812187c */
[----:B------:R-:W-:-:S04]  /*8be00*/  IMAD.WIDE R12, R6, 0x4, R12 ;  /* 0x00000004060c7825 */ /* 0x000fc800078e020c */
[C---:B--2---:R-:W-:Y:S01]  /*8be10*/  IMAD.WIDE R20, R6.reuse, 0x4, R144 ;  /* 0x0000000406147825 */ /* 0x044fe200078e0290 */
[----:B------:R2:W-:Y:S04]  /*8be20*/  STL.64 [R1+0x860], R12 ;  /* 0x0008600c01007387 */ /* 0x0005e80000100a00 */
[----:B------:R-:W-:Y:S04]  /*8be30*/  LDGSTS.E [R9+0x40900], desc[UR60][R12.64], P0 ;  /* 0x409000000c097fae */ /* 0x000fe8000812187c */
[----:B------:R3:W-:Y:S01]  /*8be40*/  STL.64 [R1+0x858], R20 ;  /* 0x0008581401007387 */ /* 0x0007e20000100a00 */
[----:B------:R-:W-:-:S04]  /*8be50*/  IMAD.WIDE R26, R6, 0x4, R146 ;  /* 0x00000004061a7825 */ /* 0x000fc800078e0292 */
[C---:B-1----:R-:W-:Y:S01]  /*8be60*/  IMAD.WIDE R24, R6.reuse, 0x4, R236 ;  /* 0x0000000406187825 */ /* 0x042fe200078e02ec */
[----:B------:R3:W-:Y:S04]  /*8be70*/  LDGSTS.E [R8+0x40d00], desc[UR60][R20.64], P0 ;  /* 0x40d0000014087fae */ /* 0x0007e8000812187c */
[----:B------:R-:W-:Y:S04]  /*8be80*/  LDGSTS.E [R19+0x41100], desc[UR60][R26.64], P0 ;  /* 0x411000001a137fae */ /* 0x000fe8000812187c */
[----:B------:R1:W-:Y:S04]  /*8be90*/  LDGSTS.E [R18+0x41500], desc[UR60][R24.64], P0 ;  /* 0x4150000018127fae */ /* 0x0003e8000812187c */
[----:B--2---:R-:W2:Y:S01]  /*8bea0*/  LDL.LU.64 R12, [R1+0x24f0] ;  /* 0x0024f000010c7983 */ /* 0x004ea20000300a00 */
[----:B------:R-:W-:-:S04]  /*8beb0*/  IMAD.WIDE R22, R6, 0x4, R10 ;  /* 0x0000000406167825 */ /* 0x000fc800078e020a */
[C---:B---3--:R-:W-:Y:S01]  /*8bec0*/  IMAD.WIDE R20, R6.reuse, 0x4, R2 ;  /* 0x0000000406147825 */ /* 0x048fe200078e0202 */
[----:B------:R-:W3:Y:S04]  /*8bed0*/  LDL.LU.64 R10, [R1+0x24c0] ;  /* 0x0024c000010a7983 */ /* 0x000ee80000300a00 */
[----:B------:R-:W-:Y:S04]  /*8bee0*/  STL.64 [R1+0x850], R26 ;  /* 0x0008501a01007387 */ /* 0x000fe80000100a00 */
[----:B------:R1:W-:Y:S04]  /*8bef0*/  STL.64 [R1+0x848], R24 ;  /* 0x0008481801007387 */ /* 0x0003e80000100a00 */
[----:B------:R1:W-:Y:S04]  /*8bf00*/  STL.64 [R1+0x840], R22 ;  /* 0x0008401601007387 */ /* 0x0003e80000100a00 */
[----:B------:R-:W3:Y:S04]  /*8bf10*/  LDL.LU.64 R2, [R1+0x2490] ;  /* 0x0024900001027983 */ /* 0x000ee80000300a00 */
[----:B------:R-:W3:Y:S04]  /*8bf20*/  LDL.LU.64 R138, [R1+0x2460] ;  /* 0x00246000018a7983 */ /* 0x000ee80000300a00 */
[----:B------:R4:W-:Y:S04]  /*8bf30*/  STL.64 [R1+0x838], R20 ;  /* 0x0008381401007387 */ /* 0x0009e80000100a00 */
[----:B------:R-:W3:Y:S04]  /*8bf40*/  LDL.LU.64 R148, [R1+0x2430] ;  /* 0x0024300001947983 */ /* 0x000ee80000300a00 */
[----:B------:R1:W-:Y:S04]  /*8bf50*/  LDGSTS.E [R9+0x41900], desc[UR60][R22.64], P0 ;  /* 0x4190000016097fae */ /* 0x0003e8000812187c */
[----:B------:R4:W-:Y:S04]  /*8bf60*/  LDGSTS.E [R8+0x41d00], desc[UR60][R20.64], P0 ;  /* 0x41d0000014087fae */ /* 0x0009e8000812187c */
[----:B------:R-:W3:Y:S01]  /*8bf70*/  LDL.LU.64 R150, [R1+0x2400] ;  /* 0x0024000001967983 */ /* 0x000ee20000300a00 */
[----:B-1----:R-:W-:-:S04]  /*8bf80*/  IMAD.WIDE R24, R6, 0x4, R242 ;  /* 0x0000000406187825 */ /* 0x002fc800078e02f2 */
[C---:B------:R-:W-:Y:S01]  /*8bf90*/  IMAD.WIDE R22, R6.reuse, 0x4, R224 ;  /* 0x0000000406167825 */ /* 0x040fe200078e02e0 */
[----:B------:R-:W-:Y:S04]  /*8bfa0*/  STL.64 [R1+0x830], R24 ;  /* 0x0008301801007387 */ /* 0x000fe80000100a00 */
[----:B------:R-:W3:Y:S04]  /*8bfb0*/  LDL.LU.64 R144, [R1+0x23d0] ;  /* 0x0023d00001907983 */ /* 0x000ee80000300a00 */
[----:B------:R1:W-:Y:S04]  /*8bfc0*/  STL.64 [R1+0x828], R22 ;  /* 0x0008281601007387 */ /* 0x0003e80000100a00 */
[----:B------:R-:W3:Y:S04]  /*8bfd0*/  LDL.LU.64 R146, [R1+0x23a0] ;  /* 0x0023a00001927983 */ /* 0x000ee80000300a00 */
[----:B------:R-:W-:Y:S04]  /*8bfe0*/  LDGSTS.E [R19+0x42100], desc[UR60][R24.64], P0 ;  /* 0x4210000018137fae */ /* 0x000fe8000812187c */
[----:B------:R1:W-:Y:S01]  /*8bff0*/  LDGSTS.E [R18+0x42500], desc[UR60][R22.64], P0 ;  /* 0x4250000016127fae */ /* 0x0003e2000812187c */
[----:B----4-:R-:W-:-:S05]  /*8c000*/  IMAD.WIDE R20, R6, 0x4, R230 ;  /* 0x0000000406147825 */ /* 0x010fca00078e02e6 */
[----:B------:R4:W-:Y:S04]  /*8c010*/  STL.64 [R1+0x820], R20 ;  /* 0x0008201401007387 */ /* 0x0009e80000100a00 */
[----:B------:R-:W4:Y:S04]  /*8c020*/  LDL.LU.64 R236, [R1+0x2370] ;  /* 0x0023700001ec7983 */ /* 0x000f280000300a00 */
[----:B------:R4:W-:Y:S01]  /*8c030*/  LDGSTS.E [R9+0x42900], desc[UR60][R20.64], P0 ;  /* 0x4290000014097fae */ /* 0x0009e2000812187c */
[----:B--2---:R-:W-:-:S05]  /*8c040*/  IMAD.WIDE R12, R6, 0x4, R12 ;  /* 0x00000004060c7825 */ /* 0x004fca00078e020c */
[----:B------:R2:W-:Y:S01]  /*8c050*/  STL.64 [R1+0x818], R12 ;  /* 0x0008180c01007387 */ /* 0x0005e20000100a00 */
[----:B---3--:R-:W-:-:S03]  /*8c060*/  IMAD.WIDE R10, R6, 0x4, R10 ;  /* 0x00000004060a7825 */ /* 0x008fc600078e020a */
[----:B------:R-:W3:Y:S01]  /*8c070*/  LDL.LU.64 R242, [R1+0x530] ;  /* 0x0005300001f27983 */ /* 0x000ee20000300a00 */
[----:B------:R-:W-:-:S03]  /*8c080*/  IMAD.WIDE R2, R6, 0x4, R2 ;  /* 0x0000000406027825 */ /* 0x000fc600078e0202 */
[----:B------:R-:W3:Y:S01]  /*8c090*/  LDL.LU.64 R224, [R1+0x60] ;  /* 0x0000600001e07983 */ /* 0x000ee20000300a00 */
[----:B-1----:R-:W-:-:S03]  /*8c0a0*/  IMAD.WIDE R22, R6, 0x4, R138 ;  /* 0x0000000406167825 */ /* 0x002fc600078e028a */
[----:B------:R-:W-:Y:S04]  /*8c0b0*/  LDGSTS.E [R8+0x42d00], desc[UR60][R12.64], P0 ;  /* 0x42d000000c087fae */ /* 0x000fe8000812187c */
[----:B------:R-:W3:Y:S01]  /*8c0c0*/  LDL.LU.64 R230, [R1+0x48] ;  /* 0x0000480001e67983 */ /* 0x000ee20000300a00 */
[----:B----4-:R-:W-:-:S03]  /*8c0d0*/  IMAD.WIDE R20, R6, 0x4, R148 ;  /* 0x0000000406147825 */ /* 0x010fc600078e0294 */
[----:B------:R-:W-:Y:S04]  /*8c0e0*/  LDGSTS.E [R19+0x43100], desc[UR60][R10.64], P0 ;  /* 0x431000000a137fae */ /* 0x000fe8000812187c */
[----:B------:R-:W-:Y:S01]  /*8c0f0*/  LDGSTS.E [R18+0x43500], desc[UR60][R2.64], P0 ;  /* 0x4350000002127fae */ /* 0x000fe2000812187c */
[----:B------:R-:W-:-:S03]  /*8c100*/  IMAD.WIDE R26, R6, 0x4, R150 ;  /* 0x00000004061a7825 */ /* 0x000fc600078e0296 */
[----:B------:R1:W-:Y:S04]  /*8c110*/  LDGSTS.E [R9+0x43900], desc[UR60][R22.64], P0 ;  /* 0x4390000016097fae */ /* 0x0003e8000812187c */
[----:B------:R4:W-:Y:S04]  /*8c120*/  LDGSTS.E [R8+0x43d00], desc[UR60][R20.64], P0 ;  /* 0x43d0000014087fae */ /* 0x0009e8000812187c */
[----:B------:R-:W-:Y:S04]  /*8c130*/  LDGSTS.E [R19+0x44100], desc[UR60][R26.64], P0 ;  /* 0x441000001a137fae */ /* 0x000fe8000812187c */
[----:B--2---:R-:W2:Y:S04]  /*8c140*/  LDL.LU.64 R12, [R1+0x30] ;  /* 0x00003000010c7983 */ /* 0x004ea80000300a00 */
[----:B------:R-:W-:Y:S04]  /*8c150*/  STL.64 [R1+0x810], R10 ;  /* 0x0008100a01007387 */ /* 0x000fe80000100a00 */
[----:B------:R1:W-:Y:S04]  /*8c160*/  STL.64 [R1+0x808], R2 ;  /* 0x0008080201007387 */ /* 0x0003e80000100a00 */
[----:B------:R1:W-:Y:S04]  /*8c170*/  STL.64 [R1+0x800], R22 ;  /* 0x0008001601007387 */ /* 0x0003e80000100a00 */
[----:B-1----:R-:W2:Y:S04]  /*8c180*/  LDL.LU.64 R2, [R1+0x18] ;  /* 0x0000180001027983 */ /* 0x002ea80000300a00 */
[----:B------:R4:W-:Y:S04]  /*8c190*/  STL.64 [R1+0x7f8], R20 ;  /* 0x0007f81401007387 */ /* 0x0009e80000100a00 */
[----:B------:R-:W2:Y:S01]  /*8c1a0*/  LDL.LU.64 R10, [R1] ;  /* 0x00000000010a7983 */ /* 0x000ea20000300a00 */
[----:B------:R-:W-:-:S04]  /*8c1b0*/  IMAD.WIDE R24, R6, 0x4, R144 ;  /* 0x0000000406187825 */ /* 0x000fc800078e0290 */
[C---:B------:R-:W-:Y:S01]  /*8c1c0*/  IMAD.WIDE R22, R6.reuse, 0x4, R146 ;  /* 0x0000000406167825 */ /* 0x040fe200078e0292 */
[----:B------:R-:W-:Y:S04]  /*8c1d0*/  STL.64 [R1+0x7f0], R26 ;  /* 0x0007f01a01007387 */ /* 0x000fe80000100a00 */
[----:B------:R3:W-:Y:S04]  /*8c1e0*/  STL.64 [R1+0x7e8], R24 ;  /* 0x0007e81801007387 */ /* 0x0007e80000100a00 */
[----:B------:R3:W-:Y:S04]  /*8c1f0*/  LDGSTS.E [R18+0x44500], desc[UR60][R24.64], P0 ;  /* 0x4450000018127fae */ /* 0x0007e8000812187c */
[----:B------:R1:W-:Y:S04]  /*8c200*/  STL.64 [R1+0x7e0], R22 ;  /* 0x0007e01601007387 */ /* 0x0003e80000100a00 */
[----:B------:R1:W-:Y:S01]  /*8c210*/  LDGSTS.E [R9+0x44900], desc[UR60][R22.64], P0 ;  /* 0x4490000016097fae */ /* 0x0003e2000812187c */
[----:B----4-:R-:W-:-:S05]  /*8c220*/  IMAD.WIDE R20, R6, 0x4, R236 ;  /* 0x0000000406147825 */ /* 0x010fca00078e02ec */
[----:B------:R4:W-:Y:S04]  /*8c230*/  STL.64 [R1+0x7d8], R20 ;  /* 0x0007d81401007387 */ /* 0x0009e80000100a00 */
[----:B------:R4:W-:Y:S01]  /*8c240*/  LDGSTS.E [R8+0x44d00], desc[UR60][R20.64], P0 ;  /* 0x44d0000014087fae */ /* 0x0009e2000812187c */
[----:B---3--:R-:W-:-:S04]  /*8c250*/  IMAD.WIDE R24, R6, 0x4, R242 ;  /* 0x0000000406187825 */ /* 0x008fc800078e02f2 */
[----:B-1----:R-:W-:-:S04]  /*8c260*/  IMAD.WIDE R22, R6, 0x4, R224 ;  /* 0x0000000406167825 */ /* 0x002fc800078e02e0 */
        /* <DEDUP_REMOVED lines=11> */
[----:B------:R-:W-:-:S04]  /*8c320*/  IMAD.WIDE R2, R6, 0x4, R232 ;  /* 0x0000000406027825 */ /* 0x000fc800078e02e8 */
[----:B--2---:R-:W-:-:S04]  /*8c330*/  IMAD.WIDE R12, R6, 0x4, R10 ;  /* 0x00000004060c7825 */ /* 0x004fc800078e020a */
        /* <DEDUP_REMOVED lines=12> */
[C---:B----4-:R-:W-:Y:S01]  /*8c400*/  IMAD.WIDE R2, R6.reuse, 0x4, R154 ;  /* 0x0000000406027825 */ /* 0x050fe200078e029a */
        /* <DEDUP_REMOVED lines=74> */
[----:B------:R-:W-:Y:S04]  /*8c8b0*/  STL.64 [R1+0x6c0], R12 ;  /* 0x0006c00c01007387 */ /* 0x000fe80000100a00 */
[----:B------:R-:W-:Y:S04]  /*8c8c0*/  LDGSTS.E [R18+0x65500], desc[UR60][R12.64], P0 ;  /* 0x655000000c127fae */ /* 0x000fe8000812187c */
[----:B------:R2:W-:Y:S04]  /*8c8d0*/  STL.64 [R1+0x6b8], R10 ;  /* 0x0006b80a01007387 */ /* 0x0005e80000100a00 */
[----:B------:R2:W-:Y:S04]  /*8c8e0*/  LDGSTS.E [R9+0x65900], desc[UR60][R10.64], P0 ;  /* 0x659000000a097fae */ /* 0x0005e8000812187c */
[----:B------:R3:W-:Y:S04]  /*8c8f0*/  STL.64 [R1+0x6b0], R2 ;  /* 0x0006b00201007387 */ /* 0x0007e80000100a00 */
[----:B------:R-:W-:Y:S01]  /*8c900*/  LDGSTS.E [R8+0x65d00], desc[UR60][R2.64], P0 ;  /* 0x65d0000002087fae */ /* 0x000fe2000812187c */
[----:B------:R-:W-:-:S04]  /*8c910*/  IMAD.WIDE R24, R6, 0x4, R204 ;  /* 0x0000000406187825 */ /* 0x000fc800078e02cc */
[----:B------:R-:W-:-:S04]  /*8c920*/  IMAD.WIDE R22, R6, 0x4, R206 ;  /* 0x0000000406167825 */ /* 0x000fc800078e02ce */
[C---:B-1----:R-:W-:Y:S01]  /*8c930*/  IMAD.WIDE R20, R6.reuse, 0x4, R208 ;  /* 0x0000000406147825 */ /* 0x042fe200078e02d0 */
[----:B------:R1:W-:Y:S04]  /*8c940*/  LDGSTS.E [R19+0x66100], desc[UR60][R24.64], P0 ;  /* 0x6610000018137fae */ /* 0x0003e8000812187c */
[----:B------:R4:W-:Y:S01]  /*8c950*/  LDGSTS.E [R18+0x66500], desc[UR60][R22.64], P0 ;  /* 0x6650000016127fae */ /* 0x0009e2000812187c */
[----:B--2---:R-:W-:-:S03]  /*8c960*/  IMAD.WIDE R10, R6, 0x4, R210 ;  /* 0x00000004060a7825 */ /* 0x004fc600078e02d2 */
[----:B------:R2:W-:Y:S04]  /*8c970*/  LDGSTS.E [R9+0x66900], desc[UR60][R20.64], P0 ;  /* 0x6690000014097fae */ /* 0x0005e8000812187c */
[----:B---3--:R-:W3:Y:S04]  /*8c980*/  LDL.LU.64 R2, [R1+0x26f0] ;  /* 0x0026f00001027983 */ /* 0x008ee80000300a00 */
[----:B------:R-:W3:Y:S04]  /*8c990*/  LDL.LU.64 R12, [R1+0x26c0] ;  /* 0x0026c000010c7983 */ /* 0x000ee80000300a00 */
[----:B------:R-:W3:Y:S04]  /*8c9a0*/  LDL.LU.64 R230, [R1+0x2690] ;  /* 0x0026900001e67983 */ /* 0x000ee80000300a00 */
[----:B------:R-:W-:Y:S04]  /*8c9b0*/  STL.64 [R1+0x6a8], R24 ;  /* 0x0006a81801007387 */ /* 0x000fe80000100a00 */
[----:B------:R-:W-:Y:S04]  /*8c9c0*/  STL.64 [R1+0x6a0], R22 ;  /* 0x0006a01601007387 */ /* 0x000fe80000100a00 */
[----:B------:R-:W-:Y:S04]  /*8c9d0*/  STL.64 [R1+0x698], R20 ;  /* 0x0006981401007387 */ /* 0x000fe80000100a00 */
[----:B------:R-:W3:Y:S04]  /*8c9e0*/  LDL.LU.64 R224, [R1+0x2668] ;  /* 0x0026680001e07983 */ /* 0x000ee80000300a00 */
[----:B------:R1:W-:Y:S04]  /*8c9f0*/  STL.64 [R1+0x690], R10 ;  /* 0x0006900a01007387 */ /* 0x0003e80000100a00 */
[----:B------:R-:W-:Y:S04]  /*8ca00*/  LDGSTS.E [R8+0x66d00], desc[UR60][R10.64], P0 ;  /* 0x66d000000a087fae */ /* 0x000fe8000812187c */
[----:B-1----:R-:W3:Y:S01]  /*8ca10*/  LDL.LU.64 R10, [R1+0x2638] ;  /* 0x00263800010a7983 */ /* 0x002ee20000300a00 */
[----:B------:R-:W-:-:S03]  /*8ca20*/  IMAD.WIDE R24, R6, 0x4, R212 ;  /* 0x0000000406187825 */ /* 0x000fc600078e02d4 */
[----:B------:R-:W3:Y:S01]  /*8ca30*/  LDL.LU.64 R146, [R1+0x2608] ;  /* 0x0026080001927983 */ /* 0x000ee20000300a00 */
[----:B----4-:R-:W-:-:S04]  /*8ca40*/  IMAD.WIDE R22, R6, 0x4, R214 ;  /* 0x0000000406167825 */ /* 0x010fc800078e02d6 */
[C---:B--2---:R-:W-:Y:S01]  /*8ca50*/  IMAD.WIDE R20, R6.reuse, 0x4, R216 ;  /* 0x0000000406147825 */ /* 0x044fe200078e02d8 */
[----:B------:R-:W2:Y:S04]  /*8ca60*/  LDL.LU.64 R236, [R1+0x25d8] ;  /* 0x0025d80001ec7983 */ /* 0x000ea80000300a00 */
[----:B------:R1:W-:Y:S04]  /*8ca70*/  STL.64 [R1+0x688], R24 ;  /* 0x0006881801007387 */ /* 0x0003e80000100a00 */
[----:B------:R4:W-:Y:S04]  /*8ca80*/  STL.64 [R1+0x680], R22 ;  /* 0x0006801601007387 */ /* 0x0009e80000100a00 */
[----:B------:R1:W-:Y:S04]  /*8ca90*/  LDGSTS.E [R19+0x67100], desc[UR60][R24.64], P0 ;  /* 0x6710000018137fae */ /* 0x0003e8000812187c */
[----:B------:R4:W-:Y:S04]  /*8caa0*/  STL.64 [R1+0x678], R20 ;  /* 0x0006781401007387 */ /* 0x0009e80000100a00 */
[----:B------:R-:W2:Y:S04]  /*8cab0*/  LDL.LU.64 R242, [R1+0x25a8] ;  /* 0x0025a80001f27983 */ /* 0x000ea80000300a00 */
[----:B------:R4:W-:Y:S01]  /*8cac0*/  LDGSTS.E [R18+0x67500], desc[UR60][R22.64], P0 ;  /* 0x6750000016127fae */ /* 0x0009e2000812187c */
[----:B------:R-:W-:-:S03]  /*8cad0*/  IMAD.WIDE R136, R6, 0x4, R218 ;  /* 0x0000000406887825 */ /* 0x000fc600078e02da */
[----:B------:R4:W-:Y:S04]  /*8cae0*/  LDGSTS.E [R9+0x67900], desc[UR60][R20.64], P0 ;  /* 0x6790000014097fae */ /* 0x0009e8000812187c */
[----:B------:R-:W-:Y:S01]  /*8caf0*/  LDGSTS.E [R8+0x67d00], desc[UR60][R136.64], P0 ;  /* 0x67d0000088087fae */ /* 0x000fe2000812187c */
[----:B-1----:R-:W-:Y:S01]  /*8cb00*/  IADD3 R19, R247, 0x300000, RZ ;  /* 0x00300000f7137810 */ /* 0x002fe20007ffe0ff */
[C---:B---3--:R-:W-:Y:S02]  /*8cb10*/  IMAD.WIDE R26, R6.reuse, 0x4, R2 ;  /* 0x00000004061a7825 */ /* 0x048fe400078e0202 */
[----:B------:R-:W3:Y:S02]  /*8cb20*/  LDL.LU.64 R2, [R1+0x2578] ;  /* 0x0025780001027983 */ /* 0x000ee40000300a00 */
[----:B------:R-:W-:-:S02]  /*8cb30*/  IMAD.WIDE R24, R6, 0x4, R12 ;  /* 0x0000000406187825 */ /* 0x000fc400078e020c */
[----:B------:R-:W3:Y:S04]  /*8cb40*/  LDL.LU.64 R12, [R1+0x2548] ;  /* 0x00254800010c7983 */ /* 0x000ee80000300a00 */
[----:B------:R1:W-:Y:S01]  /*8cb50*/  STL.64 [R1+0x670], R26 ;  /* 0x0006701a01007387 */ /* 0x0003e20000100a00 */
[----:B----4-:R-:W-:-:S04]  /*8cb60*/  IMAD.WIDE R22, R6, 0x4, R230 ;  /* 0x0000000406167825 */ /* 0x010fc800078e02e6 */
[C---:B------:R-:W-:Y:S01]  /*8cb70*/  IMAD.WIDE R20, R6.reuse, 0x4, R224 ;  /* 0x0000000406147825 */ /* 0x040fe200078e02e0 */
[----:B------:R-:W4:Y:S04]  /*8cb80*/  LDL.LU.64 R230, [R1+0x2518] ;  /* 0x0025180001e67983 */ /* 0x000f280000300a00 */
[----:B------:R1:W-:Y:S04]  /*8cb90*/  STL.64 [R1+0x648], R24 ;  /* 0x0006481801007387 */ /* 0x0003e80000100a00 */
[----:B------:R2:W-:Y:S04]  /*8cba0*/  STL.64 [R1+0x620], R22 ;  /* 0x0006201601007387 */ /* 0x0005e80000100a00 */
[----:B------:R-:W4:Y:S04]  /*8cbb0*/  LDL.LU.64 R224, [R1+0x24e8] ;  /* 0x0024e80001e07983 */ /* 0x000f280000300a00 */
[----:B------:R1:W-:Y:S04]  /*8cbc0*/  LDGSTS.E [R19+0x40180], desc[UR60][R26.64], P0 ;  /* 0x401800001a137fae */ /* 0x0003e8000812187c */
[----:B------:R2:W-:Y:S01]  /*8cbd0*/  STL.64 [R1+0x5f8], R20 ;  /* 0x0005f81401007387 */ /* 0x0005e20000100a00 */
[----:B-1----:R-:W-:-:S03]  /*8cbe0*/  IMAD.WIDE R26, R6, 0x4, R10 ;  /* 0x00000004061a7825 */ /* 0x002fc600078e020a */
[----:B------:R-:W4:Y:S01]  /*8cbf0*/  LDL.LU.64 R10, [R1+0x24b8] ;  /* 0x0024b800010a7983 */ /* 0x000f220000300a00 */
[C---:B------:R-:W-:Y:S01]  /*8cc00*/  VIADD R18, R247.reuse, 0x300000 ;  /* 0x00300000f7127836 */ /* 0x040fe20000000000 */
[C---:B------:R-:W-:Y:S01]  /*8cc10*/  IADD3 R9, R247.reuse, 0x300000, RZ ;  /* 0x00300000f7097810 */ /* 0x040fe20007ffe0ff */
[----:B------:R-:W-:-:S03]  /*8cc20*/  VIADD R8, R247, 0x300000 ;  /* 0x00300000f7087836 */ /* 0x000fc60000000000 */
[----:B------:R1:W-:Y:S04]  /*8cc30*/  LDGSTS.E [R18+0x40580], desc[UR60][R24.64], P0 ;  /* 0x4058000018127fae */ /* 0x0003e8000812187c */
[----:B------:R2:W-:Y:S04]  /*8cc40*/  LDGSTS.E [R9+0x40980], desc[UR60][R22.64], P0 ;  /* 0x4098000016097fae */ /* 0x0005e8000812187c */
[----:B------:R2:W-:Y:S04]  /*8cc50*/  LDGSTS.E [R8+0x40d80], desc[UR60][R20.64], P0 ;  /* 0x40d8000014087fae */ /* 0x0005e8000812187c */
[----:B------:R3:W-:Y:S01]  /*8cc60*/  LDGSTS.E [R19+0x41180], desc[UR60][R26.64], P0 ;  /* 0x411800001a137fae */ /* 0x0007e2000812187c */
[----:B-1----:R-:W-:-:S04]  /*8cc70*/  IMAD.WIDE R24, R6, 0x4, R146 ;  /* 0x0000000406187825 */ /* 0x002fc800078e0292 */
[C---:B--2---:R-:W-:Y:S01]  /*8cc80*/  IMAD.WIDE R22, R6.reuse, 0x4, R236 ;  /* 0x0000000406167825 */ /* 0x044fe200078e02ec */
[----:B------:R-:W2:Y:S04]  /*8cc90*/  LDL.LU.64 R146, [R1+0x2488] ;  /* 0x0024880001927983 */ /* 0x000ea80000300a00 */
[----:B------:R3:W-:Y:S04]  /*8cca0*/  STL.64 [R1+0x5d0], R26 ;  /* 0x0005d01a01007387 */ /* 0x0007e80000100a00 */
[----:B------:R-:W2:Y:S04]  /*8ccb0*/  LDL.LU.64 R236, [R1+0x2458] ;  /* 0x0024580001ec7983 */ /* 0x000ea80000300a00 */
[----:B------:R1:W-:Y:S01]  /*8ccc0*/  STL.64 [R1+0x5a8], R24 ;  /* 0x0005a81801007387 */ /* 0x0003e20000100a00 */
[----:B------:R-:W-:-:S03]  /*8ccd0*/  IMAD.WIDE R20, R6, 0x4, R242 ;  /* 0x0000000406147825 */ /* 0x000fc600078e02f2 */
[----:B------:R4:W-:Y:S04]  /*8cce0*/  STL.64 [R1+0x580], R22 ;  /* 0x0005801601007387 */ /* 0x0009e80000100a00 */
[----:B------:R-:W2:Y:S04]  /*8ccf0*/  LDL.LU.64 R242, [R1+0x2428] ;  /* 0x0024280001f27983 */ /* 0x000ea80000300a00 */
[----:B------:R1:W-:Y:S04]  /*8cd00*/  LDGSTS.E [R18+0x41580], desc[UR60][R24.64], P0 ;  /* 0x4158000018127fae */ /* 0x0003e8000812187c */
[----:B------:R4:W-:Y:S04]  /*8cd10*/  STL.64 [R1+0x558], R20 ;  /* 0x0005581401007387 */ /* 0x0009e80000100a00 */
[----:B------:R4:W-:Y:S04]  /*8cd20*/  LDGSTS.E [R9+0x41980], desc[UR60][R22.64], P0 ;  /* 0x4198000016097fae */ /* 0x0009e8000812187c */
[----:B------:R4:W-:Y:S01]  /*8cd30*/  LDGSTS.E [R8+0x41d80], desc[UR60][R20.64], P0 ;  /* 0x41d8000014087fae */ /* 0x0009e2000812187c */
[----:B---3--:R-:W-:-:S03]  /*8cd40*/  IMAD.WIDE R26, R6, 0x4, R2 ;  /* 0x00000004061a7825 */ /* 0x008fc600078e0202 */
[----:B------:R-:W3:Y:S01]  /*8cd50*/  LDL.LU.64 R2, [R1+0x23f8] ;  /* 0x0023f80001027983 */ /* 0x000ee20000300a00 */
[----:B-1----:R-:W-:-:S03]  /*8cd60*/  IMAD.WIDE R24, R6, 0x4, R12 ;  /* 0x0000000406187825 */ /* 0x002fc600078e020c */
        /* <DEDUP_REMOVED lines=14> */
[----:B------:R-:W4:Y:S04]  /*8ce50*/  LDL.LU.64 R10, [R1+0x2340] ;  /* 0x00234000010a7983 */ /* 0x000f280000300a00 */
[----:B------:R3:W-:Y:S01]  /*8ce60*/  LDGSTS.E [R19+0x43180], desc[UR60][R26.64], P0 ;  /* 0x431800001a137fae */ /* 0x0007e2000812187c */
[----:B--2---:R-:W-:-:S04]  /*8ce70*/  IMAD.WIDE R24, R6, 0x4, R146 ;  /* 0x0000000406187825 */ /* 0x004fc800078e0292 */
[C---:B------:R-:W-:Y:S01]  /*8ce80*/  IMAD.WIDE R22, R6.reuse, 0x4, R236 ;  /* 0x0000000406167825 */ /* 0x040fe200078e02ec */
        /* <DEDUP_REMOVED lines=93> */
[----:B------:R-:W-:Y:S01]  /*8d460*/  LDGSTS.E [R19+0x61180], desc[UR60][R26.64], P0 ;  /* 0x611800001a137fae */ /* 0x000fe2000812187c */
[----:B--2---:R-:W-:-:S04]  /*8d470*/  IMAD.WIDE R24, R6, 0x4, R146 ;  /* 0x0000000406187825 */ /* 0x004fc800078e0292 */
[C---:B------:R-:W-:Y:S01]  /*8d480*/  IMAD.WIDE R22, R6.reuse, 0x4, R236 ;  /* 0x0000000406167825 */ /* 0x040fe200078e02ec */
[----:B------:R-:W2:Y:S04]  /*8d490*/  LDL.LU.64 R146, [R1+0x1f58] ;  /* 0x001f580001927983 */ /* 0x000ea80000300a00 */
[----:B------:R-:W-:Y:S04]  /*8d4a0*/  STL.64 [R1+0xd0], R26 ;  /* 0x0000d01a01007387 */ /* 0x000fe80000100a00 */
[----:B------:R-:W2:Y:S04]  /*8d4b0*/  LDL.LU.64 R144, [R1+0x1f30] ;  /* 0x001f300001907983 */ /* 0x000ea80000300a00 */
[----:B------:R-:W-:Y:S01]  /*8d4c0*/  STL.64 [R1+0xa8], R24 ;  /* 0x0000a81801007387 */ /* 0x000fe20000100a00 */
[----:B------:R-:W-:-:S03]  /*8d4d0*/  IMAD.WIDE R20, R6, 0x4, R242 ;  /* 0x0000000406147825 */ /* 0x000fc600078e02f2 */
[----:B------:R3:W-:Y:S04]  /*8d4e0*/  STL.64 [R1+0x80], R22 ;  /* 0x0000801601007387 */ /* 0x0007e80000100a00 */
[----:B------:R-:W2:Y:S04]  /*8d4f0*/  LDL.LU.64 R242, [R1+0x1f08] ;  /* 0x001f080001f27983 */ /* 0x000ea80000300a00 */
[----:B------:R-:W-:Y:S04]  /*8d500*/  LDGSTS.E [R18+0x61580], desc[UR60][R24.64], P0 ;  /* 0x6158000018127fae */ /* 0x000fe8000812187c */
[----:B------:R3:W-:Y:S04]  /*8d510*/  LDGSTS.E [R9+0x61980], desc[UR60][R22.64], P0 ;  /* 0x6198000016097fae */ /* 0x0007e8000812187c */
[----:B------:R1:W-:Y:S04]  /*8d520*/  STL.64 [R1+0x58], R20 ;  /* 0x0000581401007387 */ /* 0x0003e80000100a00 */
        /* <DEDUP_REMOVED lines=10> */
[----:B------:R-:W4:Y:S04]  /*8d5d0*/  LDL.LU.64 R224, [R1+0x1e68] ;  /* 0x001e680001e07983 */ /* 0x000f280000300a00 */
[----:B------:R-:W-:Y:S04]  /*8d5e0*/  LDGSTS.E [R19+0x62180], desc[UR60][R22.64], P0 ;  /* 0x6218000016137fae */ /* 0x000fe8000812187c */
[----:B------:R-:W-:Y:S04]  /*8d5f0*/  LDGSTS.E [R18+0x62580], desc[UR60][R20.64], P0 ;  /* 0x6258000014127fae */ /* 0x000fe8000812187c */
[----:B------:R-:W-:Y:S04]  /*8d600*/  LDGSTS.E [R9+0x62980], desc[UR60][R236.64], P0 ;  /* 0x62980000ec097fae */ /* 0x000fe8000812187c */
[----:B------:R-:W-:Y:S01]  /*8d610*/  LDGSTS.E [R8+0x62d80], desc[UR60][R226.64], P0 ;  /* 0x62d80000e2087fae */ /* 0x000fe2000812187c */
[----:B------:R-:W-:-:S03]  /*8d620*/  IMAD.WIDE R134, R6, 0x4, R10 ;  /* 0x0000000406867825 */ /* 0x000fc600078e020a */
[----:B------:R-:W4:Y:S04]  /*8d630*/  LDL.LU.64 R10, [R1+0x1e40] ;  /* 0x001e4000010a7983 */ /* 0x000f280000300a00 */
[----:B------:R-:W-:Y:S01]  /*8d640*/  LDGSTS.E [R19+0x63180], desc[UR60][R134.64], P0 ;  /* 0x6318000086137fae */ /* 0x000fe2000812187c */
[----:B--2---:R-:W-:-:S04]  /*8d650*/  IMAD.WIDE R132, R6, 0x4, R146 ;  /* 0x0000000406847825 */ /* 0x004fc800078e0292 */
[C---:B------:R-:W-:Y:S01]  /*8d660*/  IMAD.WIDE R130, R6.reuse, 0x4, R144 ;  /* 0x0000000406827825 */ /* 0x040fe200078e0290 */
[----:B------:R-:W2:Y:S04]  /*8d670*/  LDL.LU.64 R146, [R1+0x1e18] ;  /* 0x001e180001927983 */ /* 0x000ea80000300a00 */
[----:B------:R-:W2:Y:S01]  /*8d680*/  LDL.LU.64 R144, [R1+0x1df0] ;  /* 0x001df00001907983 */ /* 0x000ea20000300a00 */
[----:B------:R-:W-:-:S03]  /*8d690*/  IMAD.WIDE R128, R6, 0x4, R242 ;  /* 0x0000000406807825 */ /* 0x000fc600078e02f2 */
[----:B------:R-:W-:Y:S04]  /*8d6a0*/  LDGSTS.E [R18+0x63580], desc[UR60][R132.64], P0 ;  /* 0x6358000084127fae */ /* 0x000fe8000812187c */
[----:B------:R-:W2:Y:S04]  /*8d6b0*/  LDL.LU.64 R242, [R1+0x1dc8] ;  /* 0x001dc80001f27983 */ /* 0x000ea80000300a00 */
[----:B------:R-:W-:Y:S04]  /*8d6c0*/  LDGSTS.E [R9+0x63980], desc[UR60][R130.64], P0 ;  /* 0x6398000082097fae */ /* 0x000fe8000812187c */
[----:B------:R-:W-:Y:S01]  /*8d6d0*/  LDGSTS.E [R8+0x63d80], desc[UR60][R128.64], P0 ;  /* 0x63d8000080087fae */ /* 0x000fe2000812187c */
[----:B---3--:R-:W-:-:S03]  /*8d6e0*/  IMAD.WIDE R126, R6, 0x4, R2 ;  /* 0x00000004067e7825 */ /* 0x008fc600078e0202 */
[----:B------:R-:W3:Y:S01]  /*8d6f0*/  LDL.LU.64 R2, [R1+0x1da0] ;  /* 0x001da00001027983 */ /* 0x000ee20000300a00 */
[----:B------:R-:W-:-:S03]  /*8d700*/  IMAD.WIDE R124, R6, 0x4, R12 ;  /* 0x00000004067c7825 */ /* 0x000fc600078e020c */
[----:B------:R-:W3:Y:S01]  /*8d710*/  LDL.LU.64 R12, [R1+0x1d78] ;  /* 0x001d7800010c7983 */ /* 0x000ee20000300a00 */
[----:B----4-:R-:W-:-:S04]  /*8d720*/  IMAD.WIDE R122, R6, 0x4, R230 ;  /* 0x00000004067a7825 */ /* 0x010fc800078e02e6 */
        /* <DEDUP_REMOVED lines=25> */
[----:B------:R-:W1:Y:S04]  /*8d8c0*/  LDL.LU.64 R230, [R1+0x2688] ;  /* 0x0026880001e67983 */ /* 0x000e680000300a00 */
[----:B------:R-:W4:Y:S04]  /*8d8d0*/  LDL.LU.64 R224, [R1+0x2660] ;  /* 0x0026600001e07983 */ /* 0x000f280000300a00 */
[----:B------:R-:W-:Y:S04]  /*8d8e0*/  LDGSTS.E [R19+0x66180], desc[UR60][R110.64], P0 ;  /* 0x661800006e137fae */ /* 0x000fe8000812187c */
[----:B------:R-:W-:Y:S04]  /*8d8f0*/  LDGSTS.E [R18+0x66580], desc[UR60][R108.64], P0 ;  /* 0x665800006c127fae */ /* 0x000fe8000812187c */
[----:B------:R-:W-:Y:S04]  /*8d900*/  LDGSTS.E [R9+0x66980], desc[UR60][R106.64], P0 ;  /* 0x669800006a097fae */ /* 0x000fe8000812187c */
[----:B------:R-:W-:Y:S01]  /*8d910*/  LDGSTS.E [R8+0x66d80], desc[UR60][R104.64], P0 ;  /* 0x66d8000068087fae */ /* 0x000fe2000812187c */
[----:B------:R-:W-:-:S03]  /*8d920*/  IMAD.WIDE R102, R6, 0x4, R10 ;  /* 0x0000000406667825 */ /* 0x000fc600078e020a */
[----:B------:R-:W4:Y:S04]  /*8d930*/  LDL.LU.64 R10, [R1+0x2630] ;  /* 0x00263000010a7983 */ /* 0x000f280000300a00 */
[----:B------:R2:W-:Y:S02]  /*8d940*/  LDGSTS.E [R19+0x67180], desc[UR60][R102.64], P0 ;  /* 0x6718000066137fae */ /* 0x0005e4000812187c */
[----:B--2---:R-:W-:-:S04]  /*8d950*/  IMAD.WIDE R100, R6, 0x4, R146 ;  /* 0x0000000406647825 */ /* 0x004fc800078e0292 */
[C---:B------:R-:W-:Y:S01]  /*8d960*/  IMAD.WIDE R98, R6.reuse, 0x4, R144 ;  /* 0x0000000406627825 */ /* 0x040fe200078e0290 */
[----:B------:R-:W2:Y:S04]  /*8d970*/  LDL.LU.64 R146, [R1+0x2600] ;  /* 0x0026000001927983 */ /* 0x000ea80000300a00 */
[----:B------:R-:W2:Y:S01]  /*8d980*/  LDL.LU.64 R144, [R1+0x25d0] ;  /* 0x0025d00001907983 */ /* 0x000ea20000300a00 */
[----:B------:R-:W-:Y:S01]  /*8d990*/  IMAD.WIDE R96, R6, 0x4, R242 ;  /* 0x0000000406607825 */ /* 0x000fe200078e02f2 */
[----:B------:R-:W-:Y:S02]  /*8d9a0*/  IADD3 R19, R248, 0x300000, RZ ;  /* 0x00300000f8137810 */ /* 0x000fe40007ffe0ff */
[----:B------:R-:W2:Y:S04]  /*8d9b0*/  LDL.LU.64 R242, [R1+0x25a0] ;  /* 0x0025a00001f27983 */ /* 0x000ea80000300a00 */
[----:B------:R-:W-:Y:S04]  /*8d9c0*/  LDGSTS.E [R18+0x67580], desc[UR60][R100.64], P0 ;  /* 0x6758000064127fae */ /* 0x000fe8000812187c */
[----:B------:R-:W-:Y:S04]  /*8d9d0*/  LDGSTS.E [R9+0x67980], desc[UR60][R98.64], P0 ;  /* 0x6798000062097fae */ /* 0x000fe8000812187c */
[----:B------:R-:W-:Y:S01]  /*8d9e0*/  LDGSTS.E [R8+0x67d80], desc[UR60][R96.64], P0 ;  /* 0x67d8000060087fae */ /* 0x000fe2000812187c */
[----:B---3--:R-:W-:-:S03]  /*8d9f0*/  IMAD.WIDE R26, R6, 0x4, R2 ;  /* 0x00000004061a7825 */ /* 0x008fc600078e0202 */
[----:B------:R-:W3:Y:S01]  /*8da00*/  LDL.LU.64 R2, [R1+0x2570] ;  /* 0x0025700001027983 */ /* 0x000ee20000300a00 */
[----:B------:R-:W-:-:S03]  /*8da10*/  IMAD.WIDE R24, R6, 0x4, R12 ;  /* 0x0000000406187825 */ /* 0x000fc600078e020c */
[----:B------:R-:W3:Y:S04]  /*8da20*/  LDL.LU.64 R12, [R1+0x2540] ;  /* 0x00254000010c7983 */ /* 0x000ee80000300a00 */
[----:B------:R4:W-:Y:S01]  /*8da30*/  STL.64 [R1+0x668], R26 ;  /* 0x0006681a01007387 */ /* 0x0009e20000100a00 */
[----:B-1----:R-:W-:-:S04]  /*8da40*/  IMAD.WIDE R22, R6, 0x4, R230 ;  /* 0x0000000406167825 */ /* 0x002fc800078e02e6 */
[C---:B----4-:R-:W-:Y:S01]  /*8da50*/  IMAD.WIDE R20, R6.reuse, 0x4, R224 ;  /* 0x0000000406147825 */ /* 0x050fe200078e02e0 */
        /* <DEDUP_REMOVED lines=15> */
[----:B--2---:R-:W-:-:S04]  /*8db50*/  IMAD.WIDE R24, R6, 0x4, R146 ;  /* 0x0000000406187825 */ /* 0x004fc800078e0292 */
[C---:B-1----:R-:W-:Y:S01]  /*8db60*/  IMAD.WIDE R22, R6.reuse, 0x4, R144 ;  /* 0x0000000406167825 */ /* 0x042fe200078e0290 */
        /* <DEDUP_REMOVED lines=117> */
[----:B------:R1:W-:Y:S04]  /*8e2c0*/  LDGSTS.E [R19+0x60200], desc[UR60][R26.64], P0 ;  /* 0x602000001a137fae */ /* 0x0003e8000812187c */
[----:B------:R-:W4:Y:S04]  /*8e2d0*/  LDL.LU.64 R224, [R1+0x1fa0] ;  /* 0x001fa00001e07983 */ /* 0x000f280000300a00 */
        /* <DEDUP_REMOVED lines=25> */
[----:B----4-:R-:W-:-:S03]  /*8e470*/  IMAD.WIDE R234, R6, 0x4, R230 ;  /* 0x0000000406ea7825 */ /* 0x010fc600078e02e6 */
[----:B------:R-:W-:Y:S04]  /*8e480*/  LDGSTS.E [R19+0x62200], desc[UR60][R22.64], P0 ;  /* 0x6220000016137fae */ /* 0x000fe8000812187c */
[----:B------:R-:W4:Y:S04]  /*8e490*/  LDL.LU.64 R230, [R1+0x1e88] ;  /* 0x001e880001e67983 */ /* 0x000f280000300a00 */
[----:B------:R1:W-:Y:S04]  /*8e4a0*/  STL.64 [R1], R20 ;  /* 0x0000001401007387 */ /* 0x0003e80000100a00 */
[----:B------:R-:W4:Y:S01]  /*8e4b0*/  LDL.LU.64 R150, [R1+0x1e60] ;  /* 0x001e600001967983 */ /* 0x000f220000300a00 */
[----:B------:R-:W-:-:S03]  /*8e4c0*/  IMAD.WIDE R224, R6, 0x4, R224 ;  /* 0x0000000406e07825 */ /* 0x000fc600078e02e0 */
        /* <DEDUP_REMOVED lines=58> */
[C---:B------:R-:W-:Y:S01]  /*8e870*/  IMAD.WIDE R56, R6.reuse, 0x4, R242 ;  /* 0x0000000406387825 */ /* 0x040fe200078e02f2 */
        /* <DEDUP_REMOVED lines=162> */
[----:B------:R-:W-:Y:S04]  /*8f2a0*/  STL.64 [R1+0x70], R22 ;  /* 0x0000701601007387 */ /* 0x000fe80000100a00 */
[----:B------:R-:W2:Y:S04]  /*8f2b0*/  LDL.LU.64 R148, [R1+0x1ef8] ;  /* 0x001ef80001947983 */ /* 0x000ea80000300a00 */
[----:B------:R-:W-:Y:S04]  /*8f2c0*/  LDGSTS.E [R18+0x61680], desc[UR60][R24.64], P0 ;  /* 0x6168000018127fae */ /* 0x000fe8000812187c */
[----:B------:R-:W-:Y:S04]  /*8f2d0*/  LDGSTS.E [R9+0x61a80], desc[UR60][R22.64], P0 ;  /* 0x61a8000016097fae */ /* 0x000fe8000812187c */
[----:B------:R3:W-:Y:S04]  /*8f2e0*/  STL.64 [R1+0x48], R20 ;  /* 0x0000481401007387 */ /* 0x0007e80000100a00 */
[----:B------:R3:W-:Y:S02]  /*8f2f0*/  LDGSTS.E [R8+0x61e80], desc[UR60][R20.64], P0 ;  /* 0x61e8000014087fae */ /* 0x0007e4000812187c */
[----:B---3--:R-:W-:-:S02]  /*8f300*/  IMAD.WIDE R20, R6, 0x4, R2 ;  /* 0x0000000406147825 */ /* 0x008fc400078e0202 */
[----:B------:R-:W3:Y:S02]  /*8f310*/  LDL.LU.64 R2, [R1+0x1ed0] ;  /* 0x001ed00001027983 */ /* 0x000ee40000300a00 */
[C---:B------:R-:W-:Y:S02]  /*8f320*/  IMAD.WIDE R242, R6.reuse, 0x4, R12 ;  /* 0x0000000406f27825 */ /* 0x040fe400078e020c */
[----:B------:R-:W3:Y:S04]  /*8f330*/  LDL.LU.64 R12, [R1+0x1ea8] ;  /* 0x001ea800010c7983 */ /* 0x000ee80000300a00 */
[----:B------:R1:W-:Y:S01]  /*8f340*/  STL.64 [R1+0x20], R20 ;  /* 0x0000201401007387 */ /* 0x0003e20000100a00 */
[----:B----4-:R-:W-:-:S04]  /*8f350*/  IMAD.WIDE R232, R6, 0x4, R230 ;  /* 0x0000000406e87825 */ /* 0x010fc800078e02e6 */
[C---:B------:R-:W-:Y:S01]  /*8f360*/  IMAD.WIDE R222, R6.reuse, 0x4, R150 ;  /* 0x0000000406de7825 */ /* 0x040fe200078e0296 */
[----:B------:R-:W4:Y:S04]  /*8f370*/  LDL.LU.64 R230, [R1+0x1e80] ;  /* 0x001e800001e67983 */ /* 0x000f280000300a00 */
[----:B------:R-:W4:Y:S04]  /*8f380*/  LDL.LU.64 R150, [R1+0x1e58] ;  /* 0x001e580001967983 */ /* 0x000f280000300a00 */
[----:B------:R1:W-:Y:S04]  /*8f390*/  LDGSTS.E [R19+0x62280], desc[UR60][R20.64], P0 ;  /* 0x6228000014137fae */ /* 0x0003e8000812187c */
        /* <DEDUP_REMOVED lines=32> */
[----:B------:R-:W1:Y:S04]  /*8f5a0*/  LDL.LU.64 R146, [R1+0x1cc8] ;  /* 0x001cc80001927983 */ /* 0x000e680000300a00 */
        /* <DEDUP_REMOVED lines=15> */
[----:B------:R2:W-:Y:S04]  /*8f6a0*/  LDGSTS.E [R18+0x66680], desc[UR60][R28.64], P0 ;  /* 0x666800001c127fae */ /* 0x0005e8000812187c */
[----:B------:R-:W-:Y:S04]  /*8f6b0*/  LDGSTS.E [R9+0x66a80], desc[UR60][R26.64], P0 ;  /* 0x66a800001a097fae */ /* 0x000fe8000812187c */
[----:B------:R2:W-:Y:S01]  /*8f6c0*/  LDGSTS.E [R8+0x66e80], desc[UR60][R24.64], P0 ;  /* 0x66e8000018087fae */ /* 0x0005e2000812187c */
[----:B------:R-:W-:-:S03]  /*8f6d0*/  IMAD.WIDE R22, R6, 0x4, R10 ;  /* 0x0000000406167825 */ /* 0x000fc600078e020a */
[----:B------:R-:W4:Y:S01]  /*8f6e0*/  LDL.LU.64 R10, [R1+0x2620] ;  /* 0x00262000010a7983 */ /* 0x000f220000300a00 */
[----:B-1----:R-:W-:-:S04]  /*8f6f0*/  IMAD.WIDE R20, R6, 0x4, R146 ;  /* 0x0000000406147825 */ /* 0x002fc800078e0292 */
[C---:B--2---:R-:W-:Y:S01]  /*8f700*/  IMAD.WIDE R18, R6.reuse, 0x4, R144 ;  /* 0x0000000406127825 */ /* 0x044fe200078e0290 */
[----:B------:R-:W2:Y:S04]  /*8f710*/  LDL.LU.64 R146, [R1+0x25f0] ;  /* 0x0025f00001927983 */ /* 0x000ea80000300a00 */
[----:B------:R-:W2:Y:S01]  /*8f720*/  LDL.LU.64 R144, [R1+0x25c0] ;  /* 0x0025c00001907983 */ /* 0x000ea20000300a00 */
[----:B------:R-:W-:-:S03]  /*8f730*/  IMAD.WIDE R8, R6, 0x4, R148 ;  /* 0x0000000406087825 */ /* 0x000fc600078e0294 */
[----:B------:R-:W2:Y:S01]  /*8f740*/  LDL.LU.64 R148, [R1+0x2590] ;  /* 0x0025900001947983 */ /* 0x000ea20000300a00 */
[C---:B------:R-:W-:Y:S01]  /*8f750*/  IADD3 R141, R249.reuse, 0x300000, RZ ;  /* 0x00300000f98d7810 */ /* 0x040fe20007ffe0ff */
[C---:B------:R-:W-:Y:S01]  /*8f760*/  VIADD R140, R249.reuse, 0x300000 ;  /* 0x00300000f98c7836 */ /* 0x040fe20000000000 */
[C---:B------:R-:W-:Y:S01]  /*8f770*/  IADD3 R139, R249.reuse, 0x300000, RZ ;  /* 0x00300000f98b7810 */ /* 0x040fe20007ffe0ff */
[----:B------:R-:W-:Y:S02]  /*8f780*/  VIADD R138, R249, 0x300000 ;  /* 0x00300000f98a7836 */ /* 0x000fe40000000000 */
[----:B------:R1:W-:Y:S04]  /*8f790*/  LDGSTS.E [R141+0x67280], desc[UR60][R22.64], P0 ;  /* 0x67280000168d7fae */ /* 0x0003e8000812187c */
[----:B------:R1:W-:Y:S04]  /*8f7a0*/  LDGSTS.E [R140+0x67680], desc[UR60][R20.64], P0 ;  /* 0x67680000148c7fae */ /* 0x0003e8000812187c */
[----:B------:R-:W-:Y:S04]  /*8f7b0*/  LDGSTS.E [R139+0x67a80], desc[UR60][R18.64], P0 ;  /* 0x67a80000128b7fae */ /* 0x000fe8000812187c */
[----:B------:R-:W-:Y:S01]  /*8f7c0*/  LDGSTS.E [R138+0x67e80], desc[UR60][R8.64], P0 ;  /* 0x67e80000088a7fae */ /* 0x000fe2000812187c */
[C---:B-1----:R-:W-:Y:S01]  /*8f7d0*/  IADD3 R141, R250.reuse, 0x300000, RZ ;  /* 0x00300000fa8d7810 */ /* 0x042fe20007ffe0ff */
[----:B------:R-:W-:-:S02]  /*8f7e0*/  VIADD R140, R250, 0x300000 ;  /* 0x00300000fa8c7836 */ /* 0x000fc40000000000 */
[C---:B---3--:R-:W-:Y:S02]  /*8f7f0*/  IMAD.WIDE R154, R6.reuse, 0x4, R2 ;  /* 0x00000004069a7825 */ /* 0x048fe400078e0202 */
[----:B------:R-:W3:Y:S02]  /*8f800*/  LDL.LU.64 R2, [R1+0x2560] ;  /* 0x0025600001027983 */ /* 0x000ee40000300a00 */
[C---:B------:R-:W-:Y:S02]  /*8f810*/  IMAD.WIDE R142, R6.reuse, 0x4, R12 ;  /* 0x00000004068e7825 */ /* 0x040fe400078e020c */
[----:B------:R-:W3:Y:S04]  /*8f820*/  LDL.LU.64 R12, [R1+0x2530] ;  /* 0x00253000010c7983 */ /* 0x000ee80000300a00 */
[----:B------:R-:W-:Y:S01]  /*8f830*/  STL.64 [R1+0x658], R154 ;  /* 0x0006589a01007387 */ /* 0x000fe20000100a00 */
[----:B----4-:R-:W-:-:S03]  /*8f840*/  IMAD.WIDE R152, R6, 0x4, R230 ;  /* 0x0000000406987825 */ /* 0x010fc600078e02e6 */
[----:B------:R1:W-:Y:S04]  /*8f850*/  LDGSTS.E [R141+0x40300], desc[UR60][R154.64], P0 ;  /* 0x403000009a8d7fae */ /* 0x0003e8000812187c */
[----:B------:R-:W4:Y:S04]  /*8f860*/  LDL.LU.64 R230, [R1+0x2500] ;  /* 0x0025000001e67983 */ /* 0x000f280000300a00 */
[----:B------:R1:W-:Y:S01]  /*8f870*/  STL.64 [R1+0x630], R142 ;  /* 0x0006308e01007387 */ /* 0x0003e20000100a00 */
[----:B------:R-:W-:-:S03]  /*8f880*/  IMAD.WIDE R150, R6, 0x4, R150 ;  /* 0x0000000406967825 */ /* 0x000fc600078e0296 */
[----:B------:R-:W-:Y:S04]  /*8f890*/  STL.64 [R1+0x608], R152 ;  /* 0x0006089801007387 */ /* 0x000fe80000100a00 */
[----:B------:R-:W-:Y:S04]  /*8f8a0*/  LDGSTS.E [R140+0x40700], desc[UR60][R142.64], P0 ;  /* 0x407000008e8c7fae */ /* 0x000fe8000812187c */
[----:B-1----:R-:W4:Y:S04]  /*8f8b0*/  LDL.LU.64 R142, [R1+0x24d0] ;  /* 0x0024d000018e7983 */ /* 0x002f280000300a00 */
[----:B------:R2:W-:Y:S01]  /*8f8c0*/  STL.64 [R1+0x5e0], R150 ;  /* 0x0005e09601007387 */ /* 0x0005e20000100a00 */
[----:B------:R-:W-:-:S03]  /*8f8d0*/  IMAD.WIDE R154, R6, 0x4, R10 ;  /* 0x00000004069a7825 */ /* 0x000fc600078e020a */
[----:B------:R-:W4:Y:S01]  /*8f8e0*/  LDL.LU.64 R10, [R1+0x24a0] ;  /* 0x0024a000010a7983 */ /* 0x000f220000300a00 */
[C---:B------:R-:W-:Y:S01]  /*8f8f0*/  IADD3 R139, R250.reuse, 0x300000, RZ ;  /* 0x00300000fa8b7810 */ /* 0x040fe20007ffe0ff */
[----:B------:R-:W-:-:S04]  /*8f900*/  VIADD R138, R250, 0x300000 ;  /* 0x00300000fa8a7836 */ /* 0x000fc80000000000 */
[----:B------:R-:W-:Y:S04]  /*8f910*/  LDGSTS.E [R139+0x40b00], desc[UR60][R152.64], P0 ;  /* 0x40b00000988b7fae */ /* 0x000fe8000812187c */
[----:B------:R2:W-:Y:S04]  /*8f920*/  LDGSTS.E [R138+0x40f00], desc[UR60][R150.64], P0 ;  /* 0x40f00000968a7fae */ /* 0x0005e8000812187c */
[----:B------:R3:W-:Y:S01]  /*8f930*/  LDGSTS.E [R141+0x41300], desc[UR60][R154.64], P0 ;  /* 0x413000009a8d7fae */ /* 0x0007e2000812187c */
[----:B--2---:R-:W-:-:S04]  /*8f940*/  IMAD.WIDE R150, R6, 0x4, R146 ;  /* 0x0000000406967825 */ /* 0x004fc800078e0292 */
[C---:B------:R-:W-:Y:S01]  /*8f950*/  IMAD.WIDE R152, R6.reuse, 0x4, R144 ;  /* 0x0000000406987825 */ /* 0x040fe200078e0290 */
[----:B------:R-:W2:Y:S04]  /*8f960*/  LDL.LU.64 R146, [R1+0x2470] ;  /* 0x0024700001927983 */ /* 0x000ea80000300a00 */
[----:B------:R-:W-:Y:S04]  /*8f970*/  STL.64 [R1+0x5b8], R154 ;  /* 0x0005b89a01007387 */ /* 0x000fe80000100a00 */
[----:B------:R-:W2:Y:S04]  /*8f980*/  LDL.LU.64 R144, [R1+0x2440] ;  /* 0x0024400001907983 */ /* 0x000ea80000300a00 */
[----:B------:R1:W-:Y:S01]  /*8f990*/  STL.64 [R1+0x590], R150 ;  /* 0x0005909601007387 */ /* 0x0003e20000100a00 */
[----:B------:R-:W-:-:S03]  /*8f9a0*/  IMAD.WIDE R148, R6, 0x4, R148 ;  /* 0x0000000406947825 */ /* 0x000fc600078e0294 */
[----:B------:R-:W-:Y:S04]  /*8f9b0*/  STL.64 [R1+0x568], R152 ;  /* 0x0005689801007387 */ /* 0x000fe80000100a00 */
[----:B------:R-:W-:Y:S04]  /*8f9c0*/  LDGSTS.E [R140+0x41700], desc[UR60][R150.64], P0 ;  /* 0x41700000968c7fae */ /* 0x000fe8000812187c */
[----:B------:R-:W-:Y:S04]  /*8f9d0*/  LDGSTS.E [R139+0x41b00], desc[UR60][R152.64], P0 ;  /* 0x41b00000988b7fae */ /* 0x000fe8000812187c */
[----:B------:R3:W-:Y:S04]  /*8f9e0*/  LDGSTS.E [R138+0x41f00], desc[UR60][R148.64], P0 ;  /* 0x41f00000948a7fae */ /* 0x0007e8000812187c */
[----:B-1----:R-:W2:Y:S04]  /*8f9f0*/  LDL.LU.64 R150, [R1+0x2410] ;  /* 0x0024100001967983 */ /* 0x002ea80000300a00 */
[----:B------:R1:W-:Y:S01]  /*8fa00*/  STL.64 [R1+0x540], R148 ;  /* 0x0005409401007387 */ /* 0x0003e20000100a00 */
[----:B---3--:R-:W-:-:S03]  /*8fa10*/  IMAD.WIDE R154, R6, 0x4, R2 ;  /* 0x00000004069a7825 */ /* 0x008fc600078e0202 */
[----:B------:R-:W3:Y:S01]  /*8fa20*/  LDL.LU.64 R2, [R1+0x23e0] ;  /* 0x0023e00001027983 */ /* 0x000ee20000300a00 */
[----:B-1----:R-:W-:-:S03]  /*8fa30*/  IMAD.WIDE R148, R6, 0x4, R12 ;  /* 0x0000000406947825 */ /* 0x002fc600078e020c */
[----:B------:R-:W3:Y:S04]  /*8fa40*/  LDL.LU.64 R12, [R1+0x23b0] ;  /* 0x0023b000010c7983 */ /* 0x000ee80000300a00 */
[----:B------:R-:W-:Y:S01]  /*8fa50*/  STL.64 [R1+0x518], R154 ;  /* 0x0005189a01007387 */ /* 0x000fe20000100a00 */
[----:B----4-:R-:W-:-:S03]  /*8fa60*/  IMAD.WIDE R152, R6, 0x4, R230 ;  /* 0x0000000406987825 */ /* 0x010fc600078e02e6 */
[----:B------:R1:W-:Y:S04]  /*8fa70*/  LDGSTS.E [R141+0x42300], desc[UR60][R154.64], P0 ;  /* 0x423000009a8d7fae */ /* 0x0003e8000812187c */
[----:B------:R-:W4:Y:S04]  /*8fa80*/  LDL.LU.64 R230, [R1+0x2380] ;  /* 0x0023800001e67983 */ /* 0x000f280000300a00 */
[----:B------:R1:W-:Y:S04]  /*8fa90*/  STL.64 [R1+0x4f0], R148 ;  /* 0x0004f09401007387 */ /* 0x0003e80000100a00 */
[----:B------:R-:W-:Y:S04]  /*8faa0*/  STL.64 [R1+0x4c8], R152 ;  /* 0x0004c89801007387 */ /* 0x000fe80000100a00 */
[----:B------:R-:W-:Y:S04]  /*8fab0*/  LDGSTS.E [R140+0x42700], desc[UR60][R148.64], P0 ;  /* 0x42700000948c7fae */ /* 0x000fe8000812187c */
[----:B------:R-:W-:Y:S01]  /*8fac0*/  LDGSTS.E [R139+0x42b00], desc[UR60][R152.64], P0 ;  /* 0x42b00000988b7fae */ /* 0x000fe2000812187c */
[----:B------:R-:W-:-:S03]  /*8fad0*/  IMAD.WIDE R142, R6, 0x4, R142 ;  /* 0x00000004068e7825 */ /* 0x000fc600078e028e */
[----:B-1----:R-:W4:Y:S01]  /*8fae0*/  LDL.LU.64 R148, [R1+0x2350] ;  /* 0x0023500001947983 */ /* 0x002f220000300a00 */
[----:B------:R-:W-:-:S03]  /*8faf0*/  IMAD.WIDE R154, R6, 0x4, R10 ;  /* 0x00000004069a7825 */ /* 0x000fc600078e020a */
[----:B------:R2:W-:Y:S04]  /*8fb00*/  STL.64 [R1+0x4a0], R142 ;  /* 0x0004a08e01007387 */ /* 0x0005e80000100a00 */
[----:B------:R-:W4:Y:S04]  /*8fb10*/  LDL.LU.64 R10, [R1+0x2328] ;  /* 0x00232800010a7983 */ /* 0x000f280000300a00 */
[----:B------:R2:W-:Y:S04]  /*8fb20*/  LDGSTS.E [R138+0x42f00], desc[UR60][R142.64], P0 ;  /* 0x42f000008e8a7fae */ /* 0x0005e8000812187c */
[----:B------:R3:W-:Y:S01]  /*8fb30*/  LDGSTS.E [R141+0x43300], desc[UR60][R154.64], P0 ;  /* 0x433000009a8d7fae */ /* 0x0007e2000812187c */
[----:B--2---:R-:W-:-:S04]  /*8fb40*/  IMAD.WIDE R142, R6, 0x4, R146 ;  /* 0x00000004068e7825 */ /* 0x004fc800078e0292 */
[C---:B------:R-:W-:Y:S01]  /*8fb50*/  IMAD.WIDE R152, R6.reuse, 0x4, R144 ;  /* 0x0000000406987825 */ /* 0x040fe200078e0290 */
[----:B------:R-:W2:Y:S04]  /*8fb60*/  LDL.LU.64 R146, [R1+0x2300] ;  /* 0x0023000001927983 */ /* 0x000ea80000300a00 */
[----:B------:R-:W-:Y:S04]  /*8fb70*/  STL.64 [R1+0x478], R154 ;  /* 0x0004789a01007387 */ /* 0x000fe80000100a00 */
[----:B------:R-:W2:Y:S04]  /*8fb80*/  LDL.LU.64 R144, [R1+0x22d8] ;  /* 0x0022d80001907983 */ /* 0x000ea80000300a00 */
[----:B------:R1:W-:Y:S04]  /*8fb90*/  STL.64 [R1+0x450], R142 ;  /* 0x0004508e01007387 */ /* 0x0003e80000100a00 */
[----:B------:R-:W-:Y:S04]  /*8fba0*/  STL.64 [R1+0x428], R152 ;  /* 0x0004289801007387 */ /* 0x000fe80000100a00 */
[----:B------:R-:W-:Y:S04]  /*8fbb0*/  LDGSTS.E [R140+0x43700], desc[UR60][R142.64], P0 ;  /* 0x437000008e8c7fae */ /* 0x000fe8000812187c */
[----:B------:R-:W-:Y:S01]  /*8fbc0*/  LDGSTS.E [R139+0x43b00], desc[UR60][R152.64], P0 ;  /* 0x43b00000988b7fae */ /* 0x000fe2000812187c */
[----:B------:R-:W-:-:S03]  /*8fbd0*/  IMAD.WIDE R150, R6, 0x4, R150 ;  /* 0x0000000406967825 */ /* 0x000fc600078e0296 */
[----:B-1----:R-:W2:Y:S04]  /*8fbe0*/  LDL.LU.64 R142, [R1+0x22b0] ;  /* 0x0022b000018e7983 */ /* 0x002ea80000300a00 */
[----:B------:R1:W-:Y:S04]  /*8fbf0*/  STL.64 [R1+0x400], R150 ;  /* 0x0004009601007387 */ /* 0x0003e80000100a00 */
[----:B------:R1:W-:Y:S01]  /*8fc00*/  LDGSTS.E [R138+0x43f00], desc[UR60][R150.64], P0 ;  /* 0x43f00000968a7fae */ /* 0x0003e2000812187c */
        /* <DEDUP_REMOVED lines=13> */
[----:B-1----:R-:W4:Y:S04]  /*8fce0*/  LDL.LU.64 R150, [R1+0x2210] ;  /* 0x0022100001967983 */ /* 0x002f280000300a00 */
[----:B------:R2:W-:Y:S01]  /*8fcf0*/  STL.64 [R1+0x360], R148 ;  /* 0x0003609401007387 */ /* 0x0005e20000100a00 */
[----:B------:R-:W-:-:S03]  /*8fd00*/  IMAD.WIDE R154, R6, 0x4, R10 ;  /* 0x00000004069a7825 */ /* 0x000fc600078e020a */
[----:B------:R2:W-:Y:S04]  /*8fd10*/  LDGSTS.E [R138+0x44f00], desc[UR60][R148.64], P0 ;  /* 0x44f00000948a7fae */ /* 0x0005e8000812187c */
[----:B------:R-:W4:Y:S04]  /*8fd20*/  LDL.LU.64 R10, [R1+0x21e8] ;  /* 0x0021e800010a7983 */ /* 0x000f280000300a00 */
        /* <DEDUP_REMOVED lines=25> */
[----:B------:R2:W-:Y:S01]  /*8fec0*/  LDGSTS.E [R139+0x46b00], desc[UR60][R152.64], P0 ;  /* 0x46b00000988b7fae */ /* 0x0005e2000812187c */
[----:B------:R-:W-:-:S03]  /*8fed0*/  IMAD.WIDE R150, R6, 0x4, R150 ;  /* 0x0000000406967825 */ /* 0x000fc600078e0296 */
[----:B-1----:R-:W4:Y:S04]  /*8fee0*/  LDL.LU.64 R142, [R1+0x20d0] ;  /* 0x0020d000018e7983 */ /* 0x002f280000300a00 */
[----:B------:R1:W-:Y:S01]  /*8fef0*/  STL.64 [R1+0x220], R150 ;  /* 0x0002209601007387 */ /* 0x0003e20000100a00 */
[----:B------:R-:W-:-:S03]  /*8ff00*/  IMAD.WIDE R154, R6, 0x4, R10 ;  /* 0x00000004069a7825 */ /* 0x000fc600078e020a */
[----:B------:R-:W-:Y:S04]  /*8ff10*/  LDGSTS.E [R138+0x46f00], desc[UR60][R150.64], P0 ;  /* 0x46f00000968a7fae */ /* 0x000fe8000812187c */
[----:B------:R-:W4:Y:S04]  /*8ff20*/  LDL.LU.64 R10, [R1+0x20a8] ;  /* 0x0020a800010a7983 */ /* 0x000f280000300a00 */
[----:B------:R-:W-:Y:S04]  /*8ff30*/  LDGSTS.E [R141+0x47300], desc[UR60][R154.64], P0 ;  /* 0x473000009a8d7fae */ /* 0x000fe8000812187c */
[----:B-1----:R-:W4:Y:S04]  /*8ff40*/  LDL.LU.64 R150, [R1+0x2080] ;  /* 0x0020800001967983 */ /* 0x002f280000300a00 */
[----:B------:R-:W-:Y:S01]  /*8ff50*/  STL.64 [R1+0x1f8], R154 ;  /* 0x0001f89a01007387 */ /* 0x000fe20000100a00 */
[----:B--2---:R-:W-:-:S04]  /*8ff60*/  IMAD.WIDE R146, R6, 0x4, R146 ;  /* 0x0000000406927825 */ /* 0x004fc800078e0292 */
[C---:B------:R-:W-:Y:S02]  /*8ff70*/  IMAD.WIDE R152, R6.reuse, 0x4, R144 ;  /* 0x0000000406987825 */ /* 0x040fe400078e0290 */
        /* <DEDUP_REMOVED lines=8> */
[----:B------:R3:W-:Y:S02]  /*90000*/  LDGSTS.E [R138+0x47f00], desc[UR60][R148.64], P0 ;  /* 0x47f00000948a7fae */ /* 0x0007e4000812187c */
[----:B---3--:R-:W-:-:S02]  /*90010*/  IMAD.WIDE R148, R6, 0x4, R2 ;  /* 0x0000000406947825 */ /* 0x008fc400078e0202 */
[----:B------:R-:W3:Y:S02]  /*90020*/  LDL.LU.64 R2, [R1+0x2008] ;  /* 0x0020080001027983 */ /* 0x000ee40000300a00 */
[C---:B------:R-:W-:Y:S02]  /*90030*/  IMAD.WIDE R154, R6.reuse, 0x4, R12 ;  /* 0x00000004069a7825 */ /* 0x040fe400078e020c */
[----:B------:R-:W3:Y:S02]  /*90040*/  LDL.LU.64 R12, [R1+0x1fe0] ;  /* 0x001fe000010c7983 */ /* 0x000ee40000300a00 */
[C---:B----4-:R-:W-:Y:S02]  /*90050*/  IMAD.WIDE R152, R6.reuse, 0x4, R230 ;  /* 0x0000000406987825 */ /* 0x050fe400078e02e6 */
[----:B------:R1:W-:Y:S04]  /*90060*/  STL.64 [R1+0x158], R148 ;  /* 0x0001589401007387 */ /* 0x0003e80000100a00 */
[----:B------:R-:W4:Y:S04]  /*90070*/  LDL.LU.64 R230, [R1+0x1fb8] ;  /* 0x001fb80001e67983 */ /* 0x000f280000300a00 */
[----:B------:R1:W-:Y:S04]  /*90080*/  STL.64 [R1+0x130], R154 ;  /* 0x0001309a01007387 */ /* 0x0003e80000100a00 */
[----:B------:R-:W-:Y:S04]  /*90090*/  LDGSTS.E [R141+0x60300], desc[UR60][R148.64], P0 ;  /* 0x60300000948d7fae */ /* 0x000fe8000812187c */
[----:B------:R1:W-:Y:S04]  /*900a0*/  STL.64 [R1+0x108], R152 ;  /* 0x0001089801007387 */ /* 0x0003e80000100a00 */
[----:B------:R1:W-:Y:S04]  /*900b0*/  LDGSTS.E [R140+0x60700], desc[UR60][R154.64], P0 ;  /* 0x607000009a8c7fae */ /* 0x0003e8000812187c */
[----:B------:R1:W-:Y:S01]  /*900c0*/  LDGSTS.E [R139+0x60b00], desc[UR60][R152.64], P0 ;  /* 0x60b00000988b7fae */ /* 0x0003e2000812187c */
[----:B------:R-:W-:-:S03]  /*900d0*/  IMAD.WIDE R142, R6, 0x4, R142 ;  /* 0x00000004068e7825 */ /* 0x000fc600078e028e */
[----:B-1----:R-:W4:Y:S01]  /*900e0*/  LDL.LU.64 R148, [R1+0x1f90] ;  /* 0x001f900001947983 */ /* 0x002f220000300a00 */
[----:B------:R-:W-:-:S03]  /*900f0*/  IMAD.WIDE R154, R6, 0x4, R10 ;  /* 0x00000004069a7825 */ /* 0x000fc600078e020a */
[----:B------:R1:W-:Y:S04]  /*90100*/  STL.64 [R1+0xe0], R142 ;  /* 0x0000e08e01007387 */ /* 0x0003e80000100a00 */
[----:B------:R-:W4:Y:S04]  /*90110*/  LDL.LU.64 R10, [R1+0x1f68] ;  /* 0x001f6800010a7983 */ /* 0x000f280000300a00 */
[----:B------:R-:W4:Y:S04]  /*90120*/  LDL.LU.64 R238, [R1+0x1f40] ;  /* 0x001f400001ee7983 */ /* 0x000f280000300a00 */
[----:B------:R-:W-:Y:S04]  /*90130*/  LDGSTS.E [R138+0x60f00], desc[UR60][R142.64], P0 ;  /* 0x60f000008e8a7fae */ /* 0x000fe8000812187c */
[----:B------:R-:W-:Y:S04]  /*90140*/  STL.64 [R1+0xb8], R154 ;  /* 0x0000b89a01007387 */ /* 0x000fe80000100a00 */
[----:B------:R-:W-:Y:S01]  /*90150*/  LDGSTS.E [R141+0x61300], desc[UR60][R154.64], P0 ;  /* 0x613000009a8d7fae */ /* 0x000fe2000812187c */
[----:B------:R-:W-:-:S03]  /*90160*/  IMAD.WIDE R152, R6, 0x4, R150 ;  /* 0x0000000406987825 */ /* 0x000fc600078e0296 */
[----:B-1----:R-:W4:Y:S04]  /*90170*/  LDL.LU.64 R142, [R1+0x1f18] ;  /* 0x001f1800018e7983 */ /* 0x002f280000300a00 */
[----:B------:R-:W-:Y:S04]  /*90180*/  STL.64 [R1+0x90], R152 ;  /* 0x0000909801007387 */ /* 0x000fe80000100a00 */
[----:B------:R-:W-:Y:S01]  /*90190*/  LDGSTS.E [R140+0x61700], desc[UR60][R152.64], P0 ;  /* 0x61700000988c7fae */ /* 0x000fe2000812187c */
[----:B--2---:R-:W-:-:S05]  /*901a0*/  IMAD.WIDE R150, R6, 0x4, R144 ;  /* 0x0000000406967825 */ /* 0x004fca00078e0290 */
[----:B------:R-:W-:Y:S04]  /*901b0*/  STL.64 [R1+0x68], R150 ;  /* 0x0000689601007387 */ /* 0x000fe80000100a00 */
[----:B------:R-:W2:Y:S04]  /*901c0*/  LDL.LU.64 R144, [R1+0x1ef0] ;  /* 0x001ef00001907983 */ /* 0x000ea80000300a00 */
[----:B------:R-:W-:Y:S01]  /*901d0*/  LDGSTS.E [R139+0x61b00], desc[UR60][R150.64], P0 ;  /* 0x61b00000968b7fae */ /* 0x000fe2000812187c */
[----:B------:R-:W-:-:S05]  /*901e0*/  IMAD.WIDE R146, R6, 0x4, R146 ;  /* 0x0000000406927825 */ /* 0x000fca00078e0292 */
[----:B------:R3:W-:Y:S04]  /*901f0*/  STL.64 [R1+0x40], R146 ;  /* 0x0000409201007387 */ /* 0x0007e80000100a00 */
[----:B------:R3:W-:Y:S02]  /*90200*/  LDGSTS.E [R138+0x61f00], desc[UR60][R146.64], P0 ;  /* 0x61f00000928a7fae */ /* 0x0007e4000812187c */
[C---:B---3--:R-:W-:Y:S02]  /*90210*/  IMAD.WIDE R146, R6.reuse, 0x4, R2 ;  /* 0x0000000406927825 */ /* 0x048fe400078e0202 */
[----:B------:R-:W3:Y:S02]  /*90220*/  LDL.LU.64 R2, [R1+0x1ec8] ;  /* 0x001ec80001027983 */ /* 0x000ee40000300a00 */
[----:B------:R-:W-:-:S02]  /*90230*/  IMAD.WIDE R240, R6, 0x4, R12 ;  /* 0x0000000406f07825 */ /* 0x000fc400078e020c */
[----:B------:R-:W3:Y:S04]  /*90240*/  LDL.LU.64 R12, [R1+0x1ea0] ;  /* 0x001ea000010c7983 */ /* 0x000ee80000300a00 */
[----:B------:R1:W-:Y:S04]  /*90250*/  STL.64 [R1+0x18], R146 ;  /* 0x0000189201007387 */ /* 0x0003e80000100a00 */
[----:B------:R-:W3:Y:S04]  /*90260*/  LDL.LU.64 R150, [R1+0x1e78] ;  /* 0x001e780001967983 */ /* 0x000ee80000300a00 */
[----:B------:R-:W3:Y:S01]  /*90270*/  LDL.LU.64 R228, [R1+0x1e50] ;  /* 0x001e500001e47983 */ /* 0x000ee20000300a00 */
[----:B----4-:R-:W-:-:S03]  /*90280*/  IMAD.WIDE R230, R6, 0x4, R230 ;  /* 0x0000000406e67825 */ /* 0x010fc600078e02e6 */
[----:B------:R-:W-:Y:S04]  /*90290*/  LDGSTS.E [R141+0x62300], desc[UR60][R146.64], P0 ;  /* 0x62300000928d7fae */ /* 0x000fe8000812187c */
[----:B------:R-:W-:Y:S04]  /*902a0*/  LDGSTS.E [R140+0x62700], desc[UR60][R240.64], P0 ;  /* 0x62700000f08c7fae */ /* 0x000fe8000812187c */
[----:B------:R-:W-:Y:S01]  /*902b0*/  LDGSTS.E [R139+0x62b00], desc[UR60][R230.64], P0 ;  /* 0x62b00000e68b7fae */ /* 0x000fe2000812187c */
[----:B------:R-:W-:-:S05]  /*902c0*/  IMAD.WIDE R220, R6, 0x4, R148 ;  /* 0x0000000406dc7825 */ /* 0x000fca00078e0294 */
[----:B------:R4:W-:Y:S02]  /*902d0*/  LDGSTS.E [R138+0x62f00], desc[UR60][R220.64], P0 ;  /* 0x62f00000dc8a7fae */ /* 0x0009e4000812187c */
[----:B----4-:R-:W-:Y:S02]  /*902e0*/  IMAD.WIDE R138, R6, 0x4, R10 ;  /* 0x00000004068a7825 */ /* 0x010fe400078e020a */
[----:B------:R-:W4:Y:S01]  /*902f0*/  LDL.LU.64 R10, [R1+0x1e28] ;  /* 0x001e2800010a7983 */ /* 0x000f220000300a00 */
[C---:B------:R-:W-:Y:S01]  /*90300*/  IADD3 R149, R250.reuse, 0x300000, RZ ;  /* 0x00300000fa957810 */ /* 0x040fe20007ffe0ff */
[----:B------:R-:W-:Y:S02]  /*90310*/  VIADD R148, R250, 0x300000 ;  /* 0x00300000fa947836 */ /* 0x000fe40000000000 */
[----:B------:R-:W-:Y:S01]  /*90320*/  IMAD.WIDE R140, R6, 0x4, R238 ;  /* 0x00000004068c7825 */ /* 0x000fe200078e02ee */
[----:B-1----:R-:W-:Y:S01]  /*90330*/  IADD3 R147, R250, 0x300000, RZ ;  /* 0x00300000fa937810 */ /* 0x002fe20007ffe0ff */
[----:B------:R-:W4:Y:S02]  /*90340*/  LDL.LU.64 R160, [R1+0x1e00] ;  /* 0x001e000001a07983 */ /* 0x000f240000300a00 */
[----:B------:R-:W-:-:S02]  /*90350*/  IMAD.WIDE R142, R6, 0x4, R142 ;  /* 0x00000004068e7825 */ /* 0x000fc400078e028e */
[----:B------:R-:W4:Y:S02]  /*90360*/  LDL.LU.64 R158, [R1+0x1dd8] ;  /* 0x001dd800019e7983 */ /* 0x000f240000300a00 */
[----:B------:R-:W-:Y:S02]  /*90370*/  VIADD R146, R250, 0x300000 ;  /* 0x00300000fa927836 */ /* 0x000fe40000000000 */
[----:B------:R-:W4:Y:S04]  /*90380*/  LDL.LU.64 R238, [R1+0x1db0] ;  /* 0x001db00001ee7983 */ /* 0x000f280000300a00 */
[----:B------:R-:W-:Y:S04]  /*90390*/  LDGSTS.E [R149+0x63300], desc[UR60][R138.64], P0 ;  /* 0x633000008a957fae */ /* 0x000fe8000812187c */
[----:B------:R-:W-:Y:S01]  /*903a0*/  LDGSTS.E [R148+0x63700], desc[UR60][R140.64], P0 ;  /* 0x637000008c947fae */ /* 0x000fe2000812187c */
[----:B--2---:R-:W-:-:S03]  /*903b0*/  IMAD.WIDE R144, R6, 0x4, R144 ;  /* 0x0000000406907825 */ /* 0x004fc600078e0290 */
[----:B------:R-:W-:Y:S04]  /*903c0*/  LDGSTS.E [R147+0x63b00], desc[UR60][R142.64], P0 ;  /* 0x63b000008e937fae */ /* 0x000fe8000812187c */
[----:B------:R3:W-:Y:S01]  /*903d0*/  LDGSTS.E [R146+0x63f00], desc[UR60][R144.64], P0 ;  /* 0x63f0000090927fae */ /* 0x0007e2000812187c */
[C---:B------:R-:W-:Y:S01]  /*903e0*/  IADD3 R157, R250.reuse, 0x300000, RZ ;  /* 0x00300000fa9d7810 */ /* 0x040fe20007ffe0ff */
[C---:B------:R-:W-:Y:S01]  /*903f0*/  VIADD R156, R250.reuse, 0x300000 ;  /* 0x00300000fa9c7836 */ /* 0x040fe20000000000 */
[C---:B------:R-:W-:Y:S01]  /*90400*/  IADD3 R155, R250.reuse, 0x300000, RZ ;  /* 0x00300000fa9b7810 */ /* 0x040fe20007ffe0ff */
[----:B------:R-:W-:Y:S02]  /*90410*/  VIADD R154, R250, 0x300000 ;  /* 0x00300000fa9a7836 */ /* 0x000fe40000000000 */
[----:B---3--:R-:W-:-:S02]  /*90420*/  IMAD.WIDE R146, R6, 0x4, R2 ;  /* 0x0000000406927825 */ /* 0x008fc400078e0202 */
[----:B------:R-:W2:Y:S02]  /*90430*/  LDL.LU.64 R2, [R1+0x1d88] ;  /* 0x001d880001027983 */ /* 0x000ea40000300a00 */
[C---:B------:R-:W-:Y:S02]  /*90440*/  IMAD.WIDE R148, R6.reuse, 0x4, R12 ;  /* 0x0000000406947825 */ /* 0x040fe400078e020c */
[----:B------:R-:W3:Y:S04]  /*90450*/  LDL.LU.64 R12, [R1+0x1d60] ;  /* 0x001d6000010c7983 */ /* 0x000ee80000300a00 */
[----:B------:R-:W3:Y:S01]  /*90460*/  LDL.LU.64 R166, [R1+0x1d38] ;  /* 0x001d380001a67983 */ /* 0x000ee20000300a00 */
[----:B------:R-:W-:-:S04]  /*90470*/  IMAD.WIDE R152, R6, 0x4, R228 ;  /* 0x0000000406987825 */ /* 0x000fc800078e02e4 */
[C---:B------:R-:W-:Y:S01]  /*90480*/  IMAD.WIDE R150, R6.reuse, 0x4, R150 ;  /* 0x0000000406967825 */ /* 0x040fe200078e0296 */
[----:B------:R-:W3:Y:S04]  /*90490*/  LDL.LU.64 R228, [R1+0x1d10] ;  /* 0x001d100001e47983 */ /* 0x000ee80000300a00 */
[----:B------:R-:W-:Y:S04]  /*904a0*/  LDGSTS.E [R157+0x64300], desc[UR60][R146.64], P0 ;  /* 0x64300000929d7fae */ /* 0x000fe8000812187c */
[----:B------:R-:W-:Y:S04]  /*904b0*/  LDGSTS.E [R156+0x64700], desc[UR60][R148.64], P0 ;  /* 0x64700000949c7fae */ /* 0x000fe8000812187c */
[----:B------:R-:W-:Y:S04]  /*904c0*/  LDGSTS.E [R155+0x64b00], desc[UR60][R150.64], P0 ;  /* 0x64b00000969b7fae */ /* 0x000fe8000812187c */
[----:B------:R4:W-:Y:S02]  /*904d0*/  LDGSTS.E [R154+0x64f00], desc[UR60][R152.64], P0 ;  /* 0x64f00000989a7fae */ /* 0x0009e4000812187c */
[----:B----4-:R-:W-:-:S02]  /*904e0*/  IMAD.WIDE R154, R6, 0x4, R10 ;  /* 0x00000004069a7825 */ /* 0x010fc400078e020a */
[----:B------:R-:W4:Y:S01]  /*904f0*/  LDL.LU.64 R10, [R1+0x1ce8] ;  /* 0x001ce800010a7983 */ /* 0x000f220000300a00 */
[C---:B------:R-:W-:Y:S01]  /*90500*/  IADD3 R165, R250.reuse, 0x300000, RZ ;  /* 0x00300000faa57810 */ /* 0x040fe20007ffe0ff */
[----:B------:R-:W-:Y:S02]  /*90510*/  VIADD R164, R250, 0x300000 ;  /* 0x00300000faa47836 */ /* 0x000fe40000000000 */
[----:B------:R-:W-:Y:S01]  /*90520*/  IMAD.WIDE R156, R6, 0x4, R160 ;  /* 0x00000004069c7825 */ /* 0x000fe200078e02a0 */
[----:B------:R-:W-:Y:S01]  /*90530*/  IADD3 R163, R250, 0x300000, RZ ;  /* 0x00300000faa37810 */ /* 0x000fe20007ffe0ff */
[----:B------:R-:W4:Y:S02]  /*90540*/  LDL.LU.64 R176, [R1+0x1cc0] ;  /* 0x001cc00001b07983 */ /* 0x000f240000300a00 */
[----:B------:R-:W-:Y:S02]  /*90550*/  IMAD.WIDE R158, R6, 0x4, R158 ;  /* 0x00000004069e7825 */ /* 0x000fe400078e029e */
[----:B------:R-:W4:Y:S02]  /*90560*/  LDL.LU.64 R174, [R1+0x1c98] ;  /* 0x001c980001ae7983 */ /* 0x000f240000300a00 */
[----:B------:R-:W-:-:S02]  /*90570*/  VIADD R162, R250, 0x300000 ;  /* 0x00300000faa27836 */ /* 0x000fc40000000000 */
[----:B------:R-:W-:Y:S01]  /*90580*/  IMAD.WIDE R160, R6, 0x4, R238 ;  /* 0x0000000406a07825 */ /* 0x000fe200078e02ee */
[----:B------:R-:W-:Y:S04]  /*90590*/  LDGSTS.E [R165+0x65300], desc[UR60][R154.64], P0 ;  /* 0x653000009aa57fae */ /* 0x000fe8000812187c */
[----:B------:R-:W4:Y:S04]  /*905a0*/  LDL.64 R238, [R1+0x1c78] ;  /* 0x001c780001ee7983 */ /* 0x000f280000100a00 */
[----:B------:R-:W-:Y:S04]  /*905b0*/  LDGSTS.E [R164+0x65700], desc[UR60][R156.64], P0 ;  /* 0x657000009ca47fae */ /* 0x000fe8000812187c */
[----:B------:R-:W-:Y:S04]  /*905c0*/  LDGSTS.E [R163+0x65b00], desc[UR60][R158.64], P0 ;  /* 0x65b000009ea37fae */ /* 0x000fe8000812187c */
[----:B------:R2:W-:Y:S01]  /*905d0*/  LDGSTS.E [R162+0x65f00], desc[UR60][R160.64], P0 ;  /* 0x65f00000a0a27fae */ /* 0x0005e2000812187c */
[C---:B------:R-:W-:Y:S01]  /*905e0*/  IADD3 R173, R250.reuse, 0x300000, RZ ;  /* 0x00300000faad7810 */ /* 0x040fe20007ffe0ff */
[C---:B------:R-:W-:Y:S01]  /*905f0*/  VIADD R172, R250.reuse, 0x300000 ;  /* 0x00300000faac7836 */ /* 0x040fe20000000000 */
[C---:B------:R-:W-:Y:S01]  /*90600*/  IADD3 R171, R250.reuse, 0x300000, RZ ;  /* 0x00300000faab7810 */ /* 0x040fe20007ffe0ff */
[----:B------:R-:W-:-:S02]  /*90610*/  VIADD R170, R250, 0x300000 ;  /* 0x00300000faaa7836 */ /* 0x000fc40000000000 */
[C---:B--2---:R-:W-:Y:S02]  /*90620*/  IMAD.WIDE R162, R6.reuse, 0x4, R2 ;  /* 0x0000000406a27825 */ /* 0x044fe400078e0202 */
[----:B------:R-:W2:Y:S02]  /*90630*/  LDL.LU.64 R2, [R1+0x26d0] ;  /* 0x0026d00001027983 */ /* 0x000ea40000300a00 */
[C---:B---3--:R-:W-:Y:S02]  /*90640*/  IMAD.WIDE R164, R6.reuse, 0x4, R12 ;  /* 0x0000000406a47825 */ /* 0x048fe400078e020c */
        /* <DEDUP_REMOVED lines=10> */
[----:B------:R-:W4:Y:S04]  /*906f0*/  LDL.LU.64 R10, [R1+0x2618] ;  /* 0x00261800010a7983 */ /* 0x000f280000300a00 */
[----:B------:R-:W4:Y:S01]  /*90700*/  LDL.LU.64 R186, [R1+0x25e8] ;  /* 0x0025e80001ba7983 */ /* 0x000f220000300a00 */
[----:B------:R-:W-:-:S03]  /*90710*/  IMAD.WIDE R172, R6, 0x4, R176 ;  /* 0x0000000406ac7825 */ /* 0x000fc600078e02b0 */
[----:B------:R-:W4:Y:S01]  /*90720*/  LDL.LU.64 R184, [R1+0x25b8] ;  /* 0x0025b80001b87983 */ /* 0x000f220000300a00 */
[----:B------:R-:W-:-:S03]  /*90730*/  IMAD.WIDE R176, R6, 0x4, R238 ;  /* 0x0000000406b07825 */ /* 0x000fc600078e02ee */
[----:B------:R-:W4:Y:S01]  /*90740*/  LDL.LU.64 R238, [R1+0x2588] ;  /* 0x0025880001ee7983 */ /* 0x000f220000300a00 */
[C---:B------:R-:W-:Y:S01]  /*90750*/  IADD3 R181, R250.reuse, 0x300000, RZ ;  /* 0x00300000fab57810 */ /* 0x040fe20007ffe0ff */
[C---:B------:R-:W-:Y:S01]  /*90760*/  VIADD R180, R250.reuse, 0x300000 ;  /* 0x00300000fab47836 */ /* 0x040fe20000000000 */
[----:B------:R-:W-:Y:S01]  /*90770*/  IADD3 R179, R250, 0x300000, RZ ;  /* 0x00300000fab37810 */ /* 0x000fe20007ffe0ff */
[----:B------:R-:W-:-:S04]  /*90780*/  IMAD.WIDE R174, R6, 0x4, R174 ;  /* 0x0000000406ae7825 */ /* 0x000fc800078e02ae */
[----:B------:R-:W-:Y:S01]  /*90790*/  VIADD R178, R250, 0x300000 ;  /* 0x00300000fab27836 */ /* 0x000fe20000000000 */
[----:B------:R1:W-:Y:S04]  /*907a0*/  LDGSTS.E [R181+0x67300], desc[UR60][R170.64], P0 ;  /* 0x67300000aab57fae */ /* 0x0003e8000812187c */
[----:B------:R1:W-:Y:S04]  /*907b0*/  LDGSTS.E [R180+0x67700], desc[UR60][R172.64], P0 ;  /* 0x67700000acb47fae */ /* 0x0003e8000812187c */
[----:B------:R-:W-:Y:S04]  /*907c0*/  LDGSTS.E [R179+0x67b00], desc[UR60][R174.64], P0 ;  /* 0x67b00000aeb37fae */ /* 0x000fe8000812187c */
[----:B------:R-:W-:Y:S01]  /*907d0*/  LDGSTS.E [R178+0x67f00], desc[UR60][R176.64], P0 ;  /* 0x67f00000b0b27fae */ /* 0x000fe2000812187c */
[C---:B-1----:R-:W-:Y:S01]  /*907e0*/  IADD3 R181, R251.reuse, 0x300000, RZ ;  /* 0x00300000fbb57810 */ /* 0x042fe20007ffe0ff */
[----:B------:R-:W-:-:S02]  /*907f0*/  VIADD R180, R251, 0x300000 ;  /* 0x00300000fbb47836 */ /* 0x000fc40000000000 */
[----:B--2---:R-:W-:-:S04]  /*90800*/  IMAD.WIDE R194, R6, 0x4, R2 ;  /* 0x0000000406c27825 */ /* 0x004fc800078e0202 */
[C---:B---3--:R-:W-:Y:S01]  /*90810*/  IMAD.WIDE R192, R6.reuse, 0x4, R12 ;  /* 0x0000000406c07825 */ /* 0x048fe200078e020c */
[----:B------:R-:W2:Y:S04]  /*90820*/  LDL.LU.64 R2, [R1+0x2558] ;  /* 0x0025580001027983 */ /* 0x000ea80000300a00 */
[----:B------:R-:W3:Y:S04]  /*90830*/  LDL.LU.64 R12, [R1+0x2528] ;  /* 0x00252800010c7983 */ /* 0x000ee80000300a00 */
[----:B------:R-:W-:Y:S01]  /*90840*/  STL.64 [R1+0x650], R194 ;  /* 0x000650c201007387 */ /* 0x000fe20000100a00 */
[----:B------:R-:W-:-:S04]  /*90850*/  IMAD.WIDE R190, R6, 0x4, R182 ;  /* 0x0000000406be7825 */ /* 0x000fc800078e02b6 */
[C---:B------:R-:W-:Y:S01]  /*90860*/  IMAD.WIDE R188, R6.reuse, 0x4, R228 ;  /* 0x0000000406bc7825 */ /* 0x040fe200078e02e4 */
[----:B------:R-:W3:Y:S04]  /*90870*/  LDL.LU.64 R182, [R1+0x24f8] ;  /* 0x0024f80001b67983 */ /* 0x000ee80000300a00 */
[----:B------:R4:W-:Y:S04]  /*90880*/  STL.64 [R1+0x628], R192 ;  /* 0x000628c001007387 */ /* 0x0009e80000100a00 */
[----:B------:R1:W-:Y:S04]  /*90890*/  STL.64 [R1+0x600], R190 ;  /* 0x000600be01007387 */ /* 0x0003e80000100a00 */
[----:B------:R-:W3:Y:S04]  /*908a0*/  LDL.LU.64 R228, [R1+0x24c8] ;  /* 0x0024c80001e47983 */ /* 0x000ee80000300a00 */
[----:B------:R-:W-:Y:S04]  /*908b0*/  LDGSTS.E [R181+0x40380], desc[UR60][R194.64], P0 ;  /* 0x40380000c2b57fae */ /* 0x000fe8000812187c */
[----:B------:R4:W-:Y:S04]  /*908c0*/  LDGSTS.E [R180+0x40780], desc[UR60][R192.64], P0 ;  /* 0x40780000c0b47fae */ /* 0x0009e8000812187c */
[----:B------:R1:W-:Y:S01]  /*908d0*/  STL.64 [R1+0x5d8], R188 ;  /* 0x0005d8bc01007387 */ /* 0x0003e20000100a00 */
[----:B----4-:R-:W-:-:S03]  /*908e0*/  IMAD.WIDE R192, R6, 0x4, R10 ;  /* 0x0000000406c07825 */ /* 0x010fc600078e020a */
[----:B------:R-:W4:Y:S01]  /*908f0*/  LDL.LU.64 R10, [R1+0x2498] ;  /* 0x00249800010a7983 */ /* 0x000f220000300a00 */
[C---:B------:R-:W-:Y:S01]  /*90900*/  IADD3 R179, R251.reuse, 0x300000, RZ ;  /* 0x00300000fbb37810 */ /* 0x040fe20007ffe0ff */
[----:B------:R-:W-:-:S04]  /*90910*/  VIADD R178, R251, 0x300000 ;  /* 0x00300000fbb27836 */ /* 0x000fc80000000000 */
[----:B------:R1:W-:Y:S04]  /*90920*/  LDGSTS.E [R179+0x40b80], desc[UR60][R190.64], P0 ;  /* 0x40b80000beb37fae */ /* 0x0003e8000812187c */
[----:B------:R1:W-:Y:S01]  /*90930*/  LDGSTS.E [R178+0x40f80], desc[UR60][R188.64], P0 ;  /* 0x40f80000bcb27fae */ /* 0x0003e2000812187c */
[----:B------:R-:W-:-:S03]  /*90940*/  IMAD.WIDE R184, R6, 0x4, R184 ;  /* 0x0000000406b87825 */ /* 0x000fc600078e02b8 */
[----:B------:R3:W-:Y:S01]  /*90950*/  LDGSTS.E [R181+0x41380], desc[UR60][R192.64], P0 ;  /* 0x41380000c0b57fae */ /* 0x0007e2000812187c */
[----:B-1----:R-:W-:-:S03]  /*90960*/  IMAD.WIDE R190, R6, 0x4, R186 ;  /* 0x0000000406be7825 */ /* 0x002fc600078e02ba */
[----:B------:R-:W4:Y:S04]  /*90970*/  LDL.LU.64 R186, [R1+0x2468] ;  /* 0x0024680001ba7983 */ /* 0x000f280000300a00 */
[----:B------:R-:W-:Y:S04]  /*90980*/  STL.64 [R1+0x5b0], R192 ;  /* 0x0005b0c001007387 */ /* 0x000fe80000100a00 */
[----:B------:R-:W-:Y:S01]  /*90990*/  STL.64 [R1+0x588], R190 ;  /* 0x000588be01007387 */ /* 0x000fe20000100a00 */
[----:B------:R-:W-:-:S03]  /*909a0*/  IMAD.WIDE R188, R6, 0x4, R238 ;  /* 0x0000000406bc7825 */ /* 0x000fc600078e02ee */
[----:B------:R1:W-:Y:S04]  /*909b0*/  LDGSTS.E [R180+0x41780], desc[UR60][R190.64], P0 ;  /* 0x41780000beb47fae */ /* 0x0003e8000812187c */
[----:B------:R-:W4:Y:S04]  /*909c0*/  LDL.LU.64 R238, [R1+0x2438] ;  /* 0x0024380001ee7983 */ /* 0x000f280000300a00 */
[----:B------:R1:W-:Y:S04]  /*909d0*/  STL.64 [R1+0x560], R184 ;  /* 0x000560b801007387 */ /* 0x0003e80000100a00 */
[----:B------:R3:W-:Y:S04]  /*909e0*/  STL.64 [R1+0x538], R188 ;  /* 0x000538bc01007387 */ /* 0x0007e80000100a00 */
[----:B------:R-:W-:Y:S04]  /*909f0*/  LDGSTS.E [R179+0x41b80], desc[UR60][R184.64], P0 ;  /* 0x41b80000b8b37fae */ /* 0x000fe8000812187c */
[----:B------:R3:W-:Y:S04]  /*90a00*/  LDGSTS.E [R178+0x41f80], desc[UR60][R188.64], P0 ;  /* 0x41f80000bcb27fae */ /* 0x0007e8000812187c */
[----:B-1----:R-:W4:Y:S01]  /*90a10*/  LDL.LU.64 R184, [R1+0x2408] ;  /* 0x0024080001b87983 */ /* 0x002f220000300a00 */
[----:B--2---:R-:W-:-:S04]  /*90a20*/  IMAD.WIDE R194, R6, 0x4, R2 ;  /* 0x0000000406c27825 */ /* 0x004fc800078e0202 */
[C---:B---3--:R-:W-:Y:S01]  /*90a30*/  IMAD.WIDE R192, R6.reuse, 0x4, R12 ;  /* 0x0000000406c07825 */ /* 0x048fe200078e020c */
[----:B------:R-:W2:Y:S04]  /*90a40*/  LDL.LU.64 R2, [R1+0x23d8] ;  /* 0x0023d80001027983 */ /* 0x000ea80000300a00 */
[----:B------:R-:W3:Y:S01]  /*90a50*/  LDL.LU.64 R12, [R1+0x23a8] ;  /* 0x0023a800010c7983 */ /* 0x000ee20000300a00 */
[----:B------:R-:W-:-:S03]  /*90a60*/  IMAD.WIDE R190, R6, 0x4, R182 ;  /* 0x0000000406be7825 */ /* 0x000fc600078e02b6 */
[----:B------:R4:W-:Y:S04]  /*90a70*/  STL.64 [R1+0x510], R194 ;  /* 0x000510c201007387 */ /* 0x0009e80000100a00 */
[----:B------:R-:W3:Y:S04]  /*90a80*/  LDL.LU.64 R182, [R1+0x2378] ;  /* 0x0023780001b67983 */ /* 0x000ee80000300a00 */
[----:B------:R-:W-:Y:S01]  /*90a90*/  STL.64 [R1+0x4e8], R192 ;  /* 0x0004e8c001007387 */ /* 0x000fe20000100a00 */
[----:B------:R-:W-:-:S03]  /*90aa0*/  IMAD.WIDE R188, R6, 0x4, R228 ;  /* 0x0000000406bc7825 */ /* 0x000fc600078e02e4 */
[----:B------:R-:W-:Y:S04]  /*90ab0*/  STL.64 [R1+0x4c0], R190 ;  /* 0x0004c0be01007387 */ /* 0x000fe80000100a00 */
[----:B------:R-:W3:Y:S04]  /*90ac0*/  LDL.LU.64 R228, [R1+0x2348] ;  /* 0x0023480001e47983 */ /* 0x000ee80000300a00 */
[----:B------:R4:W-:Y:S04]  /*90ad0*/  LDGSTS.E [R181+0x42380], desc[UR60][R194.64], P0 ;  /* 0x42380000c2b57fae */ /* 0x0009e8000812187c */
[----:B------:R1:W-:Y:S04]  /*90ae0*/  STL.64 [R1+0x498], R188 ;  /* 0x000498bc01007387 */ /* 0x0003e80000100a00 */
[----:B------:R1:W-:Y:S04]  /*90af0*/  LDGSTS.E [R180+0x42780], desc[UR60][R192.64], P0 ;  /* 0x42780000c0b47fae */ /* 0x0003e8000812187c */
[----:B------:R1:W-:Y:S04]  /*90b00*/  LDGSTS.E [R179+0x42b80], desc[UR60][R190.64], P0 ;  /* 0x42b80000beb37fae */ /* 0x0003e8000812187c */
[----:B------:R-:W-:Y:S01]  /*90b10*/  LDGSTS.E [R178+0x42f80], desc[UR60][R188.64], P0 ;  /* 0x42f80000bcb27fae */ /* 0x000fe2000812187c */
[----:B----4-:R-:W-:-:S03]  /*90b20*/  IMAD.WIDE R194, R6, 0x4, R10 ;  /* 0x0000000406c27825 */ /* 0x010fc600078e020a */
[----:B------:R-:W4:Y:S04]  /*90b30*/  LDL.LU.64 R10, [R1+0x2320] ;  /* 0x00232000010a7983 */ /* 0x000f280000300a00 */
[----:B-1----:R-:W4:Y:S04]  /*90b40*/  LDL.LU.64 R188, [R1+0x22f8] ;  /* 0x0022f80001bc7983 */ /* 0x002f280000300a00 */
[----:B------:R-:W-:Y:S04]  /*90b50*/  STL.64 [R1+0x470], R194 ;  /* 0x000470c201007387 */ /* 0x000fe80000100a00 */
[----:B------:R-:W-:Y:S01]  /*90b60*/  LDGSTS.E [R181+0x43380], desc[UR60][R194.64], P0 ;  /* 0x43380000c2b57fae */ /* 0x000fe2000812187c */
[----:B------:R-:W-:-:S03]  /*90b70*/  IMAD.WIDE R192, R6, 0x4, R186 ;  /* 0x0000000406c07825 */ /* 0x000fc600078e02ba */
[----:B------:R-:W4:Y:S04]  /*90b80*/  LDL.LU.64 R186, [R1+0x22d0] ;  /* 0x0022d00001ba7983 */ /* 0x000f280000300a00 */
[----:B------:R2:W-:Y:S01]  /*90b90*/  STL.64 [R1+0x448], R192 ;  /* 0x000448c001007387 */ /* 0x0005e20000100a00 */
[----:B------:R-:W-:-:S03]  /*90ba0*/  IMAD.WIDE R190, R6, 0x4, R238 ;  /* 0x0000000406be7825 */ /* 0x000fc600078e02ee */
[----:B------:R2:W-:Y:S04]  /*90bb0*/  LDGSTS.E [R180+0x43780], desc[UR60][R192.64], P0 ;  /* 0x43780000c0b47fae */ /* 0x0005e8000812187c */
[----:B------:R-:W4:Y:S04]  /*90bc0*/  LDL.LU.64 R238, [R1+0x22a8] ;  /* 0x0022a80001ee7983 */ /* 0x000f280000300a00 */
[----:B------:R3:W-:Y:S04]  /*90bd0*/  STL.64 [R1+0x420], R190 ;  /* 0x000420be01007387 */ /* 0x0007e80000100a00 */
[----:B------:R3:W-:Y:S01]  /*90be0*/  LDGSTS.E [R179+0x43b80], desc[UR60][R190.64], P0 ;  /* 0x43b80000beb37fae */ /* 0x0007e2000812187c */
[----:B------:R-:W-:-:S05]  /*90bf0*/  IMAD.WIDE R184, R6, 0x4, R184 ;  /* 0x0000000406b87825 */ /* 0x000fca00078e02b8 */
[----:B------:R1:W-:Y:S04]  /*90c00*/  STL.64 [R1+0x3f8], R184 ;  /* 0x0003f8b801007387 */ /* 0x0003e80000100a00 */
[----:B------:R1:W-:Y:S01]  /*90c10*/  LDGSTS.E [R178+0x43f80], desc[UR60][R184.64], P0 ;  /* 0x43f80000b8b27fae */ /* 0x0003e2000812187c */
[----:B--2---:R-:W-:-:S04]  /*90c20*/  IMAD.WIDE R192, R6, 0x4, R2 ;  /* 0x0000000406c07825 */ /* 0x004fc800078e0202 */
[C---:B---3--:R-:W-:Y:S01]  /*90c30*/  IMAD.WIDE R190, R6.reuse, 0x4, R12 ;  /* 0x0000000406be7825 */ /* 0x048fe200078e020c */
[----:B------:R-:W2:Y:S04]  /*90c40*/  LDL.LU.64 R2, [R1+0x2280] ;  /* 0x0022800001027983 */ /* 0x000ea80000300a00 */
[----:B------:R-:W3:Y:S01]  /*90c50*/  LDL.LU.64 R12, [R1+0x2258] ;  /* 0x00225800010c7983 */ /* 0x000ee20000300a00 */
[----:B------:R-:W-:-:S03]  /*90c60*/  IMAD.WIDE R182, R6, 0x4, R182 ;  /* 0x0000000406b67825 */ /* 0x000fc600078e02b6 */
[----:B------:R-:W-:Y:S01]  /*90c70*/  STL.64 [R1+0x3d0], R192 ;  /* 0x0003d0c001007387 */ /* 0x000fe20000100a00 */
[----:B-1----:R-:W-:-:S03]  /*90c80*/  IMAD.WIDE R184, R6, 0x4, R228 ;  /* 0x0000000406b87825 */ /* 0x002fc600078e02e4 */
[----:B------:R-:W-:Y:S04]  /*90c90*/  STL.64 [R1+0x3a8], R190 ;  /* 0x0003a8be01007387 */ /* 0x000fe80000100a00 */
[----:B------:R-:W3:Y:S04]  /*90ca0*/  LDL.LU.64 R228, [R1+0x2230] ;  /* 0x0022300001e47983 */ /* 0x000ee80000300a00 */
[----:B------:R-:W-:Y:S04]  /*90cb0*/  LDGSTS.E [R181+0x44380], desc[UR60][R192.64], P0 ;  /* 0x44380000c0b57fae */ /* 0x000fe8000812187c */
[----:B------:R1:W-:Y:S04]  /*90cc0*/  STL.64 [R1+0x380], R182 ;  /* 0x000380b601007387 */ /* 0x0003e80000100a00 */
[----:B------:R-:W-:Y:S04]  /*90cd0*/  LDGSTS.E [R180+0x44780], desc[UR60][R190.64], P0 ;  /* 0x44780000beb47fae */ /* 0x000fe8000812187c */
[----:B------:R4:W-:Y:S04]  /*90ce0*/  STL.64 [R1+0x358], R184 ;  /* 0x000358b801007387 */ /* 0x0009e80000100a00 */
[----:B------:R-:W-:Y:S04]  /*90cf0*/  LDGSTS.E [R179+0x44b80], desc[UR60][R182.64], P0 ;  /* 0x44b80000b6b37fae */ /* 0x000fe8000812187c */
[----:B------:R4:W-:Y:S04]  /*90d00*/  LDGSTS.E [R178+0x44f80], desc[UR60][R184.64], P0 ;  /* 0x44f80000b8b27fae */ /* 0x0009e8000812187c */
[----:B-1----:R-:W3:Y:S01]  /*90d10*/  LDL.LU.64 R182, [R1+0x2208] ;  /* 0x0022080001b67983 */ /* 0x002ee20000300a00 */
[----:B----4-:R-:W-:-:S03]  /*90d20*/  IMAD.WIDE R184, R6, 0x4, R10 ;  /* 0x0000000406b87825 */ /* 0x010fc600078e020a */
[----:B------:R-:W4:Y:S01]  /*90d30*/  LDL.LU.64 R10, [R1+0x21e0] ;  /* 0x0021e000010a7983 */ /* 0x000f220000300a00 */
[----:B------:R-:W-:-:S03]  /*90d40*/  IMAD.WIDE R194, R6, 0x4, R188 ;  /* 0x0000000406c27825 */ /* 0x000fc600078e02bc */
[----:B------:R1:W-:Y:S04]  /*90d50*/  STL.64 [R1+0x330], R184 ;  /* 0x000330b801007387 */ /* 0x0003e80000100a00 */
[----:B------:R-:W-:Y:S04]  /*90d60*/  LDGSTS.E [R181+0x45380], desc[UR60][R184.64], P0 ;  /* 0x45380000b8b57fae */ /* 0x000fe8000812187c */
[----:B------:R2:W-:Y:S04]  /*90d70*/  STL.64 [R1+0x308], R194 ;  /* 0x000308c201007387 */ /* 0x0005e80000100a00 */
[----:B------:R-:W4:Y:S04]  /*90d80*/  LDL.LU.64 R190, [R1+0x21b8] ;  /* 0x0021b80001be7983 */ /* 0x000f280000300a00 */
[----:B------:R2:W-:Y:S01]  /*90d90*/  LDGSTS.E [R180+0x45780], desc[UR60][R194.64], P0 ;  /* 0x45780000c2b47fae */ /* 0x0005e2000812187c */
[----:B------:R-:W-:-:S04]  /*90da0*/  IMAD.WIDE R192, R6, 0x4, R186 ;  /* 0x0000000406c07825 */ /* 0x000fc800078e02ba */
[C---:B------:R-:W-:Y:S01]  /*90db0*/  IMAD.WIDE R186, R6.reuse, 0x4, R238 ;  /* 0x0000000406ba7825 */ /* 0x040fe200078e02ee */
[----:B------:R3:W-:Y:S04]  /*90dc0*/  STL.64 [R1+0x2e0], R192 ;  /* 0x0002e0c001007387 */ /* 0x0007e80000100a00 */
[----:B------:R-:W4:Y:S04]  /*90dd0*/  LDL.LU.64 R188, [R1+0x2190] ;  /* 0x0021900001bc7983 */ /* 0x000f280000300a00 */
[----:B------:R3:W-:Y:S04]  /*90de0*/  LDGSTS.E [R179+0x45b80], desc[UR60][R192.64], P0 ;  /* 0x45b80000c0b37fae */ /* 0x0007e8000812187c */
[----:B------:R3:W-:Y:S04]  /*90df0*/  STL.64 [R1+0x2b8], R186 ;  /* 0x0002b8ba01007387 */ /* 0x0007e80000100a00 */
[----:B-1----:R-:W4:Y:S04]  /*90e00*/  LDL.LU.64 R184, [R1+0x2168] ;  /* 0x0021680001b87983 */ /* 0x002f280000300a00 */
[----:B------:R1:W-:Y:S01]  /*90e10*/  LDGSTS.E [R178+0x45f80], desc[UR60][R186.64], P0 ;  /* 0x45f80000bab27fae */ /* 0x0003e2000812187c */
[----:B--2---:R-:W-:-:S04]  /*90e20*/  IMAD.WIDE R194, R6, 0x4, R2 ;  /* 0x0000000406c27825 */ /* 0x004fc800078e0202 */
[C---:B---3--:R-:W-:Y:S01]  /*90e30*/  IMAD.WIDE R192, R6.reuse, 0x4, R12 ;  /* 0x0000000406c07825 */ /* 0x048fe200078e020c */
[----:B------:R-:W2:Y:S04]  /*90e40*/  LDL.LU.64 R2, [R1+0x2140] ;  /* 0x0021400001027983 */ /* 0x000ea80000300a00 */
[----:B------:R-:W3:Y:S04]  /*90e50*/  LDL.LU.64 R12, [R1+0x2118] ;  /* 0x00211800010c7983 */ /* 0x000ee80000300a00 */
[----:B------:R-:W-:Y:S04]  /*90e60*/  STL.64 [R1+0x290], R194 ;  /* 0x000290c201007387 */ /* 0x000fe80000100a00 */
[----:B------:R-:W3:Y:S01]  /*90e70*/  LDL.LU.64 R238, [R1+0x20f0] ;  /* 0x0020f00001ee7983 */ /* 0x000ee20000300a00 */
[----:B-1----:R-:W-:-:S03]  /*90e80*/  IMAD.WIDE R186, R6, 0x4, R228 ;  /* 0x0000000406ba7825 */ /* 0x002fc600078e02e4 */
[----:B------:R-:W-:Y:S04]  /*90e90*/  STL.64 [R1+0x268], R192 ;  /* 0x000268c001007387 */ /* 0x000fe80000100a00 */
[----:B------:R-:W3:Y:S04]  /*90ea0*/  LDL.LU.64 R228, [R1+0x20c8] ;  /* 0x0020c80001e47983 */ /* 0x000ee80000300a00 */
[----:B------:R4:W-:Y:S04]  /*90eb0*/  LDGSTS.E [R181+0x46380], desc[UR60][R194.64], P0 ;  /* 0x46380000c2b57fae */ /* 0x0009e8000812187c */
[----:B------:R1:W-:Y:S04]  /*90ec0*/  STL.64 [R1+0x240], R186 ;  /* 0x000240ba01007387 */ /* 0x0003e80000100a00 */
[----:B------:R4:W-:Y:S04]  /*90ed0*/  LDGSTS.E [R180+0x46780], desc[UR60][R192.64], P0 ;  /* 0x46780000c0b47fae */ /* 0x0009e8000812187c */
[----:B------:R-:W-:Y:S01]  /*90ee0*/  LDGSTS.E [R179+0x46b80], desc[UR60][R186.64], P0 ;  /* 0x46b80000bab37fae */ /* 0x000fe2000812187c */
[----:B------:R-:W-:-:S05]  /*90ef0*/  IMAD.WIDE R182, R6, 0x4, R182 ;  /* 0x0000000406b67825 */ /* 0x000fca00078e02b6 */
[----:B------:R4:W-:Y:S04]  /*90f00*/  STL.64 [R1+0x218], R182 ;  /* 0x000218b601007387 */ /* 0x0009e80000100a00 */
[----:B------:R-:W-:Y:S04]  /*90f10*/  LDGSTS.E [R178+0x46f80], desc[UR60][R182.64], P0 ;  /* 0x46f80000b6b27fae */ /* 0x000fe8000812187c */
[----:B-1----:R-:W3:Y:S01]  /*90f20*/  LDL.LU.64 R186, [R1+0x20a0] ;  /* 0x0020a00001ba7983 */ /* 0x002ee20000300a00 */
[----:B----4-:R-:W-:-:S03]  /*90f30*/  IMAD.WIDE R194, R6, 0x4, R10 ;  /* 0x0000000406c27825 */ /* 0x010fc600078e020a */
[----:B------:R-:W4:Y:S04]  /*90f40*/  LDL.LU.64 R182, [R1+0x2078] ;  /* 0x0020780001b67983 */ /* 0x000f280000300a00 */
[----:B------:R-:W4:Y:S01]  /*90f50*/  LDL.LU.64 R10, [R1+0x2050] ;  /* 0x00205000010a7983 */ /* 0x000f220000300a00 */
[----:B------:R-:W-:-:S03]  /*90f60*/  IMAD.WIDE R192, R6, 0x4, R190 ;  /* 0x0000000406c07825 */ /* 0x000fc600078e02be */
[----:B------:R-:W-:Y:S04]  /*90f70*/  STL.64 [R1+0x1f0], R194 ;  /* 0x0001f0c201007387 */ /* 0x000fe80000100a00 */
[----:B------:R-:W-:Y:S04]  /*90f80*/  LDGSTS.E [R181+0x47380], desc[UR60][R194.64], P0 ;  /* 0x47380000c2b57fae */ /* 0x000fe8000812187c */
[----:B------:R2:W-:Y:S04]  /*90f90*/  STL.64 [R1+0x1c8], R192 ;  /* 0x0001c8c001007387 */ /* 0x0005e80000100a00 */
[----:B------:R2:W-:Y:S01]  /*90fa0*/  LDGSTS.E [R180+0x47780], desc[UR60][R192.64], P0 ;  /* 0x47780000c0b47fae */ /* 0x0005e2000812187c */
[----:B------:R-:W-:-:S04]  /*90fb0*/  IMAD.WIDE R190, R6, 0x4, R188 ;  /* 0x0000000406be7825 */ /* 0x000fc800078e02bc */
[C---:B------:R-:W-:Y:S02]  /*90fc0*/  IMAD.WIDE R188, R6.reuse, 0x4, R184 ;  /* 0x0000000406bc7825 */ /* 0x040fe400078e02b8 */
[----:B------:R-:W4:Y:S04]  /*90fd0*/  LDL.LU.64 R184, [R1+0x2028] ;  /* 0x0020280001b87983 */ /* 0x000f280000300a00 */
[----:B------:R1:W-:Y:S04]  /*90fe0*/  STL.64 [R1+0x1a0], R190 ;  /* 0x0001a0be01007387 */ /* 0x0003e80000100a00 */
[----:B------:R1:W-:Y:S04]  /*90ff0*/  STL.64 [R1+0x178], R188 ;  /* 0x000178bc01007387 */ /* 0x0003e80000100a00 */
[----:B------:R1:W-:Y:S04]  /*91000*/  LDGSTS.E [R179+0x47b80], desc[UR60][R190.64], P0 ;  /* 0x47b80000beb37fae */ /* 0x0003e8000812187c */
[----:B------:R1:W-:Y:S01]  /*91010*/  LDGSTS.E [R178+0x47f80], desc[UR60][R188.64], P0 ;  /* 0x47f80000bcb27fae */ /* 0x0003e2000812187c */
[----:B--2---:R-:W-:-:S04]  /*91020*/  IMAD.WIDE R192, R6, 0x4, R2 ;  /* 0x0000000406c07825 */ /* 0x004fc800078e0202 */
[C---:B---3--:R-:W-:Y:S01]  /*91030*/  IMAD.WIDE R12, R6.reuse, 0x4, R12 ;  /* 0x00000004060c7825 */ /* 0x048fe200078e020c */
[----:B------:R-:W2:Y:S03]  /*91040*/  LDL.LU.64 R2, [R1+0x2000] ;  /* 0x0020000001027983 */ /* 0x000ea60000300a00 */
[C---:B-1----:R-:W-:Y:S01]  /*91050*/  IMAD.WIDE R190, R6.reuse, 0x4, R238 ;  /* 0x0000000406be7825 */ /* 0x042fe200078e02ee */
[----:B------:R-:W-:Y:S03]  /*91060*/  STL.64 [R1+0x150], R192 ;  /* 0x000150c001007387 */ /* 0x000fe60000100a00 */
[C---:B------:R-:W-:Y:S01]  /*91070*/  IMAD.WIDE R188, R6.reuse, 0x4, R228 ;  /* 0x0000000406bc7825 */ /* 0x040fe200078e02e4 */
[----:B------:R1:W-:Y:S04]  /*91080*/  STL.64 [R1+0x128], R12 ;  /* 0x0001280c01007387 */ /* 0x0003e80000100a00 */
[----:B------:R-:W3:Y:S04]  /*91090*/  LDL.LU.64 R238, [R1+0x1fd8] ;  /* 0x001fd80001ee7983 */ /* 0x000ee80000300a00 */
[----:B------:R4:W-:Y:S04]  /*910a0*/  STL.64 [R1+0x100], R190 ;  /* 0x000100be01007387 */ /* 0x0009e80000100a00 */
[----:B------:R-:W-:Y:S04]  /*910b0*/  LDGSTS.E [R181+0x60380], desc[UR60][R192.64], P0 ;  /* 0x60380000c0b57fae */ /* 0x000fe8000812187c */
[----:B------:R-:W3:Y:S04]  /*910c0*/  LDL.LU.64 R228, [R1+0x1fb0] ;  /* 0x001fb00001e47983 */ /* 0x000ee80000300a00 */
[----:B------:R4:W-:Y:S04]  /*910d0*/  STL.64 [R1+0xd8], R188 ;  /* 0x0000d8bc01007387 */ /* 0x0009e80000100a00 */
[----:B------:R-:W-:Y:S04]  /*910e0*/  LDGSTS.E [R180+0x60780], desc[UR60][R12.64], P0 ;  /* 0x607800000cb47fae */ /* 0x000fe8000812187c */
[----:B------:R4:W-:Y:S04]  /*910f0*/  LDGSTS.E [R179+0x60b80], desc[UR60][R190.64], P0 ;  /* 0x60b80000beb37fae */ /* 0x0009e8000812187c */
[----:B------:R4:W-:Y:S04]  /*91100*/  LDGSTS.E [R178+0x60f80], desc[UR60][R188.64], P0 ;  /* 0x60f80000bcb27fae */ /* 0x0009e8000812187c */
[----:B-1----:R-:W3:Y:S01]  /*91110*/  LDL.LU.64 R12, [R1+0x1f88] ;  /* 0x001f8800010c7983 */ /* 0x002ee20000300a00 */
[----:B----4-:R-:W-:-:S04]  /*91120*/  IMAD.WIDE R190, R6, 0x4, R182 ;  /* 0x0000000406be7825 */ /* 0x010fc800078e02b6 */
[C---:B------:R-:W-:Y:S02]  /*91130*/  IMAD.WIDE R182, R6.reuse, 0x4, R10 ;  /* 0x0000000406b67825 */ /* 0x040fe400078e020a */
[----:B------:R-:W4:Y:S02]  /*91140*/  LDL.LU.64 R10, [R1+0x1f60] ;  /* 0x001f6000010a7983 */ /* 0x000f240000300a00 */
[----:B------:R-:W-:-:S05]  /*91150*/  IMAD.WIDE R186, R6, 0x4, R186 ;  /* 0x0000000406ba7825 */ /* 0x000fca00078e02ba */
[----:B------:R1:W-:Y:S04]  /*91160*/  STL.64 [R1+0xb0], R186 ;  /* 0x0000b0ba01007387 */ /* 0x0003e80000100a00 */
[----:B------:R-:W-:Y:S04]  /*91170*/  STL.64 [R1+0x88], R190 ;  /* 0x000088be01007387 */ /* 0x000fe80000100a00 */
[----:B------:R1:W-:Y:S04]  /*91180*/  STL.64 [R1+0x60], R182 ;  /* 0x000060b601007387 */ /* 0x0003e80000100a00 */
[----:B------:R-:W4:Y:S04]  /*91190*/  LDL.LU.64 R196, [R1+0x1f38] ;  /* 0x001f380001c47983 */ /* 0x000f280000300a00 */
[----:B------:R-:W-:Y:S04]  /*911a0*/  LDGSTS.E [R181+0x61380], desc[UR60][R186.64], P0 ;  /* 0x61380000bab57fae */ /* 0x000fe8000812187c */
[----:B------:R-:W-:Y:S04]  /*911b0*/  LDGSTS.E [R180+0x61780], desc[UR60][R190.64], P0 ;  /* 0x61780000beb47fae */ /* 0x000fe8000812187c */
[----:B------:R1:W-:Y:S01]  /*911c0*/  LDGSTS.E [R179+0x61b80], desc[UR60][R182.64], P0 ;  /* 0x61b80000b6b37fae */ /* 0x0003e2000812187c */
[----:B------:R-:W-:-:S03]  /*911d0*/  IMAD.WIDE R188, R6, 0x4, R184 ;  /* 0x0000000406bc7825 */ /* 0x000fc600078e02b8 */
[----:B------:R-:W4:Y:S04]  /*911e0*/  LDL.LU.64 R184, [R1+0x1f10] ;  /* 0x001f100001b87983 */ /* 0x000f280000300a00 */
[----:B------:R-:W-:Y:S04]  /*911f0*/  STL.64 [R1+0x38], R188 ;  /* 0x000038bc01007387 */ /* 0x000fe80000100a00 */
[----:B-1----:R-:W4:Y:S04]  /*91200*/  LDL.LU.64 R186, [R1+0x1ee8] ;  /* 0x001ee80001ba7983 */ /* 0x002f280000300a00 */
[----:B------:R-:W4:Y:S04]  /*91210*/  LDL.LU.64 R204, [R1+0x1ec0] ;  /* 0x001ec00001cc7983 */ /* 0x000f280000300a00 */
[----:B------:R-:W4:Y:S04]  /*91220*/  LDL.LU.64 R202, [R1+0x1e98] ;  /* 0x001e980001ca7983 */ /* 0x000f280000300a00 */
[----:B------:R-:W4:Y:S01]  /*91230*/  LDL.LU.64 R192, [R1+0x1e70] ;  /* 0x001e700001c07983 */ /* 0x000f220000300a00 */
[C---:B------:R-:W-:Y:S01]  /*91240*/  IADD3 R183, R251.reuse, 0x300000, RZ ;  /* 0x00300000fbb77810 */ /* 0x040fe20007ffe0ff */
[----:B------:R-:W-:-:S02]  /*91250*/  VIADD R182, R251, 0x300000 ;  /* 0x00300000fbb67836 */ /* 0x000fc40000000000 */
[----:B------:R1:W-:Y:S01]  /*91260*/  LDGSTS.E [R178+0x61f80], desc[UR60][R188.64], P0 ;  /* 0x61f80000bcb27fae */ /* 0x0003e2000812187c */
[----:B--2---:R-:W-:-:S05]  /*91270*/  IMAD.WIDE R2, R6, 0x4, R2 ;  /* 0x0000000406027825 */ /* 0x004fca00078e0202 */
[----:B------:R2:W-:Y:S01]  /*91280*/  STL.64 [R1+0x10], R2 ;  /* 0x0000100201007387 */ /* 0x0005e20000100a00 */
[----:B---3--:R-:W-:-:S03]  /*91290*/  IMAD.WIDE R238, R6, 0x4, R238 ;  /* 0x0000000406ee7825 */ /* 0x008fc600078e02ee */
[----:B------:R-:W3:Y:S01]  /*912a0*/  LDL.LU.64 R194, [R1+0x1e48] ;  /* 0x001e480001c27983 */ /* 0x000ee20000300a00 */
[----:B------:R-:W-:-:S03]  /*912b0*/  IMAD.WIDE R228, R6, 0x4, R228 ;  /* 0x0000000406e47825 */ /* 0x000fc600078e02e4 */
[----:B------:R-:W-:Y:S04]  /*912c0*/  LDGSTS.E [R183+0x62380], desc[UR60][R2.64], P0 ;  /* 0x6238000002b77fae */ /* 0x000fe8000812187c */
[----:B------:R-:W-:Y:S04]  /*912d0*/  LDGSTS.E [R182+0x62780], desc[UR60][R238.64], P0 ;  /* 0x62780000eeb67fae */ /* 0x000fe8000812187c */
[----:B------:R-:W3:Y:S04]  /*912e0*/  LDL.LU.64 R200, [R1+0x1e20] ;  /* 0x001e200001c87983 */ /* 0x000ee80000300a00 */
[----:B------:R-:W-:Y:S01]  /*912f0*/  LDGSTS.E [R181+0x62b80], desc[UR60][R228.64], P0 ;  /* 0x62b80000e4b57fae */ /* 0x000fe2000812187c */
[----:B-1----:R-:W-:-:S03]  /*91300*/  IMAD.WIDE R178, R6, 0x4, R12 ;  /* 0x0000000406b27825 */ /* 0x002fc600078e020c */
[----:B------:R-:W3:Y:S04]  /*91310*/  LDL.LU.64 R12, [R1+0x1df8] ;  /* 0x001df800010c7983 */ /* 0x000ee80000300a00 */
[----:B------:R4:W-:Y:S04]  /*91320*/  LDGSTS.E [R180+0x62f80], desc[UR60][R178.64], P0 ;  /* 0x62f80000b2b47fae */ /* 0x0009e8000812187c */
[----:B--2---:R-:W2:Y:S01]  /*91330*/  LDL.LU.64 R2, [R1+0x1dd0] ;  /* 0x001dd00001027983 */ /* 0x004ea20000300a00 */
[----:B----4-:R-:W-:-:S03]  /*91340*/  IMAD.WIDE R180, R6, 0x4, R10 ;  /* 0x0000000406b47825 */ /* 0x010fc600078e020a */
[----:B------:R-:W4:Y:S01]  /*91350*/  LDL.LU.64 R10, [R1+0x1da8] ;  /* 0x001da800010a7983 */ /* 0x000f220000300a00 */
[C---:B------:R-:W-:Y:S01]  /*91360*/  IADD3 R191, R251.reuse, 0x300000, RZ ;  /* 0x00300000fbbf7810 */ /* 0x040fe20007ffe0ff */
[C---:B------:R-:W-:Y:S01]  /*91370*/  VIADD R190, R251.reuse, 0x300000 ;  /* 0x00300000fbbe7836 */ /* 0x040fe20000000000 */
[C---:B------:R-:W-:Y:S01]  /*91380*/  IADD3 R189, R251.reuse, 0x300000, RZ ;  /* 0x00300000fbbd7810 */ /* 0x040fe20007ffe0ff */
[C---:B------:R-:W-:Y:S01]  /*91390*/  VIADD R188, R251.reuse, 0x300000 ;  /* 0x00300000fbbc7836 */ /* 0x040fe20000000000 */
[----:B------:R-:W-:Y:S01]  /*913a0*/  IADD3 R199, R251, 0x300000, RZ ;  /* 0x00300000fbc77810 */ /* 0x000fe20007ffe0ff */
[----:B------:R-:W-:Y:S01]  /*913b0*/  LDGSTS.E [R191+0x63380], desc[UR60][R180.64], P0 ;  /* 0x63380000b4bf7fae */ /* 0x000fe2000812187c */
[----:B------:R-:W-:-:S04]  /*913c0*/  IMAD.WIDE R182, R6, 0x4, R196 ;  /* 0x0000000406b67825 */ /* 0x000fc800078e02c4 */
[C---:B------:R-:W-:Y:S01]  /*913d0*/  VIADD R198, R251.reuse, 0x300000 ;  /* 0x00300000fbc67836 */ /* 0x040fe20000000000 */
[C---:B------:R-:W-:Y:S01]  /*913e0*/  IADD3 R207, R251.reuse, 0x300000, RZ ;  /* 0x00300000fbcf7810 */ /* 0x040fe20007ffe0ff */
[----:B------:R-:W-:Y:S01]  /*913f0*/  VIADD R206, R251, 0x300000 ;  /* 0x00300000fbce7836 */ /* 0x000fe20000000000 */
[----:B------:R-:W4:Y:S04]  /*91400*/  LDL.LU.64 R208, [R1+0x1d30] ;  /* 0x001d300001d07983 */ /* 0x000f280000300a00 */
[----:B------:R1:W-:Y:S01]  /*91410*/  LDGSTS.E [R190+0x63780], desc[UR60][R182.64], P0 ;  /* 0x63780000b6be7fae */ /* 0x0003e2000812187c */
[----:B------:R-:W-:-:S04]  /*91420*/  IMAD.WIDE R184, R6, 0x4, R184 ;  /* 0x0000000406b87825 */ /* 0x000fc800078e02b8 */
[----:B------:R-:W-:-:S04]  /*91430*/  IMAD.WIDE R186, R6, 0x4, R186 ;  /* 0x0000000406ba7825 */ /* 0x000fc800078e02ba */
[----:B-1----:R-:W-:Y:S01]  /*91440*/  IMAD.WIDE R190, R6, 0x4, R202 ;  /* 0x0000000406be7825 */ /* 0x002fe200078e02ca */
[----:B------:R-:W-:-:S03]  /*91450*/  IADD3 R197, R251, 0x300000, RZ ;  /* 0x00300000fbc57810 */ /* 0x000fc60007ffe0ff */
[----:B------:R-:W-:Y:S01]  /*91460*/  IMAD.WIDE R192, R6, 0x4, R192 ;  /* 0x0000000406c07825 */ /* 0x000fe200078e02c0 */
[----:B------:R-:W-:Y:S04]  /*91470*/  LDGSTS.E [R189+0x63b80], desc[UR60][R184.64], P0 ;  /* 0x63b80000b8bd7fae */ /* 0x000fe8000812187c */
[----:B------:R1:W-:Y:S01]  /*91480*/  LDGSTS.E [R188+0x63f80], desc[UR60][R186.64], P0 ;  /* 0x63f80000babc7fae */ /* 0x0003e2000812187c */
[----:B------:R-:W-:-:S03]  /*91490*/  VIADD R196, R251, 0x300000 ;  /* 0x00300000fbc47836 */ /* 0x000fc60000000000 */
[----:B------:R-:W4:Y:S04]  /*914a0*/  LDL.LU.64 R210, [R1+0x1d08] ;  /* 0x001d080001d27983 */ /* 0x000f280000300a00 */
[----:B------:R-:W4:Y:S01]  /*914b0*/  LDL.LU.64 R212, [R1+0x1ce0] ;  /* 0x001ce00001d47983 */ /* 0x000f220000300a00 */
[----:B-1----:R-:W-:-:S05]  /*914c0*/  IMAD.WIDE R188, R6, 0x4, R204 ;  /* 0x0000000406bc7825 */ /* 0x002fca00078e02cc */
[----:B------:R-:W-:Y:S04]  /*914d0*/  LDGSTS.E [R199+0x64380], desc[UR60][R188.64], P0 ;  /* 0x64380000bcc77fae */ /* 0x000fe8000812187c */
[----:B------:R-:W-:Y:S04]  /*914e0*/  LDGSTS.E [R198+0x64780], desc[UR60][R190.64], P0 ;  /* 0x64780000bec67fae */ /* 0x000fe8000812187c */
[----:B------:R-:W-:Y:S01]  /*914f0*/  LDGSTS.E [R197+0x64b80], desc[UR60][R192.64], P0 ;  /* 0x64b80000c0c57fae */ /* 0x000fe2000812187c */
[C---:B------:R-:W-:Y:S01]  /*91500*/  IADD3 R205, R251.reuse, 0x300000, RZ ;  /* 0x00300000fbcd7810 */ /* 0x040fe20007ffe0ff */
[----:B------:R-:W-:-:S02]  /*91510*/  VIADD R204, R251, 0x300000 ;  /* 0x00300000fbcc7836 */ /* 0x000fc40000000000 */
[----:B---3--:R-:W-:-:S05]  /*91520*/  IMAD.WIDE R194, R6, 0x4, R194 ;  /* 0x0000000406c27825 */ /* 0x008fca00078e02c2 */
[----:B------:R1:W-:Y:S02]  /*91530*/  LDGSTS.E [R196+0x64f80], desc[UR60][R194.64], P0 ;  /* 0x64f80000c2c47fae */ /* 0x0003e4000812187c */
[----:B-1----:R-:W-:-:S04]  /*91540*/  IMAD.WIDE R196, R6, 0x4, R200 ;  /* 0x0000000406c47825 */ /* 0x002fc800078e02c8 */
[----:B------:R-:W-:-:S04]  /*91550*/  IMAD.WIDE R198, R6, 0x4, R12 ;  /* 0x0000000406c67825 */ /* 0x000fc800078e020c */
[C---:B--2---:R-:W-:Y:S01]  /*91560*/  IMAD.WIDE R200, R6.reuse, 0x4, R2 ;  /* 0x0000000406c87825 */ /* 0x044fe200078e0202 */
[----:B------:R-:W2:Y:S04]  /*91570*/  LDL.LU.64 R12, [R1+0x1c68] ;  /* 0x001c6800010c7983 */ /* 0x000ea80000300a00 */
[----:B------:R-:W-:Y:S04]  /*91580*/  LDGSTS.E [R207+0x65380], desc[UR60][R196.64], P0 ;  /* 0x65380000c4cf7fae */ /* 0x000fe8000812187c */
[----:B------:R-:W3:Y:S04]  /*91590*/  LDL.LU.64 R2, [R1+0x1c60] ;  /* 0x001c600001027983 */ /* 0x000ee80000300a00 */
[----:B------:R1:W-:Y:S04]  /*915a0*/  LDGSTS.E [R206+0x65780], desc[UR60][R198.64], P0 ;  /* 0x65780000c6ce7fae */ /* 0x0003e8000812187c */
[----:B------:R-:W-:Y:S01]  /*915b0*/  LDGSTS.E [R205+0x65b80], desc[UR60][R200.64], P0 ;  /* 0x65b80000c8cd7fae */ /* 0x000fe2000812187c */
[----:B----4-:R-:W-:-:S03]  /*915c0*/  IMAD.WIDE R202, R6, 0x4, R10 ;  /* 0x0000000406ca7825 */ /* 0x010fc600078e020a */
[----:B------:R-:W4:Y:S04]  /*915d0*/  LDL.LU.64 R10, [R1+0x1c58] ;  /* 0x001c5800010a7983 */ /* 0x000f280000300a00 */
[----:B------:R-:W1:Y:S04]  /*915e0*/  LDL.LU.64 R206, [R1+0x1d58] ;  /* 0x001d580001ce7983 */ /* 0x000e680000300a00 */
[----:B------:R1:W-:Y:S04]  /*915f0*/  LDGSTS.E [R204+0x65f80], desc[UR60][R202.64], P0 ;  /* 0x65f80000cacc7fae */ /* 0x0003e8000812187c */
[----:B------:R-:W2:Y:S01]  /*91600*/  LDL.LU.64 R204, [R1+0x1d80] ;  /* 0x001d800001cc7983 */ /* 0x000ea20000300a00 */
[C---:B------:R-:W-:Y:S01]  /*91610*/  IADD3 R218, R251.reuse, 0x300000, RZ ;  /* 0x00300000fbda7810 */ /* 0x040fe20007ffe0ff */
[C---:B------:R-:W-:Y:S01]  /*91620*/  VIADD R217, R251.reuse, 0x300000 ;  /* 0x00300000fbd97836 */ /* 0x040fe20000000000 */
[----:B------:R-:W-:Y:S01]  /*91630*/  IADD3 R216, R251, 0x300000, RZ ;  /* 0x00300000fbd87810 */ /* 0x000fe20007ffe0ff */
[----:B------:R-:W-:-:S04]  /*91640*/  IMAD.WIDE R208, R6, 0x4, R208 ;  /* 0x0000000406d07825 */ /* 0x000fc800078e02d0 */
[C---:B------:R-:W-:Y:S01]  /*91650*/  VIADD R215, R251.reuse, 0x300000 ;  /* 0x00300000fbd77836 */ /* 0x040fe20000000000 */
[----:B------:R-:W-:Y:S01]  /*91660*/  IADD3 R214, R251, 0x300000, RZ ;  /* 0x00300000fbd67810 */ /* 0x000fe20007ffe0ff */
[----:B------:R-:W-:-:S04]  /*91670*/  IMAD.WIDE R210, R6, 0x4, R210 ;  /* 0x0000000406d27825 */ /* 0x000fc800078e02d2 */
[----:B------:R-:W-:-:S04]  /*91680*/  IMAD.WIDE R212, R6, 0x4, R212 ;  /* 0x0000000406d47825 */ /* 0x000fc800078e02d4 */
[----:B-1----:R-:W-:-:S04]  /*91690*/  IMAD.WIDE R206, R6, 0x4, R206 ;  /* 0x0000000406ce7825 */ /* 0x002fc800078e02ce */
[----:B--2---:R-:W-:-:S05]  /*916a0*/  IMAD.WIDE R204, R6, 0x4, R204 ;  /* 0x0000000406cc7825 */ /* 0x004fca00078e02cc */
[----:B------:R1:W-:Y:S04]  /*916b0*/  LDGSTS.E [R218+0x66380], desc[UR60][R204.64], P0 ;  /* 0x66380000ccda7fae */ /* 0x0003e8000812187c */
[----:B------:R-:W-:Y:S04]  /*916c0*/  LDGSTS.E [R217+0x66780], desc[UR60][R206.64], P0 ;  /* 0x66780000ced97fae */ /* 0x000fe8000812187c */
[----:B------:R2:W-:Y:S04]  /*916d0*/  LDGSTS.E [R216+0x66b80], desc[UR60][R208.64], P0 ;  /* 0x66b80000d0d87fae */ /* 0x0005e8000812187c */
[----:B------:R-:W-:Y:S04]  /*916e0*/  LDGSTS.E [R215+0x66f80], desc[UR60][R210.64], P0 ;  /* 0x66f80000d2d77fae */ /* 0x000fe8000812187c */
[----:B------:R3:W-:Y:S04]  /*916f0*/  LDGSTS.E [R214+0x67380], desc[UR60][R212.64], P0 ;  /* 0x67380000d4d67fae */ /* 0x0007e8000812187c */
[----:B------:R-:W1:Y:S04]  /*91700*/  LDL.64 R218, [R1+0x1c70] ;  /* 0x001c700001da7983 */ /* 0x000e680000100a00 */
[----:B------:R-:W2:Y:S04]  /*91710*/  LDL.LU.64 R216, [R1+0x1c90] ;  /* 0x001c900001d87983 */ /* 0x000ea80000300a00 */
[----:B------:R-:W3:Y:S01]  /*91720*/  LDL.LU.64 R214, [R1+0x1cb8] ;  /* 0x001cb80001d67983 */ /* 0x000ee20000300a00 */
[----:B------:R-:W-:-:S02]  /*91730*/  VIADD R5, R251, 0x300000 ;  /* 0x00300000fb057836 */ /* 0x000fc40000000000 */
[----:B-1----:R-:W-:-:S04]  /*91740*/  IMAD.WIDE R218, R6, 0x4, R218 ;  /* 0x0000000406da7825 */ /* 0x002fc800078e02da */
[----:B--2---:R-:W-:-:S04]  /*91750*/  IMAD.WIDE R216, R6, 0x4, R216 ;  /* 0x0000000406d87825 */ /* 0x004fc800078e02d8 */
[----:B---3--:R-:W-:-:S04]  /*91760*/  IMAD.WIDE R214, R6, 0x4, R214 ;  /* 0x0000000406d67825 */ /* 0x008fc800078e02d6 */
[----:B------:R-:W-:-:S05]  /*91770*/  VIADD R6, R251, 0x300000 ;  /* 0x00300000fb067836 */ /* 0x000fca0000000000 */
[----:B------:R-:W-:Y:S04]  /*91780*/  LDGSTS.E [R6+0x67780], desc[UR60][R214.64], P0 ;  /* 0x67780000d6067fae */ /* 0x000fe8000812187c */
[----:B------:R1:W-:Y:S01]  /*91790*/  LDGSTS.E [R5+0x67b80], desc[UR60][R216.64], P0 ;  /* 0x67b80000d8057fae */ /* 0x0003e2000812187c */
[----:B------:R-:W-:-:S05]  /*917a0*/  IADD3 R252, R251, 0x300000, RZ ;  /* 0x00300000fbfc7810 */ /* 0x000fca0007ffe0ff */
[----:B------:R2:W-:Y:S04]  /*917b0*/  LDGSTS.E [R252+0x67f80], desc[UR60][R218.64], P0 ;  /* 0x67f80000dafc7fae */ /* 0x0005e8000812187c */
[----:B------:R-:W0:Y:S01]  /*917c0*/  LDGDEPBAR ;  /* 0x00000000000079af */ /* 0x000e220000000000 */
[----:B------:R-:W-:Y:S08]  /*917d0*/  BAR.SYNC.DEFER_BLOCKING 0x0 ;  /* 0x0000000000007b1d */ /* 0x000ff00000010000 */
[----:B-1----:R-:W1:Y:S08]  /*917e0*/  LDC R5, c[0x0][0x238] ;  /* 0x00008e00ff057b82 */ /* 0x002e700000000800 */
[----:B--2---:R-:W2:Y:S08]  /*917f0*/  LDC R252, c[0x0][0x230] ;  /* 0x00008c00fffc7b82 */ /* 0x004eb00000000800 */
[----:B------:R-:W3:Y:S01]  /*91800*/  LDC R6, c[0x0][0x23c] ;  /* 0x00008f00ff067b82 */ /* 0x000ee20000000800 */
[----:B-1----:R-:W-:-:S04]  /*91810*/  IMAD.SHL.U32 R5, R5, 0x80, RZ ;  /* 0x0000008005057824 */ /* 0x002fc800078e00ff */
[----:B------:R-:W-:-:S04]  /*91820*/  IMAD.WIDE R12, R5, 0x4, R12 ;  /* 0x00000004050c7825 */ /* 0x000fc800078e020c */
[----:B------:R-:W-:-:S04]  /*91830*/  IMAD.WIDE R2, R5, 0x4, R2 ;  /* 0x0000000405027825 */ /* 0x000fc800078e0202 */
[C---:B----4-:R-:W-:Y:S01]  /*91840*/  IMAD.WIDE R10, R5.reuse, 0x4, R10 ;  /* 0x00000004050a7825 */ /* 0x050fe200078e020a */
[----:B------:R1:W-:Y:S04]  /*91850*/  STL.64 [R1+0x1ff8], R12 ;  /* 0x001ff80c01007387 */ /* 0x0003e80000100a00 */
[----:B-1----:R-:W4:Y:S04]  /*91860*/  LDL.LU.64 R12, [R1+0x4ae8] ;  /* 0x004ae800010c7983 */ /* 0x002f280000300a00 */
[----:B------:R1:W-:Y:S04]  /*91870*/  STL.64 [R1+0x2038], R2 ;  /* 0x0020380201007387 */ /* 0x0003e80000100a00 */
[----:B-1----:R-:W3:Y:S04]  /*91880*/  LDL.LU.64 R2, [R1+0x4ae0] ;  /* 0x004ae00001027983 */ /* 0x002ee80000300a00 */
[----:B------:R1:W-:Y:S04]  /*91890*/  STL.64 [R1+0x2070], R10 ;  /* 0x0020700a01007387 */ /* 0x0003e80000100a00 */
[----:B-1----:R-:W2:Y:S02]  /*918a0*/  LDL.LU.64 R10, [R1+0x4ad8] ;  /* 0x004ad800010a7983 */ /* 0x002ea40000300a00 */
[----:B--2---:R-:W-:-:S05]  /*918b0*/  IMAD.WIDE R10, R5, 0x4, R10 ;  /* 0x00000004050a7825 */ /* 0x004fca00078e020a */
[----:B------:R1:W-:Y:S04]  /*918c0*/  STL.64 [R1+0x2090], R10 ;  /* 0x0020900a01007387 */ /* 0x0003e80000100a00 */
[----:B-1----:R-:W2:Y:S04]  /*918d0*/  LDL.LU.64 R10, [R1+0x4ad0] ;  /* 0x004ad000010a7983 */ /* 0x002ea80000300a00 */
[----:B------:R1:W-:Y:S04]  /*918e0*/  STL.64 [R1+0x4b20], R200 ;  /* 0x004b20c801007387 */ /* 0x0003e80000100a00 */
[----:B------:R4:W-:Y:S01]  /*918f0*/  STL.64 [R1+0x4b18], R202 ;  /* 0x004b18ca01007387 */ /* 0x0009e20000100a00 */
[----:B------:R-:W-:Y:S01]  /*91900*/  IADD3 R252, R252, -0x301, RZ ;  /* 0xfffffcfffcfc7810 */ /* 0x000fe20007ffe0ff */
[----:B-1----:R-:W1:Y:S02]  /*91910*/  LDC R201, c[0x0][0x230] ;  /* 0x00008c00ffc97b82 */ /* 0x002e640000000800 */
[----:B----4-:R-:W4:Y:S04]  /*91920*/  LDL.64 R202, [R1+0x2070] ;  /* 0x0020700001ca7983 */ /* 0x010f280000100a00 */
[----:B------:R3:W-:Y:S04]  /*91930*/  STL.64 [R1+0x4b10], R204 ;  /* 0x004b10cc01007387 */ /* 0x0007e80000100a00 */
[----:B---3--:R-:W3:Y:S04]  /*91940*/  LDL.64 R204, [R1+0x2038] ;  /* 0x0020380001cc7983 */ /* 0x008ee80000100a00 */
[----:B------:R1:W-:Y:S04]  /*91950*/  STL.64 [R1+0x4b08], R206 ;  /* 0x004b08ce01007387 */ /* 0x0003e80000100a00 */
[----:B-1----:R-:W4:Y:S04]  /*91960*/  LDL.LU.64 R206, [R1+0x1c38] ;  /* 0x001c380001ce7983 */ /* 0x002f280000300a00 */
[----:B------:R1:W-:Y:S04]  /*91970*/  STL.64 [R1+0x4b00], R208 ;  /* 0x004b00d001007387 */ /* 0x0003e80000100a00 */
[----:B-1----:R-:W3:Y:S04]  /*91980*/  LDL.LU.64 R208, [R1+0x1c40] ;  /* 0x001c400001d07983 */ /* 0x002ee80000300a00 */
[----:B------:R1:W-:Y:S04]  /*91990*/  STL.64 [R1+0x4af8], R210 ;  /* 0x004af8d201007387 */ /* 0x0003e80000100a00 */
[----:B-1----:R-:W3:Y:S04]  /*919a0*/  LDL.LU.64 R210, [R1+0x1c30] ;  /* 0x001c300001d27983 */ /* 0x002ee80000300a00 */
[----:B------:R-:W-:Y:S04]  /*919b0*/  STL.64 [R1+0x4af0], R212 ;  /* 0x004af0d401007387 */ /* 0x000fe80000100a00 */
[----:B------:R1:W-:Y:S04]  /*919c0*/  STL.64 [R1+0x4ae8], R214 ;  /* 0x004ae8d601007387 */ /* 0x0003e80000100a00 */
[----:B-1----:R-:W3:Y:S04]  /*919d0*/  LDL.64 R214, [R1+0x2090] ;  /* 0x0020900001d67983 */ /* 0x002ee80000100a00 */
[----:B------:R1:W-:Y:S04]  /*919e0*/  STL.64 [R1+0x4ae0], R216 ;  /* 0x004ae0d801007387 */ /* 0x0003e80000100a00 */
[----:B-1----:R-:W3:Y:S04]  /*919f0*/  LDL.64 R216, [R1+0x1ff8] ;  /* 0x001ff80001d87983 */ /* 0x002ee80000100a00 */
[----:B------:R1:W-:Y:S04]  /*91a00*/  STL.64 [R1+0x4ad8], R218 ;  /* 0x004ad8da01007387 */ /* 0x0003e80000100a00 */
[----:B-1----:R-:W3:Y:S01]  /*91a10*/  LDL.LU.64 R218, [R1+0x1c48] ;  /* 0x001c480001da7983 */ /* 0x002ee20000300a00 */
[----:B------:R-:W-:-:S02]  /*91a20*/  ISETP.GE.U32.AND P0, PT, R252, 0x7ffffc80, PT ;  /* 0x7ffffc80fc00780c */ /* 0x000fc40003f06070 */
[C---:B------:R-:W-:Y:S01]  /*91a30*/  IADD3 R213, R0.reuse, 0x200000, RZ ;  /* 0x0020000000d57810 */ /* 0x040fe20007ffe0ff */
[C---:B------:R-:W-:Y:S02]  /*91a40*/  VIADD R200, R0.reuse, 0x200000 ;  /* 0x0020000000c87836 */ /* 0x040fe40000000000 */
[----:B------:R-:W-:Y:S01]  /*91a50*/  VIADD R252, R0, 0x200000 ;  /* 0x0020000000fc7836 */ /* 0x000fe20000000000 */
[----:B--2---:R1:W-:Y:S01]  /*91a60*/  STL.64 [R1+0x4ad0], R10 ;  /* 0x004ad00a01007387 */ /* 0x0043e20000100a00 */
[----:B----4-:R-:W-:-:S04]  /*91a70*/  IMAD.WIDE R206, R5, 0x4, R206 ;  /* 0x0000000405ce7825 */ /* 0x010fc800078e02ce */
[C---:B---3--:R-:W-:Y:S02]  /*91a80*/  IMAD.WIDE R208, R5.reuse, 0x4, R208 ;  /* 0x0000000405d07825 */ /* 0x048fe400078e02d0 */
[----:B------:R-:W-:Y:S01]  /*91a90*/  @!PT LDS RZ, [RZ] ;  /* 0x00000000fffff984 */ /* 0x000fe20000000800 */
[----:B------:R-:W-:Y:S01]  /*91aa0*/  @!PT LDS RZ, [RZ] ;  /* 0x00000000fffff984 */ /* 0x000fe20000000800 */
[----:B------:R-:W-:Y:S01]  /*91ab0*/  @!PT LDS RZ, [RZ] ;  /* 0x00000000fffff984 */ /* 0x000fe20000000800 */
[----:B------:R-:W-:Y:S04]  /*91ac0*/  LDGSTS.E [R213+-0x80000], desc[UR60][R216.64], !P0 ;  /* 0x80000000d8d57fae */ /* 0x000fe8000c12187c */
[----:B------:R2:W-:Y:S01]  /*91ad0*/  LDGSTS.E [R200+-0x7c000], desc[UR60][R204.64], !P0 ;  /* 0x84000000ccc87fae */ /* 0x0005e2000c12187c */
[----:B------:R-:W-:Y:S01]  /*91ae0*/  IMAD.WIDE R210, R5, 0x4, R210 ;  /* 0x0000000405d27825 */ /* 0x000fe200078e02d2 */
[----:B-1----:R-:W1:Y:S02]  /*91af0*/  LDC R10, c[0x0][0x230] ;  /* 0x00008c00ff0a7b82 */ /* 0x002e640000000800 */
[----:B------:R-:W3:Y:S01]  /*91b00*/  LDL.LU.64 R216, [R1+0x1c28] ;  /* 0x001c280001d87983 */ /* 0x000ee20000300a00 */
[----:B--2---:R-:W-:Y:S01]  /*91b10*/  IADD3 R200, R201, -0x302, RZ ;  /* 0xfffffcfec9c87810 */ /* 0x004fe20007ffe0ff */
[----:B------:R-:W-:-:S02]  /*91b20*/  VIADD R201, R0, 0x200000 ;  /* 0x0020000000c97836 */ /* 0x000fc40000000000 */
[----:B------:R-:W2:Y:S04]  /*91b30*/  LDL.LU.64 R212, [R1+0x1c20] ;  /* 0x001c200001d47983 */ /* 0x000ea80000300a00 */
[----:B------:R-:W4:Y:S04]  /*91b40*/  LDL.LU.64 R204, [R1+0x1c18] ;  /* 0x001c180001cc7983 */ /* 0x000f280000300a00 */
[----:B------:R1:W-:Y:S01]  /*91b50*/  LDGSTS.E [R201+-0x78000], desc[UR60][R202.64], !P0 ;  /* 0x88000000cac97fae */ /* 0x0003e2000c12187c */
[----:B------:R-:W-:Y:S01]  /*91b60*/  ISETP.GE.U32.AND P2, PT, R200, 0x7ffffc7f, PT ;  /* 0x7ffffc7fc800780c */ /* 0x000fe20003f46070 */
[----:B------:R-:W-:-:S02]  /*91b70*/  IMAD.WIDE R218, R5, 0x4, R218 ;  /* 0x0000000405da7825 */ /* 0x000fc400078e02da */
[----:B------:R1:W-:Y:S02]  /*91b80*/  LDGSTS.E [R252+-0x74000], desc[UR60][R214.64], !P0 ;  /* 0x8c000000d6fc7fae */ /* 0x0003e4000c12187c */
[----:B-1----:R-:W1:Y:S02]  /*91b90*/  LDC R201, c[0x0][0x230] ;  /* 0x00008c00ffc97b82 */ /* 0x002e640000000800 */
[----:B------:R-:W4:Y:S01]  /*91ba0*/  LDL.LU.64 R202, [R1+0x1c10] ;  /* 0x001c100001ca7983 */ /* 0x000f220000300a00 */
[----:B------:R-:W-:-:S03]  /*91bb0*/  VIADD R214, R0, 0x200000 ;  /* 0x0020000000d67836 */ /* 0x000fc60000000000 */
[----:B------:R1:W-:Y:S04]  /*91bc0*/  STL.64 [R1+0x2098], R218 ;  /* 0x002098da01007387 */ /* 0x0003e80000100a00 */
[----:B------:R1:W-:Y:S04]  /*91bd0*/  STL.64 [R1+0x20a0], R208 ;  /* 0x0020a0d001007387 */ /* 0x0003e80000100a00 */
[----:B------:R-:W-:Y:S04]  /*91be0*/  LDGSTS.E [R214+-0x7fffc], desc[UR60][R218.64], !P2 ;  /* 0x80004000dad67fae */ /* 0x000fe8000d12187c */
[----:B------:R1:W-:Y:S04]  /*91bf0*/  STL.64 [R1+0x20a8], R206 ;  /* 0x0020a8ce01007387 */ /* 0x0003e80000100a00 */
[----:B-1----:R-:W4:Y:S04]  /*91c00*/  LDL.LU.64 R218, [R1+0x1c08] ;  /* 0x001c080001da7983 */ /* 0x002f280000300a00 */
[----:B------:R1:W-:Y:S04]  /*91c10*/  STL.64 [R1+0x20b0], R210 ;  /* 0x0020b0d201007387 */ /* 0x0003e80000100a00 */
[----:B------:R-:W4:Y:S01]  /*91c20*/  LDL.LU.64 R214, [R1+0x1c00] ;  /* 0x001c000001d67983 */ /* 0x000f220000300a00 */
[----:B------:R-:W-:-:S02]  /*91c30*/  IADD3 R200, R201, -0x303, RZ ;  /* 0xfffffcfdc9c87810 */ /* 0x000fc40007ffe0ff */
[----:B------:R-:W-:Y:S02]  /*91c40*/  IADD3 R201, R0, 0x200000, RZ ;  /* 0x0020000000c97810 */ /* 0x000fe40007ffe0ff */
[----:B------:R-:W-:-:S03]  /*91c50*/  ISETP.GE.U32.AND P0, PT, R200, 0x7ffffc7e, PT ;  /* 0x7ffffc7ec800780c */ /* 0x000fc60003f06070 */
[----:B------:R-:W-:Y:S04]  /*91c60*/  LDGSTS.E [R201+-0x7bffc], desc[UR60][R208.64], !P2 ;  /* 0x84004000d0c97fae */ /* 0x000fe8000d12187c */
[----:B------:R-:W4:Y:S04]  /*91c70*/  LDL.LU.64 R200, [R1+0x1bf8] ;  /* 0x001bf80001c87983 */ /* 0x000f280000300a00 */
[----:B------:R-:W4:Y:S01]  /*91c80*/  LDL.LU.64 R208, [R1+0x1bf0] ;  /* 0x001bf00001d07983 */ /* 0x000f220000300a00 */
[----:B------:R-:W-:-:S05]  /*91c90*/  VIADD R11, R0, 0x200000 ;  /* 0x00200000000b7836 */ /* 0x000fca0000000000 */
[----:B------:R1:W-:Y:S04]  /*91ca0*/  LDGSTS.E [R11+-0x77ffc], desc[UR60][R206.64], !P2 ;  /* 0x88004000ce0b7fae */ /* 0x0003e8000d12187c */
[----:B------:R1:W-:Y:S02]  /*91cb0*/  LDGSTS.E [R252+-0x73ffc], desc[UR60][R210.64], !P2 ;  /* 0x8c004000d2fc7fae */ /* 0x0003e4000d12187c */
[----:B-1----:R-:W1:Y:S01]  /*91cc0*/  LDC R207, c[0x0][0x230] ;  /* 0x00008c00ffcf7b82 */ /* 0x002e620000000800 */
[C---:B------:R-:W-:Y:S01]  /*91cd0*/  VIADD R211, R0.reuse, 0x200000 ;  /* 0x0020000000d37836 */ /* 0x040fe20000000000 */
[----:B------:R-:W-:-:S06]  /*91ce0*/  IADD3 R210, R0, 0x200000, RZ ;  /* 0x0020000000d27810 */ /* 0x000fcc0007ffe0ff */
[----:B------:R-:W4:Y:S01]  /*91cf0*/  LDC R206, c[0x0][0x230] ;  /* 0x00008c00ffce7b82 */ /* 0x000f220000000800 */
[----:B-1----:R-:W-:-:S04]  /*91d00*/  IADD3 R207, R207, -0x304, RZ ;  /* 0xfffffcfccfcf7810 */ /* 0x002fc80007ffe0ff */
[----:B------:R-:W-:Y:S02]  /*91d10*/  ISETP.GE.U32.AND P2, PT, R207, 0x7ffffc7d, PT ;  /* 0x7ffffc7dcf00780c */ /* 0x000fe40003f46070 */
[----:B------:R-:W-:Y:S01]  /*91d20*/  IADD3 R207, R0, 0x200000, RZ ;  /* 0x0020000000cf7810 */ /* 0x000fe20007ffe0ff */
[----:B---3--:R-:W-:-:S04]  /*91d30*/  IMAD.WIDE R216, R5, 0x4, R216 ;  /* 0x0000000405d87825 */ /* 0x008fc800078e02d8 */
[----:B--2---:R-:W-:-:S04]  /*91d40*/  IMAD.WIDE R212, R5, 0x4, R212 ;  /* 0x0000000405d47825 */ /* 0x004fc800078e02d4 */
[C---:B----4-:R-:W-:Y:S01]  /*91d50*/  IMAD.WIDE R204, R5.reuse, 0x4, R204 ;  /* 0x0000000405cc7825 */ /* 0x050fe200078e02cc */
[----:B------:R1:W-:Y:S04]  /*91d60*/  STL.64 [R1+0x20b8], R216 ;  /* 0x0020b8d801007387 */ /* 0x0003e80000100a00 */
[----:B------:R2:W-:Y:S04]  /*91d70*/  STL.64 [R1+0x2100], R212 ;  /* 0x002100d401007387 */ /* 0x0005e80000100a00 */
[----:B------:R-:W-:Y:S04]  /*91d80*/  LDGSTS.E [R211+-0x7fff8], desc[UR60][R216.64], !P0 ;  /* 0x80008000d8d37fae */ /* 0x000fe8000c12187c */
[----:B------:R3:W-:Y:S04]  /*91d90*/  STL.64 [R1+0x2140], R204 ;  /* 0x002140cc01007387 */ /* 0x0007e80000100a00 */
[----:B------:R-:W-:Y:S04]  /*91da0*/  LDGSTS.E [R210+-0x7bff8], desc[UR60][R212.64], !P0 ;  /* 0x84008000d4d27fae */ /* 0x000fe8000c12187c */
[----:B------:R4:W-:Y:S01]  /*91db0*/  LDGSTS.E [R11+-0x77ff8], desc[UR60][R204.64], !P0 ;  /* 0x88008000cc0b7fae */ /* 0x0009e2000c12187c */
[----:B------:R-:W-:-:S03]  /*91dc0*/  IMAD.WIDE R202, R5, 0x4, R202 ;  /* 0x0000000405ca7825 */ /* 0x000fc600078e02ca */
[----:B-1----:R-:W4:Y:S01]  /*91dd0*/  LDL.LU.64 R216, [R1+0x1be8] ;  /* 0x001be80001d87983 */ /* 0x002f220000300a00 */
[----:B------:R-:W-:-:S03]  /*91de0*/  IMAD.WIDE R218, R5, 0x4, R218 ;  /* 0x0000000405da7825 */ /* 0x000fc600078e02da */
[----:B------:R1:W-:Y:S04]  /*91df0*/  STL.64 [R1+0x2150], R202 ;  /* 0x002150ca01007387 */ /* 0x0003e80000100a00 */
[----:B--2---:R-:W2:Y:S04]  /*91e00*/  LDL.LU.64 R212, [R1+0x1be0] ;  /* 0x001be00001d47983 */ /* 0x004ea80000300a00 */
[----:B------:R-:W2:Y:S04]  /*91e10*/  LDL.LU.64 R210, [R1+0x1bd8] ;  /* 0x001bd80001d27983 */ /* 0x000ea80000300a00 */
[----:B---3--:R-:W3:Y:S01]  /*91e20*/  LDL.LU.64 R204, [R1+0x1bd0] ;  /* 0x001bd00001cc7983 */ /* 0x008ee20000300a00 */
[----:B------:R-:W-:-:S03]  /*91e30*/  IMAD.WIDE R214, R5, 0x4, R214 ;  /* 0x0000000405d67825 */ /* 0x000fc600078e02d6 */
[----:B------:R1:W-:Y:S04]  /*91e40*/  LDGSTS.E [R252+-0x73ff8], desc[UR60][R202.64], !P0 ;  /* 0x8c008000cafc7fae */ /* 0x0003e8000c12187c */
[----:B------:R1:W-:Y:S04]  /*91e50*/  STL.64 [R1+0x2158], R218 ;  /* 0x002158da01007387 */ /* 0x0003e80000100a00 */
[----:B------:R1:W-:Y:S04]  /*91e60*/  STL.64 [R1+0x2160], R214 ;  /* 0x002160d601007387 */ /* 0x0003e80000100a00 */
[----:B------:R-:W-:Y:S01]  /*91e70*/  LDGSTS.E [R207+-0x7fff4], desc[UR60][R218.64], !P2 ;  /* 0x8000c000dacf7fae */ /* 0x000fe2000d12187c */
[----:B----4-:R-:W4:Y:S01]  /*91e80*/  LDC R11, c[0x0][0x230] ;  /* 0x00008c00ff0b7b82 */ /* 0x010f220000000800 */
[----:B-1----:R-:W-:-:S02]  /*91e90*/  VIADD R203, R0, 0x200000 ;  /* 0x0020000000cb7836 */ /* 0x002fc40000000000 */
[----:B------:R-:W-:Y:S02]  /*91ea0*/  VIADD R202, R10, 0xfffffcdf ;  /* 0xfffffcdf0aca7836 */ /* 0x000fe40000000000 */
[----:B------:R-:W-:-:S04]  /*91eb0*/  IMAD.WIDE R200, R5, 0x4, R200 ;  /* 0x0000000405c87825 */ /* 0x000fc800078e02c8 */
[----:B------:R-:W-:Y:S01]  /*91ec0*/  IMAD.WIDE R208, R5, 0x4, R208 ;  /* 0x0000000405d07825 */ /* 0x000fe200078e02d0 */
[----:B------:R-:W-:Y:S01]  /*91ed0*/  IADD3 R10, R0, 0x200000, RZ ;  /* 0x00200000000a7810 */ /* 0x000fe20007ffe0ff */
[----:B------:R-:W-:Y:S04]  /*91ee0*/  LDGSTS.E [R203+-0x7bff4], desc[UR60][R214.64], !P2 ;  /* 0x8400c000d6cb7fae */ /* 0x000fe8000d12187c */
[----:B------:R1:W-:Y:S04]  /*91ef0*/  STL.64 [R1+0x2168], R200 ;  /* 0x002168c801007387 */ /* 0x0003e80000100a00 */
[----:B------:R-:W4:Y:S04]  /*91f00*/  LDL.LU.64 R218, [R1+0x1bc8] ;  /* 0x001bc80001da7983 */ /* 0x000f280000300a00 */
[----:B------:R1:W-:Y:S01]  /*91f10*/  STL.64 [R1+0x2170], R208 ;  /* 0x002170d001007387 */ /* 0x0003e20000100a00 */
[----:B------:R-:W-:-:S03]  /*91f20*/  ISETP.GE.U32.AND P0, PT, R202, 0x7ffffc60, PT ;  /* 0x7ffffc60ca00780c */ /* 0x000fc60003f06070 */
[----:B------:R-:W-:Y:S04]  /*91f30*/  LDGSTS.E [R10+-0x77ff4], desc[UR60][R200.64], !P2 ;  /* 0x8800c000c80a7fae */ /* 0x000fe8000d12187c */
[----:B------:R1:W-:Y:S04]  /*91f40*/  LDGSTS.E [R252+-0x73ff4], desc[UR60][R208.64], !P2 ;  /* 0x8c00c000d0fc7fae */ /* 0x0003e8000d12187c */
[----:B------:R-:W4:Y:S04]  /*91f50*/  LDL.LU.64 R214, [R1+0x1bc0] ;  /* 0x001bc00001d67983 */ /* 0x000f280000300a00 */
[----:B------:R-:W4:Y:S04]  /*91f60*/  LDL.LU.64 R202, [R1+0x1bb8] ;  /* 0x001bb80001ca7983 */ /* 0x000f280000300a00 */
[----:B-1----:R-:W4:Y:S01]  /*91f70*/  LDL.LU.64 R200, [R1+0x1bb0] ;  /* 0x001bb00001c87983 */ /* 0x002f220000300a00 */
[----:B------:R-:W-:Y:S01]  /*91f80*/  IADD3 R209, R0, 0x200000, RZ ;  /* 0x0020000000d17810 */ /* 0x000fe20007ffe0ff */
[----:B------:R-:W-:-:S02]  /*91f90*/  VIADD R206, R206, 0xfffffcde ;  /* 0xfffffcdecece7836 */ /* 0x000fc40000000000 */
[----:B------:R-:W-:Y:S01]  /*91fa0*/  VIADD R208, R0, 0x200000 ;  /* 0x0020000000d07836 */ /* 0x000fe20000000000 */
[----:B------:R-:W1:Y:S02]  /*91fb0*/  LDC R10, c[0x0][0x230] ;  /* 0x00008c00ff0a7b82 */ /* 0x000e640000000800 */
[----:B------:R-:W-:Y:S01]  /*91fc0*/  ISETP.GE.U32.AND P2, PT, R206, 0x7ffffc5f, PT ;  /* 0x7ffffc5fce00780c */ /* 0x000fe20003f46070 */
[----:B------:R-:W-:-:S05]  /*91fd0*/  IMAD.WIDE R216, R5, 0x4, R216 ;  /* 0x0000000405d87825 */ /* 0x000fca00078e02d8 */
[----:B------:R1:W-:Y:S04]  /*91fe0*/  STL.64 [R1+0x2588], R216 ;  /* 0x002588d801007387 */ /* 0x0003e80000100a00 */
[----:B------:R-:W-:Y:S01]  /*91ff0*/  LDGSTS.E [R209+-0x70000], desc[UR60][R216.64], !P0 ;  /* 0x90000000d8d17fae */ /* 0x000fe2000c12187c */
[----:B--2---:R-:W-:-:S04]  /*92000*/  IMAD.WIDE R212, R5, 0x4, R212 ;  /* 0x0000000405d47825 */ /* 0x004fc800078e02d4 */
[----:B------:R-:W-:-:S04]  /*92010*/  IMAD.WIDE R210, R5, 0x4, R210 ;  /* 0x0000000405d27825 */ /* 0x000fc800078e02d2 */
[----:B---3--:R-:W-:Y:S01]  /*92020*/  IMAD.WIDE R204, R5, 0x4, R204 ;  /* 0x0000000405cc7825 */ /* 0x008fe200078e02cc */
[----:B------:R2:W-:Y:S04]  /*92030*/  STL.64 [R1+0x2590], R212 ;  /* 0x002590d401007387 */ /* 0x0005e80000100a00 */
[----:B------:R3:W-:Y:S04]  /*92040*/  STL.64 [R1+0x25a0], R210 ;  /* 0x0025a0d201007387 */ /* 0x0007e80000100a00 */
[----:B-1----:R-:W4:Y:S04]  /*92050*/  LDL.LU.64 R216, [R1+0x1ba8] ;  /* 0x001ba80001d87983 */ /* 0x002f280000300a00 */
[----:B------:R-:W-:Y:S04]  /*92060*/  LDGSTS.E [R207+-0x6c000], desc[UR60][R212.64], !P0 ;  /* 0x94000000d4cf7fae */ /* 0x000fe8000c12187c */
[----:B------:R1:W-:Y:S04]  /*92070*/  STL.64 [R1+0x25a8], R204 ;  /* 0x0025a8cc01007387 */ /* 0x0003e80000100a00 */
[----:B------:R3:W-:Y:S04]  /*92080*/  LDGSTS.E [R208+-0x68000], desc[UR60][R210.64], !P0 ;  /* 0x98000000d2d07fae */ /* 0x0007e8000c12187c */
[----:B------:R1:W-:Y:S04]  /*92090*/  LDGSTS.E [R252+-0x64000], desc[UR60][R204.64], !P0 ;  /* 0x9c000000ccfc7fae */ /* 0x0003e8000c12187c */
[----:B--2---:R-:W2:Y:S04]  /*920a0*/  LDL.LU.64 R212, [R1+0x1ba0] ;  /* 0x001ba00001d47983 */ /* 0x004ea80000300a00 */
[----:B------:R-:W2:Y:S04]  /*920b0*/  LDL.LU.64 R206, [R1+0x1b98] ;  /* 0x001b980001ce7983 */ /* 0x000ea80000300a00 */
[----:B------:R-:W2:Y:S01]  /*920c0*/  LDL.LU.64 R208, [R1+0x1b90] ;  /* 0x001b900001d07983 */ /* 0x000ea20000300a00 */
[----:B---3--:R-:W-:-:S02]  /*920d0*/  VIADD R211, R0, 0x200000 ;  /* 0x0020000000d37836 */ /* 0x008fc40000000000 */
[----:B----4-:R-:W-:Y:S01]  /*920e0*/  IMAD.WIDE R218, R5, 0x4, R218 ;  /* 0x0000000405da7825 */ /* 0x010fe200078e02da */
[C---:B------:R-:W-:Y:S02]  /*920f0*/  IADD3 R210, R0.reuse, 0x200000, RZ ;  /* 0x0020000000d27810 */ /* 0x040fe40007ffe0ff */
[----:B-1----:R-:W-:Y:S01]  /*92100*/  IADD3 R205, R11, -0x323, RZ ;  /* 0xfffffcdd0bcd7810 */ /* 0x002fe20007ffe0ff */
[----:B------:R-:W-:Y:S01]  /*92110*/  VIADD R11, R0, 0x200000 ;  /* 0x00200000000b7836 */ /* 0x000fe20000000000 */
[----:B------:R-:W1:Y:S01]  /*92120*/  LDC R204, c[0x0][0x230] ;  /* 0x00008c00ffcc7b82 */ /* 0x000e620000000800 */
[----:B------:R3:W-:Y:S04]  /*92130*/  STL.64 [R1+0x25b0], R218 ;  /* 0x0025b0da01007387 */ /* 0x0007e80000100a00 */
[----:B------:R-:W-:Y:S01]  /*92140*/  LDGSTS.E [R211+-0x6fffc], desc[UR60][R218.64], !P2 ;  /* 0x90004000dad37fae */ /* 0x000fe2000d12187c */
[----:B------:R-:W-:-:S04]  /*92150*/  IMAD.WIDE R214, R5, 0x4, R214 ;  /* 0x0000000405d67825 */ /* 0x000fc800078e02d6 */
[----:B------:R-:W-:-:S04]  /*92160*/  IMAD.WIDE R202, R5, 0x4, R202 ;  /* 0x0000000405ca7825 */ /* 0x000fc800078e02ca */
[----:B------:R-:W-:Y:S01]  /*92170*/  IMAD.WIDE R200, R5, 0x4, R200 ;  /* 0x0000000405c87825 */ /* 0x000fe200078e02c8 */
[----:B------:R4:W-:Y:S04]  /*92180*/  STL.64 [R1+0x25c0], R214 ;  /* 0x0025c0d601007387 */ /* 0x0009e80000100a00 */
[----:B------:R4:W-:Y:S04]  /*92190*/  STL.64 [R1+0x25c8], R202 ;  /* 0x0025c8ca01007387 */ /* 0x0009e80000100a00 */
[----:B---3--:R-:W3:Y:S04]  /*921a0*/  LDL.LU.64 R218, [R1+0x1b88] ;  /* 0x001b880001da7983 */ /* 0x008ee80000300a00 */
[----:B------:R-:W-:Y:S04]  /*921b0*/  LDGSTS.E [R210+-0x6bffc], desc[UR60][R214.64], !P2 ;  /* 0x94004000d6d27fae */ /* 0x000fe8000d12187c */
[----:B------:R1:W-:Y:S04]  /*921c0*/  STL.64 [R1+0x25d0], R200 ;  /* 0x0025d0c801007387 */ /* 0x0003e80000100a00 */
[----:B------:R1:W-:Y:S01]  /*921d0*/  LDGSTS.E [R11+-0x67ffc], desc[UR60][R202.64], !P2 ;  /* 0x98004000ca0b7fae */ /* 0x0003e2000d12187c */
[----:B------:R-:W-:-:S03]  /*921e0*/  ISETP.GE.U32.AND P0, PT, R205, 0x7ffffc5e, PT ;  /* 0x7ffffc5ecd00780c */ /* 0x000fc60003f06070 */
[----:B----4-:R-:W4:Y:S04]  /*921f0*/  LDL.LU.64 R214, [R1+0x1b80] ;  /* 0x001b800001d67983 */ /* 0x010f280000300a00 */
[----:B------:R-:W4:Y:S04]  /*92200*/  LDL.LU.64 R210, [R1+0x1b78] ;  /* 0x001b780001d27983 */ /* 0x000f280000300a00 */
[----:B------:R-:W4:Y:S01]  /*92210*/  LDL.LU.64 R202, [R1+0x1b70] ;  /* 0x001b700001ca7983 */ /* 0x000f220000300a00 */
[----:B------:R-:W-:-:S03]  /*92220*/  VIADD R205, R0, 0x200000 ;  /* 0x0020000000cd7836 */ /* 0x000fc60000000000 */
[----:B------:R1:W-:Y:S02]  /*92230*/  LDGSTS.E [R252+-0x63ffc], desc[UR60][R200.64], !P2 ;  /* 0x9c004000c8fc7fae */ /* 0x0003e4000d12187c */
[----:B-1----:R-:W-:Y:S01]  /*92240*/  IADD3 R204, R204, -0x341, RZ ;  /* 0xfffffcbfcccc7810 */ /* 0x002fe20007ffe0ff */
[----:B------:R-:W1:Y:S01]  /*92250*/  LDC R11, c[0x0][0x230] ;  /* 0x00008c00ff0b7b82 */ /* 0x000e620000000800 */
[----:B------:R-:W-:Y:S02]  /*92260*/  IADD3 R201, R0, 0x200000, RZ ;  /* 0x0020000000c97810 */ /* 0x000fe40007ffe0ff */
[----:B------:R-:W-:Y:S01]  /*92270*/  IADD3 R200, R10, -0x324, RZ ;  /* 0xfffffcdc0ac87810 */ /* 0x000fe20007ffe0ff */
[----:B------:R-:W-:-:S03]  /*92280*/  VIADD R10, R0, 0x200000 ;  /* 0x00200000000a7836 */ /* 0x000fc60000000000 */
[----:B------:R-:W-:Y:S01]  /*92290*/  ISETP.GE.U32.AND P2, PT, R200, 0x7ffffc5d, PT ;  /* 0x7ffffc5dc800780c */ /* 0x000fe20003f46070 */
[----:B------:R-:W-:-:S05]  /*922a0*/  IMAD.WIDE R216, R5, 0x4, R216 ;  /* 0x0000000405d87825 */ /* 0x000fca00078e02d8 */
[----:B------:R1:W-:Y:S04]  /*922b0*/  STL.64 [R1+0x25e0], R216 ;  /* 0x0025e0d801007387 */ /* 0x0003e80000100a00 */
[----:B------:R-:W-:Y:S01]  /*922c0*/  LDGSTS.E [R205+-0x6fff8], desc[UR60][R216.64], !P0 ;  /* 0x90008000d8cd7fae */ /* 0x000fe2000c12187c */
[----:B--2---:R-:W-:-:S04]  /*922d0*/  IMAD.WIDE R212, R5, 0x4, R212 ;  /* 0x0000000405d47825 */ /* 0x004fc800078e02d4 */
[----:B------:R-:W-:-:S04]  /*922e0*/  IMAD.WIDE R206, R5, 0x4, R206 ;  /* 0x0000000405ce7825 */ /* 0x000fc800078e02ce */
[C---:B------:R-:W-:Y:S01]  /*922f0*/  IMAD.WIDE R208, R5.reuse, 0x4, R208 ;  /* 0x0000000405d07825 */ /* 0x040fe200078e02d0 */
[----:B------:R2:W-:Y:S04]  /*92300*/  STL.64 [R1+0x25f0], R212 ;  /* 0x0025f0d401007387 */ /* 0x0005e80000100a00 */
[----:B------:R2:W-:Y:S04]  /*92310*/  STL.64 [R1+0x2600], R206 ;  /* 0x002600ce01007387 */ /* 0x0005e80000100a00 */
[----:B-1----:R-:W4:Y:S04]  /*92320*/  LDL.LU.64 R216, [R1+0x1b68] ;  /* 0x001b680001d87983 */ /* 0x002f280000300a00 */
[----:B------:R-:W-:Y:S04]  /*92330*/  LDGSTS.E [R201+-0x6bff8], desc[UR60][R212.64], !P0 ;  /* 0x94008000d4c97fae */ /* 0x000fe8000c12187c */
[----:B------:R1:W-:Y:S04]  /*92340*/  STL.64 [R1+0x2610], R208 ;  /* 0x002610d001007387 */ /* 0x0003e80000100a00 */
[----:B------:R-:W-:Y:S04]  /*92350*/  LDGSTS.E [R10+-0x67ff8], desc[UR60][R206.64], !P0 ;  /* 0x98008000ce0a7fae */ /* 0x000fe8000c12187c */
[----:B------:R1:W-:Y:S04]  /*92360*/  LDGSTS.E [R252+-0x63ff8], desc[UR60][R208.64], !P0 ;  /* 0x9c008000d0fc7fae */ /* 0x0003e8000c12187c */
[----:B--2---:R-:W2:Y:S04]  /*92370*/  LDL.LU.64 R212, [R1+0x1b60] ;  /* 0x001b600001d47983 */ /* 0x004ea80000300a00 */
[----:B------:R-:W2:Y:S04]  /*92380*/  LDL.LU.64 R200, [R1+0x1b58] ;  /* 0x001b580001c87983 */ /* 0x000ea80000300a00 */
[----:B------:R-:W2:Y:S01]  /*92390*/  LDL.LU.64 R206, [R1+0x1b50] ;  /* 0x001b500001ce7983 */ /* 0x000ea20000300a00 */
[----:B---3--:R-:W-:-:S04]  /*923a0*/  IMAD.WIDE R218, R5, 0x4, R218 ;  /* 0x0000000405da7825 */ /* 0x008fc800078e02da */
[C---:B-1----:R-:W-:Y:S01]  /*923b0*/  VIADD R209, R0.reuse, 0x200000 ;  /* 0x0020000000d17836 */ /* 0x042fe20000000000 */
[----:B------:R-:W-:Y:S01]  /*923c0*/  IADD3 R208, R0, 0x200000, RZ ;  /* 0x0020000000d07810 */ /* 0x000fe20007ffe0ff */
[----:B------:R-:W1:Y:S01]  /*923d0*/  LDC R10, c[0x0][0x230] ;  /* 0x00008c00ff0a7b82 */ /* 0x000e620000000800 */
        /* <DEDUP_REMOVED lines=8> */
[----:B------:R-:W-:Y:S04]  /*92460*/  LDGSTS.E [R205+-0x6bff4], desc[UR60][R214.64], !P2 ;  /* 0x9400c000d6cd7fae */ /* 0x000fe8000d12187c */
[----:B------:R1:W-:Y:S01]  /*92470*/  STL.64 [R1+0x2650], R202 ;  /* 0x002650ca01007387 */ /* 0x0003e20000100a00 */
[----:B------:R-:W-:-:S03]  /*92480*/  ISETP.GE.U32.AND P0, PT, R204, 0x7ffffc40, PT ;  /* 0x7ffffc40cc00780c */ /* 0x000fc60003f06070 */
[----:B------:R1:W-:Y:S04]  /*92490*/  LDGSTS.E [R208+-0x67ff4], desc[UR60][R210.64], !P2 ;  /* 0x9800c000d2d07fae */ /* 0x0003e8000d12187c */
[----:B------:R1:W-:Y:S04]  /*924a0*/  LDGSTS.E [R252+-0x63ff4], desc[UR60][R202.64], !P2 ;  /* 0x9c00c000cafc7fae */ /* 0x0003e8000d12187c */
[----:B----4-:R-:W4:Y:S04]  /*924b0*/  LDL.LU.64 R214, [R1+0x1b40] ;  /* 0x001b400001d67983 */ /* 0x010f280000300a00 */
[----:B------:R-:W4:Y:S04]  /*924c0*/  LDL.LU.64 R204, [R1+0x1b38] ;  /* 0x001b380001cc7983 */ /* 0x000f280000300a00 */
[----:B------:R-:W4:Y:S01]  /*924d0*/  LDL.LU.64 R208, [R1+0x1b30] ;  /* 0x001b300001d07983 */ /* 0x000f220000300a00 */
[C---:B-1----:R-:W-:Y:S01]  /*924e0*/  IADD3 R211, R0.reuse, 0x200000, RZ ;  /* 0x0020000000d37810 */ /* 0x042fe20007ffe0ff */
[----:B------:R-:W-:-:S02]  /*924f0*/  VIADD R210, R0, 0x200000 ;  /* 0x0020000000d27836 */ /* 0x000fc40000000000 */
[----:B------:R-:W-:Y:S01]  /*92500*/  VIADD R203, R11, 0xfffffcbe ;  /* 0xfffffcbe0bcb7836 */ /* 0x000fe20000000000 */
[----:B------:R-:W-:Y:S01]  /*92510*/  IADD3 R11, R0, 0x200000, RZ ;  /* 0x00200000000b7810 */ /* 0x000fe20007ffe0ff */
[----:B------:R-:W1:Y:S03]  /*92520*/  LDC R202, c[0x0][0x230] ;  /* 0x00008c00ffca7b82 */ /* 0x000e660000000800 */
[----:B------:R-:W-:Y:S01]  /*92530*/  ISETP.GE.U32.AND P2, PT, R203, 0x7ffffc3f, PT ;  /* 0x7ffffc3fcb00780c */ /* 0x000fe20003f46070 */
[----:B------:R-:W-:Y:S01]  /*92540*/  VIADD R203, R10, 0xfffffcbd ;  /* 0xfffffcbd0acb7836 */ /* 0x000fe20000000000 */
[----:B------:R-:W-:Y:S01]  /*92550*/  IADD3 R10, R0, 0x200000, RZ ;  /* 0x00200000000a7810 */ /* 0x000fe20007ffe0ff */
        /* <DEDUP_REMOVED lines=13> */
[----:B------:R-:W4:Y:S04]  /*92630*/  LDL.LU.64 R210, [R1+0x1b20] ;  /* 0x001b200001d27983 */ /* 0x000f280000300a00 */
[----:B--2---:R-:W2:Y:S04]  /*92640*/  LDL.LU.64 R212, [R1+0x1b18] ;  /* 0x001b180001d47983 */ /* 0x004ea80000300a00 */
[----:B------:R-:W2:Y:S01]  /*92650*/  LDL.LU.64 R200, [R1+0x1b10] ;  /* 0x001b100001c87983 */ /* 0x000ea20000300a00 */
[----:B---3--:R-:W-:Y:S01]  /*92660*/  IMAD.WIDE R218, R5, 0x4, R218 ;  /* 0x0000000405da7825 */ /* 0x008fe200078e02da */
[----:B-1----:R-:W-:-:S03]  /*92670*/  IADD3 R207, R0, 0x200000, RZ ;  /* 0x0020000000cf7810 */ /* 0x002fc60007ffe0ff */
[----:B------:R-:W-:Y:S01]  /*92680*/  VIADD R206, R0, 0x200000 ;  /* 0x0020000000ce7836 */ /* 0x000fe20000000000 */
        /* <DEDUP_REMOVED lines=10> */
[----:B------:R1:W-:Y:S04]  /*92730*/  STL.64 [R1+0x3178], R208 ;  /* 0x003178d001007387 */ /* 0x0003e80000100a00 */
[----:B------:R-:W-:Y:S01]  /*92740*/  LDGSTS.E [R10+-0x57ffc], desc[UR60][R204.64], !P2 ;  /* 0xa8004000cc0a7fae */ /* 0x000fe2000d12187c */
[----:B------:R-:W-:-:S03]  /*92750*/  ISETP.GE.U32.AND P0, PT, R203, 0x7ffffc3e, PT ;  /* 0x7ffffc3ecb00780c */ /* 0x000fc60003f06070 */
[----:B------:R1:W-:Y:S04]  /*92760*/  LDGSTS.E [R252+-0x53ffc], desc[UR60][R208.64], !P2 ;  /* 0xac004000d0fc7fae */ /* 0x0003e8000d12187c */
[----:B----4-:R-:W4:Y:S04]  /*92770*/  LDL.LU.64 R214, [R1+0x1b00] ;  /* 0x001b000001d67983 */ /* 0x010f280000300a00 */
[----:B------:R-:W4:Y:S04]  /*92780*/  LDL.LU.64 R206, [R1+0x1af8] ;  /* 0x001af80001ce7983 */ /* 0x000f280000300a00 */
[----:B------:R-:W4:Y:S01]  /*92790*/  LDL.LU.64 R204, [R1+0x1af0] ;  /* 0x001af00001cc7983 */ /* 0x000f220000300a00 */
[----:B------:R-:W-:Y:S01]  /*927a0*/  VIADD R202, R202, 0xfffffcbc ;  /* 0xfffffcbccaca7836 */ /* 0x000fe20000000000 */
[C---:B-1----:R-:W-:Y:S01]  /*927b0*/  IADD3 R209, R0.reuse, 0x200000, RZ ;  /* 0x0020000000d17810 */ /* 0x042fe20007ffe0ff */
[C---:B------:R-:W-:Y:S01]  /*927c0*/  VIADD R203, R0.reuse, 0x200000 ;  /* 0x0020000000cb7836 */ /* 0x040fe20000000000 */
[----:B------:R-:W-:Y:S01]  /*927d0*/  IADD3 R208, R0, 0x200000, RZ ;  /* 0x0020000000d07810 */ /* 0x000fe20007ffe0ff */
[----:B------:R-:W1:Y:S01]  /*927e0*/  LDC R10, c[0x0][0x230] ;  /* 0x00008c00ff0a7b82 */ /* 0x000e620000000800 */
[----:B------:R-:W-:Y:S01]  /*927f0*/  ISETP.GE.U32.AND P2, PT, R202, 0x7ffffc3d, PT ;  /* 0x7ffffc3dca00780c */ /* 0x000fe20003f46070 */
[----:B------:R-:W-:-:S05]  /*92800*/  IMAD.WIDE R216, R5, 0x4, R216 ;  /* 0x0000000405d87825 */ /* 0x000fca00078e02d8 */
[----:B------:R1:W-:Y:S04]  /*92810*/  STL.64 [R1+0x3180], R216 ;  /* 0x003180d801007387 */ /* 0x0003e80000100a00 */
[----:B------:R-:W-:Y:S01]  /*92820*/  LDGSTS.E [R209+-0x5fff8], desc[UR60][R216.64], !P0 ;  /* 0xa0008000d8d17fae */ /* 0x000fe2000c12187c */
[----:B------:R-:W-:-:S04]  /*92830*/  IMAD.WIDE R210, R5, 0x4, R210 ;  /* 0x0000000405d27825 */ /* 0x000fc800078e02d2 */
[----:B--2---:R-:W-:-:S04]  /*92840*/  IMAD.WIDE R212, R5, 0x4, R212 ;  /* 0x0000000405d47825 */ /* 0x004fc800078e02d4 */
[C---:B------:R-:W-:Y:S01]  /*92850*/  IMAD.WIDE R200, R5.reuse, 0x4, R200 ;  /* 0x0000000405c87825 */ /* 0x040fe200078e02c8 */
        /* <DEDUP_REMOVED lines=10> */
[----:B---3--:R-:W-:Y:S01]  /*92900*/  IMAD.WIDE R218, R5, 0x4, R218 ;  /* 0x0000000405da7825 */ /* 0x008fe200078e02da */
[----:B-1----:R-:W-:-:S03]  /*92910*/  IADD3 R213, R0, 0x200000, RZ ;  /* 0x0020000000d57810 */ /* 0x002fc60007ffe0ff */
[C---:B------:R-:W-:Y:S02]  /*92920*/  VIADD R212, R0.reuse, 0x200000 ;  /* 0x0020000000d47836 */ /* 0x040fe40000000000 */
[----:B------:R-:W-:Y:S01]  /*92930*/  VIADD R201, R11, 0xfffffc9f ;  /* 0xfffffc9f0bc97836 */ /* 0x000fe20000000000 */
[----:B------:R-:W1:Y:S01]  /*92940*/  LDC R200, c[0x0][0x230] ;  /* 0x00008c00ffc87b82 */ /* 0x000e620000000800 */
[----:B------:R3:W-:Y:S01]  /*92950*/  STL.64 [R1+0x31a0], R218 ;  /* 0x0031a0da01007387 */ /* 0x0007e20000100a00 */
[----:B------:R-:W-:-:S03]  /*92960*/  IADD3 R11, R0, 0x200000, RZ ;  /* 0x00200000000b7810 */ /* 0x000fc60007ffe0ff */
        /* <DEDUP_REMOVED lines=12> */
[----:B------:R-:W3:Y:S04]  /*92a30*/  LDL.LU.64 R212, [R1+0x1ac0] ;  /* 0x001ac00001d47983 */ /* 0x000ee80000300a00 */
[----:B----4-:R-:W4:Y:S04]  /*92a40*/  LDL.LU.64 R214, [R1+0x1ab8] ;  /* 0x001ab80001d67983 */ /* 0x010f280000300a00 */
[----:B------:R-:W4:Y:S01]  /*92a50*/  LDL.LU.64 R206, [R1+0x1ab0] ;  /* 0x001ab00001ce7983 */ /* 0x000f220000300a00 */
[----:B-1----:R-:W-:Y:S01]  /*92a60*/  VIADD R200, R200, 0xfffffc9d ;  /* 0xfffffc9dc8c87836 */ /* 0x002fe20000000000 */
[C---:B------:R-:W-:Y:S01]  /*92a70*/  IADD3 R205, R0.reuse, 0x200000, RZ ;  /* 0x0020000000cd7810 */ /* 0x040fe20007ffe0ff */
[----:B------:R-:W-:-:S02]  /*92a80*/  VIADD R204, R0, 0x200000 ;  /* 0x0020000000cc7836 */ /* 0x000fc40000000000 */
[----:B------:R-:W-:Y:S01]  /*92a90*/  VIADD R201, R10, 0xfffffc9e ;  /* 0xfffffc9e0ac97836 */ /* 0x000fe20000000000 */
[C---:B------:R-:W-:Y:S01]  /*92aa0*/  IADD3 R10, R0.reuse, 0x200000, RZ ;  /* 0x00200000000a7810 */ /* 0x040fe20007ffe0ff */
[----:B------:R-:W1:Y:S03]  /*92ab0*/  LDC R11, c[0x0][0x230] ;  /* 0x00008c00ff0b7b82 */ /* 0x000e660000000800 */
[----:B------:R-:W-:Y:S01]  /*92ac0*/  ISETP.GE.U32.AND P2, PT, R201, 0x7ffffc1f, PT ;  /* 0x7ffffc1fc900780c */ /* 0x000fe20003f46070 */
[----:B------:R-:W-:Y:S02]  /*92ad0*/  VIADD R201, R0, 0x200000 ;  /* 0x0020000000c97836 */ /* 0x000fe40000000000 */
        /* <DEDUP_REMOVED lines=16> */
[----:B---3--:R-:W-:Y:S01]  /*92be0*/  IMAD.WIDE R218, R5, 0x4, R218 ;  /* 0x0000000405da7825 */ /* 0x008fe200078e02da */
[----:B-1----:R-:W-:-:S02]  /*92bf0*/  IADD3 R209, R0, 0x200000, RZ ;  /* 0x0020000000d17810 */ /* 0x002fc40007ffe0ff */
[----:B------:R-:W-:Y:S01]  /*92c00*/  IADD3 R208, R0, 0x200000, RZ ;  /* 0x0020000000d07810 */ /* 0x000fe20007ffe0ff */
[----:B------:R-:W1:Y:S01]  /*92c10*/  LDC R10, c[0x0][0x230] ;  /* 0x00008c00ff0a7b82 */ /* 0x000e620000000800 */
        /* <DEDUP_REMOVED lines=8> */
[----:B------:R-:W-:Y:S04]  /*92ca0*/  LDGSTS.E [R201+-0x4bffc], desc[UR60][R212.64], !P2 ;  /* 0xb4004000d4c97fae */ /* 0x000fe8000d12187c */
[----:B------:R1:W-:Y:S01]  /*92cb0*/  STL.64 [R1+0x3578], R206 ;  /* 0x003578ce01007387 */ /* 0x0003e20000100a00 */
[----:B------:R-:W-:-:S03]  /*92cc0*/  ISETP.GE.U32.AND P0, PT, R200, 0x7ffffc1e, PT ;  /* 0x7ffffc1ec800780c */ /* 0x000fc60003f06070 */
[----:B------:R-:W-:Y:S04]  /*92cd0*/  LDGSTS.E [R208+-0x47ffc], desc[UR60][R214.64], !P2 ;  /* 0xb8004000d6d07fae */ /* 0x000fe8000d12187c */
[----:B------:R1:W-:Y:S04]  /*92ce0*/  LDGSTS.E [R252+-0x43ffc], desc[UR60][R206.64], !P2 ;  /* 0xbc004000cefc7fae */ /* 0x0003e8000d12187c */
[----:B----4-:R-:W4:Y:S04]  /*92cf0*/  LDL.LU.64 R212, [R1+0x1a80] ;  /* 0x001a800001d47983 */ /* 0x010f280000300a00 */
[----:B------:R-:W4:Y:S04]  /*92d00*/  LDL.LU.64 R200, [R1+0x1a78] ;  /* 0x001a780001c87983 */ /* 0x000f280000300a00 */
[----:B------:R-:W4:Y:S01]  /*92d10*/  LDL.LU.64 R214, [R1+0x1a70] ;  /* 0x001a700001d67983 */ /* 0x000f220000300a00 */
[----:B-1----:R-:W-:Y:S01]  /*92d20*/  VIADD R206, R11, 0xfffffc9c ;  /* 0xfffffc9c0bce7836 */ /* 0x002fe20000000000 */
[C---:B------:R-:W-:Y:S01]  /*92d30*/  IADD3 R207, R0.reuse, 0x200000, RZ ;  /* 0x0020000000cf7810 */ /* 0x040fe20007ffe0ff */
        /* <DEDUP_REMOVED lines=21> */
[C---:B------:R-:W-:Y:S01]  /*92e90*/  IADD3 R202, R0.reuse, 0x200000, RZ ;  /* 0x0020000000ca7810 */ /* 0x040fe20007ffe0ff */
[----:B------:R-:W-:Y:S02]  /*92ea0*/  VIADD R0, R0, 0x200000 ;  /* 0x0020000000007836 */ /* 0x000fe40000000000 */
[----:B----4-:R-:W-:-:S04]  /*92eb0*/  IMAD.WIDE R212, R5, 0x4, R212 ;  /* 0x0000000405d47825 */ /* 0x010fc800078e02d4 */
[----:B------:R-:W-:-:S04]  /*92ec0*/  IMAD.WIDE R200, R5, 0x4, R200 ;  /* 0x0000000405c87825 */ /* 0x000fc800078e02c8 */
[----:B------:R-:W-:Y:S01]  /*92ed0*/  IMAD.WIDE R214, R5, 0x4, R214 ;  /* 0x0000000405d67825 */ /* 0x000fe200078e02d6 */
[----:B------:R1:W-:Y:S04]  /*92ee0*/  STL.64 [R1+0x35a0], R218 ;  /* 0x0035a0da01007387 */ /* 0x0003e80000100a00 */
[----:B------:R3:W-:Y:S04]  /*92ef0*/  STL.64 [R1+0x35a8], R212 ;  /* 0x0035a8d401007387 */ /* 0x0007e80000100a00 */
[----:B------:R-:W-:Y:S04]  /*92f00*/  LDGSTS.E [R203+-0x4fff4], desc[UR60][R218.64], !P2 ;  /* 0xb000c000dacb7fae */ /* 0x000fe8000d12187c */
[----:B------:R4:W-:Y:S04]  /*92f10*/  STL.64 [R1+0x35b0], R200 ;  /* 0x0035b0c801007387 */ /* 0x0009e80000100a00 */
[----:B------:R-:W-:Y:S04]  /*92f20*/  LDGSTS.E [R202+-0x4bff4], desc[UR60][R212.64], !P2 ;  /* 0xb400c000d4ca7fae */ /* 0x000fe8000d12187c */
[----:B------:R-:W-:Y:S01]  /*92f30*/  LDGSTS.E [R0+-0x47ff4], desc[UR60][R200.64], !P2 ;  /* 0xb800c000c8007fae */ /* 0x000fe2000d12187c */
[----:B------:R-:W-:-:S03]  /*92f40*/  IADD3 R10, R10, -0x305, RZ ;  /* 0xfffffcfb0a0a7810 */ /* 0x000fc60007ffe0ff */
[----:B------:R4:W-:Y:S01]  /*92f50*/  LDGSTS.E [R252+-0x43ff4], desc[UR60][R214.64], !P2 ;  /* 0xbc00c000d6fc7fae */ /* 0x0009e2000d12187c */
[----:B------:R-:W-:Y:S02]  /*92f60*/  IADD3 R209, R2, 0x200000, RZ ;  /* 0x0020000002d17810 */ /* 0x000fe40007ffe0ff */
[----:B------:R-:W-:Y:S01]  /*92f70*/  IADD3 R208, R208, -0x306, RZ ;  /* 0xfffffcfad0d07810 */ /* 0x000fe20007ffe0ff */
[----:B------:R-:W2:Y:S01]  /*92f80*/  LDC R11, c[0x0][0x230] ;  /* 0x00008c00ff0b7b82 */ /* 0x000ea20000000800 */
[----:B-1----:R-:W2:Y:S04]  /*92f90*/  LDL.LU.64 R218, [R1+0x1a48] ;  /* 0x001a480001da7983 */ /* 0x002ea80000300a00 */
[----:B------:R1:W-:Y:S04]  /*92fa0*/  STL.64 [R1+0x35b8], R214 ;  /* 0x0035b8d601007387 */ /* 0x0003e80000100a00 */
[----:B---3--:R-:W3:Y:S04]  /*92fb0*/  LDL.LU.64 R212, [R1+0x1a40] ;  /* 0x001a400001d47983 */ /* 0x008ee80000300a00 */
[----:B------:R-:W3:Y:S04]  /*92fc0*/  LDL.LU.64 R202, [R1+0x1a38] ;  /* 0x001a380001ca7983 */ /* 0x000ee80000300a00 */
[----:B----4-:R-:W4:Y:S01]  /*92fd0*/  LDL.LU.64 R200, [R1+0x1a30] ;  /* 0x001a300001c87983 */ /* 0x010f220000300a00 */
[----:B------:R-:W-:Y:S01]  /*92fe0*/  ISETP.GE.U32.AND P0, PT, R10, 0x7ffffc7c, PT ;  /* 0x7ffffc7c0a00780c */ /* 0x000fe20003f06070 */
[----:B------:R-:W-:Y:S01]  /*92ff0*/  VIADD R252, R2, 0x200000 ;  /* 0x0020000002fc7836 */ /* 0x000fe20000000000 */
[----:B------:R-:W-:-:S02]  /*93000*/  ISETP.GE.U32.AND P2, PT, R208, 0x7ffffc7b, PT ;  /* 0x7ffffc7bd000780c */ /* 0x000fc40003f46070 */
[C---:B------:R-:W-:Y:S01]  /*93010*/  IADD3 R0, R2.reuse, 0x200000, RZ ;  /* 0x0020000002007810 */ /* 0x040fe20007ffe0ff */
[----:B------:R-:W4:Y:S01]  /*93020*/  LDC R10, c[0x0][0x230] ;  /* 0x00008c00ff0a7b82 */ /* 0x000f220000000800 */
[----:B-1----:R-:W-:Y:S02]  /*93030*/  VIADD R214, R2, 0x200000 ;  /* 0x0020000002d67836 */ /* 0x002fe40000000000 */
[----:B------:R-:W-:-:S05]  /*93040*/  IMAD.WIDE R216, R5, 0x4, R216 ;  /* 0x0000000405d87825 */ /* 0x000fca00078e02d8 */
[----:B------:R1:W-:Y:S04]  /*93050*/  STL.64 [R1+0x2178], R216 ;  /* 0x002178d801007387 */ /* 0x0003e80000100a00 */
[----:B------:R-:W-:Y:S01]  /*93060*/  LDGSTS.E [R214+-0x80000], desc[UR60][R216.64], !P0 ;  /* 0x80000000d8d67fae */ /* 0x000fe2000c12187c */
[----:B--2---:R-:W-:-:S04]  /*93070*/  IMAD.WIDE R210, R5, 0x4, R210 ;  /* 0x0000000405d27825 */ /* 0x004fc800078e02d2 */
[----:B------:R-:W-:-:S04]  /*93080*/  IMAD.WIDE R206, R5, 0x4, R206 ;  /* 0x0000000405ce7825 */ /* 0x000fc800078e02ce */
[----:B------:R-:W-:Y:S01]  /*93090*/  IMAD.WIDE R204, R5, 0x4, R204 ;  /* 0x0000000405cc7825 */ /* 0x000fe200078e02cc */
        /* <DEDUP_REMOVED lines=10> */
[----:B-1----:R-:W-:Y:S01]  /*93140*/  IADD3 R205, R2, 0x200000, RZ ;  /* 0x0020000002cd7810 */ /* 0x002fe20007ffe0ff */
[----:B------:R-:W-:Y:S01]  /*93150*/  VIADD R11, R11, 0xfffffcf9 ;  /* 0xfffffcf90b0b7836 */ /* 0x000fe20000000000 */
[----:B------:R-:W1:Y:S01]  /*93160*/  LDC R204, c[0x0][0x230] ;  /* 0x00008c00ffcc7b82 */ /* 0x000e620000000800 */
[----:B------:R-:W-:-:S04]  /*93170*/  IMAD.WIDE R218, R5, 0x4, R218 ;  /* 0x0000000405da7825 */ /* 0x000fc800078e02da */
[----:B---3--:R-:W-:-:S04]  /*93180*/  IMAD.WIDE R212, R5, 0x4, R212 ;  /* 0x0000000405d47825 */ /* 0x008fc800078e02d4 */
[----:B------:R-:W-:-:S04]  /*93190*/  IMAD.WIDE R202, R5, 0x4, R202 ;  /* 0x0000000405ca7825 */ /* 0x000fc800078e02ca */
[----:B----4-:R-:W-:Y:S01]  /*931a0*/  IMAD.WIDE R200, R5, 0x4, R200 ;  /* 0x0000000405c87825 */ /* 0x010fe200078e02c8 */
[----:B------:R3:W-:Y:S04]  /*931b0*/  STL.64 [R1+0x2198], R218 ;  /* 0x002198da01007387 */ /* 0x0007e80000100a00 */
[----:B------:R4:W-:Y:S04]  /*931c0*/  STL.64 [R1+0x21a0], R212 ;  /* 0x0021a0d401007387 */ /* 0x0009e80000100a00 */
[----:B------:R-:W-:Y:S04]  /*931d0*/  LDGSTS.E [R214+-0x7fffc], desc[UR60][R218.64], !P2 ;  /* 0x80004000dad67fae */ /* 0x000fe8000d12187c */
[----:B------:R1:W-:Y:S04]  /*931e0*/  STL.64 [R1+0x21a8], R202 ;  /* 0x0021a8ca01007387 */ /* 0x0003e80000100a00 */
[----:B------:R-:W-:Y:S04]  /*931f0*/  LDGSTS.E [R205+-0x7bffc], desc[UR60][R212.64], !P2 ;  /* 0x84004000d4cd7fae */ /* 0x000fe8000d12187c */
[----:B------:R-:W-:Y:S01]  /*93200*/  LDGSTS.E [R252+-0x77ffc], desc[UR60][R202.64], !P2 ;  /* 0x88004000cafc7fae */ /* 0x000fe2000d12187c */
[----:B------:R-:W-:-:S03]  /*93210*/  ISETP.GE.U32.AND P0, PT, R11, 0x7ffffc7a, PT ;  /* 0x7ffffc7a0b00780c */ /* 0x000fc60003f06070 */
[----:B------:R1:W-:Y:S01]  /*93220*/  LDGSTS.E [R0+-0x73ffc], desc[UR60][R200.64], !P2 ;  /* 0x8c004000c8007fae */ /* 0x0003e2000d12187c */
[----:B------:R-:W-:Y:S01]  /*93230*/  VIADD R10, R10, 0xfffffcf8 ;  /* 0xfffffcf80a0a7836 */ /* 0x000fe20000000000 */
[----:B------:R-:W2:Y:S02]  /*93240*/  LDC R11, c[0x0][0x230] ;  /* 0x00008c00ff0b7b82 */ /* 0x000ea40000000800 */
[----:B---3--:R-:W3:Y:S04]  /*93250*/  LDL.LU.64 R218, [R1+0x1a08] ;  /* 0x001a080001da7983 */ /* 0x008ee80000300a00 */
[----:B------:R1:W-:Y:S04]  /*93260*/  STL.64 [R1+0x21b0], R200 ;  /* 0x0021b0c801007387 */ /* 0x0003e80000100a00 */
[----:B------:R-:W3:Y:S04]  /*93270*/  LDL.LU.64 R214, [R1+0x1a00] ;  /* 0x001a000001d67983 */ /* 0x000ee80000300a00 */
[----:B----4-:R-:W4:Y:S04]  /*93280*/  LDL.LU.64 R212, [R1+0x19f8] ;  /* 0x0019f80001d47983 */ /* 0x010f280000300a00 */
[----:B-1----:R-:W4:Y:S01]  /*93290*/  LDL.LU.64 R202, [R1+0x19f0] ;  /* 0x0019f00001ca7983 */ /* 0x002f220000300a00 */
[C---:B------:R-:W-:Y:S01]  /*932a0*/  IADD3 R201, R2.reuse, 0x200000, RZ ;  /* 0x0020000002c97810 */ /* 0x040fe20007ffe0ff */
[----:B------:R-:W-:Y:S01]  /*932b0*/  VIADD R200, R2, 0x200000 ;  /* 0x0020000002c87836 */ /* 0x000fe20000000000 */
[----:B------:R-:W-:-:S02]  /*932c0*/  ISETP.GE.U32.AND P2, PT, R10, 0x7ffffc79, PT ;  /* 0x7ffffc790a00780c */ /* 0x000fc40003f46070 */
[----:B------:R-:W1:Y:S01]  /*932d0*/  LDC R10, c[0x0][0x230] ;  /* 0x00008c00ff0a7b82 */ /* 0x000e620000000800 */
        /* <DEDUP_REMOVED lines=16> */
[----:B-1----:R-:W-:Y:S01]  /*933e0*/  IADD3 R206, R204, -0x325, RZ ;  /* 0xfffffcdbccce7810 */ /* 0x002fe20007ffe0ff */
[----:B------:R-:W-:-:S02]  /*933f0*/  VIADD R204, R2, 0x200000 ;  /* 0x0020000002cc7836 */ /* 0x000fc40000000000 */
[----:B---3--:R-:W-:-:S04]  /*93400*/  IMAD.WIDE R218, R5, 0x4, R218 ;  /* 0x0000000405da7825 */ /* 0x008fc800078e02da */
[----:B------:R-:W-:-:S04]  /*93410*/  IMAD.WIDE R214, R5, 0x4, R214 ;  /* 0x0000000405d67825 */ /* 0x000fc800078e02d6 */
[----:B----4-:R-:W-:-:S04]  /*93420*/  IMAD.WIDE R212, R5, 0x4, R212 ;  /* 0x0000000405d47825 */ /* 0x010fc800078e02d4 */
[----:B------:R-:W-:Y:S01]  /*93430*/  IMAD.WIDE R202, R5, 0x4, R202 ;  /* 0x0000000405ca7825 */ /* 0x000fe200078e02ca */
[----:B------:R1:W-:Y:S04]  /*93440*/  STL.64 [R1+0x21d8], R218 ;  /* 0x0021d8da01007387 */ /* 0x0003e80000100a00 */
[----:B------:R-:W-:Y:S04]  /*93450*/  STL.64 [R1+0x21e0], R214 ;  /* 0x0021e0d601007387 */ /* 0x000fe80000100a00 */
[----:B------:R-:W-:Y:S04]  /*93460*/  LDGSTS.E [R205+-0x7fff4], desc[UR60][R218.64], !P2 ;  /* 0x8000c000dacd7fae */ /* 0x000fe8000d12187c */
[----:B------:R3:W-:Y:S04]  /*93470*/  STL.64 [R1+0x21e8], R212 ;  /* 0x0021e8d401007387 */ /* 0x0007e80000100a00 */
[----:B------:R4:W-:Y:S01]  /*93480*/  LDGSTS.E [R204+-0x7bff4], desc[UR60][R214.64], !P2 ;  /* 0x8400c000d6cc7fae */ /* 0x0009e2000d12187c */
[----:B------:R-:W-:-:S03]  /*93490*/  ISETP.GE.U32.AND P0, PT, R206, 0x7ffffc5c, PT ;  /* 0x7ffffc5cce00780c */ /* 0x000fc60003f06070 */
[----:B------:R-:W-:Y:S04]  /*934a0*/  LDGSTS.E [R252+-0x77ff4], desc[UR60][R212.64], !P2 ;  /* 0x8800c000d4fc7fae */ /* 0x000fe8000d12187c */
[----:B------:R4:W-:Y:S04]  /*934b0*/  LDGSTS.E [R0+-0x73ff4], desc[UR60][R202.64], !P2 ;  /* 0x8c00c000ca007fae */ /* 0x0009e8000d12187c */
[----:B-1----:R-:W2:Y:S04]  /*934c0*/  LDL.LU.64 R218, [R1+0x19c8] ;  /* 0x0019c80001da7983 */ /* 0x002ea80000300a00 */
[----:B------:R1:W-:Y:S04]  /*934d0*/  STL.64 [R1+0x21f0], R202 ;  /* 0x0021f0ca01007387 */ /* 0x0003e80000100a00 */
[----:B------:R-:W2:Y:S04]  /*934e0*/  LDL.LU.64 R204, [R1+0x19c0] ;  /* 0x0019c00001cc7983 */ /* 0x000ea80000300a00 */
[----:B------:R-:W2:Y:S04]  /*934f0*/  LDL.LU.64 R206, [R1+0x19b8] ;  /* 0x0019b80001ce7983 */ /* 0x000ea80000300a00 */
[----:B---3--:R-:W3:Y:S01]  /*93500*/  LDL.LU.64 R212, [R1+0x19b0] ;  /* 0x0019b00001d47983 */ /* 0x008ee20000300a00 */
[----:B----4-:R-:W-:Y:S01]  /*93510*/  VIADD R214, R2, 0x200000 ;  /* 0x0020000002d67836 */ /* 0x010fe20000000000 */
[----:B------:R-:W-:-:S02]  /*93520*/  IADD3 R11, R11, -0x326, RZ ;  /* 0xfffffcda0b0b7810 */ /* 0x000fc40007ffe0ff */
[----:B-1----:R-:W-:Y:S02]  /*93530*/  IADD3 R203, R2, 0x200000, RZ ;  /* 0x0020000002cb7810 */ /* 0x002fe40007ffe0ff */
[----:B------:R-:W-:Y:S01]  /*93540*/  ISETP.GE.U32.AND P2, PT, R11, 0x7ffffc5b, PT ;  /* 0x7ffffc5b0b00780c */ /* 0x000fe20003f46070 */
[----:B------:R-:W1:Y:S01]  /*93550*/  LDC R202, c[0x0][0x230] ;  /* 0x00008c00ffca7b82 */ /* 0x000e620000000800 */
[----:B------:R-:W-:-:S07]  /*93560*/  VIADD R10, R10, 0xfffffcd9 ;  /* 0xfffffcd90a0a7836 */ /* 0x000fce0000000000 */
[----:B------:R-:W4:Y:S01]  /*93570*/  LDC R11, c[0x0][0x230] ;  /* 0x00008c00ff0b7b82 */ /* 0x000f220000000800 */
        /* <DEDUP_REMOVED lines=8> */
[----:B-1----:R-:W3:Y:S04]  /*93600*/  LDL.LU.64 R216, [R1+0x19a8] ;  /* 0x0019a80001d87983 */ /* 0x002ee80000300a00 */
[----:B------:R1:W-:Y:S04]  /*93610*/  STL.64 [R1+0x2510], R208 ;  /* 0x002510d001007387 */ /* 0x0003e80000100a00 */
[----:B------:R-:W-:Y:S04]  /*93620*/  LDGSTS.E [R203+-0x6c000], desc[UR60][R210.64], !P0 ;  /* 0x94000000d2cb7fae */ /* 0x000fe8000c12187c */
[----:B------:R-:W3:Y:S04]  /*93630*/  LDL.LU.64 R214, [R1+0x19a0] ;  /* 0x0019a00001d67983 */ /* 0x000ee80000300a00 */
[----:B------:R-:W-:Y:S04]  /*93640*/  LDGSTS.E [R252+-0x68000], desc[UR60][R200.64], !P0 ;  /* 0x98000000c8fc7fae */ /* 0x000fe8000c12187c */
[----:B------:R1:W-:Y:S04]  /*93650*/  LDGSTS.E [R0+-0x64000], desc[UR60][R208.64], !P0 ;  /* 0x9c000000d0007fae */ /* 0x0003e8000c12187c */
[----:B--2---:R-:W2:Y:S04]  /*93660*/  LDL.LU.64 R210, [R1+0x1998] ;  /* 0x0019980001d27983 */ /* 0x004ea80000300a00 */
[----:B----4-:R-:W4:Y:S01]  /*93670*/  LDL.LU.64 R200, [R1+0x1990] ;  /* 0x0019900001c87983 */ /* 0x010f220000300a00 */
[----:B-1----:R-:W-:Y:S01]  /*93680*/  IADD3 R208, R2, 0x200000, RZ ;  /* 0x0020000002d07810 */ /* 0x002fe20007ffe0ff */
[----:B------:R-:W-:-:S04]  /*93690*/  IMAD.WIDE R218, R5, 0x4, R218 ;  /* 0x0000000405da7825 */ /* 0x000fc800078e02da */
[----:B------:R-:W-:-:S04]  /*936a0*/  IMAD.WIDE R204, R5, 0x4, R204 ;  /* 0x0000000405cc7825 */ /* 0x000fc800078e02cc */
[----:B------:R-:W-:-:S04]  /*936b0*/  IMAD.WIDE R206, R5, 0x4, R206 ;  /* 0x0000000405ce7825 */ /* 0x000fc800078e02ce */
[----:B---3--:R-:W-:Y:S01]  /*936c0*/  IMAD.WIDE R212, R5, 0x4, R212 ;  /* 0x0000000405d47825 */ /* 0x008fe200078e02d4 */
        /* <DEDUP_REMOVED lines=8> */
[----:B------:R-:W4:Y:S03]  /*93750*/  LDC R10, c[0x0][0x230] ;  /* 0x00008c00ff0a7b82 */ /* 0x000f260000000800 */
[----:B-1----:R-:W4:Y:S04]  /*93760*/  LDL.LU.64 R218, [R1+0x1988] ;  /* 0x0019880001da7983 */ /* 0x002f280000300a00 */
[----:B------:R1:W-:Y:S04]  /*93770*/  STL.64 [R1+0x2530], R212 ;  /* 0x002530d401007387 */ /* 0x0003e80000100a00 */
[----:B------:R-:W4:Y:S04]  /*93780*/  LDL.LU.64 R208, [R1+0x1980] ;  /* 0x0019800001d07983 */ /* 0x000f280000300a00 */
[----:B---3--:R-:W3:Y:S04]  /*93790*/  LDL.LU.64 R204, [R1+0x1978] ;  /* 0x0019780001cc7983 */ /* 0x008ee80000300a00 */
[----:B------:R-:W3:Y:S01]  /*937a0*/  LDL.LU.64 R206, [R1+0x1970] ;  /* 0x0019700001ce7983 */ /* 0x000ee20000300a00 */
[----:B-1----:R-:W-:Y:S01]  /*937b0*/  VIADD R212, R202, 0xfffffcd8 ;  /* 0xfffffcd8cad47836 */ /* 0x002fe20000000000 */
[----:B------:R-:W-:-:S04]  /*937c0*/  IADD3 R202, R2, 0x200000, RZ ;  /* 0x0020000002ca7810 */ /* 0x000fc80007ffe0ff */
[----:B------:R-:W-:Y:S01]  /*937d0*/  ISETP.GE.U32.AND P2, PT, R212, 0x7ffffc59, PT ;  /* 0x7ffffc59d400780c */ /* 0x000fe20003f46070 */
[----:B------:R-:W-:-:S04]  /*937e0*/  IMAD.WIDE R216, R5, 0x4, R216 ;  /* 0x0000000405d87825 */ /* 0x000fc800078e02d8 */
[C---:B------:R-:W-:Y:S01]  /*937f0*/  IMAD.WIDE R214, R5.reuse, 0x4, R214 ;  /* 0x0000000405d67825 */ /* 0x040fe200078e02d6 */
[----:B------:R1:W-:Y:S04]  /*93800*/  STL.64 [R1+0x2540], R216 ;  /* 0x002540d801007387 */ /* 0x0003e80000100a00 */
[----:B------:R1:W-:Y:S04]  /*93810*/  STL.64 [R1+0x2548], R214 ;  /* 0x002548d601007387 */ /* 0x0003e80000100a00 */
[----:B------:R-:W-:Y:S04]  /*93820*/  LDGSTS.E [R203+-0x6fff8], desc[UR60][R216.64], !P0 ;  /* 0x90008000d8cb7fae */ /* 0x000fe8000c12187c */
[----:B------:R-:W-:Y:S01]  /*93830*/  LDGSTS.E [R202+-0x6bff8], desc[UR60][R214.64], !P0 ;  /* 0x94008000d6ca7fae */ /* 0x000fe2000c12187c */
[----:B--2---:R-:W-:-:S04]  /*93840*/  IMAD.WIDE R210, R5, 0x4, R210 ;  /* 0x0000000405d27825 */ /* 0x004fc800078e02d2 */
[----:B----4-:R-:W-:Y:S01]  /*93850*/  IMAD.WIDE R200, R5, 0x4, R200 ;  /* 0x0000000405c87825 */ /* 0x010fe200078e02c8 */
[----:B------:R2:W-:Y:S04]  /*93860*/  STL.64 [R1+0x2550], R210 ;  /* 0x002550d201007387 */ /* 0x0005e80000100a00 */
[----:B-1----:R-:W4:Y:S04]  /*93870*/  LDL.LU.64 R216, [R1+0x1968] ;  /* 0x0019680001d87983 */ /* 0x002f280000300a00 */
[----:B------:R1:W-:Y:S04]  /*93880*/  STL.64 [R1+0x2558], R200 ;  /* 0x002558c801007387 */ /* 0x0003e80000100a00 */
[----:B------:R-:W4:Y:S04]  /*93890*/  LDL.LU.64 R202, [R1+0x1960] ;  /* 0x0019600001ca7983 */ /* 0x000f280000300a00 */
[----:B------:R-:W4:Y:S04]  /*938a0*/  LDL.LU.64 R214, [R1+0x1958] ;  /* 0x0019580001d67983 */ /* 0x000f280000300a00 */
[----:B------:R-:W4:Y:S04]  /*938b0*/  LDL.LU.64 R212, [R1+0x1950] ;  /* 0x0019500001d47983 */ /* 0x000f280000300a00 */
[----:B------:R2:W-:Y:S04]  /*938c0*/  LDGSTS.E [R252+-0x67ff8], desc[UR60][R210.64], !P0 ;  /* 0x98008000d2fc7fae */ /* 0x0005e8000c12187c */
[----:B------:R1:W-:Y:S01]  /*938d0*/  LDGSTS.E [R0+-0x63ff8], desc[UR60][R200.64], !P0 ;  /* 0x9c008000c8007fae */ /* 0x0003e2000c12187c */
[C---:B--2---:R-:W-:Y:S01]  /*938e0*/  IADD3 R210, R2.reuse, 0x200000, RZ ;  /* 0x0020000002d27810 */ /* 0x044fe20007ffe0ff */
[----:B-1----:R-:W-:-:S02]  /*938f0*/  VIADD R201, R2, 0x200000 ;  /* 0x0020000002c97836 */ /* 0x002fc40000000000 */
[----:B------:R-:W-:Y:S01]  /*93900*/  VIADD R11, R11, 0xfffffcbb ;  /* 0xfffffcbb0b0b7836 */ /* 0x000fe20000000000 */
[----:B------:R-:W1:Y:S01]  /*93910*/  LDC R200, c[0x0][0x230] ;  /* 0x00008c00ffc87b82 */ /* 0x000e620000000800 */
[----:B------:R-:W-:-:S04]  /*93920*/  IMAD.WIDE R218, R5, 0x4, R218 ;  /* 0x0000000405da7825 */ /* 0x000fc800078e02da */
[----:B------:R-:W-:-:S04]  /*93930*/  IMAD.WIDE R208, R5, 0x4, R208 ;  /* 0x0000000405d07825 */ /* 0x000fc800078e02d0 */
[----:B---3--:R-:W-:-:S04]  /*93940*/  IMAD.WIDE R204, R5, 0x4, R204 ;  /* 0x0000000405cc7825 */ /* 0x008fc800078e02cc */
[----:B------:R-:W-:Y:S01]  /*93950*/  IMAD.WIDE R206, R5, 0x4, R206 ;  /* 0x0000000405ce7825 */ /* 0x000fe200078e02ce */
        /* <DEDUP_REMOVED lines=8> */
[----:B------:R-:W-:Y:S01]  /*939e0*/  IADD3 R10, R10, -0x346, RZ ;  /* 0xfffffcba0a0a7810 */ /* 0x000fe20007ffe0ff */
[----:B------:R-:W4:Y:S02]  /*939f0*/  LDC R11, c[0x0][0x230] ;  /* 0x00008c00ff0b7b82 */ /* 0x000f240000000800 */
[----:B--2---:R-:W2:Y:S04]  /*93a00*/  LDL.LU.64 R218, [R1+0x1948] ;  /* 0x0019480001da7983 */ /* 0x004ea80000300a00 */
[----:B------:R1:W-:Y:S04]  /*93a10*/  STL.64 [R1+0x2578], R206 ;  /* 0x002578ce01007387 */ /* 0x0003e80000100a00 */
[----:B---3--:R-:W3:Y:S04]  /*93a20*/  LDL.LU.64 R208, [R1+0x1940] ;  /* 0x0019400001d07983 */ /* 0x008ee80000300a00 */
[----:B------:R-:W3:Y:S04]  /*93a30*/  LDL.LU.64 R210, [R1+0x1938] ;  /* 0x0019380001d27983 */ /* 0x000ee80000300a00 */
[----:B-1----:R-:W3:Y:S01]  /*93a40*/  LDL.LU.64 R204, [R1+0x1930] ;  /* 0x0019300001cc7983 */ /* 0x002ee20000300a00 */
[----:B------:R-:W-:Y:S01]  /*93a50*/  VIADD R206, R2, 0x200000 ;  /* 0x0020000002ce7836 */ /* 0x000fe20000000000 */
[----:B------:R-:W-:-:S02]  /*93a60*/  ISETP.GE.U32.AND P2, PT, R10, 0x7ffffc3b, PT ;  /* 0x7ffffc3b0a00780c */ /* 0x000fc40003f46070 */
[----:B------:R-:W-:Y:S01]  /*93a70*/  IADD3 R200, R200, -0x347, RZ ;  /* 0xfffffcb9c8c87810 */ /* 0x000fe20007ffe0ff */
[----:B------:R-:W1:Y:S01]  /*93a80*/  LDC R10, c[0x0][0x230] ;  /* 0x00008c00ff0a7b82 */ /* 0x000e620000000800 */
[----:B----4-:R-:W-:-:S04]  /*93a90*/  IMAD.WIDE R216, R5, 0x4, R216 ;  /* 0x0000000405d87825 */ /* 0x010fc800078e02d8 */
[----:B------:R-:W-:-:S04]  /*93aa0*/  IMAD.WIDE R202, R5, 0x4, R202 ;  /* 0x0000000405ca7825 */ /* 0x000fc800078e02ca */
[----:B------:R-:W-:-:S04]  /*93ab0*/  IMAD.WIDE R214, R5, 0x4, R214 ;  /* 0x0000000405d67825 */ /* 0x000fc800078e02d6 */
[----:B------:R-:W-:Y:S01]  /*93ac0*/  IMAD.WIDE R212, R5, 0x4, R212 ;  /* 0x0000000405d47825 */ /* 0x000fe200078e02d4 */
[----:B------:R4:W-:Y:S04]  /*93ad0*/  STL.64 [R1+0x31c0], R216 ;  /* 0x0031c0d801007387 */ /* 0x0009e80000100a00 */
[----:B------:R1:W-:Y:S04]  /*93ae0*/  STL.64 [R1+0x31c8], R202 ;  /* 0x0031c8ca01007387 */ /* 0x0003e80000100a00 */
[----:B------:R-:W-:Y:S04]  /*93af0*/  LDGSTS.E [R206+-0x60000], desc[UR60][R216.64], !P0 ;  /* 0xa0000000d8ce7fae */ /* 0x000fe8000c12187c */
[----:B------:R1:W-:Y:S04]  /*93b00*/  STL.64 [R1+0x31d0], R214 ;  /* 0x0031d0d601007387 */ /* 0x0003e80000100a00 */
[----:B------:R-:W-:Y:S04]  /*93b10*/  LDGSTS.E [R201+-0x5c000], desc[UR60][R202.64], !P0 ;  /* 0xa4000000cac97fae */ /* 0x000fe8000c12187c */
[----:B------:R-:W-:Y:S04]  /*93b20*/  LDGSTS.E [R252+-0x58000], desc[UR60][R214.64], !P0 ;  /* 0xa8000000d6fc7fae */ /* 0x000fe8000c12187c */
[----:B------:R1:W-:Y:S04]  /*93b30*/  LDGSTS.E [R0+-0x54000], desc[UR60][R212.64], !P0 ;  /* 0xac000000d4007fae */ /* 0x0003e8000c12187c */
[----:B----4-:R-:W4:Y:S04]  /*93b40*/  LDL.LU.64 R216, [R1+0x1928] ;  /* 0x0019280001d87983 */ /* 0x010f280000300a00 */
[----:B------:R1:W-:Y:S04]  /*93b50*/  STL.64 [R1+0x31d8], R212 ;  /* 0x0031d8d401007387 */ /* 0x0003e80000100a00 */
[----:B------:R-:W4:Y:S04]  /*93b60*/  LDL.LU.64 R206, [R1+0x1920] ;  /* 0x0019200001ce7983 */ /* 0x000f280000300a00 */
[----:B-1----:R-:W4:Y:S04]  /*93b70*/  LDL.LU.64 R202, [R1+0x1918] ;  /* 0x0019180001ca7983 */ /* 0x002f280000300a00 */
[----:B------:R-:W4:Y:S01]  /*93b80*/  LDL.LU.64 R214, [R1+0x1910] ;  /* 0x0019100001d67983 */ /* 0x000f220000300a00 */
[----:B------:R-:W-:Y:S01]  /*93b90*/  ISETP.GE.U32.AND P0, PT, R200, 0x7ffffc3a, PT ;  /* 0x7ffffc3ac800780c */ /* 0x000fe20003f06070 */
[----:B------:R-:W-:-:S02]  /*93ba0*/  VIADD R212, R2, 0x200000 ;  /* 0x0020000002d47836 */ /* 0x000fc40000000000 */
[----:B--2---:R-:W-:-:S04]  /*93bb0*/  IMAD.WIDE R218, R5, 0x4, R218 ;  /* 0x0000000405da7825 */ /* 0x004fc800078e02da */
[----:B---3--:R-:W-:-:S04]  /*93bc0*/  IMAD.WIDE R208, R5, 0x4, R208 ;  /* 0x0000000405d07825 */ /* 0x008fc800078e02d0 */
        /* <DEDUP_REMOVED lines=9> */
[----:B-1----:R-:W4:Y:S04]  /*93c60*/  LDL.LU.64 R218, [R1+0x1908] ;  /* 0x0019080001da7983 */ /* 0x002f280000300a00 */
[----:B------:R1:W-:Y:S04]  /*93c70*/  STL.64 [R1+0x31f8], R204 ;  /* 0x0031f8cc01007387 */ /* 0x0003e80000100a00 */
[----:B--2---:R-:W2:Y:S04]  /*93c80*/  LDL.LU.64 R208, [R1+0x1900] ;  /* 0x0019000001d07983 */ /* 0x004ea80000300a00 */
[----:B------:R-:W2:Y:S04]  /*93c90*/  LDL.LU.64 R200, [R1+0x18f8] ;  /* 0x0018f80001c87983 */ /* 0x000ea80000300a00 */
[----:B---3--:R-:W3:Y:S01]  /*93ca0*/  LDL.LU.64 R210, [R1+0x18f0] ;  /* 0x0018f00001d27983 */ /* 0x008ee20000300a00 */
[----:B------:R-:W-:Y:S01]  /*93cb0*/  IADD3 R11, R11, -0x348, RZ ;  /* 0xfffffcb80b0b7810 */ /* 0x000fe20007ffe0ff */
[----:B-1----:R-:W-:-:S03]  /*93cc0*/  VIADD R205, R2, 0x200000 ;  /* 0x0020000002cd7836 */ /* 0x002fc60000000000 */
[----:B------:R-:W-:Y:S01]  /*93cd0*/  ISETP.GE.U32.AND P2, PT, R11, 0x7ffffc39, PT ;  /* 0x7ffffc390b00780c */ /* 0x000fe20003f46070 */
[----:B------:R-:W1:Y:S01]  /*93ce0*/  LDC R204, c[0x0][0x230] ;  /* 0x00008c00ffcc7b82 */ /* 0x000e620000000800 */
[----:B------:R-:W-:-:S07]  /*93cf0*/  IADD3 R10, R10, -0x365, RZ ;  /* 0xfffffc9b0a0a7810 */ /* 0x000fce0007ffe0ff */
        /* <DEDUP_REMOVED lines=14> */
[----:B-1----:R-:W4:Y:S04]  /*93de0*/  LDL.LU.64 R206, [R1+0x18e0] ;  /* 0x0018e00001ce7983 */ /* 0x002f280000300a00 */
[----:B------:R-:W4:Y:S04]  /*93df0*/  LDL.LU.64 R212, [R1+0x18d8] ;  /* 0x0018d80001d47983 */ /* 0x000f280000300a00 */
[----:B------:R-:W4:Y:S01]  /*93e00*/  LDL.LU.64 R202, [R1+0x18d0] ;  /* 0x0018d00001ca7983 */ /* 0x000f220000300a00 */
[----:B------:R-:W-:-:S02]  /*93e10*/  VIADD R214, R2, 0x200000 ;  /* 0x0020000002d67836 */ /* 0x000fc40000000000 */
[----:B------:R-:W-:-:S04]  /*93e20*/  IMAD.WIDE R218, R5, 0x4, R218 ;  /* 0x0000000405da7825 */ /* 0x000fc800078e02da */
[----:B--2---:R-:W-:-:S04]  /*93e30*/  IMAD.WIDE R208, R5, 0x4, R208 ;  /* 0x0000000405d07825 */ /* 0x004fc800078e02d0 */
        /* <DEDUP_REMOVED lines=12> */
[----:B-1----:R-:W4:Y:S04]  /*93f00*/  LDL.LU.64 R218, [R1+0x18c8] ;  /* 0x0018c80001da7983 */ /* 0x002f280000300a00 */
[----:B------:R1:W-:Y:S04]  /*93f10*/  STL.64 [R1+0x3238], R210 ;  /* 0x003238d201007387 */ /* 0x0003e80000100a00 */
[----:B------:R-:W4:Y:S04]  /*93f20*/  LDL.LU.64 R214, [R1+0x18c0] ;  /* 0x0018c00001d67983 */ /* 0x000f280000300a00 */
[----:B--2---:R-:W2:Y:S04]  /*93f30*/  LDL.LU.64 R208, [R1+0x18b8] ;  /* 0x0018b80001d07983 */ /* 0x004ea80000300a00 */
[----:B---3--:R-:W3:Y:S01]  /*93f40*/  LDL.LU.64 R200, [R1+0x18b0] ;  /* 0x0018b00001c87983 */ /* 0x008ee20000300a00 */
[----:B------:R-:W-:Y:S01]  /*93f50*/  ISETP.GE.U32.AND P2, PT, R204, 0x7ffffc1b, PT ;  /* 0x7ffffc1bcc00780c */ /* 0x000fe20003f46070 */
[----:B-1----:R-:W-:-:S02]  /*93f60*/  VIADD R210, R2, 0x200000 ;  /* 0x0020000002d27836 */ /* 0x002fc40000000000 */
[----:B----4-:R-:W-:-:S04]  /*93f70*/  IMAD.WIDE R216, R5, 0x4, R216 ;  /* 0x0000000405d87825 */ /* 0x010fc800078e02d8 */
[----:B------:R-:W-:-:S04]  /*93f80*/  IMAD.WIDE R206, R5, 0x4, R206 ;  /* 0x0000000405ce7825 */ /* 0x000fc800078e02ce */
[----:B------:R-:W-:-:S04]  /*93f90*/  IMAD.WIDE R212, R5, 0x4, R212 ;  /* 0x0000000405d47825 */ /* 0x000fc800078e02d4 */
[----:B------:R-:W-:Y:S01]  /*93fa0*/  IMAD.WIDE R202, R5, 0x4, R202 ;  /* 0x0000000405ca7825 */ /* 0x000fe200078e02ca */
[----:B------:R-:W-:Y:S04]  /*93fb0*/  STL.64 [R1+0x35c0], R216 ;  /* 0x0035c0d801007387 */ /* 0x000fe80000100a00 */
[----:B------:R1:W-:Y:S04]  /*93fc0*/  STL.64 [R1+0x35c8], R206 ;  /* 0x0035c8ce01007387 */ /* 0x0003e80000100a00 */
[----:B------:R-:W-:Y:S04]  /*93fd0*/  LDGSTS.E [R210+-0x50000], desc[UR60][R216.64], !P0 ;  /* 0xb0000000d8d27fae */ /* 0x000fe8000c12187c */
[----:B------:R4:W-:Y:S04]  /*93fe0*/  STL.64 [R1+0x35d0], R212 ;  /* 0x0035d0d401007387 */ /* 0x0009e80000100a00 */
[----:B------:R-:W-:Y:S04]  /*93ff0*/  LDGSTS.E [R205+-0x4c000], desc[UR60][R206.64], !P0 ;  /* 0xb4000000cecd7fae */ /* 0x000fe8000c12187c */
[----:B------:R4:W-:Y:S04]  /*94000*/  LDGSTS.E [R252+-0x48000], desc[UR60][R212.64], !P0 ;  /* 0xb8000000d4fc7fae */ /* 0x0009e8000c12187c */
[----:B------:R4:W-:Y:S04]  /*94010*/  LDGSTS.E [R0+-0x44000], desc[UR60][R202.64], !P0 ;  /* 0xbc000000ca007fae */ /* 0x0009e8000c12187c */
[----:B------:R-:W3:Y:S04]  /*94020*/  LDL.LU.64 R210, [R1+0x18a8] ;  /* 0x0018a80001d27983 */ /* 0x000ee80000300a00 */
[----:B------:R4:W-:Y:S04]  /*94030*/  STL.64 [R1+0x35d8], R202 ;  /* 0x0035d8ca01007387 */ /* 0x0009e80000100a00 */
[----:B-1----:R-:W3:Y:S04]  /*94040*/  LDL.LU.64 R206, [R1+0x18a0] ;  /* 0x0018a00001ce7983 */ /* 0x002ee80000300a00 */
[----:B------:R-:W3:Y:S04]  /*94050*/  LDL.LU.64 R204, [R1+0x1898] ;  /* 0x0018980001cc7983 */ /* 0x000ee80000300a00 */
[----:B------:R-:W3:Y:S01]  /*94060*/  LDL.LU.64 R216, [R1+0x1890] ;  /* 0x0018900001d87983 */ /* 0x000ee20000300a00 */
[----:B------:R-:W-:Y:S01]  /*94070*/  IADD3 R11, R11, -0x367, RZ ;  /* 0xfffffc990b0b7810 */ /* 0x000fe20007ffe0ff */
[----:B----4-:R-:W1:Y:S01]  /*94080*/  LDC R212, c[0x0][0x230] ;  /* 0x00008c00ffd47b82 */ /* 0x010e620000000800 */
[C---:B------:R-:W-:Y:S01]  /*94090*/  VIADD R203, R2.reuse, 0x200000 ;  /* 0x0020000002cb7836 */ /* 0x040fe20000000000 */
[----:B------:R-:W-:Y:S01]  /*940a0*/  IADD3 R202, R2, 0x200000, RZ ;  /* 0x0020000002ca7810 */ /* 0x000fe20007ffe0ff */
[----:B------:R-:W-:-:S04]  /*940b0*/  IMAD.WIDE R218, R5, 0x4, R218 ;  /* 0x0000000405da7825 */ /* 0x000fc800078e02da */
[----:B------:R-:W-:-:S04]  /*940c0*/  IMAD.WIDE R214, R5, 0x4, R214 ;  /* 0x0000000405d67825 */ /* 0x000fc800078e02d6 */
[----:B--2---:R-:W-:-:S04]  /*940d0*/  IMAD.WIDE R208, R5, 0x4, R208 ;  /* 0x0000000405d07825 */ /* 0x004fc800078e02d0 */
        /* <DEDUP_REMOVED lines=10> */
[----:B------:R-:W1:Y:S02]  /*94180*/  LDC R11, c[0x0][0x230] ;  /* 0x00008c00ff0b7b82 */ /* 0x000e640000000800 */
[----:B--2---:R-:W2:Y:S04]  /*94190*/  LDL.LU.64 R218, [R1+0x1888] ;  /* 0x0018880001da7983 */ /* 0x004ea80000300a00 */
[----:B------:R1:W-:Y:S04]  /*941a0*/  STL.64 [R1+0x35f8], R200 ;  /* 0x0035f8c801007387 */ /* 0x0003e80000100a00 */
[----:B------:R-:W2:Y:S04]  /*941b0*/  LDL.LU.64 R202, [R1+0x1880] ;  /* 0x0018800001ca7983 */ /* 0x000ea80000300a00 */
[----:B---3--:R-:W3:Y:S04]  /*941c0*/  LDL.LU.64 R214, [R1+0x1878] ;  /* 0x0018780001d67983 */ /* 0x008ee80000300a00 */
[----:B----4-:R-:W4:Y:S01]  /*941d0*/  LDL.LU.64 R208, [R1+0x1870] ;  /* 0x0018700001d07983 */ /* 0x010f220000300a00 */
[C---:B-1----:R-:W-:Y:S01]  /*941e0*/  IADD3 R201, R2.reuse, 0x200000, RZ ;  /* 0x0020000002c97810 */ /* 0x042fe20007ffe0ff */
[----:B------:R-:W-:Y:S01]  /*941f0*/  VIADD R200, R2, 0x200000 ;  /* 0x0020000002c87836 */ /* 0x000fe20000000000 */
[----:B------:R-:W-:-:S02]  /*94200*/  ISETP.GE.U32.AND P2, PT, R10, 0x7ffffc19, PT ;  /* 0x7ffffc190a00780c */ /* 0x000fc40003f46070 */
[----:B------:R-:W1:Y:S01]  /*94210*/  LDC R10, c[0x0][0x230] ;  /* 0x00008c00ff0a7b82 */ /* 0x000e620000000800 */
[----:B------:R-:W-:-:S04]  /*94220*/  IMAD.WIDE R210, R5, 0x4, R210 ;  /* 0x0000000405d27825 */ /* 0x000fc800078e02d2 */
[----:B------:R-:W-:-:S04]  /*94230*/  IMAD.WIDE R206, R5, 0x4, R206 ;  /* 0x0000000405ce7825 */ /* 0x000fc800078e02ce */
[----:B------:R-:W-:-:S04]  /*94240*/  IMAD.WIDE R204, R5, 0x4, R204 ;  /* 0x0000000405cc7825 */ /* 0x000fc800078e02cc */
[C---:B------:R-:W-:Y:S01]  /*94250*/  IMAD.WIDE R216, R5.reuse, 0x4, R216 ;  /* 0x0000000405d87825 */ /* 0x040fe200078e02d8 */
        /* <DEDUP_REMOVED lines=9> */
[----:B------:R-:W4:Y:S04]  /*942f0*/  LDL.LU.64 R200, [R1+0x1860] ;  /* 0x0018600001c87983 */ /* 0x000f280000300a00 */
[----:B------:R-:W4:Y:S04]  /*94300*/  LDL.LU.64 R206, [R1+0x1858] ;  /* 0x0018580001ce7983 */ /* 0x000f280000300a00 */
[----:B------:R-:W4:Y:S01]  /*94310*/  LDL.LU.64 R204, [R1+0x1850] ;  /* 0x0018500001cc7983 */ /* 0x000f220000300a00 */
[----:B-1----:R-:W-:Y:S01]  /*94320*/  IADD3 R216, R212, -0x309, RZ ;  /* 0xfffffcf7d4d87810 */ /* 0x002fe20007ffe0ff */
[C---:B------:R-:W-:Y:S01]  /*94330*/  VIADD R212, R2.reuse, 0x200000 ;  /* 0x0020000002d47836 */ /* 0x040fe20000000000 */
[----:B------:R-:W-:Y:S01]  /*94340*/  IADD3 R2, R2, 0x200000, RZ ;  /* 0x0020000002027810 */ /* 0x000fe20007ffe0ff */
[----:B--2---:R-:W-:-:S04]  /*94350*/  IMAD.WIDE R218, R5, 0x4, R218 ;  /* 0x0000000405da7825 */ /* 0x004fc800078e02da */
[----:B------:R-:W-:-:S04]  /*94360*/  IMAD.WIDE R202, R5, 0x4, R202 ;  /* 0x0000000405ca7825 */ /* 0x000fc800078e02ca */
[----:B---3--:R-:W-:-:S04]  /*94370*/  IMAD.WIDE R214, R5, 0x4, R214 ;  /* 0x0000000405d67825 */ /* 0x008fc800078e02d6 */
[----:B----4-:R-:W-:Y:S01]  /*94380*/  IMAD.WIDE R208, R5, 0x4, R208 ;  /* 0x0000000405d07825 */ /* 0x010fe200078e02d0 */
[----:B------:R-:W-:Y:S04]  /*94390*/  STL.64 [R1+0x3620], R218 ;  /* 0x003620da01007387 */ /* 0x000fe80000100a00 */
[----:B------:R1:W-:Y:S04]  /*943a0*/  STL.64 [R1+0x3628], R202 ;  /* 0x003628ca01007387 */ /* 0x0003e80000100a00 */
[----:B------:R-:W-:Y:S04]  /*943b0*/  LDGSTS.E [R212+-0x4fff4], desc[UR60][R218.64], !P2 ;  /* 0xb000c000dad47fae */ /* 0x000fe8000d12187c */
[----:B------:R2:W-:Y:S04]  /*943c0*/  STL.64 [R1+0x3630], R214 ;  /* 0x003630d601007387 */ /* 0x0005e80000100a00 */
[----:B------:R3:W-:Y:S01]  /*943d0*/  LDGSTS.E [R252+-0x4bff4], desc[UR60][R202.64], !P2 ;  /* 0xb400c000cafc7fae */ /* 0x0007e2000d12187c */
[----:B------:R-:W-:-:S03]  /*943e0*/  ISETP.GE.U32.AND P0, PT, R216, 0x7ffffc78, PT ;  /* 0x7ffffc78d800780c */ /* 0x000fc60003f06070 */
[----:B------:R4:W-:Y:S04]  /*943f0*/  LDGSTS.E [R2+-0x47ff4], desc[UR60][R214.64], !P2 ;  /* 0xb800c000d6027fae */ /* 0x0009e8000d12187c */
[----:B------:R4:W-:Y:S04]  /*94400*/  LDGSTS.E [R0+-0x43ff4], desc[UR60][R208.64], !P2 ;  /* 0xbc00c000d0007fae */ /* 0x0009e8000d12187c */
[----:B------:R-:W4:Y:S04]  /*94410*/  LDL.LU.64 R212, [R1+0x1848] ;  /* 0x0018480001d47983 */ /* 0x000f280000300a00 */
[----:B------:R4:W-:Y:S04]  /*94420*/  STL.64 [R1+0x3638], R208 ;  /* 0x003638d001007387 */ /* 0x0009e80000100a00 */
[----:B-1----:R-:W4:Y:S04]  /*94430*/  LDL.LU.64 R202, [R1+0x1840] ;  /* 0x0018400001ca7983 */ /* 0x002f280000300a00 */
[----:B------:R-:W4:Y:S04]  /*94440*/  LDL.LU.64 R216, [R1+0x1838] ;  /* 0x0018380001d87983 */ /* 0x000f280000300a00 */
[----:B--2---:R-:W2:Y:S01]  /*94450*/  LDL.LU.64 R214, [R1+0x1830] ;  /* 0x0018300001d67983 */ /* 0x004ea20000300a00 */
[C---:B---3--:R-:W-:Y:S01]  /*94460*/  VIADD R252, R3.reuse, 0x200000 ;  /* 0x0020000003fc7836 */ /* 0x048fe20000000000 */
[----:B----4-:R-:W-:-:S02]  /*94470*/  IADD3 R2, R3, 0x200000, RZ ;  /* 0x0020000003027810 */ /* 0x010fc40007ffe0ff */
[----:B------:R-:W-:Y:S01]  /*94480*/  IADD3 R209, R3, 0x200000, RZ ;  /* 0x0020000003d17810 */ /* 0x000fe20007ffe0ff */
[----:B------:R-:W-:Y:S02]  /*94490*/  VIADD R11, R11, 0xfffffcf6 ;  /* 0xfffffcf60b0b7836 */ /* 0x000fe40000000000 */
[----:B------:R-:W-:Y:S01]  /*944a0*/  VIADD R0, R3, 0x200000 ;  /* 0x0020000003007836 */ /* 0x000fe20000000000 */
[----:B------:R-:W1:Y:S02]  /*944b0*/  LDC R208, c[0x0][0x230] ;  /* 0x00008c00ffd07b82 */ /* 0x000e640000000800 */
[----:B------:R-:W-:Y:S02]  /*944c0*/  ISETP.GE.U32.AND P2, PT, R11, 0x7ffffc77, PT ;  /* 0x7ffffc770b00780c */ /* 0x000fe40003f46070 */
[----:B------:R-:W-:-:S04]  /*944d0*/  IADD3 R10, R10, -0x30b, RZ ;  /* 0xfffffcf50a0a7810 */ /* 0x000fc80007ffe0ff */
[----:B------:R-:W3:Y:S01]  /*944e0*/  LDC R11, c[0x0][0x230] ;  /* 0x00008c00ff0b7b82 */ /* 0x000ee20000000800 */
[----:B------:R-:W-:-:S04]  /*944f0*/  IMAD.WIDE R210, R5, 0x4, R210 ;  /* 0x0000000405d27825 */ /* 0x000fc800078e02d2 */
[----:B------:R-:W-:-:S04]  /*94500*/  IMAD.WIDE R200, R5, 0x4, R200 ;  /* 0x0000000405c87825 */ /* 0x000fc800078e02c8 */
[----:B------:R-:W-:-:S04]  /*94510*/  IMAD.WIDE R206, R5, 0x4, R206 ;  /* 0x0000000405ce7825 */ /* 0x000fc800078e02ce */
[----:B------:R-:W-:Y:S01]  /*94520*/  IMAD.WIDE R204, R5, 0x4, R204 ;  /* 0x0000000405cc7825 */ /* 0x000fe200078e02cc */
[----:B------:R-:W-:Y:S04]  /*94530*/  STL.64 [R1+0x20c0], R210 ;  /* 0x0020c0d201007387 */ /* 0x000fe80000100a00 */
[----:B------:R4:W-:Y:S04]  /*94540*/  STL.64 [R1+0x20c8], R200 ;  /* 0x0020c8c801007387 */ /* 0x0009e80000100a00 */
[----:B------:R1:W-:Y:S04]  /*94550*/  STL.64 [R1+0x20d0], R206 ;  /* 0x0020d0ce01007387 */ /* 0x0003e80000100a00 */
[----:B------:R-:W-:Y:S04]  /*94560*/  LDGSTS.E [R209+-0x80000], desc[UR60][R210.64], !P0 ;  /* 0x80000000d2d17fae */ /* 0x000fe8000c12187c */
[----:B------:R-:W3:Y:S04]  /*94570*/  LDL.LU.64 R218, [R1+0x1828] ;  /* 0x0018280001da7983 */ /* 0x000ee80000300a00 */
[----:B------:R-:W-:Y:S04]  /*94580*/  LDGSTS.E [R252+-0x7c000], desc[UR60][R200.64], !P0 ;  /* 0x84000000c8fc7fae */ /* 0x000fe8000c12187c */
[----:B------:R1:W-:Y:S04]  /*94590*/  STL.64 [R1+0x20d8], R204 ;  /* 0x0020d8cc01007387 */ /* 0x0003e80000100a00 */
[----:B------:R-:W-:Y:S04]  /*945a0*/  LDGSTS.E [R2+-0x78000], desc[UR60][R206.64], !P0 ;  /* 0x88000000ce027fae */ /* 0x000fe8000c12187c */
[----:B------:R1:W-:Y:S04]  /*945b0*/  LDGSTS.E [R0+-0x74000], desc[UR60][R204.64], !P0 ;  /* 0x8c000000cc007fae */ /* 0x0003e8000c12187c */
[----:B----4-:R-:W4:Y:S04]  /*945c0*/  LDL.LU.64 R200, [R1+0x1820] ;  /* 0x0018200001c87983 */ /* 0x010f280000300a00 */
[----:B------:R-:W4:Y:S04]  /*945d0*/  LDL.LU.64 R210, [R1+0x1818] ;  /* 0x0018180001d27983 */ /* 0x000f280000300a00 */
[----:B-1----:R-:W4:Y:S01]  /*945e0*/  LDL.LU.64 R206, [R1+0x1810] ;  /* 0x0018100001ce7983 */ /* 0x002f220000300a00 */
[----:B------:R-:W-:-:S02]  /*945f0*/  VIADD R204, R3, 0x200000 ;  /* 0x0020000003cc7836 */ /* 0x000fc40000000000 */
[----:B------:R-:W-:-:S04]  /*94600*/  IMAD.WIDE R212, R5, 0x4, R212 ;  /* 0x0000000405d47825 */ /* 0x000fc800078e02d4 */
[----:B------:R-:W-:-:S04]  /*94610*/  IMAD.WIDE R202, R5, 0x4, R202 ;  /* 0x0000000405ca7825 */ /* 0x000fc800078e02ca */
[----:B------:R-:W-:-:S04]  /*94620*/  IMAD.WIDE R216, R5, 0x4, R216 ;  /* 0x0000000405d87825 */ /* 0x000fc800078e02d8 */
[----:B--2---:R-:W-:Y:S01]  /*94630*/  IMAD.WIDE R214, R5, 0x4, R214 ;  /* 0x0000000405d67825 */ /* 0x004fe200078e02d6 */
        /* <DEDUP_REMOVED lines=11> */
[----:B--2---:R-:W2:Y:S04]  /*946f0*/  LDL.LU.64 R202, [R1+0x1800] ;  /* 0x0018000001ca7983 */ /* 0x004ea80000300a00 */
[----:B------:R-:W2:Y:S04]  /*94700*/  LDL.LU.64 R204, [R1+0x17f8] ;  /* 0x0017f80001cc7983 */ /* 0x000ea80000300a00 */
[----:B------:R-:W2:Y:S01]  /*94710*/  LDL.LU.64 R216, [R1+0x17f0] ;  /* 0x0017f00001d87983 */ /* 0x000ea20000300a00 */
[----:B-1----:R-:W-:Y:S01]  /*94720*/  IADD3 R214, R208, -0x30c, RZ ;  /* 0xfffffcf4d0d67810 */ /* 0x002fe20007ffe0ff */
[----:B------:R-:W-:-:S03]  /*94730*/  VIADD R208, R3, 0x200000 ;  /* 0x0020000003d07836 */ /* 0x000fc60000000000 */
[----:B------:R-:W-:Y:S01]  /*94740*/  ISETP.GE.U32.AND P2, PT, R214, 0x7ffffc75, PT ;  /* 0x7ffffc75d600780c */ /* 0x000fe20003f46070 */
[----:B---3--:R-:W-:-:S05]  /*94750*/  IMAD.WIDE R218, R5, 0x4, R218 ;  /* 0x0000000405da7825 */ /* 0x008fca00078e02da */
[----:B------:R-:W-:Y:S04]  /*94760*/  STL.64 [R1+0x2108], R218 ;  /* 0x002108da01007387 */ /* 0x000fe80000100a00 */
[----:B------:R-:W-:Y:S01]  /*94770*/  LDGSTS.E [R208+-0x7fff8], desc[UR60][R218.64], !P0 ;  /* 0x80008000dad07fae */ /* 0x000fe2000c12187c */
[----:B----4-:R-:W-:-:S04]  /*94780*/  IMAD.WIDE R200, R5, 0x4, R200 ;  /* 0x0000000405c87825 */ /* 0x010fc800078e02c8 */
[----:B------:R-:W-:-:S04]  /*94790*/  IMAD.WIDE R210, R5, 0x4, R210 ;  /* 0x0000000405d27825 */ /* 0x000fc800078e02d2 */
[----:B------:R-:W-:Y:S01]  /*947a0*/  IMAD.WIDE R206, R5, 0x4, R206 ;  /* 0x0000000405ce7825 */ /* 0x000fe200078e02ce */
[----:B------:R1:W-:Y:S04]  /*947b0*/  STL.64 [R1+0x2110], R200 ;  /* 0x002110c801007387 */ /* 0x0003e80000100a00 */
[----:B------:R3:W-:Y:S04]  /*947c0*/  STL.64 [R1+0x2118], R210 ;  /* 0x002118d201007387 */ /* 0x0007e80000100a00 */
[----:B------:R-:W4:Y:S04]  /*947d0*/  LDL.LU.64 R208, [R1+0x17e8] ;  /* 0x0017e80001d07983 */ /* 0x000f280000300a00 */
[----:B------:R-:W-:Y:S04]  /*947e0*/  LDGSTS.E [R252+-0x7bff8], desc[UR60][R200.64], !P0 ;  /* 0x84008000c8fc7fae */ /* 0x000fe8000c12187c */
[----:B------:R3:W-:Y:S04]  /*947f0*/  STL.64 [R1+0x2120], R206 ;  /* 0x002120ce01007387 */ /* 0x0007e80000100a00 */
[----:B------:R-:W-:Y:S04]  /*94800*/  LDGSTS.E [R2+-0x77ff8], desc[UR60][R210.64], !P0 ;  /* 0x88008000d2027fae */ /* 0x000fe8000c12187c */
[----:B------:R3:W-:Y:S04]  /*94810*/  LDGSTS.E [R0+-0x73ff8], desc[UR60][R206.64], !P0 ;  /* 0x8c008000ce007fae */ /* 0x0007e8000c12187c */
[----:B-1----:R-:W4:Y:S04]  /*94820*/  LDL.LU.64 R200, [R1+0x17e0] ;  /* 0x0017e00001c87983 */ /* 0x002f280000300a00 */
[----:B------:R-:W4:Y:S04]  /*94830*/  LDL.LU.64 R214, [R1+0x17d8] ;  /* 0x0017d80001d67983 */ /* 0x000f280000300a00 */
[----:B---3--:R-:W3:Y:S01]  /*94840*/  LDL.LU.64 R210, [R1+0x17d0] ;  /* 0x0017d00001d27983 */ /* 0x008ee20000300a00 */
[----:B------:R-:W-:Y:S01]  /*94850*/  VIADD R207, R3, 0x200000 ;  /* 0x0020000003cf7836 */ /* 0x000fe20000000000 */
[----:B------:R-:W-:Y:S01]  /*94860*/  IADD3 R11, R11, -0x329, RZ ;  /* 0xfffffcd70b0b7810 */ /* 0x000fe20007ffe0ff */
[----:B------:R-:W1:Y:S01]  /*94870*/  LDC R206, c[0x0][0x230] ;  /* 0x00008c00ffce7b82 */ /* 0x000e620000000800 */
[----:B------:R-:W-:-:S04]  /*94880*/  IMAD.WIDE R212, R5, 0x4, R212 ;  /* 0x0000000405d47825 */ /* 0x000fc800078e02d4 */
[----:B--2---:R-:W-:-:S04]  /*94890*/  IMAD.WIDE R202, R5, 0x4, R202 ;  /* 0x0000000405ca7825 */ /* 0x004fc800078e02ca */
        /* <DEDUP_REMOVED lines=9> */
[----:B------:R-:W-:Y:S01]  /*94930*/  LDGSTS.E [R2+-0x77ff4], desc[UR60][R204.64], !P2 ;  /* 0x8800c000cc027fae */ /* 0x000fe2000d12187c */
[----:B------:R-:W-:-:S03]  /*94940*/  ISETP.GE.U32.AND P0, PT, R11, 0x7ffffc58, PT ;  /* 0x7ffffc580b00780c */ /* 0x000fc60003f06070 */
[----:B------:R4:W-:Y:S01]  /*94950*/  LDGSTS.E [R0+-0x73ff4], desc[UR60][R216.64], !P2 ;  /* 0x8c00c000d8007fae */ /* 0x0009e2000d12187c */
[----:B------:R-:W-:Y:S01]  /*94960*/  IADD3 R10, R10, -0x32a, RZ ;  /* 0xfffffcd60a0a7810 */ /* 0x000fe20007ffe0ff */
[----:B------:R-:W3:Y:S02]  /*94970*/  LDC R11, c[0x0][0x230] ;  /* 0x00008c00ff0b7b82 */ /* 0x000ee40000000800 */
[----:B--2---:R-:W2:Y:S04]  /*94980*/  LDL.LU.64 R202, [R1+0x17c0] ;  /* 0x0017c00001ca7983 */ /* 0x004ea80000300a00 */
[----:B------:R-:W2:Y:S04]  /*94990*/  LDL.LU.64 R212, [R1+0x17b8] ;  /* 0x0017b80001d47983 */ /* 0x000ea80000300a00 */
[----:B-1----:R-:W2:Y:S01]  /*949a0*/  LDL.LU.64 R204, [R1+0x17b0] ;  /* 0x0017b00001cc7983 */ /* 0x002ea20000300a00 */
[----:B------:R-:W-:-:S02]  /*949b0*/  ISETP.GE.U32.AND P2, PT, R10, 0x7ffffc57, PT ;  /* 0x7ffffc570a00780c */ /* 0x000fc40003f46070 */
[----:B------:R-:W1:Y:S01]  /*949c0*/  LDC R10, c[0x0][0x230] ;  /* 0x00008c00ff0a7b82 */ /* 0x000e620000000800 */
[----:B----4-:R-:W-:-:S05]  /*949d0*/  IMAD.WIDE R208, R5, 0x4, R208 ;  /* 0x0000000405d07825 */ /* 0x010fca00078e02d0 */
[----:B------:R-:W-:Y:S04]  /*949e0*/  STL.64 [R1+0x2478], R208 ;  /* 0x002478d001007387 */ /* 0x000fe80000100a00 */
[----:B------:R-:W-:Y:S01]  /*949f0*/  LDGSTS.E [R207+-0x70000], desc[UR60][R208.64], !P0 ;  /* 0x90000000d0cf7fae */ /* 0x000fe2000c12187c */
[----:B------:R-:W-:-:S04]  /*94a00*/  IMAD.WIDE R200, R5, 0x4, R200 ;  /* 0x0000000405c87825 */ /* 0x000fc800078e02c8 */
[----:B------:R-:W-:-:S04]  /*94a10*/  IMAD.WIDE R216, R5, 0x4, R214 ;  /* 0x0000000405d87825 */ /* 0x000fc800078e02d6 */
[----:B---3--:R-:W-:Y:S01]  /*94a20*/  IMAD.WIDE R214, R5, 0x4, R210 ;  /* 0x0000000405d67825 */ /* 0x008fe200078e02d2 */
[----:B------:R3:W-:Y:S04]  /*94a30*/  STL.64 [R1+0x2480], R200 ;  /* 0x002480c801007387 */ /* 0x0007e80000100a00 */
[----:B------:R4:W-:Y:S04]  /*94a40*/  STL.64 [R1+0x2488], R216 ;  /* 0x002488d801007387 */ /* 0x0009e80000100a00 */
[----:B------:R-:W2:Y:S04]  /*94a50*/  LDL.LU.64 R210, [R1+0x17a8] ;  /* 0x0017a80001d27983 */ /* 0x000ea80000300a00 */
[----:B------:R-:W-:Y:S04]  /*94a60*/  LDGSTS.E [R252+-0x6c000], desc[UR60][R200.64], !P0 ;  /* 0x94000000c8fc7fae */ /* 0x000fe8000c12187c */
[----:B------:R1:W-:Y:S04]  /*94a70*/  STL.64 [R1+0x2490], R214 ;  /* 0x002490d601007387 */ /* 0x0003e80000100a00 */
[----:B------:R-:W-:Y:S04]  /*94a80*/  LDGSTS.E [R2+-0x68000], desc[UR60][R216.64], !P0 ;  /* 0x98000000d8027fae */ /* 0x000fe8000c12187c */
[----:B------:R1:W-:Y:S04]  /*94a90*/  LDGSTS.E [R0+-0x64000], desc[UR60][R214.64], !P0 ;  /* 0x9c000000d6007fae */ /* 0x0003e8000c12187c */
[----:B---3--:R-:W3:Y:S04]  /*94aa0*/  LDL.LU.64 R200, [R1+0x17a0] ;  /* 0x0017a00001c87983 */ /* 0x008ee80000300a00 */
[----:B------:R-:W3:Y:S04]  /*94ab0*/  LDL.LU.64 R208, [R1+0x1798] ;  /* 0x0017980001d07983 */ /* 0x000ee80000300a00 */
[----:B----4-:R-:W4:Y:S01]  /*94ac0*/  LDL.LU.64 R216, [R1+0x1790] ;  /* 0x0017900001d87983 */ /* 0x010f220000300a00 */
[----:B-1----:R-:W-:Y:S01]  /*94ad0*/  VIADD R214, R206, 0xfffffcd5 ;  /* 0xfffffcd5ced67836 */ /* 0x002fe20000000000 */
[----:B------:R-:W-:Y:S01]  /*94ae0*/  IADD3 R206, R3, 0x200000, RZ ;  /* 0x0020000003ce7810 */ /* 0x000fe20007ffe0ff */
[----:B------:R-:W-:-:S05]  /*94af0*/  IMAD.WIDE R218, R5, 0x4, R218 ;  /* 0x0000000405da7825 */ /* 0x000fca00078e02da */
[----:B------:R-:W-:Y:S04]  /*94b00*/  STL.64 [R1+0x2498], R218 ;  /* 0x002498da01007387 */ /* 0x000fe80000100a00 */
[----:B------:R-:W-:Y:S01]  /*94b10*/  LDGSTS.E [R206+-0x6fffc], desc[UR60][R218.64], !P2 ;  /* 0x90004000dace7fae */ /* 0x000fe2000d12187c */
[----:B--2---:R-:W-:-:S04]  /*94b20*/  IMAD.WIDE R202, R5, 0x4, R202 ;  /* 0x0000000405ca7825 */ /* 0x004fc800078e02ca */
[----:B------:R-:W-:-:S04]  /*94b30*/  IMAD.WIDE R212, R5, 0x4, R212 ;  /* 0x0000000405d47825 */ /* 0x000fc800078e02d4 */
[----:B------:R-:W-:Y:S01]  /*94b40*/  IMAD.WIDE R204, R5, 0x4, R204 ;  /* 0x0000000405cc7825 */ /* 0x000fe200078e02cc */
[----:B------:R1:W-:Y:S04]  /*94b50*/  STL.64 [R1+0x24a0], R202 ;  /* 0x0024a0ca01007387 */ /* 0x0003e80000100a00 */
[----:B------:R2:W-:Y:S04]  /*94b60*/  STL.64 [R1+0x24a8], R212 ;  /* 0x0024a8d401007387 */ /* 0x0005e80000100a00 */
[----:B------:R-:W4:Y:S04]  /*94b70*/  LDL.LU.64 R206, [R1+0x1788] ;  /* 0x0017880001ce7983 */ /* 0x000f280000300a00 */
[----:B------:R-:W-:Y:S04]  /*94b80*/  LDGSTS.E [R252+-0x6bffc], desc[UR60][R202.64], !P2 ;  /* 0x94004000cafc7fae */ /* 0x000fe8000d12187c */
[----:B------:R2:W-:Y:S01]  /*94b90*/  STL.64 [R1+0x24b0], R204 ;  /* 0x0024b0cc01007387 */ /* 0x0005e20000100a00 */
[----:B------:R-:W-:-:S03]  /*94ba0*/  ISETP.GE.U32.AND P0, PT, R214, 0x7ffffc56, PT ;  /* 0x7ffffc56d600780c */ /* 0x000fc60003f06070 */
[----:B------:R-:W-:Y:S04]  /*94bb0*/  LDGSTS.E [R2+-0x67ffc], desc[UR60][R212.64], !P2 ;  /* 0x98004000d4027fae */ /* 0x000fe8000d12187c */
[----:B------:R2:W-:Y:S04]  /*94bc0*/  LDGSTS.E [R0+-0x63ffc], desc[UR60][R204.64], !P2 ;  /* 0x9c004000cc007fae */ /* 0x0005e8000d12187c */
[----:B-1----:R-:W4:Y:S04]  /*94bd0*/  LDL.LU.64 R202, [R1+0x1780] ;  /* 0x0017800001ca7983 */ /* 0x002f280000300a00 */
[----:B------:R-:W4:Y:S04]  /*94be0*/  LDL.LU.64 R214, [R1+0x1778] ;  /* 0x0017780001d67983 */ /* 0x000f280000300a00 */
[----:B--2---:R-:W2:Y:S01]  /*94bf0*/  LDL.LU.64 R212, [R1+0x1770] ;  /* 0x0017700001d47983 */ /* 0x004ea20000300a00 */
[----:B------:R-:W-:Y:S01]  /*94c00*/  IADD3 R205, R3, 0x200000, RZ ;  /* 0x0020000003cd7810 */ /* 0x000fe20007ffe0ff */
[----:B------:R-:W-:Y:S01]  /*94c10*/  VIADD R11, R11, 0xfffffcd4 ;  /* 0xfffffcd40b0b7836 */ /* 0x000fe20000000000 */
[----:B------:R-:W1:Y:S04]  /*94c20*/  LDC R204, c[0x0][0x230] ;  /* 0x00008c00ffcc7b82 */ /* 0x000e680000000800 */
[----:B------:R-:W-:Y:S01]  /*94c30*/  ISETP.GE.U32.AND P2, PT, R11, 0x7ffffc55, PT ;  /* 0x7ffffc550b00780c */ /* 0x000fe20003f46070 */
[----:B------:R-:W-:-:S03]  /*94c40*/  VIADD R10, R10, 0xfffffcb7 ;  /* 0xfffffcb70a0a7836 */ /* 0x000fc60000000000 */
[----:B------:R-:W1:Y:S01]  /*94c50*/  LDC R11, c[0x0][0x230] ;  /* 0x00008c00ff0b7b82 */ /* 0x000e620000000800 */
[----:B------:R-:W-:-:S05]  /*94c60*/  IMAD.WIDE R210, R5, 0x4, R210 ;  /* 0x0000000405d27825 */ /* 0x000fca00078e02d2 */
[----:B------:R1:W-:Y:S04]  /*94c70*/  STL.64 [R1+0x24b8], R210 ;  /* 0x0024b8d201007387 */ /* 0x0003e80000100a00 */
[----:B------:R-:W-:Y:S01]  /*94c80*/  LDGSTS.E [R205+-0x6fff8], desc[UR60][R210.64], !P0 ;  /* 0x90008000d2cd7fae */ /* 0x000fe2000c12187c */
[----:B---3--:R-:W-:-:S04]  /*94c90*/  IMAD.WIDE R200, R5, 0x4, R200 ;  /* 0x0000000405c87825 */ /* 0x008fc800078e02c8 */
[----:B------:R-:W-:-:S04]  /*94ca0*/  IMAD.WIDE R208, R5, 0x4, R208 ;  /* 0x0000000405d07825 */ /* 0x000fc800078e02d0 */
[C---:B----4-:R-:W-:Y:S01]  /*94cb0*/  IMAD.WIDE R218, R5.reuse, 0x4, R216 ;  /* 0x0000000405da7825 */ /* 0x050fe200078e02d8 */
[----:B------:R3:W-:Y:S04]  /*94cc0*/  STL.64 [R1+0x24c0], R200 ;  /* 0x0024c0c801007387 */ /* 0x0007e80000100a00 */
[----:B------:R4:W-:Y:S04]  /*94cd0*/  STL.64 [R1+0x24c8], R208 ;  /* 0x0024c8d001007387 */ /* 0x0009e80000100a00 */
[----:B-1----:R-:W2:Y:S04]  /*94ce0*/  LDL.LU.64 R210, [R1+0x1768] ;  /* 0x0017680001d27983 */ /* 0x002ea80000300a00 */
[----:B------:R-:W-:Y:S04]  /*94cf0*/  LDGSTS.E [R252+-0x6bff8], desc[UR60][R200.64], !P0 ;  /* 0x94008000c8fc7fae */ /* 0x000fe8000c12187c */
[----:B------:R2:W-:Y:S04]  /*94d00*/  STL.64 [R1+0x24d0], R218 ;  /* 0x0024d0da01007387 */ /* 0x0005e80000100a00 */
[----:B------:R-:W-:Y:S04]  /*94d10*/  LDGSTS.E [R2+-0x67ff8], desc[UR60][R208.64], !P0 ;  /* 0x98008000d0027fae */ /* 0x000fe8000c12187c */
[----:B------:R2:W-:Y:S04]  /*94d20*/  LDGSTS.E [R0+-0x63ff8], desc[UR60][R218.64], !P0 ;  /* 0x9c008000da007fae */ /* 0x0005e8000c12187c */
[----:B---3--:R-:W3:Y:S04]  /*94d30*/  LDL.LU.64 R200, [R1+0x1760] ;  /* 0x0017600001c87983 */ /* 0x008ee80000300a00 */
[----:B------:R-:W3:Y:S04]  /*94d40*/  LDL.LU.64 R216, [R1+0x1758] ;  /* 0x0017580001d87983 */ /* 0x000ee80000300a00 */
[----:B----4-:R-:W4:Y:S01]  /*94d50*/  LDL.LU.64 R208, [R1+0x1750] ;  /* 0x0017500001d07983 */ /* 0x010f220000300a00 */
[----:B------:R-:W-:-:S05]  /*94d60*/  IMAD.WIDE R206, R5, 0x4, R206 ;  /* 0x0000000405ce7825 */ /* 0x000fca00078e02ce */
[----:B------:R-:W-:Y:S04]  /*94d70*/  STL.64 [R1+0x24d8], R206 ;  /* 0x0024d8ce01007387 */ /* 0x000fe80000100a00 */
[----:B------:R-:W-:Y:S01]  /*94d80*/  LDGSTS.E [R205+-0x6fff4], desc[UR60][R206.64], !P2 ;  /* 0x9000c000cecd7fae */ /* 0x000fe2000d12187c */
[----:B------:R-:W-:-:S04]  /*94d90*/  IMAD.WIDE R202, R5, 0x4, R202 ;  /* 0x0000000405ca7825 */ /* 0x000fc800078e02ca */
[----:B------:R-:W-:-:S04]  /*94da0*/  IMAD.WIDE R214, R5, 0x4, R214 ;  /* 0x0000000405d67825 */ /* 0x000fc800078e02d6 */
[----:B--2---:R-:W-:Y:S01]  /*94db0*/  IMAD.WIDE R218, R5, 0x4, R212 ;  /* 0x0000000405da7825 */ /* 0x004fe200078e02d4 */
[----:B------:R1:W-:Y:S04]  /*94dc0*/  STL.64 [R1+0x24e0], R202 ;  /* 0x0024e0ca01007387 */ /* 0x0003e80000100a00 */
[----:B------:R2:W-:Y:S04]  /*94dd0*/  STL.64 [R1+0x24e8], R214 ;  /* 0x0024e8d601007387 */ /* 0x0005e80000100a00 */
[----:B------:R-:W4:Y:S04]  /*94de0*/  LDL.LU.64 R212, [R1+0x1748] ;  /* 0x0017480001d47983 */ /* 0x000f280000300a00 */
[----:B------:R-:W-:Y:S04]  /*94df0*/  LDGSTS.E [R252+-0x6bff4], desc[UR60][R202.64], !P2 ;  /* 0x9400c000cafc7fae */ /* 0x000fe8000d12187c */
[----:B------:R-:W-:Y:S04]  /*94e00*/  STL.64 [R1+0x24f0], R218 ;  /* 0x0024f0da01007387 */ /* 0x000fe80000100a00 */
[----:B------:R-:W-:Y:S01]  /*94e10*/  LDGSTS.E [R2+-0x67ff4], desc[UR60][R214.64], !P2 ;  /* 0x9800c000d6027fae */ /* 0x000fe2000d12187c */
[----:B------:R-:W-:-:S02]  /*94e20*/  ISETP.GE.U32.AND P0, PT, R10, 0x7ffffc38, PT ;  /* 0x7ffffc380a00780c */ /* 0x000fc40003f06070 */
[----:B------:R-:W-:Y:S01]  /*94e30*/  IADD3 R204, R204, -0x34a, RZ ;  /* 0xfffffcb6cccc7810 */ /* 0x000fe20007ffe0ff */
[----:B------:R-:W-:Y:S01]  /*94e40*/  LDGSTS.E [R0+-0x63ff4], desc[UR60][R218.64], !P2 ;  /* 0x9c00c000da007fae */ /* 0x000fe2000d12187c */
[----:B------:R-:W4:Y:S03]  /*94e50*/  LDC R10, c[0x0][0x230] ;  /* 0x00008c00ff0a7b82 */ /* 0x000f260000000800 */
[----:B-1----:R-:W4:Y:S04]  /*94e60*/  LDL.LU.64 R202, [R1+0x1740] ;  /* 0x0017400001ca7983 */ /* 0x002f280000300a00 */
[----:B------:R-:W4:Y:S04]  /*94e70*/  LDL.LU.64 R206, [R1+0x1738] ;  /* 0x0017380001ce7983 */ /* 0x000f280000300a00 */
[----:B--2---:R-:W2:Y:S01]  /*94e80*/  LDL.LU.64 R214, [R1+0x1730] ;  /* 0x0017300001d67983 */ /* 0x004ea20000300a00 */
[----:B------:R-:W-:Y:S01]  /*94e90*/  ISETP.GE.U32.AND P2, PT, R204, 0x7ffffc37, PT ;  /* 0x7ffffc37cc00780c */ /* 0x000fe20003f46070 */
[----:B------:R-:W-:-:S05]  /*94ea0*/  IMAD.WIDE R210, R5, 0x4, R210 ;  /* 0x0000000405d27825 */ /* 0x000fca00078e02d2 */
[----:B------:R1:W-:Y:S04]  /*94eb0*/  STL.64 [R1+0x3240], R210 ;  /* 0x003240d201007387 */ /* 0x0003e80000100a00 */
[----:B------:R-:W-:Y:S01]  /*94ec0*/  LDGSTS.E [R205+-0x60000], desc[UR60][R210.64], !P0 ;  /* 0xa0000000d2cd7fae */ /* 0x000fe2000c12187c */
[----:B---3--:R-:W-:-:S04]  /*94ed0*/  IMAD.WIDE R200, R5, 0x4, R200 ;  /* 0x0000000405c87825 */ /* 0x008fc800078e02c8 */
[----:B------:R-:W-:-:S04]  /*94ee0*/  IMAD.WIDE R216, R5, 0x4, R216 ;  /* 0x0000000405d87825 */ /* 0x000fc800078e02d8 */
[----:B----4-:R-:W-:Y:S01]  /*94ef0*/  IMAD.WIDE R208, R5, 0x4, R208 ;  /* 0x0000000405d07825 */ /* 0x010fe200078e02d0 */
        /* <DEDUP_REMOVED lines=10> */
[----:B-1----:R-:W-:Y:S01]  /*94fa0*/  IADD3 R209, R3, 0x200000, RZ ;  /* 0x0020000003d17810 */ /* 0x002fe20007ffe0ff */
[----:B------:R-:W-:Y:S01]  /*94fb0*/  VIADD R11, R11, 0xfffffcb5 ;  /* 0xfffffcb50b0b7836 */ /* 0x000fe20000000000 */
[----:B------:R-:W1:Y:S01]  /*94fc0*/  LDC R208, c[0x0][0x230] ;  /* 0x00008c00ffd07b82 */ /* 0x000e620000000800 */
        /* <DEDUP_REMOVED lines=10> */
[----:B------:R4:W-:Y:S04]  /*95070*/  STL.64 [R1+0x3278], R218 ;  /* 0x003278da01007387 */ /* 0x0009e80000100a00 */
[----:B------:R-:W-:Y:S01]  /*95080*/  LDGSTS.E [R2+-0x57ffc], desc[UR60][R206.64], !P2 ;  /* 0xa8004000ce027fae */ /* 0x000fe2000d12187c */
[----:B------:R-:W-:-:S03]  /*95090*/  ISETP.GE.U32.AND P0, PT, R11, 0x7ffffc36, PT ;  /* 0x7ffffc360b00780c */ /* 0x000fc60003f06070 */
[----:B------:R4:W-:Y:S01]  /*950a0*/  LDGSTS.E [R0+-0x53ffc], desc[UR60][R218.64], !P2 ;  /* 0xac004000da007fae */ /* 0x0009e2000d12187c */
[----:B------:R-:W-:Y:S01]  /*950b0*/  VIADD R10, R10, 0xfffffcb4 ;  /* 0xfffffcb40a0a7836 */ /* 0x000fe20000000000 */
[----:B-1----:R-:W-:Y:S01]  /*950c0*/  IADD3 R208, R208, -0x369, RZ ;  /* 0xfffffc97d0d07810 */ /* 0x002fe20007ffe0ff */
[----:B------:R-:W1:Y:S01]  /*950d0*/  LDC R11, c[0x0][0x230] ;  /* 0x00008c00ff0b7b82 */ /* 0x000e620000000800 */
[----:B--2---:R-:W2:Y:S04]  /*950e0*/  LDL.LU.64 R202, [R1+0x1700] ;  /* 0x0017000001ca7983 */ /* 0x004ea80000300a00 */
[----:B------:R-:W2:Y:S04]  /*950f0*/  LDL.LU.64 R212, [R1+0x16f8] ;  /* 0x0016f80001d47983 */ /* 0x000ea80000300a00 */
[----:B------:R-:W2:Y:S01]  /*95100*/  LDL.LU.64 R206, [R1+0x16f0] ;  /* 0x0016f00001ce7983 */ /* 0x000ea20000300a00 */
[----:B------:R-:W-:-:S02]  /*95110*/  ISETP.GE.U32.AND P2, PT, R10, 0x7ffffc35, PT ;  /* 0x7ffffc350a00780c */ /* 0x000fc40003f46070 */
        /* <DEDUP_REMOVED lines=11> */
[----:B------:R-:W-:Y:S04]  /*951d0*/  STL.64 [R1+0x3298], R218 ;  /* 0x003298da01007387 */ /* 0x000fe80000100a00 */
[----:B------:R-:W-:Y:S04]  /*951e0*/  LDGSTS.E [R2+-0x57ff8], desc[UR60][R204.64], !P0 ;  /* 0xa8008000cc027fae */ /* 0x000fe8000c12187c */
[----:B------:R-:W-:Y:S04]  /*951f0*/  LDGSTS.E [R0+-0x53ff8], desc[UR60][R218.64], !P0 ;  /* 0xac008000da007fae */ /* 0x000fe8000c12187c */
[----:B---3--:R-:W3:Y:S04]  /*95200*/  LDL.LU.64 R200, [R1+0x16e0] ;  /* 0x0016e00001c87983 */ /* 0x008ee80000300a00 */
[----:B------:R-:W3:Y:S04]  /*95210*/  LDL.LU.64 R216, [R1+0x16d8] ;  /* 0x0016d80001d87983 */ /* 0x000ee80000300a00 */
[----:B----4-:R-:W4:Y:S01]  /*95220*/  LDL.LU.64 R204, [R1+0x16d0] ;  /* 0x0016d00001cc7983 */ /* 0x010f220000300a00 */
        /* <DEDUP_REMOVED lines=10> */
[----:B------:R1:W-:Y:S01]  /*952d0*/  STL.64 [R1+0x32b8], R206 ;  /* 0x0032b8ce01007387 */ /* 0x0003e20000100a00 */
[----:B------:R-:W-:-:S03]  /*952e0*/  ISETP.GE.U32.AND P0, PT, R208, 0x7ffffc18, PT ;  /* 0x7ffffc18d000780c */ /* 0x000fc60003f06070 */
[----:B------:R-:W-:Y:S04]  /*952f0*/  LDGSTS.E [R2+-0x57ff4], desc[UR60][R212.64], !P2 ;  /* 0xa800c000d4027fae */ /* 0x000fe8000d12187c */
[----:B------:R1:W-:Y:S04]  /*95300*/  LDGSTS.E [R0+-0x53ff4], desc[UR60][R206.64], !P2 ;  /* 0xac00c000ce007fae */ /* 0x0003e8000d12187c */
[----:B--2---:R-:W2:Y:S04]  /*95310*/  LDL.LU.64 R202, [R1+0x16c0] ;  /* 0x0016c00001ca7983 */ /* 0x004ea80000300a00 */
[----:B------:R-:W2:Y:S04]  /*95320*/  LDL.LU.64 R208, [R1+0x16b8] ;  /* 0x0016b80001d07983 */ /* 0x000ea80000300a00 */
[----:B------:R-:W2:Y:S01]  /*95330*/  LDL.LU.64 R212, [R1+0x16b0] ;  /* 0x0016b00001d47983 */ /* 0x000ea20000300a00 */
[----:B-1----:R-:W-:Y:S01]  /*95340*/  IADD3 R207, R3, 0x200000, RZ ;  /* 0x0020000003cf7810 */ /* 0x002fe20007ffe0ff */
[----:B------:R-:W-:Y:S01]  /*95350*/  VIADD R11, R11, 0xfffffc96 ;  /* 0xfffffc960b0b7836 */ /* 0x000fe20000000000 */
[----:B------:R-:W1:Y:S04]  /*95360*/  LDC R206, c[0x0][0x230] ;  /* 0x00008c00ffce7b82 */ /* 0x000e680000000800 */
[----:B------:R-:W-:Y:S01]  /*95370*/  ISETP.GE.U32.AND P2, PT, R11, 0x7ffffc17, PT ;  /* 0x7ffffc170b00780c */ /* 0x000fe20003f46070 */
[----:B------:R-:W-:-:S03]  /*95380*/  VIADD R10, R10, 0xfffffc95 ;  /* 0xfffffc950a0a7836 */ /* 0x000fc60000000000 */
[----:B------:R-:W1:Y:S01]  /*95390*/  LDC R11, c[0x0][0x230] ;  /* 0x00008c00ff0b7b82 */ /* 0x000e620000000800 */
[----:B------:R-:W-:-:S05]  /*953a0*/  IMAD.WIDE R210, R5, 0x4, R210 ;  /* 0x0000000405d27825 */ /* 0x000fca00078e02d2 */
[----:B------:R-:W-:Y:S04]  /*953b0*/  STL.64 [R1+0x3640], R210 ;  /* 0x003640d201007387 */ /* 0x000fe80000100a00 */
[----:B------:R-:W-:Y:S01]  /*953c0*/  LDGSTS.E [R207+-0x50000], desc[UR60][R210.64], !P0 ;  /* 0xb0000000d2cf7fae */ /* 0x000fe2000c12187c */
[----:B---3--:R-:W-:-:S04]  /*953d0*/  IMAD.WIDE R200, R5, 0x4, R200 ;  /* 0x0000000405c87825 */ /* 0x008fc800078e02c8 */
[----:B------:R-:W-:-:S04]  /*953e0*/  IMAD.WIDE R216, R5, 0x4, R216 ;  /* 0x0000000405d87825 */ /* 0x000fc800078e02d8 */
[----:B----4-:R-:W-:Y:S01]  /*953f0*/  IMAD.WIDE R204, R5, 0x4, R204 ;  /* 0x0000000405cc7825 */ /* 0x010fe200078e02cc */
        /* <DEDUP_REMOVED lines=25> */
[----:B------:R-:W4:Y:S03]  /*95590*/  LDC R10, c[0x0][0x230] ;  /* 0x00008c00ff0a7b82 */ /* 0x000f260000000800 */
[----:B-1----:R-:W4:Y:S04]  /*955a0*/  LDL.LU.64 R202, [R1+0x1680] ;  /* 0x0016800001ca7983 */ /* 0x002f280000300a00 */
[----:B------:R-:W4:Y:S04]  /*955b0*/  LDL.LU.64 R214, [R1+0x1678] ;  /* 0x0016780001d67983 */ /* 0x000f280000300a00 */
[----:B--2---:R-:W2:Y:S01]  /*955c0*/  LDL.LU.64 R208, [R1+0x1670] ;  /* 0x0016700001d07983 */ /* 0x004ea20000300a00 */
[----:B------:R-:W-:Y:S01]  /*955d0*/  VIADD R212, R206, 0xfffffc94 ;  /* 0xfffffc94ced47836 */ /* 0x000fe20000000000 */
[----:B------:R-:W-:-:S04]  /*955e0*/  IADD3 R206, R3, 0x200000, RZ ;  /* 0x0020000003ce7810 */ /* 0x000fc80007ffe0ff */
[----:B------:R-:W-:Y:S02]  /*955f0*/  ISETP.GE.U32.AND P2, PT, R212, 0x7ffffc15, PT ;  /* 0x7ffffc15d400780c */ /* 0x000fe40003f46070 */
[----:B------:R-:W-:Y:S01]  /*95600*/  IADD3 R3, R3, 0x200000, RZ ;  /* 0x0020000003037810 */ /* 0x000fe20007ffe0ff */
        /* <DEDUP_REMOVED lines=17> */
[----:B------:R-:W1:Y:S01]  /*95720*/  LDC R216, c[0x0][0x230] ;  /* 0x00008c00ffd87b82 */ /* 0x000e620000000800 */
[----:B------:R-:W-:-:S05]  /*95730*/  IMAD.WIDE R204, R5, 0x4, R204 ;  /* 0x0000000405cc7825 */ /* 0x000fca00078e02cc */
[----:B------:R1:W-:Y:S04]  /*95740*/  STL.64 [R1+0x36a0], R204 ;  /* 0x0036a0cc01007387 */ /* 0x0003e80000100a00 */
[----:B------:R1:W-:Y:S01]  /*95750*/  LDGSTS.E [R252+-0x4fff4], desc[UR60][R204.64], !P2 ;  /* 0xb000c000ccfc7fae */ /* 0x0003e2000d12187c */
[----:B------:R-:W-:-:S04]  /*95760*/  IMAD.WIDE R202, R5, 0x4, R202 ;  /* 0x0000000405ca7825 */ /* 0x000fc800078e02ca */
[----:B------:R-:W-:-:S04]  /*95770*/  IMAD.WIDE R214, R5, 0x4, R214 ;  /* 0x0000000405d67825 */ /* 0x000fc800078e02d6 */
[----:B--2---:R-:W-:Y:S01]  /*95780*/  IMAD.WIDE R218, R5, 0x4, R208 ;  /* 0x0000000405da7825 */ /* 0x004fe200078e02d0 */
[----:B------:R2:W-:Y:S04]  /*95790*/  STL.64 [R1+0x36a8], R202 ;  /* 0x0036a8ca01007387 */ /* 0x0005e80000100a00 */
[----:B------:R2:W-:Y:S04]  /*957a0*/  STL.64 [R1+0x36b0], R214 ;  /* 0x0036b0d601007387 */ /* 0x0005e80000100a00 */
[----:B-1----:R-:W3:Y:S04]  /*957b0*/  LDL.LU.64 R204, [R1+0x1648] ;  /* 0x0016480001cc7983 */ /* 0x002ee80000300a00 */
[----:B------:R-:W-:Y:S04]  /*957c0*/  LDGSTS.E [R2+-0x4bff4], desc[UR60][R202.64], !P2 ;  /* 0xb400c000ca027fae */ /* 0x000fe8000d12187c */
[----:B------:R3:W-:Y:S04]  /*957d0*/  STL.64 [R1+0x36b8], R218 ;  /* 0x0036b8da01007387 */ /* 0x0007e80000100a00 */
[----:B------:R1:W-:Y:S01]  /*957e0*/  LDGSTS.E [R3+-0x47ff4], desc[UR60][R214.64], !P2 ;  /* 0xb800c000d6037fae */ /* 0x0003e2000d12187c */
[----:B------:R-:W-:-:S02]  /*957f0*/  ISETP.GE.U32.AND P0, PT, R11, 0x7ffffc74, PT ;  /* 0x7ffffc740b00780c */ /* 0x000fc40003f06070 */
[----:B------:R-:W-:Y:S01]  /*95800*/  IADD3 R252, R4, 0x200000, RZ ;  /* 0x0020000004fc7810 */ /* 0x000fe20007ffe0ff */
[----:B------:R1:W-:Y:S01]  /*95810*/  LDGSTS.E [R0+-0x43ff4], desc[UR60][R218.64], !P2 ;  /* 0xbc00c000da007fae */ /* 0x0003e2000d12187c */
[----:B------:R-:W-:Y:S01]  /*95820*/  VIADD R10, R10, 0xfffffcf2 ;  /* 0xfffffcf20a0a7836 */ /* 0x000fe20000000000 */
[----:B------:R-:W-:Y:S01]  /*95830*/  IADD3 R216, R216, -0x30f, RZ ;  /* 0xfffffcf1d8d87810 */ /* 0x000fe20007ffe0ff */
[----:B------:R-:W3:Y:S01]  /*95840*/  LDC R11, c[0x0][0x230] ;  /* 0x00008c00ff0b7b82 */ /* 0x000ee20000000800 */
[----:B--2---:R-:W2:Y:S04]  /*95850*/  LDL.LU.64 R202, [R1+0x1640] ;  /* 0x0016400001ca7983 */ /* 0x004ea80000300a00 */
[----:B------:R-:W2:Y:S04]  /*95860*/  LDL.LU.64 R208, [R1+0x1638] ;  /* 0x0016380001d07983 */ /* 0x000ea80000300a00 */
[----:B------:R-:W2:Y:S01]  /*95870*/  LDL.LU.64 R214, [R1+0x1630] ;  /* 0x0016300001d67983 */ /* 0x000ea20000300a00 */
[C---:B-1----:R-:W-:Y:S01]  /*95880*/  VIADD R3, R4.reuse, 0x200000 ;  /* 0x0020000004037836 */ /* 0x042fe20000000000 */
[----:B------:R-:W-:-:S02]  /*95890*/  IADD3 R2, R4, 0x200000, RZ ;  /* 0x0020000004027810 */ /* 0x000fc40007ffe0ff */
[----:B------:R-:W-:Y:S01]  /*958a0*/  ISETP.GE.U32.AND P2, PT, R10, 0x7ffffc73, PT ;  /* 0x7ffffc730a00780c */ /* 0x000fe20003f46070 */
[----:B------:R-:W-:Y:S01]  /*958b0*/  VIADD R0, R4, 0x200000 ;  /* 0x0020000004007836 */ /* 0x000fe20000000000 */
[----:B------:R-:W1:Y:S01]  /*958c0*/  LDC R10, c[0x0][0x230] ;  /* 0x00008c00ff0a7b82 */ /* 0x000e620000000800 */
[----:B----4-:R-:W-:-:S05]  /*958d0*/  IMAD.WIDE R206, R5, 0x4, R206 ;  /* 0x0000000405ce7825 */ /* 0x010fca00078e02ce */
[----:B------:R4:W-:Y:S04]  /*958e0*/  STL.64 [R1+0x2000], R206 ;  /* 0x002000ce01007387 */ /* 0x0009e80000100a00 */
[----:B------:R-:W-:Y:S01]  /*958f0*/  LDGSTS.E [R252+-0x80000], desc[UR60][R206.64], !P0 ;  /* 0x80000000cefc7fae */ /* 0x000fe2000c12187c */
[----:B------:R-:W-:-:S04]  /*95900*/  IMAD.WIDE R200, R5, 0x4, R200 ;  /* 0x0000000405c87825 */ /* 0x000fc800078e02c8 */
[----:B------:R-:W-:-:S04]  /*95910*/  IMAD.WIDE R212, R5, 0x4, R212 ;  /* 0x0000000405d47825 */ /* 0x000fc800078e02d4 */
[C---:B---3--:R-:W-:Y:S01]  /*95920*/  IMAD.WIDE R218, R5.reuse, 0x4, R210 ;  /* 0x0000000405da7825 */ /* 0x048fe200078e02d2 */
[----:B------:R3:W-:Y:S04]  /*95930*/  STL.64 [R1+0x2008], R200 ;  /* 0x002008c801007387 */ /* 0x0007e80000100a00 */
[----:B------:R1:W-:Y:S04]  /*95940*/  STL.64 [R1+0x2010], R212 ;  /* 0x002010d401007387 */ /* 0x0003e80000100a00 */
[----:B----4-:R-:W4:Y:S04]  /*95950*/  LDL.LU.64 R206, [R1+0x1628] ;  /* 0x0016280001ce7983 */ /* 0x010f280000300a00 */
[----:B------:R-:W-:Y:S04]  /*95960*/  LDGSTS.E [R3+-0x7c000], desc[UR60][R200.64], !P0 ;  /* 0x84000000c8037fae */ /* 0x000fe8000c12187c */
[----:B------:R-:W-:Y:S04]  /*95970*/  STL.64 [R1+0x2018], R218 ;  /* 0x002018da01007387 */ /* 0x000fe80000100a00 */
[----:B------:R-:W-:Y:S04]  /*95980*/  LDGSTS.E [R2+-0x78000], desc[UR60][R212.64], !P0 ;  /* 0x88000000d4027fae */ /* 0x000fe8000c12187c */
[----:B------:R-:W-:Y:S04]  /*95990*/  LDGSTS.E [R0+-0x74000], desc[UR60][R218.64], !P0 ;  /* 0x8c000000da007fae */ /* 0x000fe8000c12187c */
[----:B---3--:R-:W3:Y:S04]  /*959a0*/  LDL.LU.64 R200, [R1+0x1620] ;  /* 0x0016200001c87983 */ /* 0x008ee80000300a00 */
[----:B------:R-:W3:Y:S04]  /*959b0*/  LDL.LU.64 R210, [R1+0x1618] ;  /* 0x0016180001d27983 */ /* 0x000ee80000300a00 */
[----:B-1----:R-:W3:Y:S01]  /*959c0*/  LDL.LU.64 R212, [R1+0x1610] ;  /* 0x0016100001d47983 */ /* 0x002ee20000300a00 */
        /* <DEDUP_REMOVED lines=8> */
[----:B-1----:R-:W3:Y:S04]  /*95a50*/  LDL.LU.64 R204, [R1+0x1608] ;  /* 0x0016080001cc7983 */ /* 0x002ee80000300a00 */
        /* <DEDUP_REMOVED lines=8> */
[----:B------:R-:W-:Y:S01]  /*95ae0*/  VIADD R11, R11, 0xfffffcf0 ;  /* 0xfffffcf00b0b7836 */ /* 0x000fe20000000000 */
[----:B-1----:R-:W1:Y:S04]  /*95af0*/  LDC R214, c[0x0][0x230] ;  /* 0x00008c00ffd67b82 */ /* 0x002e680000000800 */
[----:B------:R-:W-:-:S02]  /*95b00*/  ISETP.GE.U32.AND P2, PT, R11, 0x7ffffc71, PT ;  /* 0x7ffffc710b00780c */ /* 0x000fc40003f46070 */
[----:B------:R-:W-:Y:S02]  /*95b10*/  IADD3 R10, R10, -0x32d, RZ ;  /* 0xfffffcd30a0a7810 */ /* 0x000fe40007ffe0ff */
[----:B------:R-:W1:Y:S01]  /*95b20*/  LDC R11, c[0x0][0x230] ;  /* 0x00008c00ff0b7b82 */ /* 0x000e620000000800 */
[----:B----4-:R-:W-:-:S05]  /*95b30*/  IMAD.WIDE R206, R5, 0x4, R206 ;  /* 0x0000000405ce7825 */ /* 0x010fca00078e02ce */
[----:B------:R4:W-:Y:S04]  /*95b40*/  STL.64 [R1+0x2048], R206 ;  /* 0x002048ce01007387 */ /* 0x0009e80000100a00 */
[----:B------:R-:W-:Y:S01]  /*95b50*/  LDGSTS.E [R252+-0x7fff8], desc[UR60][R206.64], !P0 ;  /* 0x80008000cefc7fae */ /* 0x000fe2000c12187c */
[----:B---3--:R-:W-:-:S04]  /*95b60*/  IMAD.WIDE R200, R5, 0x4, R200 ;  /* 0x0000000405c87825 */ /* 0x008fc800078e02c8 */
[----:B------:R-:W-:-:S04]  /*95b70*/  IMAD.WIDE R210, R5, 0x4, R210 ;  /* 0x0000000405d27825 */ /* 0x000fc800078e02d2 */
[C---:B------:R-:W-:Y:S01]  /*95b80*/  IMAD.WIDE R218, R5.reuse, 0x4, R212 ;  /* 0x0000000405da7825 */ /* 0x040fe200078e02d4 */
[----:B------:R3:W-:Y:S04]  /*95b90*/  STL.64 [R1+0x2050], R200 ;  /* 0x002050c801007387 */ /* 0x0007e80000100a00 */
[----:B------:R1:W-:Y:S04]  /*95ba0*/  STL.64 [R1+0x2058], R210 ;  /* 0x002058d201007387 */ /* 0x0003e80000100a00 */
[----:B----4-:R-:W4:Y:S04]  /*95bb0*/  LDL.LU.64 R206, [R1+0x15e8] ;  /* 0x0015e80001ce7983 */ /* 0x010f280000300a00 */
[----:B------:R-:W-:Y:S04]  /*95bc0*/  LDGSTS.E [R3+-0x7bff8], desc[UR60][R200.64], !P0 ;  /* 0x84008000c8037fae */ /* 0x000fe8000c12187c */
[----:B------:R2:W-:Y:S04]  /*95bd0*/  STL.64 [R1+0x2060], R218 ;  /* 0x002060da01007387 */ /* 0x0005e80000100a00 */
[----:B------:R-:W-:Y:S04]  /*95be0*/  LDGSTS.E [R2+-0x77ff8], desc[UR60][R210.64], !P0 ;  /* 0x88008000d2027fae */ /* 0x000fe8000c12187c */
[----:B------:R2:W-:Y:S04]  /*95bf0*/  LDGSTS.E [R0+-0x73ff8], desc[UR60][R218.64], !P0 ;  /* 0x8c008000da007fae */ /* 0x0005e8000c12187c */
        /* <DEDUP_REMOVED lines=13> */
[----:B------:R-:W-:Y:S04]  /*95cd0*/  STL.64 [R1+0x2088], R218 ;  /* 0x002088da01007387 */ /* 0x000fe80000100a00 */
[----:B------:R-:W-:Y:S01]  /*95ce0*/  LDGSTS.E [R2+-0x77ff4], desc[UR60][R216.64], !P2 ;  /* 0x8800c000d8027fae */ /* 0x000fe2000d12187c */
[----:B------:R-:W-:Y:S01]  /*95cf0*/  ISETP.GE.U32.AND P0, PT, R10, 0x7ffffc54, PT ;  /* 0x7ffffc540a00780c */ /* 0x000fe20003f06070 */
[----:B------:R-:W-:-:S02]  /*95d00*/  VIADD R214, R214, 0xfffffcd2 ;  /* 0xfffffcd2d6d67836 */ /* 0x000fc40000000000 */
[----:B------:R-:W-:Y:S01]  /*95d10*/  LDGSTS.E [R0+-0x73ff4], desc[UR60][R218.64], !P2 ;  /* 0x8c00c000da007fae */ /* 0x000fe2000d12187c */
[----:B------:R-:W1:Y:S03]  /*95d20*/  LDC R10, c[0x0][0x230] ;  /* 0x00008c00ff0a7b82 */ /* 0x000e660000000800 */
[----:B--2---:R-:W2:Y:S04]  /*95d30*/  LDL.LU.64 R202, [R1+0x15c0] ;  /* 0x0015c00001ca7983 */ /* 0x004ea80000300a00 */
[----:B------:R-:W2:Y:S04]  /*95d40*/  LDL.LU.64 R208, [R1+0x15b8] ;  /* 0x0015b80001d07983 */ /* 0x000ea80000300a00 */
[----:B------:R-:W2:Y:S01]  /*95d50*/  LDL.LU.64 R216, [R1+0x15b0] ;  /* 0x0015b00001d87983 */ /* 0x000ea20000300a00 */
[----:B------:R-:W-:Y:S01]  /*95d60*/  ISETP.GE.U32.AND P2, PT, R214, 0x7ffffc53, PT ;  /* 0x7ffffc53d600780c */ /* 0x000fe20003f46070 */
[----:B----4-:R-:W-:-:S05]  /*95d70*/  IMAD.WIDE R206, R5, 0x4, R206 ;  /* 0x0000000405ce7825 */ /* 0x010fca00078e02ce */
[----:B------:R4:W-:Y:S04]  /*95d80*/  STL.64 [R1+0x23f8], R206 ;  /* 0x0023f8ce01007387 */ /* 0x0009e80000100a00 */
[----:B------:R-:W-:Y:S01]  /*95d90*/  LDGSTS.E [R252+-0x70000], desc[UR60][R206.64], !P0 ;  /* 0x90000000cefc7fae */ /* 0x000fe2000c12187c */
[----:B---3--:R-:W-:-:S04]  /*95da0*/  IMAD.WIDE R200, R5, 0x4, R200 ;  /* 0x0000000405c87825 */ /* 0x008fc800078e02c8 */
[----:B------:R-:W-:-:S04]  /*95db0*/  IMAD.WIDE R212, R5, 0x4, R212 ;  /* 0x0000000405d47825 */ /* 0x000fc800078e02d4 */
[----:B------:R-:W-:Y:S01]  /*95dc0*/  IMAD.WIDE R210, R5, 0x4, R210 ;  /* 0x0000000405d27825 */ /* 0x000fe200078e02d2 */
        /* <DEDUP_REMOVED lines=10> */
[----:B------:R-:W-:Y:S01]  /*95e70*/  IADD3 R11, R11, -0x32f, RZ ;  /* 0xfffffcd10b0b7810 */ /* 0x000fe20007ffe0ff */
        /* <DEDUP_REMOVED lines=11> */
[----:B------:R1:W-:Y:S04]  /*95f30*/  STL.64 [R1+0x2430], R218 ;  /* 0x002430da01007387 */ /* 0x0003e80000100a00 */
[----:B------:R-:W-:Y:S01]  /*95f40*/  LDGSTS.E [R2+-0x67ffc], desc[UR60][R208.64], !P2 ;  /* 0x98004000d0027fae */ /* 0x000fe2000d12187c */
[----:B------:R-:W-:-:S03]  /*95f50*/  ISETP.GE.U32.AND P0, PT, R11, 0x7ffffc52, PT ;  /* 0x7ffffc520b00780c */ /* 0x000fc60003f06070 */
[----:B------:R1:W-:Y:S01]  /*95f60*/  LDGSTS.E [R0+-0x63ffc], desc[UR60][R218.64], !P2 ;  /* 0x9c004000da007fae */ /* 0x0003e2000d12187c */
[----:B------:R-:W-:Y:S01]  /*95f70*/  VIADD R10, R10, 0xfffffcd0 ;  /* 0xfffffcd00a0a7836 */ /* 0x000fe20000000000 */
[----:B------:R-:W-:Y:S01]  /*95f80*/  IADD3 R210, R210, -0x34d, RZ ;  /* 0xfffffcb3d2d27810 */ /* 0x000fe20007ffe0ff */
[----:B------:R-:W1:Y:S01]  /*95f90*/  LDC R11, c[0x0][0x230] ;  /* 0x00008c00ff0b7b82 */ /* 0x000e620000000800 */
[----:B--2---:R-:W2:Y:S04]  /*95fa0*/  LDL.LU.64 R202, [R1+0x1580] ;  /* 0x0015800001ca7983 */ /* 0x004ea80000300a00 */
[----:B------:R-:W2:Y:S04]  /*95fb0*/  LDL.LU.64 R216, [R1+0x1578] ;  /* 0x0015780001d87983 */ /* 0x000ea80000300a00 */
[----:B------:R-:W2:Y:S01]  /*95fc0*/  LDL.LU.64 R208, [R1+0x1570] ;  /* 0x0015700001d07983 */ /* 0x000ea20000300a00 */
[----:B------:R-:W-:-:S02]  /*95fd0*/  ISETP.GE.U32.AND P2, PT, R10, 0x7ffffc51, PT ;  /* 0x7ffffc510a00780c */ /* 0x000fc40003f46070 */
[----:B------:R-:W2:Y:S01]  /*95fe0*/  LDC R10, c[0x0][0x230] ;  /* 0x00008c00ff0a7b82 */ /* 0x000ea20000000800 */
[----:B----4-:R-:W-:-:S05]  /*95ff0*/  IMAD.WIDE R206, R5, 0x4, R206 ;  /* 0x0000000405ce7825 */ /* 0x010fca00078e02ce */
[----:B------:R4:W-:Y:S04]  /*96000*/  STL.64 [R1+0x2438], R206 ;  /* 0x002438ce01007387 */ /* 0x0009e80000100a00 */
[----:B------:R-:W-:Y:S01]  /*96010*/  LDGSTS.E [R252+-0x6fff8], desc[UR60][R206.64], !P0 ;  /* 0x90008000cefc7fae */ /* 0x000fe2000c12187c */
[----:B---3--:R-:W-:-:S04]  /*96020*/  IMAD.WIDE R200, R5, 0x4, R200 ;  /* 0x0000000405c87825 */ /* 0x008fc800078e02c8 */
[----:B------:R-:W-:-:S04]  /*96030*/  IMAD.WIDE R214, R5, 0x4, R214 ;  /* 0x0000000405d67825 */ /* 0x000fc800078e02d6 */
[C---:B-1----:R-:W-:Y:S01]  /*96040*/  IMAD.WIDE R218, R5.reuse, 0x4, R212 ;  /* 0x0000000405da7825 */ /* 0x042fe200078e02d4 */
[----:B------:R1:W-:Y:S04]  /*96050*/  STL.64 [R1+0x2440], R200 ;  /* 0x002440c801007387 */ /* 0x0003e80000100a00 */
[----:B------:R3:W-:Y:S04]  /*96060*/  STL.64 [R1+0x2448], R214 ;  /* 0x002448d601007387 */ /* 0x0007e80000100a00 */
[----:B----4-:R-:W4:Y:S04]  /*96070*/  LDL.LU.64 R206, [R1+0x1568] ;  /* 0x0015680001ce7983 */ /* 0x010f280000300a00 */
[----:B------:R-:W-:Y:S04]  /*96080*/  LDGSTS.E [R3+-0x6bff8], desc[UR60][R200.64], !P0 ;  /* 0x94008000c8037fae */ /* 0x000fe8000c12187c */
[----:B------:R-:W-:Y:S04]  /*96090*/  STL.64 [R1+0x2450], R218 ;  /* 0x002450da01007387 */ /* 0x000fe80000100a00 */
[----:B------:R-:W-:Y:S04]  /*960a0*/  LDGSTS.E [R2+-0x67ff8], desc[UR60][R214.64], !P0 ;  /* 0x98008000d6027fae */ /* 0x000fe8000c12187c */
[----:B------:R-:W-:Y:S04]  /*960b0*/  LDGSTS.E [R0+-0x63ff8], desc[UR60][R218.64], !P0 ;  /* 0x9c008000da007fae */ /* 0x000fe8000c12187c */
[----:B-1----:R-:W4:Y:S04]  /*960c0*/  LDL.LU.64 R200, [R1+0x1560] ;  /* 0x0015600001c87983 */ /* 0x002f280000300a00 */
[----:B------:R-:W4:Y:S04]  /*960d0*/  LDL.LU.64 R212, [R1+0x1558] ;  /* 0x0015580001d47983 */ /* 0x000f280000300a00 */
[----:B---3--:R-:W3:Y:S01]  /*960e0*/  LDL.LU.64 R214, [R1+0x1550] ;  /* 0x0015500001d67983 */ /* 0x008ee20000300a00 */
        /* <DEDUP_REMOVED lines=96> */
[----:B------:R-:W-:Y:S01]  /*966f0*/  ISETP.GE.U32.AND P2, PT, R10, 0x7ffffc13, PT ;  /* 0x7ffffc130a00780c */ /* 0x000fe20003f46070 */
[----:B------:R-:W-:Y:S01]  /*96700*/  VIADD R4, R4, 0x200000 ;  /* 0x0020000004047836 */ /* 0x000fe20000000000 */
        /* <DEDUP_REMOVED lines=36> */
[----:B------:R-:W-:-:S04]  /*96950*/  ISETP.GE.U32.AND P2, PT, R11, 0x7ffffc11, PT ;  /* 0x7ffffc110b00780c */ /* 0x000fc80003f46070 */
        /* <DEDUP_REMOVED lines=19> */
[----:B------:R1:W-:Y:S01]  /*96a90*/  LDGSTS.E [R3+-0x4fff4], desc[UR60][R204.64], !P2 ;  /* 0xb000c000cc037fae */ /* 0x0003e2000d12187c */
        /* <DEDUP_REMOVED lines=8> */
[----:B------:R1:W-:Y:S01]  /*96b20*/  LDGSTS.E [R4+-0x47ff4], desc[UR60][R212.64], !P2 ;  /* 0xb800c000d4047fae */ /* 0x0003e2000d12187c */
[----:B------:R-:W-:-:S02]  /*96b30*/  IADD3 R252, R10, -0x311, RZ ;  /* 0xfffffcef0afc7810 */ /* 0x000fc40007ffe0ff */
[C---:B------:R-:W-:Y:S01]  /*96b40*/  IADD3 R3, R7.reuse, 0x200000, RZ ;  /* 0x0020000007037810 */ /* 0x040fe20007ffe0ff */
[----:B------:R1:W-:Y:S01]  /*96b50*/  LDGSTS.E [R0+-0x43ff4], desc[UR60][R218.64], !P2 ;  /* 0xbc00c000da007fae */ /* 0x0003e2000d12187c */
[----:B------:R-:W3:Y:S03]  /*96b60*/  LDC R10, c[0x0][0x230] ;  /* 0x00008c00ff0a7b82 */ /* 0x000ee60000000800 */
[----:B--2---:R-:W2:Y:S04]  /*96b70*/  LDL.LU.64 R202, [R1+0x1440] ;  /* 0x0014400001ca7983 */ /* 0x004ea80000300a00 */
[----:B------:R-:W2:Y:S04]  /*96b80*/  LDL.LU.64 R210, [R1+0x1438] ;  /* 0x0014380001d27983 */ /* 0x000ea80000300a00 */
[----:B------:R-:W2:Y:S01]  /*96b90*/  LDL.LU.64 R212, [R1+0x1430] ;  /* 0x0014300001d47983 */ /* 0x000ea20000300a00 */
[----:B------:R-:W-:Y:S01]  /*96ba0*/  ISETP.GE.U32.AND P0, PT, R252, 0x7ffffc70, PT ;  /* 0x7ffffc70fc00780c */ /* 0x000fe20003f06070 */
[C---:B-1----:R-:W-:Y:S01]  /*96bb0*/  VIADD R4, R7.reuse, 0x200000 ;  /* 0x0020000007047836 */ /* 0x042fe20000000000 */
[----:B------:R-:W-:Y:S01]  /*96bc0*/  IADD3 R252, R216, -0x312, RZ ;  /* 0xfffffceed8fc7810 */ /* 0x000fe20007ffe0ff */
[----:B------:R-:W-:-:S03]  /*96bd0*/  VIADD R2, R7, 0x200000 ;  /* 0x0020000007027836 */ /* 0x000fc60000000000 */
[----:B------:R-:W-:Y:S02]  /*96be0*/  ISETP.GE.U32.AND P2, PT, R252, 0x7ffffc6f, PT ;  /* 0x7ffffc6ffc00780c */ /* 0x000fe40003f46070 */
[----:B------:R-:W-:Y:S01]  /*96bf0*/  IADD3 R0, R7, 0x200000, RZ ;  /* 0x0020000007007810 */ /* 0x000fe20007ffe0ff */
        /* <DEDUP_REMOVED lines=16> */
[----:B------:R-:W-:-:S04]  /*96d00*/  IMAD.WIDE R204, R5, 0x4, R204 ;  /* 0x0000000405cc7825 */ /* 0x000fc800078e02cc */
[----:B--2---:R-:W-:-:S04]  /*96d10*/  IMAD.WIDE R202, R5, 0x4, R202 ;  /* 0x0000000405ca7825 */ /* 0x004fc800078e02ca */
        /* <DEDUP_REMOVED lines=8> */
[----:B------:R-:W-:Y:S01]  /*96da0*/  VIADD R252, R11, 0xfffffced ;  /* 0xfffffced0bfc7836 */ /* 0x000fe20000000000 */
[----:B-1----:R-:W1:Y:S02]  /*96db0*/  LDC R216, c[0x0][0x230] ;  /* 0x00008c00ffd87b82 */ /* 0x002e640000000800 */
[----:B------:R4:W-:Y:S06]  /*96dc0*/  LDGSTS.E [R0+-0x73ffc], desc[UR60][R218.64], !P2 ;  /* 0x8c004000da007fae */ /* 0x0009ec000d12187c */
[----:B------:R-:W4:Y:S01]  /*96dd0*/  LDC R11, c[0x0][0x230] ;  /* 0x00008c00ff0b7b82 */ /* 0x000f220000000800 */
[----:B--2---:R-:W2:Y:S04]  /*96de0*/  LDL.LU.64 R204, [R1+0x1408] ;  /* 0x0014080001cc7983 */ /* 0x004ea80000300a00 */
[----:B------:R4:W-:Y:S04]  /*96df0*/  STL.64 [R1+0x1fb0], R218 ;  /* 0x001fb0da01007387 */ /* 0x0009e80000100a00 */
[----:B------:R-:W2:Y:S04]  /*96e00*/  LDL.LU.64 R202, [R1+0x1400] ;  /* 0x0014000001ca7983 */ /* 0x000ea80000300a00 */
[----:B------:R-:W2:Y:S04]  /*96e10*/  LDL.LU.64 R212, [R1+0x13f8] ;  /* 0x0013f80001d47983 */ /* 0x000ea80000300a00 */
[----:B------:R-:W2:Y:S01]  /*96e20*/  LDL.LU.64 R210, [R1+0x13f0] ;  /* 0x0013f00001d27983 */ /* 0x000ea20000300a00 */
[----:B------:R-:W-:-:S02]  /*96e30*/  ISETP.GE.U32.AND P0, PT, R252, 0x7ffffc6e, PT ;  /* 0x7ffffc6efc00780c */ /* 0x000fc40003f06070 */
[----:B------:R-:W-:Y:S02]  /*96e40*/  IADD3 R252, R10, -0x314, RZ ;  /* 0xfffffcec0afc7810 */ /* 0x000fe40007ffe0ff */
[----:B------:R-:W2:Y:S02]  /*96e50*/  LDC R10, c[0x0][0x230] ;  /* 0x00008c00ff0a7b82 */ /* 0x000ea40000000800 */
[----:B------:R-:W-:Y:S01]  /*96e60*/  ISETP.GE.U32.AND P2, PT, R252, 0x7ffffc6d, PT ;  /* 0x7ffffc6dfc00780c */ /* 0x000fe20003f46070 */
[----:B-1----:R-:W-:Y:S02]  /*96e70*/  VIADD R252, R216, 0xfffffccf ;  /* 0xfffffccfd8fc7836 */ /* 0x002fe40000000000 */
        /* <DEDUP_REMOVED lines=16> */
[----:B--2---:R-:W-:-:S04]  /*96f80*/  IMAD.WIDE R204, R5, 0x4, R204 ;  /* 0x0000000405cc7825 */ /* 0x004fc800078e02cc */
        /* <DEDUP_REMOVED lines=10> */
[----:B------:R2:W-:Y:S04]  /*97030*/  LDGSTS.E [R0+-0x73ff4], desc[UR60][R216.64], !P2 ;  /* 0x8c00c000d8007fae */ /* 0x0005e8000d12187c */
[----:B-1----:R-:W4:Y:S04]  /*97040*/  LDL.LU.64 R204, [R1+0x13c8] ;  /* 0x0013c80001cc7983 */ /* 0x002f280000300a00 */
[----:B------:R1:W-:Y:S04]  /*97050*/  STL.64 [R1+0x1ff0], R216 ;  /* 0x001ff0d801007387 */ /* 0x0003e80000100a00 */
[----:B--2---:R-:W2:Y:S04]  /*97060*/  LDL.LU.64 R202, [R1+0x13c0] ;  /* 0x0013c00001ca7983 */ /* 0x004ea80000300a00 */
[----:B------:R-:W2:Y:S04]  /*97070*/  LDL.LU.64 R210, [R1+0x13b8] ;  /* 0x0013b80001d27983 */ /* 0x000ea80000300a00 */
[----:B------:R-:W2:Y:S01]  /*97080*/  LDL.LU.64 R212, [R1+0x13b0] ;  /* 0x0013b00001d47983 */ /* 0x000ea20000300a00 */
[----:B------:R-:W-:-:S02]  /*97090*/  IADD3 R252, R11, -0x332, RZ ;  /* 0xfffffcce0bfc7810 */ /* 0x000fc40007ffe0ff */
[----:B------:R-:W2:Y:S08]  /*970a0*/  LDC R11, c[0x0][0x230] ;  /* 0x00008c00ff0b7b82 */ /* 0x000eb00000000800 */
[----:B-1----:R-:W1:Y:S01]  /*970b0*/  LDC R216, c[0x0][0x230] ;  /* 0x00008c00ffd87b82 */ /* 0x002e620000000800 */
[----:B------:R-:W-:Y:S01]  /*970c0*/  ISETP.GE.U32.AND P2, PT, R252, 0x7ffffc4f, PT ;  /* 0x7ffffc4ffc00780c */ /* 0x000fe20003f46070 */
        /* <DEDUP_REMOVED lines=19> */
[----:B-1----:R-:W-:Y:S01]  /*97200*/  IMAD.WIDE R218, R5, 0x4, R212 ;  /* 0x0000000405da7825 */ /* 0x002fe200078e02d4 */
[----:B------:R1:W-:Y:S04]  /*97210*/  STL.64 [R1+0x2398], R204 ;  /* 0x002398cc01007387 */ /* 0x0003e80000100a00 */
[----:B------:R2:W-:Y:S04]  /*97220*/  STL.64 [R1+0x23a0], R202 ;  /* 0x0023a0ca01007387 */ /* 0x0005e80000100a00 */
[----:B------:R4:W-:Y:S04]  /*97230*/  LDGSTS.E [R4+-0x6fffc], desc[UR60][R204.64], !P2 ;  /* 0x90004000cc047fae */ /* 0x0009e8000d12187c */
[----:B------:R2:W-:Y:S04]  /*97240*/  STL.64 [R1+0x23a8], R210 ;  /* 0x0023a8d201007387 */ /* 0x0005e80000100a00 */
[----:B------:R4:W-:Y:S04]  /*97250*/  LDGSTS.E [R3+-0x6bffc], desc[UR60][R202.64], !P2 ;  /* 0x94004000ca037fae */ /* 0x0009e8000d12187c */
[----:B------:R-:W-:Y:S01]  /*97260*/  LDGSTS.E [R2+-0x67ffc], desc[UR60][R210.64], !P2 ;  /* 0x98004000d2027fae */ /* 0x000fe2000d12187c */
[----:B------:R-:W-:-:S03]  /*97270*/  VIADD R252, R10, 0xfffffccd ;  /* 0xfffffccd0afc7836 */ /* 0x000fc60000000000 */
[----:B------:R4:W-:Y:S01]  /*97280*/  LDGSTS.E [R0+-0x63ffc], desc[UR60][R218.64], !P2 ;  /* 0x9c004000da007fae */ /* 0x0009e2000d12187c */
[----:B------:R-:W4:Y:S03]  /*97290*/  LDC R10, c[0x0][0x230] ;  /* 0x00008c00ff0a7b82 */ /* 0x000f260000000800 */
[----:B-1----:R-:W4:Y:S04]  /*972a0*/  LDL.LU.64 R204, [R1+0x1388] ;  /* 0x0013880001cc7983 */ /* 0x002f280000300a00 */
[----:B------:R-:W-:Y:S04]  /*972b0*/  STL.64 [R1+0x23b0], R218 ;  /* 0x0023b0da01007387 */ /* 0x000fe80000100a00 */
[----:B--2---:R-:W2:Y:S04]  /*972c0*/  LDL.LU.64 R202, [R1+0x1380] ;  /* 0x0013800001ca7983 */ /* 0x004ea80000300a00 */
[----:B------:R-:W2:Y:S04]  /*972d0*/  LDL.LU.64 R212, [R1+0x1378] ;  /* 0x0013780001d47983 */ /* 0x000ea80000300a00 */
[----:B------:R-:W2:Y:S01]  /*972e0*/  LDL.LU.64 R210, [R1+0x1370] ;  /* 0x0013700001d27983 */ /* 0x000ea20000300a00 */
[----:B------:R-:W-:-:S02]  /*972f0*/  ISETP.GE.U32.AND P0, PT, R252, 0x7ffffc4e, PT ;  /* 0x7ffffc4efc00780c */ /* 0x000fc40003f06070 */
[----:B------:R-:W-:-:S04]  /*97300*/  IADD3 R252, R216, -0x334, RZ ;  /* 0xfffffcccd8fc7810 */ /* 0x000fc80007ffe0ff */
        /* <DEDUP_REMOVED lines=26> */
[----:B------:R-:W-:Y:S04]  /*974b0*/  LDGSTS.E [R3+-0x6bff4], desc[UR60][R202.64], !P2 ;  /* 0x9400c000ca037fae */ /* 0x000fe8000d12187c */
[----:B------:R-:W-:Y:S01]  /*974c0*/  LDGSTS.E [R2+-0x67ff4], desc[UR60][R212.64], !P2 ;  /* 0x9800c000d4027fae */ /* 0x000fe2000d12187c */
[----:B------:R-:W-:Y:S01]  /*974d0*/  ISETP.GE.U32.AND P0, PT, R252, 0x7ffffc30, PT ;  /* 0x7ffffc30fc00780c */ /* 0x000fe20003f06070 */
        /* <DEDUP_REMOVED lines=8> */
[----:B------:R-:W-:-:S02]  /*97560*/  IADD3 R252, R10, -0x352, RZ ;  /* 0xfffffcae0afc7810 */ /* 0x000fc40007ffe0ff */
        /* <DEDUP_REMOVED lines=106> */
[----:B------:R4:W-:Y:S01]  /*97c10*/  LDGSTS.E [R0+-0x43ffc], desc[UR60][R218.64], !P2 ;  /* 0xbc004000da007fae */ /* 0x0009e2000d12187c */
[----:B------:R-:W-:-:S05]  /*97c20*/  IADD3 R7, R7, 0x200000, RZ ;  /* 0x0020000007077810 */ /* 0x000fca0007ffe0ff */
[----:B------:R-:W1:Y:S01]  /*97c30*/  LDC R11, c[0x0][0x230] ;  /* 0x00008c00ff0b7b82 */ /* 0x000e620000000800 */
[----:B--2---:R-:W2:Y:S04]  /*97c40*/  LDL.LU.64 R204, [R1+0x1288] ;  /* 0x0012880001cc7983 */ /* 0x004ea80000300a00 */
[----:B------:R4:W-:Y:S04]  /*97c50*/  STL.64 [R1+0x3768], R218 ;  /* 0x003768da01007387 */ /* 0x0009e80000100a00 */
[----:B------:R-:W2:Y:S04]  /*97c60*/  LDL.LU.64 R202, [R1+0x1280] ;  /* 0x0012800001ca7983 */ /* 0x000ea80000300a00 */
[----:B------:R-:W2:Y:S04]  /*97c70*/  LDL.LU.64 R212, [R1+0x1278] ;  /* 0x0012780001d47983 */ /* 0x000ea80000300a00 */
[----:B------:R-:W2:Y:S01]  /*97c80*/  LDL.LU.64 R210, [R1+0x1270] ;  /* 0x0012700001d27983 */ /* 0x000ea20000300a00 */
[----:B------:R-:W-:-:S02]  /*97c90*/  IADD3 R252, R10, -0x374, RZ ;  /* 0xfffffc8c0afc7810 */ /* 0x000fc40007ffe0ff */
[----:B------:R-:W2:Y:S02]  /*97ca0*/  LDC R10, c[0x0][0x230] ;  /* 0x00008c00ff0a7b82 */ /* 0x000ea40000000800 */
[----:B------:R-:W-:-:S06]  /*97cb0*/  ISETP.GE.U32.AND P2, PT, R252, 0x7ffffc0d, PT ;  /* 0x7ffffc0dfc00780c */ /* 0x000fcc0003f46070 */
[----:B------:R-:W2:Y:S01]  /*97cc0*/  LDC R252, c[0x0][0x230] ;  /* 0x00008c00fffc7b82 */ /* 0x000ea20000000800 */
[----:B------:R-:W-:-:S05]  /*97cd0*/  IMAD.WIDE R206, R5, 0x4, R206 ;  /* 0x0000000405ce7825 */ /* 0x000fca00078e02ce */
[----:B------:R1:W-:Y:S04]  /*97ce0*/  STL.64 [R1+0x3770], R206 ;  /* 0x003770ce01007387 */ /* 0x0003e80000100a00 */
[----:B------:R1:W-:Y:S01]  /*97cf0*/  LDGSTS.E [R4+-0x4fff8], desc[UR60][R206.64], !P0 ;  /* 0xb0008000ce047fae */ /* 0x0003e2000c12187c */
[----:B---3--:R-:W-:-:S04]  /*97d00*/  IMAD.WIDE R200, R5, 0x4, R200 ;  /* 0x0000000405c87825 */ /* 0x008fc800078e02c8 */
[----:B------:R-:W-:-:S04]  /*97d10*/  IMAD.WIDE R214, R5, 0x4, R214 ;  /* 0x0000000405d67825 */ /* 0x000fc800078e02d6 */
[----:B----4-:R-:W-:Y:S01]  /*97d20*/  IMAD.WIDE R218, R5, 0x4, R208 ;  /* 0x0000000405da7825 */ /* 0x010fe200078e02d0 */
[----:B------:R3:W-:Y:S04]  /*97d30*/  STL.64 [R1+0x3778], R200 ;  /* 0x003778c801007387 */ /* 0x0007e80000100a00 */
[----:B------:R4:W-:Y:S04]  /*97d40*/  STL.64 [R1+0x3780], R214 ;  /* 0x003780d601007387 */ /* 0x0009e80000100a00 */
[----:B-1----:R-:W2:Y:S04]  /*97d50*/  LDL.LU.64 R206, [R1+0x1268] ;  /* 0x0012680001ce7983 */ /* 0x002ea80000300a00 */
[----:B------:R-:W-:Y:S04]  /*97d60*/  LDGSTS.E [R3+-0x4bff8], desc[UR60][R200.64], !P0 ;  /* 0xb4008000c8037fae */ /* 0x000fe8000c12187c */
[----:B------:R-:W-:Y:S04]  /*97d70*/  STL.64 [R1+0x3788], R218 ;  /* 0x003788da01007387 */ /* 0x000fe80000100a00 */
[----:B------:R-:W-:Y:S01]  /*97d80*/  LDGSTS.E [R2+-0x47ff8], desc[UR60][R214.64], !P0 ;  /* 0xb8008000d6027fae */ /* 0x000fe2000c12187c */
[----:B------:R-:W-:-:S03]  /*97d90*/  VIADD R4, R216, 0xfffffceb ;  /* 0xfffffcebd8047836 */ /* 0x000fc60000000000 */
        /* <DEDUP_REMOVED lines=10> */
[----:B------:R2:W-:Y:S04]  /*97e40*/  LDGSTS.E [R3+-0x4fff4], desc[UR60][R204.64], !P2 ;  /* 0xb000c000cc037fae */ /* 0x0005e8000d12187c */
[----:B------:R2:W-:Y:S04]  /*97e50*/  STL.64 [R1+0x37a0], R212 ;  /* 0x0037a0d401007387 */ /* 0x0005e80000100a00 */
[----:B------:R2:W-:Y:S04]  /*97e60*/  LDGSTS.E [R2+-0x4bff4], desc[UR60][R202.64], !P2 ;  /* 0xb400c000ca027fae */ /* 0x0005e8000d12187c */
[----:B------:R2:W-:Y:S01]  /*97e70*/  LDGSTS.E [R7+-0x47ff4], desc[UR60][R212.64], !P2 ;  /* 0xb800c000d4077fae */ /* 0x0005e2000d12187c */
[----:B------:R-:W-:-:S03]  /*97e80*/  ISETP.GE.U32.AND P0, PT, R4, 0x7ffffc6c, PT ;  /* 0x7ffffc6c0400780c */ /* 0x000fc60003f06070 */
[----:B-1----:R-:W4:Y:S04]  /*97e90*/  LDL.LU.64 R204, [R1+0x1248] ;  /* 0x0012480001cc7983 */ /* 0x002f280000300a00 */
[----:B------:R4:W-:Y:S04]  /*97ea0*/  STL.64 [R1+0x37a8], R216 ;  /* 0x0037a8d801007387 */ /* 0x0009e80000100a00 */
[----:B--2---:R-:W2:Y:S04]  /*97eb0*/  LDL.LU.64 R202, [R1+0x1240] ;  /* 0x0012400001ca7983 */ /* 0x004ea80000300a00 */
[----:B------:R-:W2:Y:S04]  /*97ec0*/  LDL.LU.64 R210, [R1+0x1238] ;  /* 0x0012380001d27983 */ /* 0x000ea80000300a00 */
[----:B------:R-:W2:Y:S01]  /*97ed0*/  LDL.LU.64 R212, [R1+0x1230] ;  /* 0x0012300001d47983 */ /* 0x000ea20000300a00 */
[----:B------:R-:W-:-:S03]  /*97ee0*/  IADD3 R4, R12, 0x200000, RZ ;  /* 0x002000000c047810 */ /* 0x000fc60007ffe0ff */
[----:B------:R1:W-:Y:S01]  /*97ef0*/  LDGSTS.E [R0+-0x43ff4], desc[UR60][R216.64], !P2 ;  /* 0xbc00c000d8007fae */ /* 0x0003e2000d12187c */
[C---:B------:R-:W-:Y:S01]  /*97f00*/  VIADD R3, R12.reuse, 0x200000 ;  /* 0x002000000c037836 */ /* 0x040fe20000000000 */
[C---:B------:R-:W-:Y:S01]  /*97f10*/  IADD3 R2, R12.reuse, 0x200000, RZ ;  /* 0x002000000c027810 */ /* 0x040fe20007ffe0ff */
[----:B------:R-:W-:Y:S02]  /*97f20*/  VIADD R7, R11, 0xfffffcea ;  /* 0xfffffcea0b077836 */ /* 0x000fe40000000000 */
[----:B------:R-:W2:Y:S03]  /*97f30*/  LDC R11, c[0x0][0x230] ;  /* 0x00008c00ff0b7b82 */ /* 0x000ea60000000800 */
        /* <DEDUP_REMOVED lines=30> */
[----:B------:R-:W4:Y:S03]  /*98120*/  LDC R10, c[0x0][0x230] ;  /* 0x00008c00ff0a7b82 */ /* 0x000f260000000800 */
[----:B-1----:R-:W4:Y:S04]  /*98130*/  LDL.LU.64 R204, [R1+0x1208] ;  /* 0x0012080001cc7983 */ /* 0x002f280000300a00 */
[----:B------:R4:W-:Y:S04]  /*98140*/  STL.64 [R1+0x1f30], R216 ;  /* 0x001f30d801007387 */ /* 0x0009e80000100a00 */
[----:B--2---:R-:W2:Y:S04]  /*98150*/  LDL.LU.64 R202, [R1+0x1200] ;  /* 0x0012000001ca7983 */ /* 0x004ea80000300a00 */
[----:B------:R-:W2:Y:S04]  /*98160*/  LDL.LU.64 R212, [R1+0x11f8] ;  /* 0x0011f80001d47983 */ /* 0x000ea80000300a00 */
[----:B------:R-:W2:Y:S01]  /*98170*/  LDL.LU.64 R210, [R1+0x11f0] ;  /* 0x0011f00001d27983 */ /* 0x000ea20000300a00 */
[----:B------:R-:W-:Y:S01]  /*98180*/  ISETP.GE.U32.AND P0, PT, R7, 0x7ffffc6a, PT ;  /* 0x7ffffc6a0700780c */ /* 0x000fe20003f06070 */
[----:B------:R-:W-:-:S02]  /*98190*/  VIADD R7, R252, 0xfffffce8 ;  /* 0xfffffce8fc077836 */ /* 0x000fc40000000000 */
[----:B------:R-:W1:Y:S03]  /*981a0*/  LDC R252, c[0x0][0x230] ;  /* 0x00008c00fffc7b82 */ /* 0x000e660000000800 */
        /* <DEDUP_REMOVED lines=142> */
[----:B------:R2:W-:Y:S04]  /*98a90*/  LDGSTS.E [R0+-0x53ffc], desc[UR60][R216.64], !P2 ;  /* 0xac004000d8007fae */ /* 0x0005e8000d12187c */
[----:B-1----:R-:W4:Y:S04]  /*98aa0*/  LDL.LU.64 R204, [R1+0x1108] ;  /* 0x0011080001cc7983 */ /* 0x002f280000300a00 */
[----:B------:R1:W-:Y:S04]  /*98ab0*/  STL.64 [R1+0x27c8], R216 ;  /* 0x0027c8d801007387 */ /* 0x0003e80000100a00 */
[----:B--2---:R-:W2:Y:S04]  /*98ac0*/  LDL.LU.64 R202, [R1+0x1100] ;  /* 0x0011000001ca7983 */ /* 0x004ea80000300a00 */
[----:B------:R-:W2:Y:S04]  /*98ad0*/  LDL.LU.64 R212, [R1+0x10f8] ;  /* 0x0010f80001d47983 */ /* 0x000ea80000300a00 */
[----:B------:R-:W2:Y:S01]  /*98ae0*/  LDL.LU.64 R210, [R1+0x10f0] ;  /* 0x0010f00001d27983 */ /* 0x000ea20000300a00 */
[----:B------:R-:W-:Y:S01]  /*98af0*/  ISETP.GE.U32.AND P0, PT, R7, 0x7ffffc2a, PT ;  /* 0x7ffffc2a0700780c */ /* 0x000fe20003f06070 */
[----:B------:R-:W-:-:S05]  /*98b00*/  VIADD R7, R10, 0xfffffca8 ;  /* 0xfffffca80a077836 */ /* 0x000fca0000000000 */
[----:B------:R-:W-:Y:S01]  /*98b10*/  ISETP.GE.U32.AND P2, PT, R7, 0x7ffffc29, PT ;  /* 0x7ffffc290700780c */ /* 0x000fe20003f46070 */
[----:B-1----:R-:W1:Y:S01]  /*98b20*/  LDC R216, c[0x0][0x230] ;  /* 0x00008c00ffd87b82 */ /* 0x002e620000000800 */
        /* <DEDUP_REMOVED lines=20> */
[----:B------:R-:W-:Y:S01]  /*98c70*/  IADD3 R7, R252, -0x375, RZ ;  /* 0xfffffc8bfc077810 */ /* 0x000fe20007ffe0ff */
[----:B------:R2:W-:Y:S04]  /*98c80*/  STL.64 [R1+0x2808], R204 ;  /* 0x002808cc01007387 */ /* 0x0005e80000100a00 */
[----:B------:R2:W-:Y:S04]  /*98c90*/  STL.64 [R1+0x2810], R202 ;  /* 0x002810ca01007387 */ /* 0x0005e80000100a00 */
[----:B------:R4:W-:Y:S04]  /*98ca0*/  LDGSTS.E [R4+-0x5fff4], desc[UR60][R204.64], !P2 ;  /* 0xa000c000cc047fae */ /* 0x0009e8000d12187c */
[----:B------:R2:W-:Y:S04]  /*98cb0*/  STL.64 [R1+0x2818], R212 ;  /* 0x002818d401007387 */ /* 0x0005e80000100a00 */
[----:B------:R4:W-:Y:S04]  /*98cc0*/  LDGSTS.E [R3+-0x5bff4], desc[UR60][R202.64], !P2 ;  /* 0xa400c000ca037fae */ /* 0x0009e8000d12187c */
[----:B------:R-:W-:Y:S01]  /*98cd0*/  LDGSTS.E [R2+-0x57ff4], desc[UR60][R212.64], !P2 ;  /* 0xa800c000d4027fae */ /* 0x000fe2000d12187c */
[----:B------:R-:W-:Y:S01]  /*98ce0*/  ISETP.GE.U32.AND P0, PT, R7, 0x7ffffc0c, PT ;  /* 0x7ffffc0c0700780c */ /* 0x000fe20003f06070 */
[----:B-1----:R-:W1:Y:S08]  /*98cf0*/  LDC R11, c[0x0][0x230] ;  /* 0x00008c00ff0b7b82 */ /* 0x002e700000000800 */
[----:B------:R-:W1:Y:S01]  /*98d00*/  LDC R10, c[0x0][0x230] ;  /* 0x00008c00ff0a7b82 */ /* 0x000e620000000800 */
[----:B------:R-:W-:-:S07]  /*98d10*/  VIADD R12, R12, 0x200000 ;  /* 0x002000000c0c7836 */ /* 0x000fce0000000000 */
[----:B------:R-:W1:Y:S01]  /*98d20*/  LDC R252, c[0x0][0x230] ;  /* 0x00008c00fffc7b82 */ /* 0x000e620000000800 */
[----:B--2---:R-:W2:Y:S04]  /*98d30*/  LDL.LU.64 R204, [R1+0x10c8] ;  /* 0x0010c80001cc7983 */ /* 0x004ea80000300a00 */
[----:B------:R-:W-:Y:S04]  /*98d40*/  STL.64 [R1+0x2820], R218 ;  /* 0x002820da01007387 */ /* 0x000fe80000100a00 */
[----:B------:R-:W2:Y:S04]  /*98d50*/  LDL.LU.64 R202, [R1+0x10c0] ;  /* 0x0010c00001ca7983 */ /* 0x000ea80000300a00 */
[----:B------:R-:W2:Y:S04]  /*98d60*/  LDL.LU.64 R210, [R1+0x10b8] ;  /* 0x0010b80001d27983 */ /* 0x000ea80000300a00 */
[----:B------:R-:W2:Y:S01]  /*98d70*/  LDL.LU.64 R212, [R1+0x10b0] ;  /* 0x0010b00001d47983 */ /* 0x000ea20000300a00 */
[----:B------:R-:W-:-:S03]  /*98d80*/  VIADD R7, R216, 0xfffffc8a ;  /* 0xfffffc8ad8077836 */ /* 0x000fc60000000000 */
[----:B------:R-:W-:Y:S02]  /*98d90*/  LDGSTS.E [R0+-0x53ff4], desc[UR60][R218.64], !P2 ;  /* 0xac00c000da007fae */ /* 0x000fe4000d12187c */
        /* <DEDUP_REMOVED lines=17> */
[----:B--2---:R-:W-:-:S04]  /*98eb0*/  IMAD.WIDE R204, R5, 0x4, R204 ;  /* 0x0000000405cc7825 */ /* 0x004fc800078e02cc */
[----:B------:R-:W-:-:S04]  /*98ec0*/  IMAD.WIDE R202, R5, 0x4, R202 ;  /* 0x0000000405ca7825 */ /* 0x000fc800078e02ca */
        /* <DEDUP_REMOVED lines=46> */
[----:B------:R-:W-:-:S03]  /*991b0*/  IADD3 R4, R252, -0x319, RZ ;  /* 0xfffffce7fc047810 */ /* 0x000fc60007ffe0ff */
[----:B------:R2:W-:Y:S01]  /*991c0*/  LDGSTS.E [R0+-0x43ff4], desc[UR60][R216.64], !P2 ;  /* 0xbc00c000d8007fae */ /* 0x0005e2000d12187c */
[----:B------:R-:W-:Y:S01]  /*991d0*/  IADD3 R7, R11, -0x31a, RZ ;  /* 0xfffffce60b077810 */ /* 0x000fe20007ffe0ff */
[----:B------:R-:W4:Y:S02]  /*991e0*/  LDC R252, c[0x0][0x230] ;  /* 0x00008c00fffc7b82 */ /* 0x000f240000000800 */
[----:B-1----:R-:W4:Y:S04]  /*991f0*/  LDL.LU.64 R204, [R1+0x1048] ;  /* 0x0010480001cc7983 */ /* 0x002f280000300a00 */
[----:B------:R4:W-:Y:S04]  /*99200*/  STL.64 [R1+0x3828], R216 ;  /* 0x003828d801007387 */ /* 0x0009e80000100a00 */
[----:B--2---:R-:W2:Y:S04]  /*99210*/  LDL.LU.64 R202, [R1+0x1040] ;  /* 0x0010400001ca7983 */ /* 0x004ea80000300a00 */
[----:B------:R-:W2:Y:S04]  /*99220*/  LDL.LU.64 R210, [R1+0x1038] ;  /* 0x0010380001d27983 */ /* 0x000ea80000300a00 */
[----:B------:R-:W2:Y:S01]  /*99230*/  LDL.LU.64 R212, [R1+0x1030] ;  /* 0x0010300001d47983 */ /* 0x000ea20000300a00 */
[----:B------:R-:W-:Y:S01]  /*99240*/  ISETP.GE.U32.AND P0, PT, R4, 0x7ffffc68, PT ;  /* 0x7ffffc680400780c */ /* 0x000fe20003f06070 */
[C---:B------:R-:W-:Y:S01]  /*99250*/  VIADD R4, R14.reuse, 0x200000 ;  /* 0x002000000e047836 */ /* 0x040fe20000000000 */
[C---:B------:R-:W-:Y:S01]  /*99260*/  IADD3 R3, R14.reuse, 0x200000, RZ ;  /* 0x002000000e037810 */ /* 0x040fe20007ffe0ff */
[----:B------:R-:W-:Y:S01]  /*99270*/  VIADD R2, R14, 0x200000 ;  /* 0x002000000e027836 */ /* 0x000fe20000000000 */
[----:B------:R-:W-:-:S02]  /*99280*/  ISETP.GE.U32.AND P2, PT, R7, 0x7ffffc67, PT ;  /* 0x7ffffc670700780c */ /* 0x000fc40003f46070 */
[----:B------:R-:W-:Y:S01]  /*99290*/  IADD3 R0, R14, 0x200000, RZ ;  /* 0x002000000e007810 */ /* 0x000fe20007ffe0ff */
[----:B------:R-:W-:Y:S01]  /*992a0*/  VIADD R7, R10, 0xfffffce5 ;  /* 0xfffffce50a077836 */ /* 0x000fe20000000000 */
        /* <DEDUP_REMOVED lines=11> */
[----:B------:R-:W-:Y:S04]  /*99360*/  STL.64 [R1+0x1e90], R216 ;  /* 0x001e90d801007387 */ /* 0x000fe80000100a00 */
[----:B------:R-:W-:Y:S04]  /*99370*/  LDGSTS.E [R2+-0x78000], desc[UR60][R208.64], !P0 ;  /* 0x88000000d0027fae */ /* 0x000fe8000c12187c */
[----:B------:R-:W-:Y:S04]  /*99380*/  LDGSTS.E [R0+-0x74000], desc[UR60][R216.64], !P0 ;  /* 0x8c000000d8007fae */ /* 0x000fe8000c12187c */
        /* <DEDUP_REMOVED lines=15> */
[----:B--2---:R-:W2:Y:S04]  /*99480*/  LDL.LU.64 R204, [R1+0x1008] ;  /* 0x0010080001cc7983 */ /* 0x004ea80000300a00 */
[----:B------:R3:W-:Y:S04]  /*99490*/  STL.64 [R1+0x1eb0], R10 ;  /* 0x001eb00a01007387 */ /* 0x0007e80000100a00 */
[----:B-1----:R-:W2:Y:S04]  /*994a0*/  LDL.LU.64 R202, [R1+0x1000] ;  /* 0x0010000001ca7983 */ /* 0x002ea80000300a00 */
[----:B------:R-:W2:Y:S04]  /*994b0*/  LDL.LU.64 R212, [R1+0xff8] ;  /* 0x000ff80001d47983 */ /* 0x000ea80000300a00 */
[----:B------:R-:W2:Y:S01]  /*994c0*/  LDL.LU.64 R210, [R1+0xff0] ;  /* 0x000ff00001d27983 */ /* 0x000ea20000300a00 */
[----:B------:R-:W-:-:S02]  /*994d0*/  IADD3 R7, R12, -0x31c, RZ ;  /* 0xfffffce40c077810 */ /* 0x000fc40007ffe0ff */
[----:B------:R-:W1:Y:S08]  /*994e0*/  LDC R12, c[0x0][0x230] ;  /* 0x00008c00ff0c7b82 */ /* 0x000e700000000800 */
[----:B---3--:R-:W3:Y:S01]  /*994f0*/  LDC R10, c[0x0][0x230] ;  /* 0x00008c00ff0a7b82 */ /* 0x008ee20000000800 */
[----:B------:R-:W-:Y:S01]  /*99500*/  ISETP.GE.U32.AND P2, PT, R7, 0x7ffffc65, PT ;  /* 0x7ffffc650700780c */ /* 0x000fe20003f46070 */
[----:B------:R-:W-:-:S05]  /*99510*/  IMAD.WIDE R206, R5, 0x4, R206 ;  /* 0x0000000405ce7825 */ /* 0x000fca00078e02ce */
[----:B------:R4:W-:Y:S04]  /*99520*/  STL.64 [R1+0x1eb8], R206 ;  /* 0x001eb8ce01007387 */ /* 0x0009e80000100a00 */
[----:B------:R-:W-:Y:S01]  /*99530*/  LDGSTS.E [R4+-0x7fff8], desc[UR60][R206.64], !P0 ;  /* 0x80008000ce047fae */ /* 0x000fe2000c12187c */
[----:B------:R-:W-:-:S04]  /*99540*/  IMAD.WIDE R200, R5, 0x4, R200 ;  /* 0x0000000405c87825 */ /* 0x000fc800078e02c8 */
[----:B------:R-:W-:-:S04]  /*99550*/  IMAD.WIDE R214, R5, 0x4, R214 ;  /* 0x0000000405d67825 */ /* 0x000fc800078e02d6 */
[C---:B----4-:R-:W-:Y:S01]  /*99560*/  IMAD.WIDE R216, R5.reuse, 0x4, R208 ;  /* 0x0000000405d87825 */ /* 0x050fe200078e02d0 */
[----:B------:R4:W-:Y:S04]  /*99570*/  STL.64 [R1+0x1ec0], R200 ;  /* 0x001ec0c801007387 */ /* 0x0009e80000100a00 */
[----:B------:R1:W-:Y:S04]  /*99580*/  STL.64 [R1+0x1ec8], R214 ;  /* 0x001ec8d601007387 */ /* 0x0003e80000100a00 */
        /* <DEDUP_REMOVED lines=27> */
[----:B---3--:R-:W-:-:S04]  /*99740*/  IADD3 R7, R10, -0x33a, RZ ;  /* 0xfffffcc60a077810 */ /* 0x008fc80007ffe0ff */
[----:B------:R-:W-:Y:S01]  /*99750*/  ISETP.GE.U32.AND P2, PT, R7, 0x7ffffc47, PT ;  /* 0x7ffffc470700780c */ /* 0x000fe20003f46070 */
[----:B------:R-:W-:-:S05]  /*99760*/  IMAD.WIDE R206, R5, 0x4, R206 ;  /* 0x0000000405ce7825 */ /* 0x000fca00078e02ce */
[----:B------:R1:W-:Y:S04]  /*99770*/  STL.64 [R1+0x2278], R206 ;  /* 0x002278ce01007387 */ /* 0x0003e80000100a00 */
[----:B------:R-:W-:Y:S01]  /*99780*/  LDGSTS.E [R4+-0x70000], desc[UR60][R206.64], !P0 ;  /* 0x90000000ce047fae */ /* 0x000fe2000c12187c */
[----:B----4-:R-:W-:-:S04]  /*99790*/  IMAD.WIDE R200, R5, 0x4, R200 ;  /* 0x0000000405c87825 */ /* 0x010fc800078e02c8 */
        /* <DEDUP_REMOVED lines=73> */
[----:B------:R-:W-:-:S06]  /*99c30*/  IMAD.WIDE R206, R5, 0x4, R206 ;  /* 0x0000000405ce7825 */ /* 0x000fcc00078e02ce */
[----:B------:R-:W1:Y:S01]  /*99c40*/  LDC R11, c[0x0][0x230] ;  /* 0x00008c00ff0b7b82 */ /* 0x000e620000000800 */
        /* <DEDUP_REMOVED lines=25> */
[----:B------:R-:W-:-:S03]  /*99de0*/  VIADD R7, R252, 0xfffffca5 ;  /* 0xfffffca5fc077836 */ /* 0x000fc60000000000 */
[----:B------:R4:W-:Y:S01]  /*99df0*/  LDGSTS.E [R0+-0x53ffc], desc[UR60][R216.64], !P2 ;  /* 0xac004000d8007fae */ /* 0x0009e2000d12187c */
[----:B------:R-:W4:Y:S03]  /*99e00*/  LDC R252, c[0x0][0x230] ;  /* 0x00008c00fffc7b82 */ /* 0x000f260000000800 */
[----:B-1----:R-:W4:Y:S04]  /*99e10*/  LDL.LU.64 R204, [R1+0xf08] ;  /* 0x000f080001cc7983 */ /* 0x002f280000300a00 */
[----:B------:R4:W-:Y:S04]  /*99e20*/  STL.64 [R1+0x2708], R216 ;  /* 0x002708d801007387 */ /* 0x0009e80000100a00 */
[----:B--2---:R-:W2:Y:S04]  /*99e30*/  LDL.LU.64 R202, [R1+0xf00] ;  /* 0x000f000001ca7983 */ /* 0x004ea80000300a00 */
[----:B------:R-:W2:Y:S04]  /*99e40*/  LDL.LU.64 R212, [R1+0xef8] ;  /* 0x000ef80001d47983 */ /* 0x000ea80000300a00 */
[----:B------:R-:W2:Y:S01]  /*99e50*/  LDL.LU.64 R210, [R1+0xef0] ;  /* 0x000ef00001d27983 */ /* 0x000ea20000300a00 */
[----:B------:R-:W-:-:S02]  /*99e60*/  ISETP.GE.U32.AND P0, PT, R7, 0x7ffffc26, PT ;  /* 0x7ffffc260700780c */ /* 0x000fc40003f06070 */
[----:B------:R-:W-:Y:S02]  /*99e70*/  IADD3 R7, R10, -0x35c, RZ ;  /* 0xfffffca40a077810 */ /* 0x000fe40007ffe0ff */
[----:B------:R-:W1:Y:S02]  /*99e80*/  LDC R10, c[0x0][0x230] ;  /* 0x00008c00ff0a7b82 */ /* 0x000e640000000800 */
        /* <DEDUP_REMOVED lines=29> */
[----:B------:R-:W-:Y:S01]  /*9a060*/  IADD3 R14, R14, 0x200000, RZ ;  /* 0x002000000e0e7810 */ /* 0x000fe20007ffe0ff */
[----:B------:R-:W4:Y:S02]  /*9a070*/  LDC R12, c[0x0][0x230] ;  /* 0x00008c00ff0c7b82 */ /* 0x000f240000000800 */
[----:B-1----:R-:W4:Y:S04]  /*9a080*/  LDL.LU.64 R204, [R1+0xec8] ;  /* 0x000ec80001cc7983 */ /* 0x002f280000300a00 */
[----:B------:R4:W-:Y:S04]  /*9a090*/  STL.64 [R1+0x2760], R216 ;  /* 0x002760d801007387 */ /* 0x0009e80000100a00 */
[----:B--2---:R-:W2:Y:S04]  /*9a0a0*/  LDL.LU.64 R202, [R1+0xec0] ;  /* 0x000ec00001ca7983 */ /* 0x004ea80000300a00 */
[----:B------:R-:W2:Y:S04]  /*9a0b0*/  LDL.LU.64 R210, [R1+0xeb8] ;  /* 0x000eb80001d27983 */ /* 0x000ea80000300a00 */
[----:B------:R-:W2:Y:S01]  /*9a0c0*/  LDL.LU.64 R212, [R1+0xeb0] ;  /* 0x000eb00001d47983 */ /* 0x000ea20000300a00 */
[----:B------:R-:W-:-:S02]  /*9a0d0*/  ISETP.GE.U32.AND P0, PT, R7, 0x7ffffc08, PT ;  /* 0x7ffffc080700780c */ /* 0x000fc40003f06070 */
[----:B------:R-:W-:-:S04]  /*9a0e0*/  IADD3 R7, R11, -0x37a, RZ ;  /* 0xfffffc860b077810 */ /* 0x000fc80007ffe0ff */
[----:B------:R-:W-:Y:S01]  /*9a0f0*/  ISETP.GE.U32.AND P2, PT, R7, 0x7ffffc07, PT ;  /* 0x7ffffc070700780c */ /* 0x000fe20003f46070 */
[----:B------:R-:W-:Y:S02]  /*9a100*/  VIADD R7, R10, 0xfffffc85 ;  /* 0xfffffc850a077836 */ /* 0x000fe40000000000 */
        /* <DEDUP_REMOVED lines=39> */
[----:B------:R-:W-:Y:S04]  /*9a380*/  STL.64 [R1+0x3870], R206 ;  /* 0x003870ce01007387 */ /* 0x000fe80000100a00 */
[----:B------:R-:W-:Y:S01]  /*9a390*/  LDGSTS.E [R4+-0x4fff8], desc[UR60][R206.64], !P0 ;  /* 0xb0008000ce047fae */ /* 0x000fe2000c12187c */
[----:B---3--:R-:W-:-:S04]  /*9a3a0*/  IMAD.WIDE R200, R5, 0x4, R200 ;  /* 0x0000000405c87825 */ /* 0x008fc800078e02c8 */
[----:B------:R-:W-:-:S04]  /*9a3b0*/  IMAD.WIDE R218, R5, 0x4, R214 ;  /* 0x0000000405da7825 */ /* 0x000fc800078e02d6 */
[C---:B----4-:R-:W-:Y:S01]  /*9a3c0*/  IMAD.WIDE R216, R5.reuse, 0x4, R208 ;  /* 0x0000000405d87825 */ /* 0x050fe200078e02d0 */
[----:B------:R3:W-:Y:S04]  /*9a3d0*/  STL.64 [R1+0x3878], R200 ;  /* 0x003878c801007387 */ /* 0x0007e80000100a00 */
[----:B------:R-:W-:Y:S04]  /*9a3e0*/  STL.64 [R1+0x3880], R218 ;  /* 0x003880da01007387 */ /* 0x000fe80000100a00 */
[----:B------:R-:W4:Y:S04]  /*9a3f0*/  LDL.LU.64 R214, [R1+0xe68] ;  /* 0x000e680001d67983 */ /* 0x000f280000300a00 */
[----:B------:R-:W-:Y:S04]  /*9a400*/  LDGSTS.E [R3+-0x4bff8], desc[UR60][R200.64], !P0 ;  /* 0xb4008000c8037fae */ /* 0x000fe8000c12187c */
[----:B------:R1:W-:Y:S04]  /*9a410*/  STL.64 [R1+0x3888], R216 ;  /* 0x003888d801007387 */ /* 0x0003e80000100a00 */
[----:B------:R-:W-:Y:S04]  /*9a420*/  LDGSTS.E [R2+-0x47ff8], desc[UR60][R218.64], !P0 ;  /* 0xb8008000da027fae */ /* 0x000fe8000c12187c */
[----:B------:R1:W-:Y:S04]  /*9a430*/  LDGSTS.E [R0+-0x43ff8], desc[UR60][R216.64], !P0 ;  /* 0xbc008000d8007fae */ /* 0x0003e8000c12187c */
[----:B---3--:R-:W3:Y:S04]  /*9a440*/  LDL.LU.64 R200, [R1+0xe60] ;  /* 0x000e600001c87983 */ /* 0x008ee80000300a00 */
[----:B------:R-:W3:Y:S04]  /*9a450*/  LDL.LU.64 R208, [R1+0xe58] ;  /* 0x000e580001d07983 */ /* 0x000ee80000300a00 */
[----:B------:R-:W3:Y:S01]  /*9a460*/  LDL.LU.64 R206, [R1+0xe50] ;  /* 0x000e500001ce7983 */ /* 0x000ee20000300a00 */
        /* <DEDUP_REMOVED lines=9> */
[----:B------:R4:W-:Y:S01]  /*9a500*/  LDGSTS.E [R14+-0x47ff4], desc[UR60][R212.64], !P2 ;  /* 0xb800c000d40e7fae */ /* 0x0009e2000d12187c */
[----:B------:R-:W-:-:S03]  /*9a510*/  VIADD R4, R12, 0xfffffce3 ;  /* 0xfffffce30c047836 */ /* 0x000fc60000000000 */
[----:B------:R4:W-:Y:S04]  /*9a520*/  LDGSTS.E [R0+-0x43ff4], desc[UR60][R216.64], !P2 ;  /* 0xbc00c000d8007fae */ /* 0x0009e8000d12187c */
[----:B-1----:R-:W3:Y:S04]  /*9a530*/  LDL.LU.64 R204, [R1+0xe48] ;  /* 0x000e480001cc7983 */ /* 0x002ee80000300a00 */
[----:B------:R1:W-:Y:S04]  /*9a540*/  STL.64 [R1+0x38a8], R216 ;  /* 0x0038a8d801007387 */ /* 0x0003e80000100a00 */
[----:B--2---:R-:W2:Y:S04]  /*9a550*/  LDL.LU.64 R202, [R1+0xe40] ;  /* 0x000e400001ca7983 */ /* 0x004ea80000300a00 */
[----:B------:R-:W2:Y:S04]  /*9a560*/  LDL.LU.64 R210, [R1+0xe38] ;  /* 0x000e380001d27983 */ /* 0x000ea80000300a00 */
[----:B------:R-:W2:Y:S01]  /*9a570*/  LDL.LU.64 R212, [R1+0xe30] ;  /* 0x000e300001d47983 */ /* 0x000ea20000300a00 */
[----:B------:R-:W-:-:S02]  /*9a580*/  ISETP.GE.U32.AND P0, PT, R4, 0x7ffffc64, PT ;  /* 0x7ffffc640400780c */ /* 0x000fc40003f06070 */
[C---:B------:R-:W-:Y:S01]  /*9a590*/  IADD3 R12, R16.reuse, 0x200000, RZ ;  /* 0x00200000100c7810 */ /* 0x040fe20007ffe0ff */
[C---:B------:R-:W-:Y:S01]  /*9a5a0*/  VIADD R7, R16.reuse, 0x200000 ;  /* 0x0020000010077836 */ /* 0x040fe20000000000 */
[C---:B------:R-:W-:Y:S01]  /*9a5b0*/  IADD3 R4, R16.reuse, 0x200000, RZ ;  /* 0x0020000010047810 */ /* 0x040fe20007ffe0ff */
[----:B----4-:R-:W-:Y:S02]  /*9a5c0*/  VIADD R14, R11, 0xfffffce2 ;  /* 0xfffffce20b0e7836 */ /* 0x010fe40000000000 */
[----:B------:R-:W-:Y:S01]  /*9a5d0*/  VIADD R0, R16, 0x200000 ;  /* 0x0020000010007836 */ /* 0x000fe20000000000 */
[----:B------:R-:W4:Y:S02]  /*9a5e0*/  LDC R11, c[0x0][0x230] ;  /* 0x00008c00ff0b7b82 */ /* 0x000f240000000800 */
[----:B------:R-:W-:Y:S01]  /*9a5f0*/  ISETP.GE.U32.AND P2, PT, R14, 0x7ffffc63, PT ;  /* 0x7ffffc630e00780c */ /* 0x000fe20003f46070 */
[----:B------:R-:W-:-:S05]  /*9a600*/  IMAD.WIDE R2, R5, 0x4, R214 ;  /* 0x0000000405027825 */ /* 0x000fca00078e02d6 */
[----:B------:R-:W-:Y:S01]  /*9a610*/  LDGSTS.E [R12+-0x80000], desc[UR60][R2.64], !P0 ;  /* 0x80000000020c7fae */ /* 0x000fe2000c12187c */
[----:B---3--:R-:W-:-:S04]  /*9a620*/  IMAD.WIDE R200, R5, 0x4, R200 ;  /* 0x0000000405c87825 */ /* 0x008fc800078e02c8 */
[----:B------:R-:W-:-:S04]  /*9a630*/  IMAD.WIDE R214, R5, 0x4, R208 ;  /* 0x0000000405d67825 */ /* 0x000fc800078e02d0 */
[C---:B-1----:R-:W-:Y:S01]  /*9a640*/  IMAD.WIDE R216, R5.reuse, 0x4, R206 ;  /* 0x0000000405d87825 */ /* 0x042fe200078e02ce */
        /* <DEDUP_REMOVED lines=22> */
[----:B------:R-:W3:Y:S03]  /*9a7b0*/  LDC R10, c[0x0][0x230] ;  /* 0x00008c00ff0a7b82 */ /* 0x000ee60000000800 */
[----:B-1----:R-:W3:Y:S04]  /*9a7c0*/  LDL.LU.64 R204, [R1+0xe08] ;  /* 0x000e080001cc7983 */ /* 0x002ee80000300a00 */
        /* <DEDUP_REMOVED lines=36> */
[----:B-1----:R-:W3:Y:S04]  /*9aa10*/  LDL.LU.64 R204, [R1+0xdc8] ;  /* 0x000dc80001cc7983 */ /* 0x002ee80000300a00 */
[----:B------:R4:W-:Y:S04]  /*9aa20*/  STL.64 [R1+0x1e70], R216 ;  /* 0x001e70d801007387 */ /* 0x0009e80000100a00 */
[----:B--2---:R-:W2:Y:S04]  /*9aa30*/  LDL.LU.64 R202, [R1+0xdc0] ;  /* 0x000dc00001ca7983 */ /* 0x004ea80000300a00 */
[----:B------:R-:W2:Y:S04]  /*9aa40*/  LDL.LU.64 R210, [R1+0xdb8] ;  /* 0x000db80001d27983 */ /* 0x000ea80000300a00 */
[----:B------:R-:W2:Y:S01]  /*9aa50*/  LDL.LU.64 R212, [R1+0xdb0] ;  /* 0x000db00001d47983 */ /* 0x000ea20000300a00 */
[----:B------:R-:W-:Y:S01]  /*9aa60*/  ISETP.GE.U32.AND P0, PT, R14, 0x7ffffc44, PT ;  /* 0x7ffffc440e00780c */ /* 0x000fe20003f06070 */
[----:B------:R-:W-:-:S05]  /*9aa70*/  VIADD R14, R10, 0xfffffcc2 ;  /* 0xfffffcc20a0e7836 */ /* 0x000fca0000000000 */
[----:B------:R-:W-:Y:S01]  /*9aa80*/  ISETP.GE.U32.AND P2, PT, R14, 0x7ffffc43, PT ;  /* 0x7ffffc430e00780c */ /* 0x000fe20003f46070 */
[----:B----4-:R-:W1:Y:S01]  /*9aa90*/  LDC R216, c[0x0][0x230] ;  /* 0x00008c00ffd87b82 */ /* 0x010e620000000800 */
[----:B------:R-:W-:-:S05]  /*9aaa0*/  IMAD.WIDE R206, R5, 0x4, R206 ;  /* 0x0000000405ce7825 */ /* 0x000fca00078e02ce */
        /* <DEDUP_REMOVED lines=28> */
[----:B------:R-:W1:Y:S08]  /*9ac70*/  LDC R11, c[0x0][0x230] ;  /* 0x00008c00ff0b7b82 */ /* 0x000e700000000800 */
[----:B------:R-:W1:Y:S01]  /*9ac80*/  LDC R252, c[0x0][0x230] ;  /* 0x00008c00fffc7b82 */ /* 0x000e620000000800 */
[----:B--2---:R-:W2:Y:S04]  /*9ac90*/  LDL.LU.64 R204, [R1+0xd88] ;  /* 0x000d880001cc7983 */ /* 0x004ea80000300a00 */
[----:B------:R-:W-:Y:S04]  /*9aca0*/  STL.64 [R1+0x2230], R218 ;  /* 0x002230da01007387 */ /* 0x000fe80000100a00 */
[----:B------:R-:W2:Y:S04]  /*9acb0*/  LDL.LU.64 R202, [R1+0xd80] ;  /* 0x000d800001ca7983 */ /* 0x000ea80000300a00 */
[----:B------:R-:W2:Y:S04]  /*9acc0*/  LDL.LU.64 R212, [R1+0xd78] ;  /* 0x000d780001d47983 */ /* 0x000ea80000300a00 */
[----:B----4-:R-:W4:Y:S01]  /*9acd0*/  LDL.LU.64 R210, [R1+0xd70] ;  /* 0x000d700001d27983 */ /* 0x010f220000300a00 */
        /* <DEDUP_REMOVED lines=16> */
[----:B---3--:R-:W3:Y:S04]  /*9ade0*/  LDL.LU.64 R200, [R1+0xd60] ;  /* 0x000d600001c87983 */ /* 0x008ee80000300a00 */
[----:B------:R-:W3:Y:S04]  /*9adf0*/  LDL.LU.64 R214, [R1+0xd58] ;  /* 0x000d580001d67983 */ /* 0x000ee80000300a00 */
[----:B------:R-:W3:Y:S01]  /*9ae00*/  LDL.LU.64 R208, [R1+0xd50] ;  /* 0x000d500001d07983 */ /* 0x000ee20000300a00 */
[----:B--2---:R-:W-:-:S04]  /*9ae10*/  IMAD.WIDE R204, R5, 0x4, R204 ;  /* 0x0000000405cc7825 */ /* 0x004fc800078e02cc */
[----:B------:R-:W-:-:S04]  /*9ae20*/  IMAD.WIDE R202, R5, 0x4, R202 ;  /* 0x0000000405ca7825 */ /* 0x000fc800078e02ca */
        /* <DEDUP_REMOVED lines=15> */
[----:B----4-:R-:W4:Y:S01]  /*9af20*/  LDL.LU.64 R212, [R1+0xd30] ;  /* 0x000d300001d47983 */ /* 0x010f220000300a00 */
[----:B------:R-:W-:Y:S01]  /*9af30*/  ISETP.GE.U32.AND P0, PT, R14, 0x7ffffc24, PT ;  /* 0x7ffffc240e00780c */ /* 0x000fe20003f06070 */
[----:B------:R-:W-:-:S02]  /*9af40*/  VIADD R14, R11, 0xfffffca2 ;  /* 0xfffffca20b0e7836 */ /* 0x000fc40000000000 */
[----:B------:R-:W4:Y:S03]  /*9af50*/  LDC R11, c[0x0][0x230] ;  /* 0x00008c00ff0b7b82 */ /* 0x000f260000000800 */
[----:B------:R-:W-:Y:S01]  /*9af60*/  ISETP.GE.U32.AND P2, PT, R14, 0x7ffffc23, PT ;  /* 0x7ffffc230e00780c */ /* 0x000fe20003f46070 */
[----:B------:R-:W-:-:S05]  /*9af70*/  IMAD.WIDE R206, R5, 0x4, R206 ;  /* 0x0000000405ce7825 */ /* 0x000fca00078e02ce */
[----:B------:R1:W-:Y:S04]  /*9af80*/  STL.64 [R1+0x25e8], R206 ;  /* 0x0025e8ce01007387 */ /* 0x0003e80000100a00 */
[----:B------:R-:W-:Y:S01]  /*9af90*/  LDGSTS.E [R12+-0x60000], desc[UR60][R206.64], !P0 ;  /* 0xa0000000ce0c7fae */ /* 0x000fe2000c12187c */
[----:B---3--:R-:W-:-:S04]  /*9afa0*/  IMAD.WIDE R200, R5, 0x4, R200 ;  /* 0x0000000405c87825 */ /* 0x008fc800078e02c8 */
[----:B------:R-:W-:-:S04]  /*9afb0*/  IMAD.WIDE R214, R5, 0x4, R214 ;  /* 0x0000000405d67825 */ /* 0x000fc800078e02d6 */
[C---:B-1----:R-:W-:Y:S01]  /*9afc0*/  IMAD.WIDE R216, R5.reuse, 0x4, R208 ;  /* 0x0000000405d87825 */ /* 0x042fe200078e02d0 */
[----:B------:R1:W-:Y:S04]  /*9afd0*/  STL.64 [R1+0x25f8], R200 ;  /* 0x0025f8c801007387 */ /* 0x0003e80000100a00 */
[----:B------:R3:W-:Y:S04]  /*9afe0*/  STL.64 [R1+0x2608], R214 ;  /* 0x002608d601007387 */ /* 0x0007e80000100a00 */
[----:B------:R-:W4:Y:S04]  /*9aff0*/  LDL.LU.64 R208, [R1+0xd28] ;  /* 0x000d280001d07983 */ /* 0x000f280000300a00 */
[----:B------:R4:W-:Y:S04]  /*9b000*/  STL.64 [R1+0x2618], R216 ;  /* 0x002618d801007387 */ /* 0x0009e80000100a00 */
[----:B------:R-:W-:Y:S04]  /*9b010*/  LDGSTS.E [R7+-0x5c000], desc[UR60][R200.64], !P0 ;  /* 0xa4000000c8077fae */ /* 0x000fe8000c12187c */
[----:B------:R-:W4:Y:S04]  /*9b020*/  LDL.LU.64 R206, [R1+0xd20] ;  /* 0x000d200001ce7983 */ /* 0x000f280000300a00 */
[----:B------:R-:W-:Y:S04]  /*9b030*/  LDGSTS.E [R4+-0x58000], desc[UR60][R214.64], !P0 ;  /* 0xa8000000d6047fae */ /* 0x000fe8000c12187c */
[----:B------:R4:W-:Y:S04]  /*9b040*/  LDGSTS.E [R0+-0x54000], desc[UR60][R216.64], !P0 ;  /* 0xac000000d8007fae */ /* 0x0009e8000c12187c */
[----:B-1----:R-:W4:Y:S04]  /*9b050*/  LDL.LU.64 R200, [R1+0xd18] ;  /* 0x000d180001c87983 */ /* 0x002f280000300a00 */
[----:B---3--:R-:W3:Y:S01]  /*9b060*/  LDL.LU.64 R214, [R1+0xd10] ;  /* 0x000d100001d67983 */ /* 0x008ee20000300a00 */
[----:B------:R-:W-:-:S04]  /*9b070*/  IMAD.WIDE R204, R5, 0x4, R204 ;  /* 0x0000000405cc7825 */ /* 0x000fc800078e02cc */
[----:B--2---:R-:W-:-:S04]  /*9b080*/  IMAD.WIDE R202, R5, 0x4, R202 ;  /* 0x0000000405ca7825 */ /* 0x004fc800078e02ca */
[----:B------:R-:W-:-:S04]  /*9b090*/  IMAD.WIDE R210, R5, 0x4, R210 ;  /* 0x0000000405d27825 */ /* 0x000fc800078e02d2 */
[----:B----4-:R-:W-:Y:S01]  /*9b0a0*/  IMAD.WIDE R218, R5, 0x4, R212 ;  /* 0x0000000405da7825 */ /* 0x010fe200078e02d4 */
[----:B------:R-:W-:Y:S01]  /*9b0b0*/  IADD3 R14, R252, -0x35f, RZ ;  /* 0xfffffca1fc0e7810 */ /* 0x000fe20007ffe0ff */
        /* <DEDUP_REMOVED lines=8> */
[----:B------:R-:W3:Y:S08]  /*9b140*/  LDC R216, c[0x0][0x230] ;  /* 0x00008c00ffd87b82 */ /* 0x000ef00000000800 */
[----:B------:R-:W3:Y:S01]  /*9b150*/  LDC R252, c[0x0][0x230] ;  /* 0x00008c00fffc7b82 */ /* 0x000ee20000000800 */
[----:B-1----:R-:W3:Y:S04]  /*9b160*/  LDL.LU.64 R204, [R1+0xd08] ;  /* 0x000d080001cc7983 */ /* 0x002ee80000300a00 */
[----:B------:R1:W-:Y:S04]  /*9b170*/  STL.64 [R1+0x2658], R218 ;  /* 0x002658da01007387 */ /* 0x0003e80000100a00 */
[----:B--2---:R-:W2:Y:S04]  /*9b180*/  LDL.LU.64 R202, [R1+0xd00] ;  /* 0x000d000001ca7983 */ /* 0x004ea80000300a00 */
[----:B------:R-:W2:Y:S04]  /*9b190*/  LDL.LU.64 R212, [R1+0xcf8] ;  /* 0x000cf80001d47983 */ /* 0x000ea80000300a00 */
[----:B----4-:R-:W4:Y:S01]  /*9b1a0*/  LDL.LU.64 R210, [R1+0xcf0] ;  /* 0x000cf00001d27983 */ /* 0x010f220000300a00 */
[----:B------:R-:W-:-:S02]  /*9b1b0*/  VIADD R14, R10, 0xfffffca0 ;  /* 0xfffffca00a0e7836 */ /* 0x000fc40000000000 */
[----:B------:R-:W4:Y:S03]  /*9b1c0*/  LDC R10, c[0x0][0x230] ;  /* 0x00008c00ff0a7b82 */ /* 0x000f260000000800 */
[----:B------:R-:W-:Y:S02]  /*9b1d0*/  ISETP.GE.U32.AND P2, PT, R14, 0x7ffffc21, PT ;  /* 0x7ffffc210e00780c */ /* 0x000fe40003f46070 */
[----:B---3--:R-:W-:Y:S01]  /*9b1e0*/  IADD3 R14, R216, -0x37d, RZ ;  /* 0xfffffc83d80e7810 */ /* 0x008fe20007ffe0ff */
[----:B------:R-:W-:-:S04]  /*9b1f0*/  IMAD.WIDE R208, R5, 0x4, R208 ;  /* 0x0000000405d07825 */ /* 0x000fc800078e02d0 */
[C---:B------:R-:W-:Y:S01]  /*9b200*/  IMAD.WIDE R206, R5.reuse, 0x4, R206 ;  /* 0x0000000405ce7825 */ /* 0x040fe200078e02ce */
[----:B------:R3:W-:Y:S04]  /*9b210*/  STL.64 [R1+0x2660], R208 ;  /* 0x002660d001007387 */ /* 0x0007e80000100a00 */
[----:B------:R3:W-:Y:S04]  /*9b220*/  STL.64 [R1+0x2668], R206 ;  /* 0x002668ce01007387 */ /* 0x0007e80000100a00 */
[----:B------:R-:W-:Y:S04]  /*9b230*/  LDGSTS.E [R12+-0x5fff8], desc[UR60][R208.64], !P0 ;  /* 0xa0008000d00c7fae */ /* 0x000fe8000c12187c */
[----:B------:R-:W-:Y:S01]  /*9b240*/  LDGSTS.E [R7+-0x5bff8], desc[UR60][R206.64], !P0 ;  /* 0xa4008000ce077fae */ /* 0x000fe2000c12187c */
[----:B------:R-:W-:-:S04]  /*9b250*/  IMAD.WIDE R200, R5, 0x4, R200 ;  /* 0x0000000405c87825 */ /* 0x000fc800078e02c8 */
[C---:B-1----:R-:W-:Y:S01]  /*9b260*/  IMAD.WIDE R218, R5.reuse, 0x4, R214 ;  /* 0x0000000405da7825 */ /* 0x042fe200078e02d6 */
[----:B------:R1:W-:Y:S04]  /*9b270*/  STL.64 [R1+0x2670], R200 ;  /* 0x002670c801007387 */ /* 0x0003e80000100a00 */
[----:B---3--:R-:W3:Y:S04]  /*9b280*/  LDL.LU.64 R208, [R1+0xce8] ;  /* 0x000ce80001d07983 */ /* 0x008ee80000300a00 */
[----:B------:R2:W-:Y:S04]  /*9b290*/  STL.64 [R1+0x2680], R218 ;  /* 0x002680da01007387 */ /* 0x0005e80000100a00 */
[----:B------:R-:W3:Y:S04]  /*9b2a0*/  LDL.LU.64 R206, [R1+0xce0] ;  /* 0x000ce00001ce7983 */ /* 0x000ee80000300a00 */
[----:B------:R-:W3:Y:S04]  /*9b2b0*/  LDL.LU.64 R214, [R1+0xcd8] ;  /* 0x000cd80001d67983 */ /* 0x000ee80000300a00 */
[----:B------:R-:W-:Y:S04]  /*9b2c0*/  LDGSTS.E [R4+-0x57ff8], desc[UR60][R200.64], !P0 ;  /* 0xa8008000c8047fae */ /* 0x000fe8000c12187c */
[----:B------:R2:W-:Y:S04]  /*9b2d0*/  LDGSTS.E [R0+-0x53ff8], desc[UR60][R218.64], !P0 ;  /* 0xac008000da007fae */ /* 0x0005e8000c12187c */
[----:B-1----:R-:W3:Y:S01]  /*9b2e0*/  LDL.LU.64 R200, [R1+0xcd0] ;  /* 0x000cd00001c87983 */ /* 0x002ee20000300a00 */
[----:B------:R-:W-:-:S04]  /*9b2f0*/  IMAD.WIDE R204, R5, 0x4, R204 ;  /* 0x0000000405cc7825 */ /* 0x000fc800078e02cc */
[----:B--2---:R-:W-:-:S04]  /*9b300*/  IMAD.WIDE R202, R5, 0x4, R202 ;  /* 0x0000000405ca7825 */ /* 0x004fc800078e02ca */
[C---:B------:R-:W-:Y:S01]  /*9b310*/  IMAD.WIDE R218, R5.reuse, 0x4, R212 ;  /* 0x0000000405da7825 */ /* 0x040fe200078e02d4 */
[----:B------:R1:W-:Y:S04]  /*9b320*/  STL.64 [R1+0x2690], R204 ;  /* 0x002690cc01007387 */ /* 0x0003e80000100a00 */
[----:B------:R2:W-:Y:S04]  /*9b330*/  STL.64 [R1+0x2698], R202 ;  /* 0x002698ca01007387 */ /* 0x0005e80000100a00 */
[----:B------:R-:W3:Y:S01]  /*9b340*/  LDL.LU.64 R212, [R1+0xcc8] ;  /* 0x000cc80001d47983 */ /* 0x000ee20000300a00 */
[----:B----4-:R-:W-:-:S03]  /*9b350*/  IMAD.WIDE R216, R5, 0x4, R210 ;  /* 0x0000000405d87825 */ /* 0x010fc600078e02d2 */
[----:B------:R-:W-:Y:S04]  /*9b360*/  STL.64 [R1+0x26a8], R218 ;  /* 0x0026a8da01007387 */ /* 0x000fe80000100a00 */
[----:B------:R-:W4:Y:S04]  /*9b370*/  LDL.LU.64 R210, [R1+0xcc0] ;  /* 0x000cc00001d27983 */ /* 0x000f280000300a00 */
[----:B------:R-:W-:Y:S04]  /*9b380*/  LDGSTS.E [R12+-0x5fff4], desc[UR60][R204.64], !P2 ;  /* 0xa000c000cc0c7fae */ /* 0x000fe8000d12187c */
[----:B------:R3:W-:Y:S04]  /*9b390*/  STL.64 [R1+0x26b0], R216 ;  /* 0x0026b0d801007387 */ /* 0x0007e80000100a00 */
[----:B------:R-:W-:Y:S01]  /*9b3a0*/  LDGSTS.E [R7+-0x5bff4], desc[UR60][R202.64], !P2 ;  /* 0xa400c000ca077fae */ /* 0x000fe2000d12187c */
[----:B------:R-:W-:-:S03]  /*9b3b0*/  ISETP.GE.U32.AND P0, PT, R14, 0x7ffffc04, PT ;  /* 0x7ffffc040e00780c */ /* 0x000fc60003f06070 */
[----:B------:R-:W-:Y:S04]  /*9b3c0*/  LDGSTS.E [R4+-0x57ff4], desc[UR60][R218.64], !P2 ;  /* 0xa800c000da047fae */ /* 0x000fe8000d12187c */
[----:B------:R3:W-:Y:S04]  /*9b3d0*/  LDGSTS.E [R0+-0x53ff4], desc[UR60][R216.64], !P2 ;  /* 0xac00c000d8007fae */ /* 0x0007e8000d12187c */
[----:B-1----:R-:W4:Y:S04]  /*9b3e0*/  LDL.LU.64 R204, [R1+0xcb8] ;  /* 0x000cb80001cc7983 */ /* 0x002f280000300a00 */
[----:B--2---:R-:W2:Y:S01]  /*9b3f0*/  LDL.LU.64 R202, [R1+0xcb0] ;  /* 0x000cb00001ca7983 */ /* 0x004ea20000300a00 */
[----:B------:R-:W-:-:S05]  /*9b400*/  VIADD R14, R11, 0xfffffc82 ;  /* 0xfffffc820b0e7836 */ /* 0x000fca0000000000 */
[----:B------:R-:W-:Y:S02]  /*9b410*/  ISETP.GE.U32.AND P2, PT, R14, 0x7ffffc03, PT ;  /* 0x7ffffc030e00780c */ /* 0x000fe40003f46070 */
[----:B------:R-:W-:Y:S01]  /*9b420*/  IADD3 R14, R10, -0x37f, RZ ;  /* 0xfffffc810a0e7810 */ /* 0x000fe20007ffe0ff */
[----:B---3--:R-:W-:-:S04]  /*9b430*/  IMAD.WIDE R208, R5, 0x4, R208 ;  /* 0x0000000405d07825 */ /* 0x008fc800078e02d0 */
[----:B------:R-:W-:-:S04]  /*9b440*/  IMAD.WIDE R206, R5, 0x4, R206 ;  /* 0x0000000405ce7825 */ /* 0x000fc800078e02ce */
[C---:B------:R-:W-:Y:S01]  /*9b450*/  IMAD.WIDE R216, R5.reuse, 0x4, R214 ;  /* 0x0000000405d87825 */ /* 0x040fe200078e02d6 */
[----:B------:R1:W-:Y:S04]  /*9b460*/  STL.64 [R1+0x38b0], R208 ;  /* 0x0038b0d001007387 */ /* 0x0003e80000100a00 */
[----:B------:R3:W-:Y:S04]  /*9b470*/  STL.64 [R1+0x38b8], R206 ;  /* 0x0038b8ce01007387 */ /* 0x0007e80000100a00 */
[----:B------:R-:W2:Y:S04]  /*9b480*/  LDL.LU.64 R214, [R1+0xca8] ;  /* 0x000ca80001d67983 */ /* 0x000ea80000300a00 */
[----:B------:R-:W-:Y:S04]  /*9b490*/  LDGSTS.E [R12+-0x50000], desc[UR60][R208.64], !P0 ;  /* 0xb0000000d00c7fae */ /* 0x000fe8000c12187c */
[----:B------:R4:W-:Y:S04]  /*9b4a0*/  STL.64 [R1+0x38c0], R216 ;  /* 0x0038c0d801007387 */ /* 0x0009e80000100a00 */
[----:B------:R-:W-:Y:S04]  /*9b4b0*/  LDGSTS.E [R7+-0x4c000], desc[UR60][R206.64], !P0 ;  /* 0xb4000000ce077fae */ /* 0x000fe8000c12187c */
[----:B------:R4:W-:Y:S01]  /*9b4c0*/  LDGSTS.E [R4+-0x48000], desc[UR60][R216.64], !P0 ;  /* 0xb8000000d8047fae */ /* 0x0009e2000c12187c */
[----:B------:R-:W-:-:S03]  /*9b4d0*/  IMAD.WIDE R200, R5, 0x4, R200 ;  /* 0x0000000405c87825 */ /* 0x000fc600078e02c8 */
[----:B-1----:R-:W2:Y:S04]  /*9b4e0*/  LDL.LU.64 R208, [R1+0xca0] ;  /* 0x000ca00001d07983 */ /* 0x002ea80000300a00 */
[----:B------:R1:W-:Y:S04]  /*9b4f0*/  STL.64 [R1+0x38c8], R200 ;  /* 0x0038c8c801007387 */ /* 0x0003e80000100a00 */
[----:B---3--:R-:W3:Y:S04]  /*9b500*/  LDL.LU.64 R206, [R1+0xc98] ;  /* 0x000c980001ce7983 */ /* 0x008ee80000300a00 */
[----:B------:R-:W-:Y:S01]  /*9b510*/  LDGSTS.E [R0+-0x44000], desc[UR60][R200.64], !P0 ;  /* 0xbc000000c8007fae */ /* 0x000fe2000c12187c */
[----:B------:R-:W-:-:S04]  /*9b520*/  IMAD.WIDE R218, R5, 0x4, R212 ;  /* 0x0000000405da7825 */ /* 0x000fc800078e02d4 */
[C---:B----4-:R-:W-:Y:S01]  /*9b530*/  IMAD.WIDE R216, R5.reuse, 0x4, R210 ;  /* 0x0000000405d87825 */ /* 0x050fe200078e02d2 */
[----:B------:R4:W-:Y:S04]  /*9b540*/  LDGSTS.E [R12+-0x4fffc], desc[UR60][R218.64], !P2 ;  /* 0xb0004000da0c7fae */ /* 0x0009e8000d12187c */
[----:B------:R4:W-:Y:S04]  /*9b550*/  LDGSTS.E [R7+-0x4bffc], desc[UR60][R216.64], !P2 ;  /* 0xb4004000d8077fae */ /* 0x0009e8000d12187c */
[----:B-1----:R-:W3:Y:S04]  /*9b560*/  LDL.LU.64 R200, [R1+0xc90] ;  /* 0x000c900001c87983 */ /* 0x002ee80000300a00 */
[----:B------:R-:W-:Y:S04]  /*9b570*/  STL.64 [R1+0x38d0], R218 ;  /* 0x0038d0da01007387 */ /* 0x000fe80000100a00 */
[----:B------:R-:W-:Y:S01]  /*9b580*/  STL.64 [R1+0x38d8], R216 ;  /* 0x0038d8d801007387 */ /* 0x000fe20000100a00 */
[----:B------:R-:W-:-:S03]  /*9b590*/  IMAD.WIDE R212, R5, 0x4, R204 ;  /* 0x0000000405d47825 */ /* 0x000fc600078e02cc */
[----:B------:R-:W3:Y:S04]  /*9b5a0*/  LDL.LU.64 R210, [R1+0xc88] ;  /* 0x000c880001d27983 */ /* 0x000ee80000300a00 */
[----:B------:R-:W3:Y:S01]  /*9b5b0*/  LDL.LU.64 R204, [R1+0xc80] ;  /* 0x000c800001cc7983 */ /* 0x000ee20000300a00 */
[----:B--2---:R-:W-:-:S03]  /*9b5c0*/  IMAD.WIDE R10, R5, 0x4, R202 ;  /* 0x00000004050a7825 */ /* 0x004fc600078e02ca */
[----:B------:R-:W-:Y:S04]  /*9b5d0*/  STL.64 [R1+0x38e0], R212 ;  /* 0x0038e0d401007387 */ /* 0x000fe80000100a00 */
[----:B------:R-:W2:Y:S04]  /*9b5e0*/  LDL.LU.64 R202, [R1+0xc78] ;  /* 0x000c780001ca7983 */ /* 0x000ea80000300a00 */
[----:B------:R-:W-:Y:S04]  /*9b5f0*/  LDGSTS.E [R4+-0x47ffc], desc[UR60][R212.64], !P2 ;  /* 0xb8004000d4047fae */ /* 0x000fe8000d12187c */
[----:B------:R1:W-:Y:S04]  /*9b600*/  STL.64 [R1+0x38e8], R10 ;  /* 0x0038e80a01007387 */ /* 0x0003e80000100a00 */
[----:B------:R-:W-:Y:S04]  /*9b610*/  LDGSTS.E [R0+-0x43ffc], desc[UR60][R10.64], !P2 ;  /* 0xbc0040000a007fae */ /* 0x000fe8000d12187c */
[----:B-1----:R-:W2:Y:S04]  /*9b620*/  LDL.LU.64 R10, [R1+0xc70] ;  /* 0x000c7000010a7983 */ /* 0x002ea80000300a00 */
[----:B------:R-:W2:Y:S01]  /*9b630*/  LDL.LU.64 R212, [R1+0xc68] ;  /* 0x000c680001d47983 */ /* 0x000ea20000300a00 */
[----:B------:R-:W-:Y:S01]  /*9b640*/  ISETP.GE.U32.AND P0, PT, R14, 0x7ffffc02, PT ;  /* 0x7ffffc020e00780c */ /* 0x000fe20003f06070 */
[----:B----4-:R-:W-:-:S12]  /*9b650*/  IMAD.WIDE R218, R5, 0x4, R214 ;  /* 0x0000000405da7825 */ /* 0x010fd800078e02d6 */
[----:B------:R-:W-:Y:S01]  /*9b660*/  LDGSTS.E [R12+-0x4fff8], desc[UR60][R218.64], !P0 ;  /* 0xb0008000da0c7fae */ /* 0x000fe2000c12187c */
[----:B------:R-:W-:-:S04]  /*9b670*/  IMAD.WIDE R216, R5, 0x4, R208 ;  /* 0x0000000405d87825 */ /* 0x000fc800078e02d0 */
[C---:B---3--:R-:W-:Y:S01]  /*9b680*/  IMAD.WIDE R214, R5.reuse, 0x4, R206 ;  /* 0x0000000405d67825 */ /* 0x048fe200078e02ce */
[----:B------:R-:W3:Y:S04]  /*9b690*/  LDL.LU.64 R208, [R1+0xc60] ;  /* 0x000c600001d07983 */ /* 0x000ee80000300a00 */
[----:B------:R1:W-:Y:S04]  /*9b6a0*/  STL.64 [R1+0x38f0], R218 ;  /* 0x0038f0da01007387 */ /* 0x0003e80000100a00 */
[----:B------:R-:W4:Y:S04]  /*9b6b0*/  LDL.LU.64 R206, [R1+0xc58] ;  /* 0x000c580001ce7983 */ /* 0x000f280000300a00 */
[----:B------:R1:W-:Y:S04]  /*9b6c0*/  STL.64 [R1+0x38f8], R216 ;  /* 0x0038f8d801007387 */ /* 0x0003e80000100a00 */
[----:B------:R1:W-:Y:S04]  /*9b6d0*/  STL.64 [R1+0x3900], R214 ;  /* 0x003900d601007387 */ /* 0x0003e80000100a00 */
[----:B------:R1:W-:Y:S04]  /*9b6e0*/  LDGSTS.E [R7+-0x4bff8], desc[UR60][R216.64], !P0 ;  /* 0xb4008000d8077fae */ /* 0x0003e8000c12187c */
[----:B------:R1:W-:Y:S01]  /*9b6f0*/  LDGSTS.E [R4+-0x47ff8], desc[UR60][R214.64], !P0 ;  /* 0xb8008000d6047fae */ /* 0x0003e2000c12187c */
[----:B------:R-:W-:-:S05]  /*9b700*/  IMAD.WIDE R200, R5, 0x4, R200 ;  /* 0x0000000405c87825 */ /* 0x000fca00078e02c8 */
[----:B------:R2:W-:Y:S04]  /*9b710*/  STL.64 [R1+0x3908], R200 ;  /* 0x003908c801007387 */ /* 0x0005e80000100a00 */
[----:B-1----:R-:W4:Y:S04]  /*9b720*/  LDL.LU.64 R218, [R1+0xc50] ;  /* 0x000c500001da7983 */ /* 0x002f280000300a00 */
[----:B------:R-:W-:Y:S01]  /*9b730*/  LDGSTS.E [R0+-0x43ff8], desc[UR60][R200.64], !P0 ;  /* 0xbc008000c8007fae */ /* 0x000fe2000c12187c */
[----:B------:R-:W-:-:S04]  /*9b740*/  IMAD.WIDE R216, R5, 0x4, R210 ;  /* 0x0000000405d87825 */ /* 0x000fc800078e02d2 */
[----:B------:R-:W-:-:S04]  /*9b750*/  IMAD.WIDE R214, R5, 0x4, R204 ;  /* 0x0000000405d67825 */ /* 0x000fc800078e02cc */
[----:B--2---:R-:W-:Y:S01]  /*9b760*/  IMAD.WIDE R210, R5, 0x4, R202 ;  /* 0x0000000405d27825 */ /* 0x004fe200078e02ca */
[----:B------:R-:W2:Y:S04]  /*9b770*/  LDL.LU.64 R200, [R1+0xc48] ;  /* 0x000c480001c87983 */ /* 0x000ea80000300a00 */
[----:B------:R-:W2:Y:S04]  /*9b780*/  LDL.LU.64 R204, [R1+0xc40] ;  /* 0x000c400001cc7983 */ /* 0x000ea80000300a00 */
[----:B------:R-:W-:Y:S04]  /*9b790*/  STL.64 [R1+0x3910], R216 ;  /* 0x003910d801007387 */ /* 0x000fe80000100a00 */
[----:B------:R-:W2:Y:S01]  /*9b7a0*/  LDL.LU.64 R202, [R1+0xc38] ;  /* 0x000c380001ca7983 */ /* 0x000ea20000300a00 */
[----:B------:R-:W-:-:S05]  /*9b7b0*/  VIADD R14, R252, 0xfffffc80 ;  /* 0xfffffc80fc0e7836 */ /* 0x000fca0000000000 */
[----:B------:R-:W-:Y:S01]  /*9b7c0*/  ISETP.GE.U32.AND P2, PT, R14, 0x7ffffc01, PT ;  /* 0x7ffffc010e00780c */ /* 0x000fe20003f46070 */
[----:B------:R-:W-:Y:S01]  /*9b7d0*/  IMAD.WIDE R10, R5, 0x4, R10 ;  /* 0x00000004050a7825 */ /* 0x000fe200078e020a */
[----:B------:R-:W-:Y:S01]  /*9b7e0*/  STL.64 [R1+0x3918], R214 ;  /* 0x003918d601007387 */ /* 0x000fe20000100a00 */
[----:B------:R-:W-:-:S03]  /*9b7f0*/  IADD3 R16, R16, 0x200000, RZ ;  /* 0x0020000010107810 */ /* 0x000fc60007ffe0ff */
[----:B------:R1:W-:Y:S01]  /*9b800*/  STL.64 [R1+0x3920], R210 ;  /* 0x003920d201007387 */ /* 0x0003e20000100a00 */
[----:B------:R-:W-:-:S03]  /*9b810*/  SHF.L.U32 R6, R6, 0x7, RZ ;  /* 0x0000000706067819 */ /* 0x000fc600000006ff */
[----:B------:R1:W-:Y:S01]  /*9b820*/  STL.64 [R1+0x3928], R10 ;  /* 0x0039280a01007387 */ /* 0x0003e20000100a00 */
[----:B------:R-:W-:Y:S01]  /*9b830*/  IADD3 R12, R244, 0x400000, RZ ;  /* 0x00400000f40c7810 */ /* 0x000fe20007ffe0ff */
[----:B------:R-:W2:Y:S02]  /*9b840*/  LDC R14, c[0x0][0x230] ;  /* 0x00008c00ff0e7b82 */ /* 0x000ea40000000800 */
[----:B------:R-:W-:Y:S04]  /*9b850*/  LDGSTS.E [R7+-0x4fff4], desc[UR60][R216.64], !P2 ;  /* 0xb000c000d8077fae */ /* 0x000fe8000d12187c */
[----:B------:R-:W-:Y:S04]  /*9b860*/  LDGSTS.E [R4+-0x4bff4], desc[UR60][R214.64], !P2 ;  /* 0xb400c000d6047fae */ /* 0x000fe8000d12187c */
[----:B------:R-:W-:Y:S04]  /*9b870*/  LDGSTS.E [R0+-0x47ff4], desc[UR60][R210.64], !P2 ;  /* 0xb800c000d2007fae */ /* 0x000fe8000d12187c */
[----:B------:R3:W-:Y:S04]  /*9b880*/  LDGSTS.E [R16+-0x43ff4], desc[UR60][R10.64], !P2 ;  /* 0xbc00c0000a107fae */ /* 0x0007e8000d12187c */
[----:B------:R-:W0:Y:S04]  /*9b890*/  LDGDEPBAR ;  /* 0x00000000000079af */ /* 0x000e280000000000 */
[----:B-1----:R-:W2:Y:S01]  /*9b8a0*/  LDL.LU.64 R210, [R1+0xc30] ;  /* 0x000c300001d27983 */ /* 0x002ea20000300a00 */
[----:B---3--:R-:W-:-:S03]  /*9b8b0*/  IMAD.WIDE R10, R6, 0x4, R212 ;  /* 0x00000004060a7825 */ /* 0x008fc600078e02d4 */
[----:B------:R-:W3:Y:S04]  /*9b8c0*/  LDL.LU.64 R214, [R1+0xc28] ;  /* 0x000c280001d67983 */ /* 0x000ee80000300a00 */
[----:B------:R1:W-:Y:S01]  /*9b8d0*/  STL.64 [R1+0x3930], R10 ;  /* 0x0039300a01007387 */ /* 0x0003e20000100a00 */
[C---:B------:R-:W-:Y:S01]  /*9b8e0*/  VIADD R0, R244.reuse, 0x400000 ;  /* 0x00400000f4007836 */ /* 0x040fe20000000000 */
[----:B------:R-:W-:-:S04]  /*9b8f0*/  IADD3 R7, R244, 0x400000, RZ ;  /* 0x00400000f4077810 */ /* 0x000fc80007ffe0ff */
[----:B------:R1:W-:Y:S01]  /*9b900*/  LDGSTS.E [R0+-0x80000], desc[UR60][R10.64], P1 ;  /* 0x800000000a007fae */ /* 0x0003e2000892187c */
[----:B------:R-:W-:Y:S02]  /*9b910*/  VIADD R4, R244, 0x400000 ;  /* 0x00400000f4047836 */ /* 0x000fe40000000000 */
[----:B------:R-:W-:-:S04]  /*9b920*/  IMAD.WIDE R216, R6, 0x4, R208 ;  /* 0x0000000406d87825 */ /* 0x000fc800078e02d0 */
[C---:B----4-:R-:W-:Y:S01]  /*9b930*/  IMAD.WIDE R212, R6.reuse, 0x4, R206 ;  /* 0x0000000406d47825 */ /* 0x050fe200078e02ce */
[----:B------:R-:W4:Y:S04]  /*9b940*/  LDL.LU.64 R208, [R1+0xc20] ;  /* 0x000c200001d07983 */ /* 0x000f280000300a00 */
[----:B------:R-:W4:Y:S04]  /*9b950*/  LDL.LU.64 R206, [R1+0xc18] ;  /* 0x000c180001ce7983 */ /* 0x000f280000300a00 */
[----:B------:R2:W-:Y:S04]  /*9b960*/  STL.64 [R1+0x3970], R216 ;  /* 0x003970d801007387 */ /* 0x0005e80000100a00 */
[----:B------:R2:W-:Y:S04]  /*9b970*/  LDGSTS.E [R7+-0x7fc00], desc[UR60][R216.64], P1 ;  /* 0x80400000d8077fae */ /* 0x0005e8000892187c */
[----:B------:R2:W-:Y:S04]  /*9b980*/  STL.64 [R1+0x39b0], R212 ;  /* 0x0039b0d401007387 */ /* 0x0005e80000100a00 */
[----:B------:R2:W-:Y:S01]  /*9b990*/  LDGSTS.E [R4+-0x7f800], desc[UR60][R212.64], P1 ;  /* 0x80800000d4047fae */ /* 0x0005e2000892187c */
[----:B-1----:R-:W-:-:S03]  /*9b9a0*/  IMAD.WIDE R10, R6, 0x4, R218 ;  /* 0x00000004060a7825 */ /* 0x002fc600078e02da */
[----:B------:R-:W4:Y:S04]  /*9b9b0*/  LDL.LU.64 R218, [R1+0xc10] ;  /* 0x000c100001da7983 */ /* 0x000f280000300a00 */
[----:B------:R1:W-:Y:S04]  /*9b9c0*/  STL.64 [R1+0x39f0], R10 ;  /* 0x0039f00a01007387 */ /* 0x0003e80000100a00 */
[----:B------:R1:W-:Y:S01]  /*9b9d0*/  LDGSTS.E [R0+-0x7f400], desc[UR60][R10.64], P1 ;  /* 0x80c000000a007fae */ /* 0x0003e2000892187c */
[----:B--2---:R-:W-:-:S03]  /*9b9e0*/  IMAD.WIDE R216, R6, 0x4, R200 ;  /* 0x0000000406d87825 */ /* 0x004fc600078e02c8 */
[----:B------:R-:W2:Y:S04]  /*9b9f0*/  LDL.LU.64 R200, [R1+0xc08] ;  /* 0x000c080001c87983 */ /* 0x000ea80000300a00 */
[----:B------:R-:W-:Y:S01]  /*9ba00*/  STL.64 [R1+0x3a30], R216 ;  /* 0x003a30d801007387 */ /* 0x000fe20000100a00 */
[----:B------:R-:W-:-:S04]  /*9ba10*/  IMAD.WIDE R212, R6, 0x4, R204 ;  /* 0x0000000406d47825 */ /* 0x000fc800078e02cc */
[C---:B-1----:R-:W-:Y:S01]  /*9ba20*/  IMAD.WIDE R10, R6.reuse, 0x4, R202 ;  /* 0x00000004060a7825 */ /* 0x042fe200078e02ca */
[----:B------:R-:W2:Y:S04]  /*9ba30*/  LDL.LU.64 R204, [R1+0xc00] ;  /* 0x000c000001cc7983 */ /* 0x000ea80000300a00 */
[----:B------:R-:W2:Y:S04]  /*9ba40*/  LDL.LU.64 R202, [R1+0xbf8] ;  /* 0x000bf80001ca7983 */ /* 0x000ea80000300a00 */
[----:B------:R1:W-:Y:S04]  /*9ba50*/  STL.64 [R1+0x3a70], R212 ;  /* 0x003a70d401007387 */ /* 0x0003e80000100a00 */
[----:B------:R-:W-:Y:S04]  /*9ba60*/  LDGSTS.E [R12+-0x7f000], desc[UR60][R216.64], P1 ;  /* 0x81000000d80c7fae */ /* 0x000fe8000892187c */
[----:B------:R3:W-:Y:S04]  /*9ba70*/  STL.64 [R1+0x3ab0], R10 ;  /* 0x003ab00a01007387 */ /* 0x0007e80000100a00 */
[----:B------:R-:W-:Y:S04]  /*9ba80*/  LDGSTS.E [R7+-0x7ec00], desc[UR60][R212.64], P1 ;  /* 0x81400000d4077fae */ /* 0x000fe8000892187c */
[----:B------:R3:W-:Y:S04]  /*9ba90*/  LDGSTS.E [R4+-0x7e800], desc[UR60][R10.64], P1 ;  /* 0x818000000a047fae */ /* 0x0007e8000892187c */
[----:B-1----:R-:W2:Y:S01]  /*9baa0*/  LDL.LU.64 R212, [R1+0xbf0] ;  /* 0x000bf00001d47983 */ /* 0x002ea20000300a00 */
[----:B------:R-:W-:-:S04]  /*9bab0*/  IMAD.WIDE R210, R6, 0x4, R210 ;  /* 0x0000000406d27825 */ /* 0x000fc800078e02d2 */
[C---:B---3--:R-:W-:Y:S01]  /*9bac0*/  IMAD.WIDE R10, R6.reuse, 0x4, R214 ;  /* 0x00000004060a7825 */ /* 0x048fe200078e02d6 */
[----:B------:R1:W-:Y:S04]  /*9bad0*/  STL.64 [R1+0x3af0], R210 ;  /* 0x003af0d201007387 */ /* 0x0003e80000100a00 */
[----:B------:R-:W3:Y:S04]  /*9bae0*/  LDL.LU.64 R214, [R1+0xbe8] ;  /* 0x000be80001d67983 */ /* 0x000ee80000300a00 */
[----:B------:R1:W-:Y:S04]  /*9baf0*/  LDGSTS.E [R0+-0x7e400], desc[UR60][R210.64], P1 ;  /* 0x81c00000d2007fae */ /* 0x0003e8000892187c */
[----:B------:R1:W-:Y:S04]  /*9bb00*/  STL.64 [R1+0x3b30], R10 ;  /* 0x003b300a01007387 */ /* 0x0003e80000100a00 */
[----:B------:R1:W-:Y:S01]  /*9bb10*/  LDGSTS.E [R12+-0x7e000], desc[UR60][R10.64], P1 ;  /* 0x820000000a0c7fae */ /* 0x0003e2000892187c */
[----:B----4-:R-:W-:-:S04]  /*9bb20*/  IMAD.WIDE R216, R6, 0x4, R208 ;  /* 0x0000000406d87825 */ /* 0x010fc800078e02d0 */
[C---:B-1----:R-:W-:Y:S01]  /*9bb30*/  IMAD.WIDE R210, R6.reuse, 0x4, R206 ;  /* 0x0000000406d27825 */ /* 0x042fe200078e02ce */
[----:B------:R-:W4:Y:S04]  /*9bb40*/  LDL.LU.64 R208, [R1+0xbe0] ;  /* 0x000be00001d07983 */ /* 0x000f280000300a00 */
[----:B------:R-:W4:Y:S04]  /*9bb50*/  LDL.LU.64 R206, [R1+0xbd8] ;  /* 0x000bd80001ce7983 */ /* 0x000f280000300a00 */
[----:B------:R2:W-:Y:S04]  /*9bb60*/  STL.64 [R1+0x3b70], R216 ;  /* 0x003b70d801007387 */ /* 0x0005e80000100a00 */
[----:B------:R2:W-:Y:S04]  /*9bb70*/  LDGSTS.E [R7+-0x7dc00], desc[UR60][R216.64], P1 ;  /* 0x82400000d8077fae */ /* 0x0005e8000892187c */
[----:B------:R1:W-:Y:S04]  /*9bb80*/  STL.64 [R1+0x3bc0], R210 ;  /* 0x003bc0d201007387 */ /* 0x0003e80000100a00 */
[----:B------:R1:W-:Y:S01]  /*9bb90*/  LDGSTS.E [R4+-0x7d800], desc[UR60][R210.64], P1 ;  /* 0x82800000d2047fae */ /* 0x0003e2000892187c */
[----:B------:R-:W-:-:S03]  /*9bba0*/  IMAD.WIDE R10, R6, 0x4, R218 ;  /* 0x00000004060a7825 */ /* 0x000fc600078e02da */
[----:B------:R-:W4:Y:S04]  /*9bbb0*/  LDL.LU.64 R218, [R1+0xbd0] ;  /* 0x000bd00001da7983 */ /* 0x000f280000300a00 */
[----:B------:R1:W-:Y:S04]  /*9bbc0*/  STL.64 [R1+0x3c00], R10 ;  /* 0x003c000a01007387 */ /* 0x0003e80000100a00 */
[----:B------:R1:W-:Y:S01]  /*9bbd0*/  LDGSTS.E [R0+-0x7d400], desc[UR60][R10.64], P1 ;  /* 0x82c000000a007fae */ /* 0x0003e2000892187c */
[----:B--2---:R-:W-:-:S03]  /*9bbe0*/  IMAD.WIDE R216, R6, 0x4, R200 ;  /* 0x0000000406d87825 */ /* 0x004fc600078e02c8 */
[----:B------:R-:W2:Y:S04]  /*9bbf0*/  LDL.LU.64 R200, [R1+0xbc8] ;  /* 0x000bc80001c87983 */ /* 0x000ea80000300a00 */
[----:B------:R-:W-:Y:S01]  /*9bc00*/  STL.64 [R1+0x3c40], R216 ;  /* 0x003c40d801007387 */ /* 0x000fe20000100a00 */
[----:B-1----:R-:W-:-:S04]  /*9bc10*/  IMAD.WIDE R210, R6, 0x4, R204 ;  /* 0x0000000406d27825 */ /* 0x002fc800078e02cc */
[C---:B------:R-:W-:Y:S01]  /*9bc20*/  IMAD.WIDE R10, R6.reuse, 0x4, R202 ;  /* 0x00000004060a7825 */ /* 0x040fe200078e02ca */
[----:B------:R-:W2:Y:S04]  /*9bc30*/  LDL.LU.64 R204, [R1+0xbc0] ;  /* 0x000bc00001cc7983 */ /* 0x000ea80000300a00 */
[----:B------:R-:W2:Y:S04]  /*9bc40*/  LDL.LU.64 R202, [R1+0xbb8] ;  /* 0x000bb80001ca7983 */ /* 0x000ea80000300a00 */
[----:B------:R1:W-:Y:S04]  /*9bc50*/  STL.64 [R1+0x3c80], R210 ;  /* 0x003c80d201007387 */ /* 0x0003e80000100a00 */
[----:B------:R-:W-:Y:S04]  /*9bc60*/  LDGSTS.E [R12+-0x7d000], desc[UR60][R216.64], P1 ;  /* 0x83000000d80c7fae */ /* 0x000fe8000892187c */
[----:B------:R3:W-:Y:S04]  /*9bc70*/  STL.64 [R1+0x3cc0], R10 ;  /* 0x003cc00a01007387 */ /* 0x0007e80000100a00 */
[----:B------:R-:W-:Y:S04]  /*9bc80*/  LDGSTS.E [R7+-0x7cc00], desc[UR60][R210.64], P1 ;  /* 0x83400000d2077fae */ /* 0x000fe8000892187c */
[----:B------:R3:W-:Y:S01]  /*9bc90*/  LDGSTS.E [R4+-0x7c800], desc[UR60][R10.64], P1 ;  /* 0x838000000a047fae */ /* 0x0007e2000892187c */
[----:B------:R-:W-:-:S03]  /*9bca0*/  IMAD.WIDE R212, R6, 0x4, R212 ;  /* 0x0000000406d47825 */ /* 0x000fc600078e02d4 */
[----:B-1----:R-:W2:Y:S04]  /*9bcb0*/  LDL.LU.64 R210, [R1+0xbb0] ;  /* 0x000bb00001d27983 */ /* 0x002ea80000300a00 */
[----:B------:R1:W-:Y:S04]  /*9bcc0*/  STL.64 [R1+0x3d00], R212 ;  /* 0x003d00d401007387 */ /* 0x0003e80000100a00 */
[----:B------:R1:W-:Y:S01]  /*9bcd0*/  LDGSTS.E [R0+-0x7c400], desc[UR60][R212.64], P1 ;  /* 0x83c00000d4007fae */ /* 0x0003e2000892187c */
[----:B---3--:R-:W-:-:S03]  /*9bce0*/  IMAD.WIDE R10, R6, 0x4, R214 ;  /* 0x00000004060a7825 */ /* 0x008fc600078e02d6 */
[----:B------:R-:W3:Y:S04]  /*9bcf0*/  LDL.LU.64 R214, [R1+0xba8] ;  /* 0x000ba80001d67983 */ /* 0x000ee80000300a00 */
        /* <DEDUP_REMOVED lines=178> */
[----:B------:R-:W-:Y:S01]  /*9c820*/  IMAD.WIDE R10, R6, 0x4, R202 ;  /* 0x00000004060a7825 */ /* 0x000fe200078e02ca */
[----:B------:R-:W2:Y:S04]  /*9c830*/  LDL.LU.64 R204, [R1+0xa40] ;  /* 0x000a400001cc7983 */ /* 0x000ea80000300a00 */
[----:B------:R-:W2:Y:S04]  /*9c840*/  LDL.LU.64 R202, [R1+0xa38] ;  /* 0x000a380001ca7983 */ /* 0x000ea80000300a00 */
[----:B------:R1:W-:Y:S04]  /*9c850*/  STL.64 [R1+0x47b0], R210 ;  /* 0x0047b0d201007387 */ /* 0x0003e80000100a00 */
[----:B------:R-:W-:Y:S04]  /*9c860*/  LDGSTS.E [R7+-0x59000], desc[UR60][R216.64], P1 ;  /* 0xa7000000d8077fae */ /* 0x000fe8000892187c */
[----:B------:R3:W-:Y:S04]  /*9c870*/  STL.64 [R1+0x47a8], R10 ;  /* 0x0047a80a01007387 */ /* 0x0007e80000100a00 */
[----:B------:R-:W-:Y:S04]  /*9c880*/  LDGSTS.E [R4+-0x58c00], desc[UR60][R210.64], P1 ;  /* 0xa7400000d2047fae */ /* 0x000fe8000892187c */
[----:B------:R3:W-:Y:S01]  /*9c890*/  LDGSTS.E [R0+-0x58800], desc[UR60][R10.64], P1 ;  /* 0xa78000000a007fae */ /* 0x0007e2000892187c */
[----:B------:R-:W-:-:S02]  /*9c8a0*/  VIADD R244, R244, 0x400000 ;  /* 0x00400000f4f47836 */ /* 0x000fc40000000000 */
[C---:B------:R-:W-:Y:S01]  /*9c8b0*/  IMAD.WIDE R212, R6.reuse, 0x4, R212 ;  /* 0x0000000406d47825 */ /* 0x040fe200078e02d4 */
[----:B-1----:R-:W2:Y:S04]  /*9c8c0*/  LDL.LU.64 R210, [R1+0xa30] ;  /* 0x000a300001d27983 */ /* 0x002ea80000300a00 */
[----:B------:R1:W-:Y:S04]  /*9c8d0*/  STL.64 [R1+0x47a0], R212 ;  /* 0x0047a0d401007387 */ /* 0x0003e80000100a00 */
[----:B------:R1:W-:Y:S01]  /*9c8e0*/  LDGSTS.E [R244+-0x58400], desc[UR60][R212.64], P1 ;  /* 0xa7c00000d4f47fae */ /* 0x0003e2000892187c */
[----:B---3--:R-:W-:Y:S01]  /*9c8f0*/  IADD3 R0, R245, 0x400000, RZ ;  /* 0x00400000f5007810 */ /* 0x008fe20007ffe0ff */
[----:B------:R-:W-:-:S02]  /*9c900*/  IMAD.WIDE R10, R6, 0x4, R214 ;  /* 0x00000004060a7825 */ /* 0x000fc400078e02d6 */
[----:B------:R-:W3:Y:S04]  /*9c910*/  LDL.LU.64 R214, [R1+0xa28] ;  /* 0x000a280001d67983 */ /* 0x000ee80000300a00 */
[----:B------:R1:W-:Y:S01]  /*9c920*/  STL.64 [R1+0x3938], R10 ;  /* 0x0039380a01007387 */ /* 0x0003e20000100a00 */
[----:B------:R-:W-:-:S03]  /*9c930*/  VIADD R7, R245, 0x400000 ;  /* 0x00400000f5077836 */ /* 0x000fc60000000000 */
[----:B------:R1:W-:Y:S01]  /*9c940*/  LDGSTS.E [R0+-0x7ff80], desc[UR60][R10.64], P1 ;  /* 0x800800000a007fae */ /* 0x0003e2000892187c */
[----:B------:R-:W-:Y:S01]  /*9c950*/  IADD3 R4, R245, 0x400000, RZ ;  /* 0x00400000f5047810 */ /* 0x000fe20007ffe0ff */
        /* <DEDUP_REMOVED lines=18> */
[----:B------:R-:W2:Y:S01]  /*9ca80*/  LDL.LU.64 R202, [R1+0x9f8] ;  /* 0x0009f80001ca7983 */ /* 0x000ea20000300a00 */
[----:B------:R-:W-:-:S03]  /*9ca90*/  VIADD R12, R245, 0x400000 ;  /* 0x00400000f50c7836 */ /* 0x000fc60000000000 */
[----:B------:R1:W-:Y:S04]  /*9caa0*/  STL.64 [R1+0x3a78], R212 ;  /* 0x003a78d401007387 */ /* 0x0003e80000100a00 */
[----:B------:R3:W-:Y:S04]  /*9cab0*/  STL.64 [R1+0x3ab8], R10 ;  /* 0x003ab80a01007387 */ /* 0x0007e80000100a00 */
[----:B------:R-:W-:Y:S04]  /*9cac0*/  LDGSTS.E [R12+-0x7ef80], desc[UR60][R216.64], P1 ;  /* 0x81080000d80c7fae */ /* 0x000fe8000892187c */
        /* <DEDUP_REMOVED lines=131> */
[----:B------:R-:W-:-:S05]  /*9d300*/  IMAD.WIDE R210, R6, 0x4, R210 ;  /* 0x0000000406d27825 */ /* 0x000fca00078e02d2 */
        /* <DEDUP_REMOVED lines=27> */
[----:B------:R-:W-:Y:S04]  /*9d4c0*/  STL.64 [R1+0x4710], R10 ;  /* 0x0047100a01007387 */ /* 0x000fe80000100a00 */
[----:B------:R-:W-:Y:S04]  /*9d4d0*/  LDGSTS.E [R7+-0x5cb80], desc[UR60][R210.64], P1 ;  /* 0xa3480000d2077fae */ /* 0x000fe8000892187c */
[----:B------:R3:W-:Y:S01]  /*9d4e0*/  LDGSTS.E [R4+-0x5c780], desc[UR60][R10.64], P1 ;  /* 0xa38800000a047fae */ /* 0x0007e2000892187c */
[----:B------:R-:W-:-:S03]  /*9d4f0*/  IMAD.WIDE R212, R6, 0x4, R212 ;  /* 0x0000000406d47825 */ /* 0x000fc600078e02d4 */
[----:B-1----:R-:W2:Y:S04]  /*9d500*/  LDL.LU.64 R210, [R1+0x8b0] ;  /* 0x0008b00001d27983 */ /* 0x002ea80000300a00 */
[----:B------:R1:W-:Y:S04]  /*9d510*/  STL.64 [R1+0x4708], R212 ;  /* 0x004708d401007387 */ /* 0x0003e80000100a00 */
[----:B------:R-:W-:Y:S04]  /*9d520*/  LDGSTS.E [R0+-0x5c380], desc[UR60][R212.64], P1 ;  /* 0xa3c80000d4007fae */ /* 0x000fe8000892187c */
[----:B-1----:R-:W2:Y:S01]  /*9d530*/  LDL.LU.64 R212, [R1+0x8a8] ;  /* 0x0008a80001d47983 */ /* 0x002ea20000300a00 */
[----:B---3--:R-:W-:-:S05]  /*9d540*/  IMAD.WIDE R10, R6, 0x4, R214 ;  /* 0x00000004060a7825 */ /* 0x008fca00078e02d6 */
[----:B------:R1:W-:Y:S04]  /*9d550*/  STL.64 [R1+0x4700], R10 ;  /* 0x0047000a01007387 */ /* 0x0003e80000100a00 */
[----:B------:R1:W-:Y:S01]  /*9d560*/  LDGSTS.E [R12+-0x5bf80], desc[UR60][R10.64], P1 ;  /* 0xa40800000a0c7fae */ /* 0x0003e2000892187c */
[----:B----4-:R-:W-:-:S04]  /*9d570*/  IMAD.WIDE R216, R6, 0x4, R208 ;  /* 0x0000000406d87825 */ /* 0x010fc800078e02d0 */
[C---:B------:R-:W-:Y:S01]  /*9d580*/  IMAD.WIDE R214, R6.reuse, 0x4, R206 ;  /* 0x0000000406d67825 */ /* 0x040fe200078e02ce */
[----:B------:R-:W3:Y:S04]  /*9d590*/  LDL.LU.64 R208, [R1+0x8a0] ;  /* 0x0008a00001d07983 */ /* 0x000ee80000300a00 */
        /* <DEDUP_REMOVED lines=11> */
[----:B------:R1:W-:Y:S01]  /*9d650*/  STL.64 [R1+0x46e0], R216 ;  /* 0x0046e0d801007387 */ /* 0x0003e20000100a00 */
[----:B------:R-:W-:-:S04]  /*9d660*/  IMAD.WIDE R214, R6, 0x4, R204 ;  /* 0x0000000406d67825 */ /* 0x000fc800078e02cc */
[C---:B-1----:R-:W-:Y:S01]  /*9d670*/  IMAD.WIDE R10, R6.reuse, 0x4, R202 ;  /* 0x00000004060a7825 */ /* 0x042fe200078e02ca */
[----:B------:R-:W2:Y:S04]  /*9d680*/  LDL.LU.64 R204, [R1+0x880] ;  /* 0x0008800001cc7983 */ /* 0x000ea80000300a00 */
[----:B------:R-:W2:Y:S04]  /*9d690*/  LDL.LU.64 R202, [R1+0x878] ;  /* 0x0008780001ca7983 */ /* 0x000ea80000300a00 */
[----:B------:R-:W-:Y:S04]  /*9d6a0*/  STL.64 [R1+0x46d8], R214 ;  /* 0x0046d8d601007387 */ /* 0x000fe80000100a00 */
[----:B------:R-:W-:Y:S04]  /*9d6b0*/  LDGSTS.E [R12+-0x5af80], desc[UR60][R216.64], P1 ;  /* 0xa5080000d80c7fae */ /* 0x000fe8000892187c */
[----:B------:R1:W-:Y:S04]  /*9d6c0*/  STL.64 [R1+0x46d0], R10 ;  /* 0x0046d00a01007387 */ /* 0x0003e80000100a00 */
[----:B------:R-:W-:Y:S04]  /*9d6d0*/  LDGSTS.E [R7+-0x5ab80], desc[UR60][R214.64], P1 ;  /* 0xa5480000d6077fae */ /* 0x000fe8000892187c */
[----:B------:R1:W-:Y:S01]  /*9d6e0*/  LDGSTS.E [R4+-0x5a780], desc[UR60][R10.64], P1 ;  /* 0xa58800000a047fae */ /* 0x0003e2000892187c */
[----:B------:R-:W-:-:S03]  /*9d6f0*/  IMAD.WIDE R210, R6, 0x4, R210 ;  /* 0x0000000406d27825 */ /* 0x000fc600078e02d2 */
[----:B------:R-:W2:Y:S04]  /*9d700*/  LDL.LU.64 R216, [R1+0x7c8] ;  /* 0x0007c80001d87983 */ /* 0x000ea80000300a00 */
[----:B------:R4:W-:Y:S04]  /*9d710*/  STL.64 [R1+0x46c8], R210 ;  /* 0x0046c8d201007387 */ /* 0x0009e80000100a00 */
[----:B------:R4:W-:Y:S01]  /*9d720*/  LDGSTS.E [R0+-0x5a380], desc[UR60][R210.64], P1 ;  /* 0xa5c80000d2007fae */ /* 0x0009e2000892187c */
[----:B-1----:R-:W-:-:S03]  /*9d730*/  IMAD.WIDE R10, R6, 0x4, R212 ;  /* 0x00000004060a7825 */ /* 0x002fc600078e02d4 */
[----:B------:R-:W2:Y:S04]  /*9d740*/  LDL.LU.64 R212, [R1+0x870] ;  /* 0x0008700001d47983 */ /* 0x000ea80000300a00 */
[----:B------:R1:W-:Y:S04]  /*9d750*/  STL.64 [R1+0x46c0], R10 ;  /* 0x0046c00a01007387 */ /* 0x0003e80000100a00 */
[----:B------:R1:W-:Y:S01]  /*9d760*/  LDGSTS.E [R12+-0x59f80], desc[UR60][R10.64], P1 ;  /* 0xa60800000a0c7fae */ /* 0x0003e2000892187c */
[----:B---3--:R-:W-:-:S04]  /*9d770*/  IMAD.WIDE R214, R6, 0x4, R208 ;  /* 0x0000000406d67825 */ /* 0x008fc800078e02d0 */
[C---:B----4-:R-:W-:Y:S01]  /*9d780*/  IMAD.WIDE R210, R6.reuse, 0x4, R206 ;  /* 0x0000000406d27825 */ /* 0x050fe200078e02ce */
[----:B------:R-:W3:Y:S04]  /*9d790*/  LDL.LU.64 R208, [R1+0x868] ;  /* 0x0008680001d07983 */ /* 0x000ee80000300a00 */
[----:B------:R-:W4:Y:S04]  /*9d7a0*/  LDL.LU.64 R206, [R1+0x860] ;  /* 0x0008600001ce7983 */ /* 0x000f280000300a00 */
[----:B------:R-:W-:Y:S04]  /*9d7b0*/  STL.64 [R1+0x46b8], R214 ;  /* 0x0046b8d601007387 */ /* 0x000fe80000100a00 */
[----:B------:R-:W-:Y:S04]  /*9d7c0*/  LDGSTS.E [R7+-0x59b80], desc[UR60][R214.64], P1 ;  /* 0xa6480000d6077fae */ /* 0x000fe8000892187c */
[----:B------:R1:W-:Y:S04]  /*9d7d0*/  STL.64 [R1+0x46b0], R210 ;  /* 0x0046b0d201007387 */ /* 0x0003e80000100a00 */
[----:B------:R-:W-:Y:S01]  /*9d7e0*/  LDGSTS.E [R4+-0x59780], desc[UR60][R210.64], P1 ;  /* 0xa6880000d2047fae */ /* 0x000fe2000892187c */
[----:B-1----:R-:W-:-:S03]  /*9d7f0*/  IMAD.WIDE R10, R6, 0x4, R218 ;  /* 0x00000004060a7825 */ /* 0x002fc600078e02da */
[----:B------:R-:W4:Y:S04]  /*9d800*/  LDL.LU.64 R210, [R1+0x858] ;  /* 0x0008580001d27983 */ /* 0x000f280000300a00 */
[----:B------:R1:W-:Y:S04]  /*9d810*/  STL.64 [R1+0x46a8], R10 ;  /* 0x0046a80a01007387 */ /* 0x0003e80000100a00 */
[----:B------:R-:W4:Y:S04]  /*9d820*/  LDL.LU.64 R214, [R1+0x850] ;  /* 0x0008500001d67983 */ /* 0x000f280000300a00 */
[----:B------:R1:W-:Y:S01]  /*9d830*/  LDGSTS.E [R0+-0x59380], desc[UR60][R10.64], P1 ;  /* 0xa6c800000a007fae */ /* 0x0003e2000892187c */
[----:B--2---:R-:W-:-:S04]  /*9d840*/  IMAD.WIDE R200, R6, 0x4, R200 ;  /* 0x0000000406c87825 */ /* 0x004fc800078e02c8 */
[C---:B------:R-:W-:Y:S01]  /*9d850*/  IMAD.WIDE R218, R6.reuse, 0x4, R204 ;  /* 0x0000000406da7825 */ /* 0x040fe200078e02cc */
[----:B------:R2:W-:Y:S03]  /*9d860*/  STL.64 [R1+0x46a0], R200 ;  /* 0x0046a0c801007387 */ /* 0x0005e60000100a00 */
[----:B-1----:R-:W-:Y:S01]  /*9d870*/  IMAD.WIDE R10, R6, 0x4, R202 ;  /* 0x00000004060a7825 */ /* 0x002fe200078e02ca */
[----:B------:R-:W4:Y:S04]  /*9d880*/  LDL.LU.64 R204, [R1+0x848] ;  /* 0x0008480001cc7983 */ /* 0x000f280000300a00 */
[----:B------:R-:W4:Y:S04]  /*9d890*/  LDL.LU.64 R202, [R1+0x840] ;  /* 0x0008400001ca7983 */ /* 0x000f280000300a00 */
[----:B------:R-:W-:Y:S04]  /*9d8a0*/  STL.64 [R1+0x4698], R218 ;  /* 0x004698da01007387 */ /* 0x000fe80000100a00 */
[----:B------:R-:W-:Y:S04]  /*9d8b0*/  LDGSTS.E [R7+-0x58f80], desc[UR60][R200.64], P1 ;  /* 0xa7080000c8077fae */ /* 0x000fe8000892187c */
[----:B------:R-:W-:Y:S01]  /*9d8c0*/  LDGSTS.E [R4+-0x58b80], desc[UR60][R218.64], P1 ;  /* 0xa7480000da047fae */ /* 0x000fe2000892187c */
[----:B------:R-:W-:-:S03]  /*9d8d0*/  IADD3 R245, R245, 0x400000, RZ ;  /* 0x00400000f5f57810 */ /* 0x000fc60007ffe0ff */
[----:B------:R-:W-:Y:S01]  /*9d8e0*/  LDGSTS.E [R0+-0x58780], desc[UR60][R10.64], P1 ;  /* 0xa78800000a007fae */ /* 0x000fe2000892187c */
[----:B------:R-:W-:-:S03]  /*9d8f0*/  IMAD.WIDE R216, R6, 0x4, R216 ;  /* 0x0000000406d87825 */ /* 0x000fc600078e02d8 */
[----:B--2---:R-:W2:Y:S04]  /*9d900*/  LDL.LU.64 R200, [R1+0x4b20] ;  /* 0x004b200001c87983 */ /* 0x004ea80000300a00 */
[----:B------:R1:W-:Y:S04]  /*9d910*/  STL.64 [R1+0x4690], R10 ;  /* 0x0046900a01007387 */ /* 0x0003e80000100a00 */
[----:B------:R1:W-:Y:S01]  /*9d920*/  LDGSTS.E [R245+-0x58380], desc[UR60][R216.64], P1 ;  /* 0xa7c80000d8f57fae */ /* 0x0003e2000892187c */
[----:B------:R-:W-:-:S03]  /*9d930*/  IMAD.WIDE R212, R6, 0x4, R212 ;  /* 0x0000000406d47825 */ /* 0x000fc600078e02d4 */
[----:B-1----:R-:W2:Y:S04]  /*9d940*/  LDL.LU.64 R10, [R1+0x838] ;  /* 0x00083800010a7983 */ /* 0x002ea80000300a00 */
[----:B------:R1:W-:Y:S04]  /*9d950*/  STL.64 [R1+0x4688], R216 ;  /* 0x004688d801007387 */ /* 0x0003e80000100a00 */
[----:B------:R4:W-:Y:S01]  /*9d960*/  STL.64 [R1+0x2900], R212 ;  /* 0x002900d401007387 */ /* 0x0009e20000100a00 */
[----:B------:R-:W-:Y:S01]  /*9d970*/  MOV R244, R212 ;  /* 0x000000d400f47202 */ /* 0x000fe20000000f00 */
[----:B------:R-:W-:-:S02]  /*9d980*/  IMAD.MOV.U32 R245, RZ, RZ, R213 ;  /* 0x000000fffff57224 */ /* 0x000fc400078e00d5 */
[----:B-1----:R-:W2:Y:S01]  /*9d990*/  LDL.LU.64 R216, [R1+0x830] ;  /* 0x0008300001d87983 */ /* 0x002ea20000300a00 */
[C---:B------:R-:W-:Y:S01]  /*9d9a0*/  VIADD R0, R246.reuse, 0x400000 ;  /* 0x00400000f6007836 */ /* 0x040fe20000000000 */
[C---:B------:R-:W-:Y:S01]  /*9d9b0*/  IADD3 R7, R246.reuse, 0x400000, RZ ;  /* 0x00400000f6077810 */ /* 0x040fe20007ffe0ff */
[----:B------:R-:W-:-:S03]  /*9d9c0*/  VIADD R4, R246, 0x400000 ;  /* 0x00400000f6047836 */ /* 0x000fc60000000000 */
[----:B------:R1:W-:Y:S01]  /*9d9d0*/  LDGSTS.E [R0+-0x7ff00], desc[UR60][R244.64], P1 ;  /* 0x80100000f4007fae */ /* 0x0003e2000892187c */
[----:B---3--:R-:W-:-:S04]  /*9d9e0*/  IMAD.WIDE R218, R6, 0x4, R208 ;  /* 0x0000000406da7825 */ /* 0x008fc800078e02d0 */
[C---:B----4-:R-:W-:Y:S01]  /*9d9f0*/  IMAD.WIDE R212, R6.reuse, 0x4, R206 ;  /* 0x0000000406d47825 */ /* 0x050fe200078e02ce */
[----:B------:R-:W3:Y:S04]  /*9da00*/  LDL.LU.64 R208, [R1+0x828] ;  /* 0x0008280001d07983 */ /* 0x000ee80000300a00 */
[----:B------:R-:W4:Y:S04]  /*9da10*/  LDL.LU.64 R206, [R1+0x820] ;  /* 0x0008200001ce7983 */ /* 0x000f280000300a00 */
[----:B------:R-:W-:Y:S04]  /*9da20*/  STL.64 [R1+0x3980], R218 ;  /* 0x003980da01007387 */ /* 0x000fe80000100a00 */
[----:B------:R1:W-:Y:S04]  /*9da30*/  LDGSTS.E [R7+-0x7fb00], desc[UR60][R218.64], P1 ;  /* 0x80500000da077fae */ /* 0x0003e8000892187c */
[----:B------:R1:W-:Y:S04]  /*9da40*/  STL.64 [R1+0x39c0], R212 ;  /* 0x0039c0d401007387 */ /* 0x0003e80000100a00 */
[----:B------:R-:W-:Y:S01]  /*9da50*/  LDGSTS.E [R4+-0x7f700], desc[UR60][R212.64], P1 ;  /* 0x80900000d4047fae */ /* 0x000fe2000892187c */
[----:B------:R-:W-:-:S03]  /*9da60*/  IMAD.WIDE R210, R6, 0x4, R210 ;  /* 0x0000000406d27825 */ /* 0x000fc600078e02d2 */
[----:B-1----:R-:W4:Y:S04]  /*9da70*/  LDL.LU.64 R212, [R1+0x818] ;  /* 0x0008180001d47983 */ /* 0x002f280000300a00 */
[----:B------:R1:W-:Y:S01]  /*9da80*/  STL.64 [R1+0x3a00], R210 ;  /* 0x003a00d201007387 */ /* 0x0003e20000100a00 */
[----:B------:R-:W-:-:S03]  /*9da90*/  IMAD.WIDE R244, R6, 0x4, R214 ;  /* 0x0000000406f47825 */ /* 0x000fc600078e02d6 */
[----:B------:R-:W4:Y:S04]  /*9daa0*/  LDL.LU.64 R214, [R1+0x810] ;  /* 0x0008100001d67983 */ /* 0x000f280000300a00 */
[----:B------:R1:W-:Y:S04]  /*9dab0*/  LDGSTS.E [R0+-0x7f300], desc[UR60][R210.64], P1 ;  /* 0x80d00000d2007fae */ /* 0x0003e8000892187c */
[----:B------:R-:W-:Y:S01]  /*9dac0*/  STL.64 [R1+0x3a40], R244 ;  /* 0x003a40f401007387 */ /* 0x000fe20000100a00 */
[----:B------:R-:W-:-:S04]  /*9dad0*/  IMAD.WIDE R218, R6, 0x4, R204 ;  /* 0x0000000406da7825 */ /* 0x000fc800078e02cc */
[----:B-1----:R-:W-:Y:S01]  /*9dae0*/  IMAD.WIDE R210, R6, 0x4, R202 ;  /* 0x0000000406d27825 */ /* 0x002fe200078e02ca */
[----:B------:R-:W4:Y:S04]  /*9daf0*/  LDL.LU.64 R204, [R1+0x808] ;  /* 0x0008080001cc7983 */ /* 0x000f280000300a00 */
[----:B------:R-:W4:Y:S01]  /*9db00*/  LDL.LU.64 R202, [R1+0x800] ;  /* 0x0008000001ca7983 */ /* 0x000f220000300a00 */
[----:B------:R-:W-:-:S03]  /*9db10*/  IADD3 R12, R246, 0x400000, RZ ;  /* 0x00400000f60c7810 */ /* 0x000fc60007ffe0ff */
[----:B------:R-:W-:Y:S04]  /*9db20*/  STL.64 [R1+0x3a80], R218 ;  /* 0x003a80da01007387 */ /* 0x000fe80000100a00 */
[----:B------:R1:W-:Y:S04]  /*9db30*/  STL.64 [R1+0x3ac0], R210 ;  /* 0x003ac0d201007387 */ /* 0x0003e80000100a00 */
[----:B------:R2:W-:Y:S04]  /*9db40*/  LDGSTS.E [R12+-0x7ef00], desc[UR60][R244.64], P1 ;  /* 0x81100000f40c7fae */ /* 0x0005e8000892187c */
[----:B------:R3:W-:Y:S04]  /*9db50*/  LDGSTS.E [R7+-0x7eb00], desc[UR60][R218.64], P1 ;  /* 0x81500000da077fae */ /* 0x0007e8000892187c */
[----:B------:R-:W-:Y:S04]  /*9db60*/  LDGSTS.E [R4+-0x7e700], desc[UR60][R210.64], P1 ;  /* 0x81900000d2047fae */ /* 0x000fe8000892187c */
[----:B-1----:R-:W4:Y:S01]  /*9db70*/  LDL.LU.64 R210, [R1+0x7f8] ;  /* 0x0007f80001d27983 */ /* 0x002f220000300a00 */
[----:B--2---:R-:W-:-:S05]  /*9db80*/  IMAD.WIDE R10, R6, 0x4, R10 ;  /* 0x00000004060a7825 */ /* 0x004fca00078e020a */
[----:B------:R4:W-:Y:S04]  /*9db90*/  STL.64 [R1+0x3b00], R10 ;  /* 0x003b000a01007387 */ /* 0x0009e80000100a00 */
[----:B------:R4:W-:Y:S01]  /*9dba0*/  LDGSTS.E [R0+-0x7e300], desc[UR60][R10.64], P1 ;  /* 0x81d000000a007fae */ /* 0x0009e2000892187c */
[----:B------:R-:W-:-:S03]  /*9dbb0*/  IMAD.WIDE R244, R6, 0x4, R216 ;  /* 0x0000000406f47825 */ /* 0x000fc600078e02d8 */
[----:B------:R-:W2:Y:S04]  /*9dbc0*/  LDL.LU.64 R216, [R1+0x7f0] ;  /* 0x0007f00001d87983 */ /* 0x000ea80000300a00 */
[----:B------:R-:W-:Y:S04]  /*9dbd0*/  STL.64 [R1+0x3b40], R244 ;  /* 0x003b40f401007387 */ /* 0x000fe80000100a00 */
        /* <DEDUP_REMOVED lines=13> */
[----:B------:R1:W-:Y:S04]  /*9dcb0*/  LDGSTS.E [R0+-0x7d300], desc[UR60][R212.64], P1 ;  /* 0x82d00000d4007fae */ /* 0x0003e8000892187c */
[----:B------:R-:W4:Y:S04]  /*9dcc0*/  LDL.LU.64 R214, [R1+0x7d0] ;  /* 0x0007d00001d67983 */ /* 0x000f280000300a00 */
[----:B------:R-:W-:Y:S04]  /*9dcd0*/  STL.64 [R1+0x3c50], R244 ;  /* 0x003c50f401007387 */ /* 0x000fe80000100a00 */
[----:B------:R2:W-:Y:S01]  /*9dce0*/  LDGSTS.E [R12+-0x7cf00], desc[UR60][R244.64], P1 ;  /* 0x83100000f40c7fae */ /* 0x0005e2000892187c */
[----:B------:R-:W-:-:S04]  /*9dcf0*/  IMAD.WIDE R218, R6, 0x4, R204 ;  /* 0x0000000406da7825 */ /* 0x000fc800078e02cc */
[C---:B-1----:R-:W-:Y:S01]  /*9dd00*/  IMAD.WIDE R212, R6.reuse, 0x4, R202 ;  /* 0x0000000406d47825 */ /* 0x042fe200078e02ca */
[----:B------:R-:W4:Y:S04]  /*9dd10*/  LDL.LU.64 R204, [R1+0x7c0] ;  /* 0x0007c00001cc7983 */ /* 0x000f280000300a00 */
[----:B------:R-:W4:Y:S04]  /*9dd20*/  LDL.LU.64 R202, [R1+0x7b8] ;  /* 0x0007b80001ca7983 */ /* 0x000f280000300a00 */
[----:B------:R-:W-:Y:S04]  /*9dd30*/  STL.64 [R1+0x3c90], R218 ;  /* 0x003c90da01007387 */ /* 0x000fe80000100a00 */
[----:B------:R3:W-:Y:S04]  /*9dd40*/  LDGSTS.E [R7+-0x7cb00], desc[UR60][R218.64], P1 ;  /* 0x83500000da077fae */ /* 0x0007e8000892187c */
[----:B------:R1:W-:Y:S04]  /*9dd50*/  STL.64 [R1+0x3cd0], R212 ;  /* 0x003cd0d401007387 */ /* 0x0003e80000100a00 */
[----:B------:R-:W-:Y:S01]  /*9dd60*/  LDGSTS.E [R4+-0x7c700], desc[UR60][R212.64], P1 ;  /* 0x83900000d4047fae */ /* 0x000fe2000892187c */
[----:B------:R-:W-:-:S03]  /*9dd70*/  IMAD.WIDE R210, R6, 0x4, R210 ;  /* 0x0000000406d27825 */ /* 0x000fc600078e02d2 */
[----:B-1----:R-:W4:Y:S04]  /*9dd80*/  LDL.LU.64 R212, [R1+0x7b0] ;  /* 0x0007b00001d47983 */ /* 0x002f280000300a00 */
[----:B------:R4:W-:Y:S04]  /*9dd90*/  STL.64 [R1+0x3d10], R210 ;  /* 0x003d10d201007387 */ /* 0x0009e80000100a00 */
[----:B------:R4:W-:Y:S01]  /*9dda0*/  LDGSTS.E [R0+-0x7c300], desc[UR60][R210.64], P1 ;  /* 0x83d00000d2007fae */ /* 0x0009e2000892187c */
[----:B--2---:R-:W-:-:S03]  /*9ddb0*/  IMAD.WIDE R244, R6, 0x4, R216 ;  /* 0x0000000406f47825 */ /* 0x004fc600078e02d8 */
        /* <DEDUP_REMOVED lines=44> */
[----:B-1----:R-:W3:Y:S04]  /*9e080*/  LDL.LU.64 R212, [R1+0x750] ;  /* 0x0007500001d47983 */ /* 0x002ee80000300a00 */
[----:B------:R1:W-:Y:S01]  /*9e090*/  STL.64 [R1+0x4320], R210 ;  /* 0x004320d201007387 */ /* 0x0003e20000100a00 */
[----:B------:R-:W-:-:S03]  /*9e0a0*/  IMAD.WIDE R244, R6, 0x4, R214 ;  /* 0x0000000406f47825 */ /* 0x000fc600078e02d6 */
[----:B------:R-:W-:Y:S04]  /*9e0b0*/  LDGSTS.E [R0+-0x79300], desc[UR60][R210.64], P1 ;  /* 0x86d00000d2007fae */ /* 0x000fe8000892187c */
[----:B------:R-:W3:Y:S04]  /*9e0c0*/  LDL.LU.64 R214, [R1+0x748] ;  /* 0x0007480001d67983 */ /* 0x000ee80000300a00 */
[----:B------:R-:W-:Y:S04]  /*9e0d0*/  STL.64 [R1+0x4330], R244 ;  /* 0x004330f401007387 */ /* 0x000fe80000100a00 */
[----:B------:R2:W-:Y:S04]  /*9e0e0*/  LDGSTS.E [R12+-0x78f00], desc[UR60][R244.64], P1 ;  /* 0x87100000f40c7fae */ /* 0x0005e8000892187c */
[----:B-1----:R-:W3:Y:S01]  /*9e0f0*/  LDL.LU.64 R210, [R1+0x740] ;  /* 0x0007400001d27983 */ /* 0x002ee20000300a00 */
[----:B------:R-:W-:-:S04]  /*9e100*/  IMAD.WIDE R218, R6, 0x4, R204 ;  /* 0x0000000406da7825 */ /* 0x000fc800078e02cc */
[C---:B------:R-:W-:Y:S02]  /*9e110*/  IMAD.WIDE R204, R6.reuse, 0x4, R202 ;  /* 0x0000000406cc7825 */ /* 0x040fe400078e02ca */
[----:B------:R-:W3:Y:S04]  /*9e120*/  LDL.LU.64 R202, [R1+0x738] ;  /* 0x0007380001ca7983 */ /* 0x000ee80000300a00 */
[----:B------:R-:W-:Y:S04]  /*9e130*/  STL.64 [R1+0x4458], R218 ;  /* 0x004458da01007387 */ /* 0x000fe80000100a00 */
[----:B------:R-:W-:Y:S04]  /*9e140*/  LDGSTS.E [R7+-0x78b00], desc[UR60][R218.64], P1 ;  /* 0x87500000da077fae */ /* 0x000fe8000892187c */
[----:B------:R1:W-:Y:S04]  /*9e150*/  STL.64 [R1+0x4540], R204 ;  /* 0x004540cc01007387 */ /* 0x0003e80000100a00 */
[----:B------:R-:W-:Y:S01]  /*9e160*/  LDGSTS.E [R4+-0x78700], desc[UR60][R204.64], P1 ;  /* 0x87900000cc047fae */ /* 0x000fe2000892187c */
[----:B------:R-:W-:-:S03]  /*9e170*/  IMAD.WIDE R10, R6, 0x4, R10 ;  /* 0x00000004060a7825 */ /* 0x000fc600078e020a */
[----:B-1----:R-:W3:Y:S04]  /*9e180*/  LDL.LU.64 R204, [R1+0x730] ;  /* 0x0007300001cc7983 */ /* 0x002ee80000300a00 */
[----:B------:R4:W-:Y:S04]  /*9e190*/  STL.64 [R1+0x4550], R10 ;  /* 0x0045500a01007387 */ /* 0x0009e80000100a00 */
[----:B------:R4:W-:Y:S01]  /*9e1a0*/  LDGSTS.E [R0+-0x78300], desc[UR60][R10.64], P1 ;  /* 0x87d000000a007fae */ /* 0x0009e2000892187c */
[----:B--2---:R-:W-:-:S03]  /*9e1b0*/  IMAD.WIDE R244, R6, 0x4, R216 ;  /* 0x0000000406f47825 */ /* 0x004fc600078e02d8 */
[----:B------:R-:W2:Y:S04]  /*9e1c0*/  LDL.LU.64 R216, [R1+0x728] ;  /* 0x0007280001d87983 */ /* 0x000ea80000300a00 */
[----:B------:R1:W-:Y:S04]  /*9e1d0*/  STL.64 [R1+0x4568], R244 ;  /* 0x004568f401007387 */ /* 0x0003e80000100a00 */
[----:B------:R1:W-:Y:S01]  /*9e1e0*/  LDGSTS.E [R12+-0x5ff00], desc[UR60][R244.64], P1 ;  /* 0xa0100000f40c7fae */ /* 0x0003e2000892187c */
[----:B----4-:R-:W-:-:S03]  /*9e1f0*/  IMAD.WIDE R10, R6, 0x4, R206 ;  /* 0x00000004060a7825 */ /* 0x010fc600078e02ce */
[----:B------:R-:W4:Y:S01]  /*9e200*/  LDL.LU.64 R206, [R1+0x720] ;  /* 0x0007200001ce7983 */ /* 0x000f220000300a00 */
[----:B---3--:R-:W-:-:S03]  /*9e210*/  IMAD.WIDE R218, R6, 0x4, R208 ;  /* 0x0000000406da7825 */ /* 0x008fc600078e02d0 */
[----:B------:R-:W3:Y:S04]  /*9e220*/  LDL.LU.64 R208, [R1+0x718] ;  /* 0x0007180001d07983 */ /* 0x000ee80000300a00 */
[----:B------:R-:W-:Y:S04]  /*9e230*/  STL.64 [R1+0x4670], R218 ;  /* 0x004670da01007387 */ /* 0x000fe80000100a00 */
[----:B------:R1:W-:Y:S04]  /*9e240*/  LDGSTS.E [R7+-0x5fb00], desc[UR60][R218.64], P1 ;  /* 0xa0500000da077fae */ /* 0x0003e8000892187c */
[----:B------:R1:W-:Y:S04]  /*9e250*/  STL.64 [R1+0x4668], R10 ;  /* 0x0046680a01007387 */ /* 0x0003e80000100a00 */
[----:B------:R-:W-:Y:S01]  /*9e260*/  LDGSTS.E [R4+-0x5f700], desc[UR60][R10.64], P1 ;  /* 0xa09000000a047fae */ /* 0x000fe2000892187c */
[----:B------:R-:W-:-:S04]  /*9e270*/  IMAD.WIDE R212, R6, 0x4, R212 ;  /* 0x0000000406d47825 */ /* 0x000fc800078e02d4 */
[C---:B-1----:R-:W-:Y:S01]  /*9e280*/  IMAD.WIDE R244, R6.reuse, 0x4, R214 ;  /* 0x0000000406f47825 */ /* 0x042fe200078e02d6 */
[----:B------:R-:W-:Y:S04]  /*9e290*/  LDGSTS.E [R0+-0x5f300], desc[UR60][R212.64], P1 ;  /* 0xa0d00000d4007fae */ /* 0x000fe8000892187c */
[----:B------:R-:W3:Y:S04]  /*9e2a0*/  LDL.LU.64 R10, [R1+0x710] ;  /* 0x00071000010a7983 */ /* 0x000ee80000300a00 */
[----:B------:R1:W-:Y:S04]  /*9e2b0*/  STL.64 [R1+0x4660], R212 ;  /* 0x004660d401007387 */ /* 0x0003e80000100a00 */
[----:B------:R-:W3:Y:S04]  /*9e2c0*/  LDL.LU.64 R214, [R1+0x708] ;  /* 0x0007080001d67983 */ /* 0x000ee80000300a00 */
[----:B------:R-:W-:Y:S04]  /*9e2d0*/  STL.64 [R1+0x4658], R244 ;  /* 0x004658f401007387 */ /* 0x000fe80000100a00 */
[----:B------:R-:W-:Y:S01]  /*9e2e0*/  LDGSTS.E [R12+-0x5ef00], desc[UR60][R244.64], P1 ;  /* 0xa1100000f40c7fae */ /* 0x000fe2000892187c */
[----:B------:R-:W-:-:S03]  /*9e2f0*/  IMAD.WIDE R218, R6, 0x4, R210 ;  /* 0x0000000406da7825 */ /* 0x000fc600078e02d2 */
[----:B-1----:R-:W3:Y:S04]  /*9e300*/  LDL.LU.64 R212, [R1+0x700] ;  /* 0x0007000001d47983 */ /* 0x002ee80000300a00 */
[----:B------:R2:W-:Y:S01]  /*9e310*/  LDGSTS.E [R7+-0x5eb00], desc[UR60][R218.64], P1 ;  /* 0xa1500000da077fae */ /* 0x0005e2000892187c */
[----:B------:R-:W-:-:S03]  /*9e320*/  IMAD.WIDE R210, R6, 0x4, R202 ;  /* 0x0000000406d27825 */ /* 0x000fc600078e02ca */
[----:B------:R-:W3:Y:S04]  /*9e330*/  LDL.LU.64 R202, [R1+0x6f8] ;  /* 0x0006f80001ca7983 */ /* 0x000ee80000300a00 */
[----:B------:R-:W-:Y:S04]  /*9e340*/  STL.64 [R1+0x4650], R218 ;  /* 0x004650da01007387 */ /* 0x000fe80000100a00 */
[----:B------:R1:W-:Y:S04]  /*9e350*/  STL.64 [R1+0x4648], R210 ;  /* 0x004648d201007387 */ /* 0x0003e80000100a00 */
[----:B------:R-:W-:Y:S01]  /*9e360*/  LDGSTS.E [R4+-0x5e700], desc[UR60][R210.64], P1 ;  /* 0xa1900000d2047fae */ /* 0x000fe2000892187c */
[----:B------:R-:W-:-:S03]  /*9e370*/  IMAD.WIDE R204, R6, 0x4, R204 ;  /* 0x0000000406cc7825 */ /* 0x000fc600078e02cc */
[----:B-1----:R-:W3:Y:S04]  /*9e380*/  LDL.LU.64 R210, [R1+0x6f0] ;  /* 0x0006f00001d27983 */ /* 0x002ee80000300a00 */
[----:B------:R1:W-:Y:S04]  /*9e390*/  STL.64 [R1+0x4640], R204 ;  /* 0x004640cc01007387 */ /* 0x0003e80000100a00 */
[----:B------:R-:W-:Y:S04]  /*9e3a0*/  LDGSTS.E [R0+-0x5e300], desc[UR60][R204.64], P1 ;  /* 0xa1d00000cc007fae */ /* 0x000fe8000892187c */
[----:B-1----:R-:W3:Y:S01]  /*9e3b0*/  LDL.LU.64 R204, [R1+0x6e8] ;  /* 0x0006e80001cc7983 */ /* 0x002ee20000300a00 */
[----:B--2---:R-:W-:-:S05]  /*9e3c0*/  IMAD.WIDE R218, R6, 0x4, R216 ;  /* 0x0000000406da7825 */ /* 0x004fca00078e02d8 */
[----:B------:R1:W-:Y:S04]  /*9e3d0*/  STL.64 [R1+0x4638], R218 ;  /* 0x004638da01007387 */ /* 0x0003e80000100a00 */
[----:B------:R-:W-:Y:S01]  /*9e3e0*/  LDGSTS.E [R12+-0x5df00], desc[UR60][R218.64], P1 ;  /* 0xa2100000da0c7fae */ /* 0x000fe2000892187c */
[----:B----4-:R-:W-:-:S04]  /*9e3f0*/  IMAD.WIDE R206, R6, 0x4, R206 ;  /* 0x0000000406ce7825 */ /* 0x010fc800078e02ce */
[C---:B---3--:R-:W-:Y:S02]  /*9e400*/  IMAD.WIDE R216, R6.reuse, 0x4, R208 ;  /* 0x0000000406d87825 */ /* 0x048fe400078e02d0 */
[----:B------:R-:W2:Y:S04]  /*9e410*/  LDL.LU.64 R208, [R1+0x6e0] ;  /* 0x0006e00001d07983 */ /* 0x000ea80000300a00 */
[----:B------:R3:W-:Y:S04]  /*9e420*/  STL.64 [R1+0x4630], R206 ;  /* 0x004630ce01007387 */ /* 0x0007e80000100a00 */
[----:B-1----:R-:W4:Y:S04]  /*9e430*/  LDL.LU.64 R218, [R1+0x6d8] ;  /* 0x0006d80001da7983 */ /* 0x002f280000300a00 */
[----:B------:R1:W-:Y:S04]  /*9e440*/  STL.64 [R1+0x4628], R216 ;  /* 0x004628d801007387 */ /* 0x0003e80000100a00 */
[----:B------:R-:W-:Y:S04]  /*9e450*/  LDGSTS.E [R7+-0x5db00], desc[UR60][R206.64], P1 ;  /* 0xa2500000ce077fae */ /* 0x000fe8000892187c */
[----:B------:R1:W-:Y:S04]  /*9e460*/  LDGSTS.E [R4+-0x5d700], desc[UR60][R216.64], P1 ;  /* 0xa2900000d8047fae */ /* 0x0003e8000892187c */
[----:B---3--:R-:W3:Y:S01]  /*9e470*/  LDL.LU.64 R206, [R1+0x6d0] ;  /* 0x0006d00001ce7983 */ /* 0x008ee20000300a00 */
[----:B------:R-:W-:-:S04]  /*9e480*/  IMAD.WIDE R10, R6, 0x4, R10 ;  /* 0x00000004060a7825 */ /* 0x000fc800078e020a */
[C---:B-1----:R-:W-:Y:S01]  /*9e490*/  IMAD.WIDE R216, R6.reuse, 0x4, R214 ;  /* 0x0000000406d87825 */ /* 0x042fe200078e02d6 */
[----:B------:R1:W-:Y:S04]  /*9e4a0*/  STL.64 [R1+0x4620], R10 ;  /* 0x0046200a01007387 */ /* 0x0003e80000100a00 */
[----:B------:R-:W3:Y:S04]  /*9e4b0*/  LDL.LU.64 R214, [R1+0x6c8] ;  /* 0x0006c80001d67983 */ /* 0x000ee80000300a00 */
[----:B------:R1:W-:Y:S04]  /*9e4c0*/  LDGSTS.E [R0+-0x5d300], desc[UR60][R10.64], P1 ;  /* 0xa2d000000a007fae */ /* 0x0003e8000892187c */
[----:B------:R1:W-:Y:S04]  /*9e4d0*/  STL.64 [R1+0x4618], R216 ;  /* 0x004618d801007387 */ /* 0x0003e80000100a00 */
[----:B------:R-:W-:Y:S01]  /*9e4e0*/  LDGSTS.E [R12+-0x5cf00], desc[UR60][R216.64], P1 ;  /* 0xa3100000d80c7fae */ /* 0x000fe2000892187c */
[----:B-1----:R-:W-:-:S04]  /*9e4f0*/  IMAD.WIDE R10, R6, 0x4, R212 ;  /* 0x00000004060a7825 */ /* 0x002fc800078e02d4 */
[C---:B------:R-:W-:Y:S02]  /*9e500*/  IMAD.WIDE R212, R6.reuse, 0x4, R202 ;  /* 0x0000000406d47825 */ /* 0x040fe400078e02ca */
[----:B------:R-:W3:Y:S04]  /*9e510*/  LDL.LU.64 R202, [R1+0x6c0] ;  /* 0x0006c00001ca7983 */ /* 0x000ee80000300a00 */
[----:B------:R1:W-:Y:S04]  /*9e520*/  STL.64 [R1+0x4610], R10 ;  /* 0x0046100a01007387 */ /* 0x0003e80000100a00 */
[----:B------:R-:W3:Y:S04]  /*9e530*/  LDL.LU.64 R216, [R1+0x6b8] ;  /* 0x0006b80001d87983 */ /* 0x000ee80000300a00 */
[----:B------:R-:W-:Y:S04]  /*9e540*/  STL.64 [R1+0x4608], R212 ;  /* 0x004608d401007387 */ /* 0x000fe80000100a00 */
[----:B------:R-:W-:Y:S04]  /*9e550*/  LDGSTS.E [R7+-0x5cb00], desc[UR60][R10.64], P1 ;  /* 0xa35000000a077fae */ /* 0x000fe8000892187c */
[----:B------:R2:W-:Y:S01]  /*9e560*/  LDGSTS.E [R4+-0x5c700], desc[UR60][R212.64], P1 ;  /* 0xa3900000d4047fae */ /* 0x0005e2000892187c */
[----:B------:R-:W-:-:S03]  /*9e570*/  IMAD.WIDE R210, R6, 0x4, R210 ;  /* 0x0000000406d27825 */ /* 0x000fc600078e02d2 */
[----:B-1----:R-:W3:Y:S04]  /*9e580*/  LDL.LU.64 R10, [R1+0x6b0] ;  /* 0x0006b000010a7983 */ /* 0x002ee80000300a00 */
[----:B------:R1:W-:Y:S04]  /*9e590*/  STL.64 [R1+0x4600], R210 ;  /* 0x004600d201007387 */ /* 0x0003e80000100a00 */
[----:B------:R-:W-:Y:S01]  /*9e5a0*/  LDGSTS.E [R0+-0x5c300], desc[UR60][R210.64], P1 ;  /* 0xa3d00000d2007fae */ /* 0x000fe2000892187c */
[----:B------:R-:W-:-:S03]  /*9e5b0*/  IMAD.WIDE R244, R6, 0x4, R204 ;  /* 0x0000000406f47825 */ /* 0x000fc600078e02cc */
[----:B------:R-:W3:Y:S04]  /*9e5c0*/  LDL.LU.64 R204, [R1+0x6a8] ;  /* 0x0006a80001cc7983 */ /* 0x000ee80000300a00 */
[----:B------:R-:W-:Y:S04]  /*9e5d0*/  STL.64 [R1+0x45f8], R244 ;  /* 0x0045f8f401007387 */ /* 0x000fe80000100a00 */
[----:B-1----:R-:W3:Y:S04]  /*9e5e0*/  LDL.LU.64 R210, [R1+0x6a0] ;  /* 0x0006a00001d27983 */ /* 0x002ee80000300a00 */
[----:B------:R1:W-:Y:S01]  /*9e5f0*/  LDGSTS.E [R12+-0x5bf00], desc[UR60][R244.64], P1 ;  /* 0xa4100000f40c7fae */ /* 0x0003e2000892187c */
[----:B--2---:R-:W-:-:S04]  /*9e600*/  IMAD.WIDE R212, R6, 0x4, R208 ;  /* 0x0000000406d47825 */ /* 0x004fc800078e02d0 */
[C---:B----4-:R-:W-:Y:S01]  /*9e610*/  IMAD.WIDE R218, R6.reuse, 0x4, R218 ;  /* 0x0000000406da7825 */ /* 0x050fe200078e02da */
[----:B------:R-:W2:Y:S04]  /*9e620*/  LDL.LU.64 R208, [R1+0x698] ;  /* 0x0006980001d07983 */ /* 0x000ea80000300a00 */
[----:B------:R4:W-:Y:S04]  /*9e630*/  STL.64 [R1+0x45f0], R212 ;  /* 0x0045f0d401007387 */ /* 0x0009e80000100a00 */
[----:B------:R-:W-:Y:S04]  /*9e640*/  LDGSTS.E [R7+-0x5bb00], desc[UR60][R212.64], P1 ;  /* 0xa4500000d4077fae */ /* 0x000fe8000892187c */
[----:B------:R-:W-:Y:S04]  /*9e650*/  STL.64 [R1+0x45e8], R218 ;  /* 0x0045e8da01007387 */ /* 0x000fe80000100a00 */
[----:B------:R1:W-:Y:S01]  /*9e660*/  LDGSTS.E [R4+-0x5b700], desc[UR60][R218.64], P1 ;  /* 0xa4900000da047fae */ /* 0x0003e2000892187c */
[----:B---3--:R-:W-:-:S03]  /*9e670*/  IMAD.WIDE R206, R6, 0x4, R206 ;  /* 0x0000000406ce7825 */ /* 0x008fc600078e02ce */
[----:B----4-:R-:W3:Y:S04]  /*9e680*/  LDL.LU.64 R212, [R1+0x690] ;  /* 0x0006900001d47983 */ /* 0x010ee80000300a00 */
[----:B------:R4:W-:Y:S04]  /*9e690*/  STL.64 [R1+0x45e0], R206 ;  /* 0x0045e0ce01007387 */ /* 0x0009e80000100a00 */
[----:B------:R-:W-:Y:S01]  /*9e6a0*/  LDGSTS.E [R0+-0x5b300], desc[UR60][R206.64], P1 ;  /* 0xa4d00000ce007fae */ /* 0x000fe2000892187c */
[----:B-1----:R-:W-:-:S03]  /*9e6b0*/  IMAD.WIDE R244, R6, 0x4, R214 ;  /* 0x0000000406f47825 */ /* 0x002fc600078e02d6 */
[----:B------:R-:W3:Y:S04]  /*9e6c0*/  LDL.LU.64 R214, [R1+0x688] ;  /* 0x0006880001d67983 */ /* 0x000ee80000300a00 */
[----:B------:R-:W-:Y:S04]  /*9e6d0*/  STL.64 [R1+0x45d8], R244 ;  /* 0x0045d8f401007387 */ /* 0x000fe80000100a00 */
[----:B------:R-:W-:Y:S04]  /*9e6e0*/  LDGSTS.E [R12+-0x5af00], desc[UR60][R244.64], P1 ;  /* 0xa5100000f40c7fae */ /* 0x000fe8000892187c */
[----:B----4-:R-:W4:Y:S01]  /*9e6f0*/  LDL.LU.64 R206, [R1+0x680] ;  /* 0x0006800001ce7983 */ /* 0x010f220000300a00 */
[----:B------:R-:W-:-:S03]  /*9e700*/  IMAD.WIDE R218, R6, 0x4, R202 ;  /* 0x0000000406da7825 */ /* 0x000fc600078e02ca */
[----:B------:R-:W4:Y:S01]  /*9e710*/  LDL.LU.64 R202, [R1+0x678] ;  /* 0x0006780001ca7983 */ /* 0x000f220000300a00 */
[----:B------:R-:W-:-:S03]  /*9e720*/  IMAD.WIDE R216, R6, 0x4, R216 ;  /* 0x0000000406d87825 */ /* 0x000fc600078e02d8 */
[----:B------:R1:W-:Y:S04]  /*9e730*/  STL.64 [R1+0x45d0], R218 ;  /* 0x0045d0da01007387 */ /* 0x0003e80000100a00 */
[----:B------:R1:W-:Y:S04]  /*9e740*/  LDGSTS.E [R7+-0x5ab00], desc[UR60][R218.64], P1 ;  /* 0xa5500000da077fae */ /* 0x0003e8000892187c */
[----:B------:R1:W-:Y:S04]  /*9e750*/  STL.64 [R1+0x45c8], R216 ;  /* 0x0045c8d801007387 */ /* 0x0003e80000100a00 */
[----:B------:R1:W-:Y:S01]  /*9e760*/  LDGSTS.E [R4+-0x5a700], desc[UR60][R216.64], P1 ;  /* 0xa5900000d8047fae */ /* 0x0003e2000892187c */
[----:B------:R-:W-:-:S05]  /*9e770*/  IMAD.WIDE R10, R6, 0x4, R10 ;  /* 0x00000004060a7825 */ /* 0x000fca00078e020a */
[----:B------:R2:W-:Y:S04]  /*9e780*/  STL.64 [R1+0x45c0], R10 ;  /* 0x0045c00a01007387 */ /* 0x0005e80000100a00 */
[----:B------:R2:W-:Y:S01]  /*9e790*/  LDGSTS.E [R0+-0x5a300], desc[UR60][R10.64], P1 ;  /* 0xa5d000000a007fae */ /* 0x0005e2000892187c */
[----:B-1----:R-:W-:-:S04]  /*9e7a0*/  IMAD.WIDE R218, R6, 0x4, R204 ;  /* 0x0000000406da7825 */ /* 0x002fc800078e02cc */
[C---:B------:R-:W-:Y:S01]  /*9e7b0*/  IMAD.WIDE R216, R6.reuse, 0x4, R210 ;  /* 0x0000000406d87825 */ /* 0x040fe200078e02d2 */
[----:B------:R-:W4:Y:S04]  /*9e7c0*/  LDL.LU.64 R204, [R1+0x670] ;  /* 0x0006700001cc7983 */ /* 0x000f280000300a00 */
[----:B------:R1:W-:Y:S04]  /*9e7d0*/  STL.64 [R1+0x45b8], R218 ;  /* 0x0045b8da01007387 */ /* 0x0003e80000100a00 */
[----:B------:R-:W4:Y:S04]  /*9e7e0*/  LDL.LU.64 R210, [R1+0x648] ;  /* 0x0006480001d27983 */ /* 0x000f280000300a00 */
[----:B------:R-:W-:Y:S04]  /*9e7f0*/  LDGSTS.E [R12+-0x59f00], desc[UR60][R218.64], P1 ;  /* 0xa6100000da0c7fae */ /* 0x000fe8000892187c */
[----:B------:R-:W-:Y:S01]  /*9e800*/  LDGSTS.E [R7+-0x59b00], desc[UR60][R216.64], P1 ;  /* 0xa6500000d8077fae */ /* 0x000fe2000892187c */
[----:B--2---:R-:W-:-:S03]  /*9e810*/  IMAD.WIDE R10, R6, 0x4, R208 ;  /* 0x00000004060a7825 */ /* 0x004fc600078e02d0 */
[----:B------:R-:W2:Y:S04]  /*9e820*/  LDL.LU.64 R208, [R1+0x620] ;  /* 0x0006200001d07983 */ /* 0x000ea80000300a00 */
[----:B------:R-:W-:Y:S04]  /*9e830*/  STL.64 [R1+0x45b0], R216 ;  /* 0x0045b0d801007387 */ /* 0x000fe80000100a00 */
[----:B------:R3:W-:Y:S04]  /*9e840*/  STL.64 [R1+0x45a8], R10 ;  /* 0x0045a80a01007387 */ /* 0x0007e80000100a00 */
[----:B-1----:R-:W2:Y:S04]  /*9e850*/  LDL.LU.64 R218, [R1+0x5f8] ;  /* 0x0005f80001da7983 */ /* 0x002ea80000300a00 */
[----:B------:R1:W-:Y:S01]  /*9e860*/  LDGSTS.E [R4+-0x59700], desc[UR60][R10.64], P1 ;  /* 0xa69000000a047fae */ /* 0x0003e2000892187c */
[----:B---3--:R-:W-:-:S05]  /*9e870*/  IMAD.WIDE R212, R6, 0x4, R212 ;  /* 0x0000000406d47825 */ /* 0x008fca00078e02d4 */
[----:B------:R3:W-:Y:S04]  /*9e880*/  STL.64 [R1+0x45a0], R212 ;  /* 0x0045a0d401007387 */ /* 0x0007e80000100a00 */
[----:B------:R-:W-:Y:S01]  /*9e890*/  LDGSTS.E [R0+-0x59300], desc[UR60][R212.64], P1 ;  /* 0xa6d00000d4007fae */ /* 0x000fe2000892187c */
[----:B-1----:R-:W-:-:S04]  /*9e8a0*/  IMAD.WIDE R10, R6, 0x4, R214 ;  /* 0x00000004060a7825 */ /* 0x002fc800078e02d6 */
[----:B------:R-:W-:Y:S01]  /*9e8b0*/  VIADD R246, R246, 0x400000 ;  /* 0x00400000f6f67836 */ /* 0x000fe20000000000 */
[----:B------:R1:W-:Y:S04]  /*9e8c0*/  LDGSTS.E [R7+-0x58f00], desc[UR60][R10.64], P1 ;  /* 0xa71000000a077fae */ /* 0x0003e8000892187c */
[----:B---3--:R-:W3:Y:S04]  /*9e8d0*/  LDL.LU.64 R212, [R1+0x5d0] ;  /* 0x0005d00001d47983 */ /* 0x008ee80000300a00 */
[----:B------:R1:W-:Y:S01]  /*9e8e0*/  STL.64 [R1+0x4598], R10 ;  /* 0x0045980a01007387 */ /* 0x0003e20000100a00 */
[----:B----4-:R-:W-:-:S03]  /*9e8f0*/  IMAD.WIDE R216, R6, 0x4, R206 ;  /* 0x0000000406d87825 */ /* 0x010fc600078e02ce */
[----:B------:R-:W4:Y:S04]  /*9e900*/  LDL.LU.64 R206, [R1+0x5a8] ;  /* 0x0005a80001ce7983 */ /* 0x000f280000300a00 */
[----:B------:R-:W-:Y:S01]  /*9e910*/  LDGSTS.E [R4+-0x58b00], desc[UR60][R216.64], P1 ;  /* 0xa7500000d8047fae */ /* 0x000fe2000892187c */
[----:B------:R-:W-:-:S03]  /*9e920*/  IMAD.WIDE R214, R6, 0x4, R202 ;  /* 0x0000000406d67825 */ /* 0x000fc600078e02ca */
[----:B------:R-:W4:Y:S04]  /*9e930*/  LDL.LU.64 R202, [R1+0x580] ;  /* 0x0005800001ca7983 */ /* 0x000f280000300a00 */
[----:B------:R1:W-:Y:S04]  /*9e940*/  STL.64 [R1+0x4590], R216 ;  /* 0x004590d801007387 */ /* 0x0003e80000100a00 */
[----:B------:R1:W-:Y:S04]  /*9e950*/  STL.64 [R1+0x4588], R214 ;  /* 0x004588d601007387 */ /* 0x0003e80000100a00 */
[----:B------:R1:W-:Y:S02]  /*9e960*/  LDGSTS.E [R0+-0x58700], desc[UR60][R214.64], P1 ;  /* 0xa7900000d6007fae */ /* 0x0003e4000892187c */
[----:B-1----:R-:W-:-:S04]  /*9e970*/  IMAD.WIDE R10, R6, 0x4, R136 ;  /* 0x00000004060a7825 */ /* 0x002fc800078e0288 */
[C---:B------:R-:W-:Y:S01]  /*9e980*/  VIADD R7, R247.reuse, 0x400000 ;  /* 0x00400000f7077836 */ /* 0x040fe20000000000 */
[----:B------:R2:W-:Y:S04]  /*9e990*/  LDGSTS.E [R246+-0x58300], desc[UR60][R10.64], P1 ;  /* 0xa7d000000af67fae */ /* 0x0005e8000892187c */
[----:B------:R-:W4:Y:S04]  /*9e9a0*/  LDL.LU.64 R216, [R1+0x558] ;  /* 0x0005580001d87983 */ /* 0x000f280000300a00 */
[----:B------:R2:W-:Y:S01]  /*9e9b0*/  STL.64 [R1+0x4570], R10 ;  /* 0x0045700a01007387 */ /* 0x0005e20000100a00 */
[----:B------:R-:W-:-:S02]  /*9e9c0*/  IADD3 R0, R247, 0x400000, RZ ;  /* 0x00400000f7007810 */ /* 0x000fc40007ffe0ff */
[----:B------:R-:W-:Y:S01]  /*9e9d0*/  IADD3 R4, R247, 0x400000, RZ ;  /* 0x00400000f7047810 */ /* 0x000fe20007ffe0ff */
[----:B------:R-:W-:-:S04]  /*9e9e0*/  IMAD.WIDE R136, R6, 0x4, R204 ;  /* 0x0000000406887825 */ /* 0x000fc800078e02cc */
[C---:B------:R-:W-:Y:S01]  /*9e9f0*/  IMAD.WIDE R214, R6.reuse, 0x4, R210 ;  /* 0x0000000406d67825 */ /* 0x040fe200078e02d2 */
[----:B------:R-:W4:Y:S04]  /*9ea00*/  LDL.LU.64 R204, [R1+0x530] ;  /* 0x0005300001cc7983 */ /* 0x000f280000300a00 */
[----:B------:R1:W-:Y:S04]  /*9ea10*/  STL.64 [R1+0x2780], R136 ;  /* 0x0027808801007387 */ /* 0x0003e80000100a00 */
[----:B------:R-:W4:Y:S04]  /*9ea20*/  LDL.LU.64 R210, [R1+0x508] ;  /* 0x0005080001d27983 */ /* 0x000f280000300a00 */
[----:B------:R1:W-:Y:S04]  /*9ea30*/  LDGSTS.E [R0+-0x7fe80], desc[UR60][R136.64], P1 ;  /* 0x8018000088007fae */ /* 0x0003e8000892187c */
[----:B------:R-:W-:Y:S01]  /*9ea40*/  LDGSTS.E [R7+-0x7fa80], desc[UR60][R214.64], P1 ;  /* 0x80580000d6077fae */ /* 0x000fe2000892187c */
[----:B--2---:R-:W-:-:S04]  /*9ea50*/  IMAD.WIDE R10, R6, 0x4, R208 ;  /* 0x00000004060a7825 */ /* 0x004fc800078e02d0 */
[C---:B-1----:R-:W-:Y:S01]  /*9ea60*/  IMAD.WIDE R136, R6.reuse, 0x4, R218 ;  /* 0x0000000406887825 */ /* 0x042fe200078e02da */
[----:B------:R-:W2:Y:S04]  /*9ea70*/  LDL.LU.64 R208, [R1+0x4e0] ;  /* 0x0004e00001d07983 */ /* 0x000ea80000300a00 */
[----:B------:R-:W-:Y:S04]  /*9ea80*/  STL.64 [R1+0x27f8], R214 ;  /* 0x0027f8d601007387 */ /* 0x000fe80000100a00 */
[----:B------:R3:W-:Y:S04]  /*9ea90*/  STL.64 [R1+0x2840], R10 ;  /* 0x0028400a01007387 */ /* 0x0007e80000100a00 */
[----:B------:R3:W-:Y:S04]  /*9eaa0*/  LDGSTS.E [R4+-0x7f680], desc[UR60][R10.64], P1 ;  /* 0x809800000a047fae */ /* 0x0007e8000892187c */
[----:B------:R-:W2:Y:S04]  /*9eab0*/  LDL.LU.64 R218, [R1+0x4b8] ;  /* 0x0004b80001da7983 */ /* 0x000ea80000300a00 */
[----:B------:R1:W-:Y:S04]  /*9eac0*/  STL.64 [R1+0x28a0], R136 ;  /* 0x0028a08801007387 */ /* 0x0003e80000100a00 */
[----:B------:R1:W-:Y:S01]  /*9ead0*/  LDGSTS.E [R0+-0x7f280], desc[UR60][R136.64], P1 ;  /* 0x80d8000088007fae */ /* 0x0003e2000892187c */
[----:B---3--:R-:W-:-:S03]  /*9eae0*/  IMAD.WIDE R10, R6, 0x4, R212 ;  /* 0x00000004060a7825 */ /* 0x008fc600078e02d4 */
[----:B------:R-:W3:Y:S04]  /*9eaf0*/  LDL.LU.64 R212, [R1+0x490] ;  /* 0x0004900001d47983 */ /* 0x000ee80000300a00 */
[----:B------:R1:W-:Y:S01]  /*9eb00*/  STL.64 [R1+0x28f8], R10 ;  /* 0x0028f80a01007387 */ /* 0x0003e20000100a00 */
[----:B----4-:R-:W-:-:S04]  /*9eb10*/  IMAD.WIDE R214, R6, 0x4, R206 ;  /* 0x0000000406d67825 */ /* 0x010fc800078e02ce */
[----:B-1----:R-:W-:Y:S01]  /*9eb20*/  IMAD.WIDE R136, R6, 0x4, R202 ;  /* 0x0000000406887825 */ /* 0x002fe200078e02ca */
[----:B------:R-:W4:Y:S04]  /*9eb30*/  LDL.LU.64 R206, [R1+0x468] ;  /* 0x0004680001ce7983 */ /* 0x000f280000300a00 */
[----:B------:R-:W4:Y:S01]  /*9eb40*/  LDL.LU.64 R202, [R1+0x440] ;  /* 0x0004400001ca7983 */ /* 0x000f220000300a00 */
[----:B------:R-:W-:-:S03]  /*9eb50*/  VIADD R12, R247, 0x400000 ;  /* 0x00400000f70c7836 */ /* 0x000fc60000000000 */
[----:B------:R1:W-:Y:S04]  /*9eb60*/  STL.64 [R1+0x2938], R214 ;  /* 0x002938d601007387 */ /* 0x0003e80000100a00 */
[----:B------:R1:W-:Y:S04]  /*9eb70*/  LDGSTS.E [R12+-0x7ee80], desc[UR60][R10.64], P1 ;  /* 0x811800000a0c7fae */ /* 0x0003e8000892187c */
[----:B------:R-:W-:Y:S04]  /*9eb80*/  LDGSTS.E [R7+-0x7ea80], desc[UR60][R214.64], P1 ;  /* 0x81580000d6077fae */ /* 0x000fe8000892187c */
[----:B------:R1:W-:Y:S04]  /*9eb90*/  STL.64 [R1+0x3ac8], R136 ;  /* 0x003ac88801007387 */ /* 0x0003e80000100a00 */
[----:B------:R1:W-:Y:S02]  /*9eba0*/  LDGSTS.E [R4+-0x7e680], desc[UR60][R136.64], P1 ;  /* 0x8198000088047fae */ /* 0x0003e4000892187c */
[----:B-1----:R-:W-:-:S02]  /*9ebb0*/  IMAD.WIDE R10, R6, 0x4, R216 ;  /* 0x00000004060a7825 */ /* 0x002fc400078e02d8 */
[----:B------:R-:W4:Y:S04]  /*9ebc0*/  LDL.LU.64 R214, [R1+0x418] ;  /* 0x0004180001d67983 */ /* 0x000f280000300a00 */
[----:B------:R2:W-:Y:S04]  /*9ebd0*/  STL.64 [R1+0x3b08], R10 ;  /* 0x003b080a01007387 */ /* 0x0005e80000100a00 */
[----:B------:R2:W-:Y:S01]  /*9ebe0*/  LDGSTS.E [R0+-0x7e280], desc[UR60][R10.64], P1 ;  /* 0x81d800000a007fae */ /* 0x0005e2000892187c */
[----:B------:R-:W-:-:S04]  /*9ebf0*/  IMAD.WIDE R136, R6, 0x4, R204 ;  /* 0x0000000406887825 */ /* 0x000fc800078e02cc */
[C---:B------:R-:W-:Y:S01]  /*9ec00*/  IMAD.WIDE R216, R6.reuse, 0x4, R210 ;  /* 0x0000000406d87825 */ /* 0x040fe200078e02d2 */
[----:B------:R-:W4:Y:S04]  /*9ec10*/  LDL.LU.64 R204, [R1+0x3f0] ;  /* 0x0003f00001cc7983 */ /* 0x000f280000300a00 */
[----:B------:R1:W-:Y:S04]  /*9ec20*/  STL.64 [R1+0x3b48], R136 ;  /* 0x003b488801007387 */ /* 0x0003e80000100a00 */
[----:B------:R-:W4:Y:S04]  /*9ec30*/  LDL.LU.64 R210, [R1+0x3c8] ;  /* 0x0003c80001d27983 */ /* 0x000f280000300a00 */
[----:B------:R1:W-:Y:S04]  /*9ec40*/  LDGSTS.E [R12+-0x7de80], desc[UR60][R136.64], P1 ;  /* 0x82180000880c7fae */ /* 0x0003e8000892187c */
[----:B------:R-:W-:Y:S01]  /*9ec50*/  LDGSTS.E [R7+-0x7da80], desc[UR60][R216.64], P1 ;  /* 0x82580000d8077fae */ /* 0x000fe2000892187c */
[----:B--2---:R-:W-:-:S03]  /*9ec60*/  IMAD.WIDE R10, R6, 0x4, R208 ;  /* 0x00000004060a7825 */ /* 0x004fc600078e02d0 */
[----:B------:R-:W2:Y:S04]  /*9ec70*/  LDL.LU.64 R208, [R1+0x3a0] ;  /* 0x0003a00001d07983 */ /* 0x000ea80000300a00 */
[----:B------:R1:W-:Y:S02]  /*9ec80*/  STL.64 [R1+0x3b88], R216 ;  /* 0x003b88d801007387 */ /* 0x0003e40000100a00 */
[C---:B-1----:R-:W-:Y:S02]  /*9ec90*/  IMAD.WIDE R136, R6.reuse, 0x4, R218 ;  /* 0x0000000406887825 */ /* 0x042fe400078e02da */
[----:B------:R3:W-:Y:S04]  /*9eca0*/  STL.64 [R1+0x3bd8], R10 ;  /* 0x003bd80a01007387 */ /* 0x0007e80000100a00 */
[----:B------:R3:W-:Y:S04]  /*9ecb0*/  LDGSTS.E [R4+-0x7d680], desc[UR60][R10.64], P1 ;  /* 0x829800000a047fae */ /* 0x0007e8000892187c */
[----:B------:R-:W2:Y:S04]  /*9ecc0*/  LDL.LU.64 R218, [R1+0x378] ;  /* 0x0003780001da7983 */ /* 0x000ea80000300a00 */
[----:B------:R1:W-:Y:S04]  /*9ecd0*/  STL.64 [R1+0x3c18], R136 ;  /* 0x003c188801007387 */ /* 0x0003e80000100a00 */
[----:B------:R1:W-:Y:S04]  /*9ece0*/  LDGSTS.E [R0+-0x7d280], desc[UR60][R136.64], P1 ;  /* 0x82d8000088007fae */ /* 0x0003e8000892187c */
[----:B------:R-:W2:Y:S01]  /*9ecf0*/  LDL.LU.64 R216, [R1+0x350] ;  /* 0x0003500001d87983 */ /* 0x000ea20000300a00 */
[----:B---3--:R-:W-:-:S04]  /*9ed00*/  IMAD.WIDE R10, R6, 0x4, R212 ;  /* 0x00000004060a7825 */ /* 0x008fc800078e02d4 */
[C---:B----4-:R-:W-:Y:S01]  /*9ed10*/  IMAD.WIDE R212, R6.reuse, 0x4, R206 ;  /* 0x0000000406d47825 */ /* 0x050fe200078e02ce */
[----:B------:R3:W-:Y:S03]  /*9ed20*/  STL.64 [R1+0x3c58], R10 ;  /* 0x003c580a01007387 */ /* 0x0007e60000100a00 */
[C---:B-1----:R-:W-:Y:S01]  /*9ed30*/  IMAD.WIDE R136, R6.reuse, 0x4, R202 ;  /* 0x0000000406887825 */ /* 0x042fe200078e02ca */
[----:B------:R-:W4:Y:S04]  /*9ed40*/  LDL.LU.64 R206, [R1+0x328] ;  /* 0x0003280001ce7983 */ /* 0x000f280000300a00 */
[----:B------:R-:W4:Y:S04]  /*9ed50*/  LDL.LU.64 R202, [R1+0x300] ;  /* 0x0003000001ca7983 */ /* 0x000f280000300a00 */
[----:B------:R3:W-:Y:S04]  /*9ed60*/  LDGSTS.E [R12+-0x7ce80], desc[UR60][R10.64], P1 ;  /* 0x831800000a0c7fae */ /* 0x0007e8000892187c */
[----:B------:R-:W-:Y:S04]  /*9ed70*/  STL.64 [R1+0x3c98], R212 ;  /* 0x003c98d401007387 */ /* 0x000fe80000100a00 */
[----:B------:R-:W-:Y:S04]  /*9ed80*/  LDGSTS.E [R7+-0x7ca80], desc[UR60][R212.64], P1 ;  /* 0x83580000d4077fae */ /* 0x000fe8000892187c */
[----:B------:R1:W-:Y:S04]  /*9ed90*/  STL.64 [R1+0x3cd8], R136 ;  /* 0x003cd88801007387 */ /* 0x0003e80000100a00 */
[----:B------:R1:W-:Y:S01]  /*9eda0*/  LDGSTS.E [R4+-0x7c680], desc[UR60][R136.64], P1 ;  /* 0x8398000088047fae */ /* 0x0003e2000892187c */
[----:B---3--:R-:W-:-:S03]  /*9edb0*/  IMAD.WIDE R10, R6, 0x4, R214 ;  /* 0x00000004060a7825 */ /* 0x008fc600078e02d6 */
[----:B------:R-:W3:Y:S04]  /*9edc0*/  LDL.LU.64 R214, [R1+0x2d8] ;  /* 0x0002d80001d67983 */ /* 0x000ee80000300a00 */
[----:B------:R2:W-:Y:S04]  /*9edd0*/  STL.64 [R1+0x3d18], R10 ;  /* 0x003d180a01007387 */ /* 0x0005e80000100a00 */
[----:B------:R2:W-:Y:S01]  /*9ede0*/  LDGSTS.E [R0+-0x7c280], desc[UR60][R10.64], P1 ;  /* 0x83d800000a007fae */ /* 0x0005e2000892187c */
[----:B-1----:R-:W-:-:S04]  /*9edf0*/  IMAD.WIDE R136, R6, 0x4, R204 ;  /* 0x0000000406887825 */ /* 0x002fc800078e02cc */
[C---:B------:R-:W-:Y:S01]  /*9ee00*/  IMAD.WIDE R212, R6.reuse, 0x4, R210 ;  /* 0x0000000406d47825 */ /* 0x040fe200078e02d2 */
[----:B------:R-:W3:Y:S04]  /*9ee10*/  LDL.LU.64 R204, [R1+0x2b0] ;  /* 0x0002b00001cc7983 */ /* 0x000ee80000300a00 */
[----:B------:R1:W-:Y:S04]  /*9ee20*/  STL.64 [R1+0x3f18], R136 ;  /* 0x003f188801007387 */ /* 0x0003e80000100a00 */
[----:B------:R-:W3:Y:S04]  /*9ee30*/  LDL.LU.64 R210, [R1+0x288] ;  /* 0x0002880001d27983 */ /* 0x000ee80000300a00 */
        /* <DEDUP_REMOVED lines=8> */
[----:B------:R4:W-:Y:S04]  /*9eec0*/  LDGSTS.E [R0+-0x7b280], desc[UR60][R136.64], P1 ;  /* 0x84d8000088007fae */ /* 0x0009e8000892187c */
[----:B------:R-:W2:Y:S04]  /*9eed0*/  LDL.LU.64 R212, [R1+0x238] ;  /* 0x0002380001d47983 */ /* 0x000ea80000300a00 */
[----:B------:R4:W-:Y:S01]  /*9eee0*/  STL.64 [R1+0x3f50], R136 ;  /* 0x003f508801007387 */ /* 0x0009e20000100a00 */
[----:B-1----:R-:W-:-:S03]  /*9eef0*/  IMAD.WIDE R10, R6, 0x4, R216 ;  /* 0x00000004060a7825 */ /* 0x002fc600078e02d8 */
[----:B------:R-:W2:Y:S04]  /*9ef00*/  LDL.LU.64 R216, [R1+0x210] ;  /* 0x0002100001d87983 */ /* 0x000ea80000300a00 */
[----:B------:R3:W-:Y:S04]  /*9ef10*/  STL.64 [R1+0x3f60], R10 ;  /* 0x003f600a01007387 */ /* 0x0007e80000100a00 */
[----:B------:R3:W-:Y:S01]  /*9ef20*/  LDGSTS.E [R12+-0x7ae80], desc[UR60][R10.64], P1 ;  /* 0x851800000a0c7fae */ /* 0x0007e2000892187c */
[----:B----4-:R-:W-:-:S04]  /*9ef30*/  IMAD.WIDE R206, R6, 0x4, R206 ;  /* 0x0000000406ce7825 */ /* 0x010fc800078e02ce */
[C---:B------:R-:W-:Y:S02]  /*9ef40*/  IMAD.WIDE R136, R6.reuse, 0x4, R202 ;  /* 0x0000000406887825 */ /* 0x040fe400078e02ca */
[----:B------:R-:W4:Y:S04]  /*9ef50*/  LDL.LU.64 R202, [R1+0x1e8] ;  /* 0x0001e80001ca7983 */ /* 0x000f280000300a00 */
[----:B------:R-:W-:Y:S04]  /*9ef60*/  STL.64 [R1+0x3f78], R206 ;  /* 0x003f78ce01007387 */ /* 0x000fe80000100a00 */
[----:B------:R1:W-:Y:S04]  /*9ef70*/  STL.64 [R1+0x3f98], R136 ;  /* 0x003f988801007387 */ /* 0x0003e80000100a00 */
[----:B------:R-:W4:Y:S04]  /*9ef80*/  LDL.LU.64 R244, [R1+0x1c0] ;  /* 0x0001c00001f47983 */ /* 0x000f280000300a00 */
[----:B------:R-:W-:Y:S04]  /*9ef90*/  LDGSTS.E [R7+-0x7aa80], desc[UR60][R206.64], P1 ;  /* 0x85580000ce077fae */ /* 0x000fe8000892187c */
[----:B------:R1:W-:Y:S01]  /*9efa0*/  LDGSTS.E [R4+-0x7a680], desc[UR60][R136.64], P1 ;  /* 0x8598000088047fae */ /* 0x0003e2000892187c */
[----:B---3--:R-:W-:-:S05]  /*9efb0*/  IMAD.WIDE R10, R6, 0x4, R214 ;  /* 0x00000004060a7825 */ /* 0x008fca00078e02d6 */
[----:B------:R2:W-:Y:S04]  /*9efc0*/  STL.64 [R1+0x3fb8], R10 ;  /* 0x003fb80a01007387 */ /* 0x0005e80000100a00 */
[----:B------:R2:W-:Y:S01]  /*9efd0*/  LDGSTS.E [R0+-0x7a280], desc[UR60][R10.64], P1 ;  /* 0x85d800000a007fae */ /* 0x0005e2000892187c */
[----:B-1----:R-:W-:-:S04]  /*9efe0*/  IMAD.WIDE R136, R6, 0x4, R204 ;  /* 0x0000000406887825 */ /* 0x002fc800078e02cc */
[C---:B------:R-:W-:Y:S01]  /*9eff0*/  IMAD.WIDE R214, R6.reuse, 0x4, R210 ;  /* 0x0000000406d67825 */ /* 0x040fe200078e02d2 */
[----:B------:R-:W3:Y:S04]  /*9f000*/  LDL.LU.64 R204, [R1+0x198] ;  /* 0x0001980001cc7983 */ /* 0x000ee80000300a00 */
[----:B------:R-:W3:Y:S04]  /*9f010*/  LDL.LU.64 R206, [R1+0x170] ;  /* 0x0001700001ce7983 */ /* 0x000ee80000300a00 */
[----:B------:R1:W-:Y:S04]  /*9f020*/  STL.64 [R1+0x3fc8], R136 ;  /* 0x003fc88801007387 */ /* 0x0003e80000100a00 */
[----:B------:R1:W-:Y:S04]  /*9f030*/  LDGSTS.E [R12+-0x79e80], desc[UR60][R136.64], P1 ;  /* 0x86180000880c7fae */ /* 0x0003e8000892187c */
[----:B------:R-:W-:Y:S01]  /*9f040*/  LDGSTS.E [R7+-0x79a80], desc[UR60][R214.64], P1 ;  /* 0x86580000d6077fae */ /* 0x000fe2000892187c */
[----:B--2---:R-:W-:-:S03]  /*9f050*/  IMAD.WIDE R10, R6, 0x4, R208 ;  /* 0x00000004060a7825 */ /* 0x004fc600078e02d0 */
[----:B------:R-:W2:Y:S04]  /*9f060*/  LDL.LU.64 R208, [R1+0x148] ;  /* 0x0001480001d07983 */ /* 0x000ea80000300a00 */
[----:B------:R1:W-:Y:S04]  /*9f070*/  STL.64 [R1+0x40d8], R214 ;  /* 0x0040d8d601007387 */ /* 0x0003e80000100a00 */
[----:B------:R-:W2:Y:S04]  /*9f080*/  LDL.LU.64 R210, [R1+0x120] ;  /* 0x0001200001d27983 */ /* 0x000ea80000300a00 */
[----:B------:R1:W-:Y:S04]  /*9f090*/  STL.64 [R1+0x4108], R10 ;  /* 0x0041080a01007387 */ /* 0x0003e80000100a00 */
[----:B------:R1:W-:Y:S02]  /*9f0a0*/  LDGSTS.E [R4+-0x79680], desc[UR60][R10.64], P1 ;  /* 0x869800000a047fae */ /* 0x0003e4000892187c */
[----:B-1----:R-:W-:-:S02]  /*9f0b0*/  IMAD.WIDE R136, R6, 0x4, R212 ;  /* 0x0000000406887825 */ /* 0x002fc400078e02d4 */
[----:B------:R-:W2:Y:S04]  /*9f0c0*/  LDL.LU.64 R212, [R1+0xf8] ;  /* 0x0000f80001d47983 */ /* 0x000ea80000300a00 */
[----:B------:R1:W-:Y:S04]  /*9f0d0*/  STL.64 [R1+0x4118], R136 ;  /* 0x0041188801007387 */ /* 0x0003e80000100a00 */
[----:B------:R-:W2:Y:S01]  /*9f0e0*/  LDL.LU.64 R214, [R1+0xd0] ;  /* 0x0000d00001d67983 */ /* 0x000ea20000300a00 */
[----:B------:R-:W-:-:S03]  /*9f0f0*/  IMAD.WIDE R10, R6, 0x4, R216 ;  /* 0x00000004060a7825 */ /* 0x000fc600078e02d8 */
[----:B------:R2:W-:Y:S04]  /*9f100*/  LDGSTS.E [R0+-0x79280], desc[UR60][R136.64], P1 ;  /* 0x86d8000088007fae */ /* 0x0005e8000892187c */
[----:B------:R-:W2:Y:S04]  /*9f110*/  LDL.LU.64 R216, [R1+0xa8] ;  /* 0x0000a80001d87983 */ /* 0x000ea80000300a00 */
[----:B------:R-:W2:Y:S04]  /*9f120*/  LDL.LU.64 R218, [R1+0x80] ;  /* 0x0000800001da7983 */ /* 0x000ea80000300a00 */
[----:B------:R4:W-:Y:S04]  /*9f130*/  STL.64 [R1+0x4128], R10 ;  /* 0x0041280a01007387 */ /* 0x0009e80000100a00 */
[----:B------:R2:W-:Y:S04]  /*9f140*/  LDGSTS.E [R12+-0x78e80], desc[UR60][R10.64], P1 ;  /* 0x871800000a0c7fae */ /* 0x0005e8000892187c */
[----:B-1----:R-:W2:Y:S01]  /*9f150*/  LDL.LU.64 R136, [R1+0x58] ;  /* 0x0000580001887983 */ /* 0x002ea20000300a00 */
[----:B----4-:R-:W-:-:S04]  /*9f160*/  IMAD.WIDE R202, R6, 0x4, R202 ;  /* 0x0000000406ca7825 */ /* 0x010fc800078e02ca */
[C---:B------:R-:W-:Y:S01]  /*9f170*/  IMAD.WIDE R244, R6.reuse, 0x4, R244 ;  /* 0x0000000406f47825 */ /* 0x040fe200078e02f4 */
[----:B------:R1:W-:Y:S04]  /*9f180*/  STL.64 [R1+0x4230], R202 ;  /* 0x004230ca01007387 */ /* 0x0003e80000100a00 */
[----:B------:R-:W4:Y:S04]  /*9f190*/  LDL.LU.64 R10, [R1+0x30] ;  /* 0x00003000010a7983 */ /* 0x000f280000300a00 */
[----:B------:R1:W-:Y:S04]  /*9f1a0*/  STL.64 [R1+0x4258], R244 ;  /* 0x004258f401007387 */ /* 0x0003e80000100a00 */
[----:B------:R-:W-:Y:S04]  /*9f1b0*/  LDGSTS.E [R7+-0x78a80], desc[UR60][R202.64], P1 ;  /* 0x87580000ca077fae */ /* 0x000fe8000892187c */
[----:B------:R4:W-:Y:S04]  /*9f1c0*/  LDGSTS.E [R4+-0x78680], desc[UR60][R244.64], P1 ;  /* 0x87980000f4047fae */ /* 0x0009e8000892187c */
[----:B-1----:R-:W4:Y:S04]  /*9f1d0*/  LDL.LU.64 R202, [R1+0x4b18] ;  /* 0x004b180001ca7983 */ /* 0x002f280000300a00 */
[----:B------:R-:W4:Y:S01]  /*9f1e0*/  LDL.LU.64 R244, [R1+0x8] ;  /* 0x0000080001f47983 */ /* 0x000f220000300a00 */
[----:B---3--:R-:W-:-:S04]  /*9f1f0*/  IMAD.WIDE R204, R6, 0x4, R204 ;  /* 0x0000000406cc7825 */ /* 0x008fc800078e02cc */
[C---:B------:R-:W-:Y:S01]  /*9f200*/  IMAD.WIDE R206, R6.reuse, 0x4, R206 ;  /* 0x0000000406ce7825 */ /* 0x040fe200078e02ce */
[----:B------:R1:W-:Y:S04]  /*9f210*/  STL.64 [R1+0x4280], R204 ;  /* 0x004280cc01007387 */ /* 0x0003e80000100a00 */
[----:B------:R-:W-:Y:S04]  /*9f220*/  LDGSTS.E [R0+-0x78280], desc[UR60][R204.64], P1 ;  /* 0x87d80000cc007fae */ /* 0x000fe8000892187c */
[----:B------:R-:W-:Y:S04]  /*9f230*/  LDGSTS.E [R12+-0x5fe80], desc[UR60][R206.64], P1 ;  /* 0xa0180000ce0c7fae */ /* 0x000fe8000892187c */
[----:B-1----:R-:W3:Y:S04]  /*9f240*/  LDL.LU.64 R204, [R1+0x4b10] ;  /* 0x004b100001cc7983 */ /* 0x002ee80000300a00 */
[----:B------:R1:W-:Y:S04]  /*9f250*/  STL.64 [R1+0x4318], R206 ;  /* 0x004318ce01007387 */ /* 0x0003e80000100a00 */
[----:B-1----:R-:W3:Y:S01]  /*9f260*/  LDL.LU.64 R206, [R1+0x4b08] ;  /* 0x004b080001ce7983 */ /* 0x002ee20000300a00 */
[----:B------:R-:W-:-:S04]  /*9f270*/  IMAD.WIDE R226, R6, 0x4, R226 ;  /* 0x0000000406e27825 */ /* 0x000fc800078e02e2 */
[----:B------:R-:W-:-:S04]  /*9f280*/  IMAD.WIDE R132, R6, 0x4, R132 ;  /* 0x0000000406847825 */ /* 0x000fc800078e0284 */
[----:B------:R-:W-:-:S04]  /*9f290*/  IMAD.WIDE R124, R6, 0x4, R124 ;  /* 0x00000004067c7825 */ /* 0x000fc800078e027c */
[----:B------:R-:W-:-:S04]  /*9f2a0*/  IMAD.WIDE R116, R6, 0x4, R116 ;  /* 0x0000000406747825 */ /* 0x000fc800078e0274 */
[----:B--2---:R-:W-:-:S04]  /*9f2b0*/  IMAD.WIDE R208, R6, 0x4, R208 ;  /* 0x0000000406d07825 */ /* 0x004fc800078e02d0 */
[C---:B------:R-:W-:Y:S01]  /*9f2c0*/  IMAD.WIDE R210, R6.reuse, 0x4, R210 ;  /* 0x0000000406d27825 */ /* 0x040fe200078e02d2 */
[----:B------:R1:W-:Y:S04]  /*9f2d0*/  STL.64 [R1+0x4428], R208 ;  /* 0x004428d001007387 */ /* 0x0003e80000100a00 */
[----:B------:R2:W-:Y:S04]  /*9f2e0*/  STL.64 [R1+0x4430], R210 ;  /* 0x004430d201007387 */ /* 0x0005e80000100a00 */
[----:B------:R-:W-:Y:S04]  /*9f2f0*/  LDGSTS.E [R7+-0x5fa80], desc[UR60][R208.64], P1 ;  /* 0xa0580000d0077fae */ /* 0x000fe8000892187c */
[----:B------:R-:W-:Y:S01]  /*9f300*/  LDGSTS.E [R4+-0x5f680], desc[UR60][R210.64], P1 ;  /* 0xa0980000d2047fae */ /* 0x000fe2000892187c */
[----:B------:R-:W-:-:S04]  /*9f310*/  IMAD.WIDE R212, R6, 0x4, R212 ;  /* 0x0000000406d47825 */ /* 0x000fc800078e02d4 */
[----:B------:R-:W-:-:S04]  /*9f320*/  IMAD.WIDE R214, R6, 0x4, R214 ;  /* 0x0000000406d67825 */ /* 0x000fc800078e02d6 */
[C---:B------:R-:W-:Y:S01]  /*9f330*/  IMAD.WIDE R216, R6.reuse, 0x4, R216 ;  /* 0x0000000406d87825 */ /* 0x040fe200078e02d8 */
[----:B-1----:R-:W3:Y:S04]  /*9f340*/  LDL.LU.64 R208, [R1+0x4b00] ;  /* 0x004b000001d07983 */ /* 0x002ee80000300a00 */
[----:B--2---:R-:W2:Y:S04]  /*9f350*/  LDL.LU.64 R210, [R1+0x4af8] ;  /* 0x004af80001d27983 */ /* 0x004ea80000300a00 */
[----:B------:R1:W-:Y:S04]  /*9f360*/  STL.64 [R1+0x4440], R212 ;  /* 0x004440d401007387 */ /* 0x0003e80000100a00 */
[----:B------:R-:W-:Y:S01]  /*9f370*/  LDGSTS.E [R0+-0x5f280], desc[UR60][R212.64], P1 ;  /* 0xa0d80000d4007fae */ /* 0x000fe2000892187c */
[----:B------:R-:W-:-:S03]  /*9f380*/  IMAD.WIDE R218, R6, 0x4, R218 ;  /* 0x0000000406da7825 */ /* 0x000fc600078e02da */
[----:B------:R-:W-:Y:S04]  /*9f390*/  LDGSTS.E [R12+-0x5ee80], desc[UR60][R214.64], P1 ;  /* 0xa1180000d60c7fae */ /* 0x000fe8000892187c */
[----:B------:R-:W-:Y:S04]  /*9f3a0*/  LDGSTS.E [R7+-0x5ea80], desc[UR60][R216.64], P1 ;  /* 0xa1580000d8077fae */ /* 0x000fe8000892187c */
[----:B------:R-:W-:Y:S01]  /*9f3b0*/  LDGSTS.E [R4+-0x5e680], desc[UR60][R218.64], P1 ;  /* 0xa1980000da047fae */ /* 0x000fe2000892187c */
[----:B------:R-:W-:-:S03]  /*9f3c0*/  IMAD.WIDE R136, R6, 0x4, R136 ;  /* 0x0000000406887825 */ /* 0x000fc600078e0288 */
[----:B-1----:R-:W2:Y:S04]  /*9f3d0*/  LDL.LU.64 R212, [R1+0x4af0] ;  /* 0x004af00001d47983 */ /* 0x002ea80000300a00 */
[----:B------:R1:W-:Y:S04]  /*9f3e0*/  STL.64 [R1+0x4450], R214 ;  /* 0x004450d601007387 */ /* 0x0003e80000100a00 */
[----:B------:R1:W-:Y:S01]  /*9f3f0*/  LDGSTS.E [R0+-0x5e280], desc[UR60][R136.64], P1 ;  /* 0xa1d8000088007fae */ /* 0x0003e2000892187c */
[----:B----4-:R-:W-:-:S05]  /*9f400*/  IMAD.WIDE R10, R6, 0x4, R10 ;  /* 0x00000004060a7825 */ /* 0x010fca00078e020a */
[----:B------:R-:W-:Y:S04]  /*9f410*/  LDGSTS.E [R12+-0x5de80], desc[UR60][R10.64], P1 ;  /* 0xa21800000a0c7fae */ /* 0x000fe8000892187c */
[----:B-1----:R-:W4:Y:S04]  /*9f420*/  LDL.LU.64 R214, [R1+0x4ae8] ;  /* 0x004ae80001d67983 */ /* 0x002f280000300a00 */
[----:B------:R1:W-:Y:S04]  /*9f430*/  STL.64 [R1+0x4468], R216 ;  /* 0x004468d801007387 */ /* 0x0003e80000100a00 */
[----:B------:R1:W-:Y:S01]  /*9f440*/  STL.64 [R1+0x4530], R218 ;  /* 0x004530da01007387 */ /* 0x0003e20000100a00 */
[----:B------:R-:W-:-:S03]  /*9f450*/  IMAD.WIDE R244, R6, 0x4, R244 ;  /* 0x0000000406f47825 */ /* 0x000fc600078e02f4 */
[----:B-1----:R-:W4:Y:S04]  /*9f460*/  LDL.LU.64 R216, [R1+0x4ae0] ;  /* 0x004ae00001d87983 */ /* 0x002f280000300a00 */
[----:B------:R-:W4:Y:S04]  /*9f470*/  LDL.LU.64 R218, [R1+0x4ad8] ;  /* 0x004ad80001da7983 */ /* 0x000f280000300a00 */
[----:B------:R1:W-:Y:S04]  /*9f480*/  STL.64 [R1+0x4528], R136 ;  /* 0x0045288801007387 */ /* 0x0003e80000100a00 */
[----:B------:R1:W-:Y:S04]  /*9f490*/  STL.64 [R1+0x4520], R10 ;  /* 0x0045200a01007387 */ /* 0x0003e80000100a00 */
[----:B------:R-:W-:Y:S01]  /*9f4a0*/  LDGSTS.E [R7+-0x5da80], desc[UR60][R244.64], P1 ;  /* 0xa2580000f4077fae */ /* 0x000fe2000892187c */
[----:B-1----:R-:W-:-:S03]  /*9f4b0*/  IMAD.WIDE R136, R6, 0x4, R236 ;  /* 0x0000000406887825 */ /* 0x002fc600078e02ec */
[----:B------:R-:W5:Y:S04]  /*9f4c0*/  LDL.LU.64 R10, [R1+0x4ad0] ;  /* 0x004ad000010a7983 */ /* 0x000f680000300a00 */
[----:B------:R-:W-:Y:S04]  /*9f4d0*/  STL.64 [R1+0x4518], R244 ;  /* 0x004518f401007387 */ /* 0x000fe80000100a00 */
[----:B------:R1:W-:Y:S04]  /*9f4e0*/  STL.64 [R1+0x4510], R136 ;  /* 0x0045108801007387 */ /* 0x0003e80000100a00 */
[----:B------:R1:W-:Y:S04]  /*9f4f0*/  LDGSTS.E [R4+-0x5d680], desc[UR60][R136.64], P1 ;  /* 0xa298000088047fae */ /* 0x0003e8000892187c */
[----:B------:R-:W-:Y:S04]  /*9f500*/  STL.64 [R1+0x4508], R226 ;  /* 0x004508e201007387 */ /* 0x000fe80000100a00 */
[----:B------:R-:W-:Y:S01]  /*9f510*/  LDGSTS.E [R0+-0x5d280], desc[UR60][R226.64], P1 ;  /* 0xa2d80000e2007fae */ /* 0x000fe2000892187c */
[----:B-1----:R-:W-:-:S04]  /*9f520*/  IMAD.WIDE R136, R6, 0x4, R134 ;  /* 0x0000000406887825 */ /* 0x002fc800078e0286 */
[----:B------:R-:W-:-:S04]  /*9f530*/  IMAD.WIDE R134, R6, 0x4, R130 ;  /* 0x0000000406867825 */ /* 0x000fc800078e0282 */
[----:B------:R-:W-:-:S04]  /*9f540*/  IMAD.WIDE R130, R6, 0x4, R128 ;  /* 0x0000000406827825 */ /* 0x000fc800078e0280 */
[----:B------:R-:W-:-:S04]  /*9f550*/  IMAD.WIDE R128, R6, 0x4, R126 ;  /* 0x0000000406807825 */ /* 0x000fc800078e027e */
[C---:B------:R-:W-:Y:S01]  /*9f560*/  IMAD.WIDE R126, R6.reuse, 0x4, R122 ;  /* 0x00000004067e7825 */ /* 0x040fe200078e027a */
[----:B------:R-:W-:Y:S04]  /*9f570*/  STL.64 [R1+0x4500], R136 ;  /* 0x0045008801007387 */ /* 0x000fe80000100a00 */
[----:B------:R-:W-:Y:S04]  /*9f580*/  STL.64 [R1+0x44f8], R132 ;  /* 0x0044f88401007387 */ /* 0x000fe80000100a00 */
[----:B------:R-:W-:Y:S01]  /*9f590*/  STL.64 [R1+0x44f0], R134 ;  /* 0x0044f08601007387 */ /* 0x000fe20000100a00 */
[----:B------:R-:W-:-:S03]  /*9f5a0*/  IMAD.WIDE R122, R6, 0x4, R120 ;  /* 0x00000004067a7825 */ /* 0x000fc600078e0278 */
[----:B------:R1:W-:Y:S01]  /*9f5b0*/  STL.64 [R1+0x44e8], R130 ;  /* 0x0044e88201007387 */ /* 0x0003e20000100a00 */
[----:B------:R-:W-:-:S03]  /*9f5c0*/  IMAD.WIDE R120, R6, 0x4, R118 ;  /* 0x0000000406787825 */ /* 0x000fc600078e0276 */
[----:B------:R3:W-:Y:S04]  /*9f5d0*/  STL.64 [R1+0x44e0], R128 ;  /* 0x0044e08001007387 */ /* 0x0007e80000100a00 */
[----:B------:R-:W-:Y:S01]  /*9f5e0*/  STL.64 [R1+0x44d8], R124 ;  /* 0x0044d87c01007387 */ /* 0x000fe20000100a00 */
[----:B------:R-:W-:-:S03]  /*9f5f0*/  IMAD.WIDE R118, R6, 0x4, R114 ;  /* 0x0000000406767825 */ /* 0x000fc600078e0272 */
[----:B------:R-:W-:Y:S01]  /*9f600*/  STL.64 [R1+0x44d0], R126 ;  /* 0x0044d07e01007387 */ /* 0x000fe20000100a00 */
[----:B------:R-:W-:-:S03]  /*9f610*/  IMAD.WIDE R114, R6, 0x4, R112 ;  /* 0x0000000406727825 */ /* 0x000fc600078e0270 */
[----:B------:R-:W-:Y:S04]  /*9f620*/  STL.64 [R1+0x44c8], R122 ;  /* 0x0044c87a01007387 */ /* 0x000fe80000100a00 */
[----:B------:R-:W-:Y:S04]  /*9f630*/  STL.64 [R1+0x44c0], R120 ;  /* 0x0044c07801007387 */ /* 0x000fe80000100a00 */
[----:B------:R-:W-:Y:S04]  /*9f640*/  STL.64 [R1+0x44b8], R116 ;  /* 0x0044b87401007387 */ /* 0x000fe80000100a00 */
[----:B------:R-:W-:Y:S04]  /*9f650*/  STL.64 [R1+0x44b0], R118 ;  /* 0x0044b07601007387 */ /* 0x000fe80000100a00 */
[----:B------:R-:W-:Y:S04]  /*9f660*/  STL.64 [R1+0x44a8], R114 ;  /* 0x0044a87201007387 */ /* 0x000fe80000100a00 */
[----:B------:R-:W2:Y:S04]  /*9f670*/  LDL.LU.64 R244, [R1+0x668] ;  /* 0x0006680001f47983 */ /* 0x000ea80000300a00 */
[----:B------:R-:W-:Y:S01]  /*9f680*/  LDGSTS.E [R12+-0x5ce80], desc[UR60][R136.64], P1 ;  /* 0xa3180000880c7fae */ /* 0x000fe2000892187c */
[----:B------:R-:W-:-:S03]  /*9f690*/  IMAD.WIDE R112, R6, 0x4, R110 ;  /* 0x0000000406707825 */ /* 0x000fc600078e026e */
[----:B------:R-:W-:Y:S04]  /*9f6a0*/  LDGSTS.E [R7+-0x5ca80], desc[UR60][R132.64], P1 ;  /* 0xa358000084077fae */ /* 0x000fe8000892187c */
[----:B------:R-:W-:Y:S01]  /*9f6b0*/  LDGSTS.E [R4+-0x5c680], desc[UR60][R134.64], P1 ;  /* 0xa398000086047fae */ /* 0x000fe2000892187c */
[----:B------:R-:W-:-:S03]  /*9f6c0*/  IMAD.WIDE R108, R6, 0x4, R108 ;  /* 0x00000004066c7825 */ /* 0x000fc600078e026c */
[----:B------:R-:W-:Y:S01]  /*9f6d0*/  LDGSTS.E [R0+-0x5c280], desc[UR60][R130.64], P1 ;  /* 0xa3d8000082007fae */ /* 0x000fe2000892187c */
[----:B------:R-:W-:-:S04]  /*9f6e0*/  IMAD.WIDE R110, R6, 0x4, R106 ;  /* 0x00000004066e7825 */ /* 0x000fc800078e026a */
[C---:B------:R-:W-:Y:S01]  /*9f6f0*/  IMAD.WIDE R106, R6.reuse, 0x4, R104 ;  /* 0x00000004066a7825 */ /* 0x040fe200078e0268 */
[----:B-1----:R-:W4:Y:S04]  /*9f700*/  LDL.LU.64 R130, [R1+0x640] ;  /* 0x0006400001827983 */ /* 0x002f280000300a00 */
[----:B------:R-:W-:Y:S04]  /*9f710*/  STL.64 [R1+0x44a0], R112 ;  /* 0x0044a07001007387 */ /* 0x000fe80000100a00 */
[----:B------:R-:W4:Y:S04]  /*9f720*/  LDL.LU.64 R132, [R1+0x618] ;  /* 0x0006180001847983 */ /* 0x000f280000300a00 */
[----:B------:R-:W-:Y:S04]  /*9f730*/  STL.64 [R1+0x4498], R108 ;  /* 0x0044986c01007387 */ /* 0x000fe80000100a00 */
[----:B------:R-:W-:Y:S04]  /*9f740*/  STL.64 [R1+0x4490], R110 ;  /* 0x0044906e01007387 */ /* 0x000fe80000100a00 */
[----:B------:R-:W4:Y:S04]  /*9f750*/  LDL.LU.64 R134, [R1+0x5f0] ;  /* 0x0005f00001867983 */ /* 0x000f280000300a00 */
[----:B------:R-:W-:Y:S01]  /*9f760*/  STL.64 [R1+0x4488], R106 ;  /* 0x0044886a01007387 */ /* 0x000fe20000100a00 */
[----:B------:R-:W-:-:S03]  /*9f770*/  IMAD.WIDE R104, R6, 0x4, R102 ;  /* 0x0000000406687825 */ /* 0x000fc600078e0266 */
[----:B------:R-:W4:Y:S04]  /*9f780*/  LDL.LU.64 R226, [R1+0x5c8] ;  /* 0x0005c80001e27983 */ /* 0x000f280000300a00 */
[----:B------:R-:W-:Y:S01]  /*9f790*/  LDGSTS.E [R12+-0x5be80], desc[UR60][R128.64], P1 ;  /* 0xa4180000800c7fae */ /* 0x000fe2000892187c */
[----:B------:R-:W-:-:S04]  /*9f7a0*/  IMAD.WIDE R100, R6, 0x4, R100 ;  /* 0x0000000406647825 */ /* 0x000fc800078e0264 */
[----:B------:R-:W-:-:S04]  /*9f7b0*/  IMAD.WIDE R102, R6, 0x4, R98 ;  /* 0x0000000406667825 */ /* 0x000fc800078e0262 */
[----:B------:R-:W-:Y:S01]  /*9f7c0*/  IMAD.WIDE R98, R6, 0x4, R96 ;  /* 0x0000000406627825 */ /* 0x000fe200078e0260 */
[----:B------:R-:W-:Y:S04]  /*9f7d0*/  LDGSTS.E [R7+-0x5ba80], desc[UR60][R124.64], P1 ;  /* 0xa45800007c077fae */ /* 0x000fe8000892187c */
[----:B------:R-:W-:Y:S04]  /*9f7e0*/  LDGSTS.E [R4+-0x5b680], desc[UR60][R126.64], P1 ;  /* 0xa49800007e047fae */ /* 0x000fe8000892187c */
[----:B------:R-:W-:Y:S04]  /*9f7f0*/  LDGSTS.E [R0+-0x5b280], desc[UR60][R122.64], P1 ;  /* 0xa4d800007a007fae */ /* 0x000fe8000892187c */
[----:B------:R-:W-:Y:S04]  /*9f800*/  LDGSTS.E [R12+-0x5ae80], desc[UR60][R120.64], P1 ;  /* 0xa5180000780c7fae */ /* 0x000fe8000892187c */
[----:B------:R-:W-:Y:S04]  /*9f810*/  LDGSTS.E [R7+-0x5aa80], desc[UR60][R116.64], P1 ;  /* 0xa558000074077fae */ /* 0x000fe8000892187c */
[----:B------:R-:W-:Y:S04]  /*9f820*/  LDGSTS.E [R4+-0x5a680], desc[UR60][R118.64], P1 ;  /* 0xa598000076047fae */ /* 0x000fe8000892187c */
[----:B------:R-:W-:Y:S04]  /*9f830*/  LDGSTS.E [R0+-0x5a280], desc[UR60][R114.64], P1 ;  /* 0xa5d8000072007fae */ /* 0x000fe8000892187c */
[----:B------:R-:W-:Y:S04]  /*9f840*/  LDGSTS.E [R12+-0x59e80], desc[UR60][R112.64], P1 ;  /* 0xa6180000700c7fae */ /* 0x000fe8000892187c */
[----:B---3--:R-:W3:Y:S04]  /*9f850*/  LDL.LU.64 R128, [R1+0x5a0] ;  /* 0x0005a00001807983 */ /* 0x008ee80000300a00 */
[----:B------:R-:W-:Y:S04]  /*9f860*/  STL.64 [R1+0x4480], R104 ;  /* 0x0044806801007387 */ /* 0x000fe80000100a00 */
[----:B------:R-:W3:Y:S04]  /*9f870*/  LDL.LU.64 R236, [R1+0x578] ;  /* 0x0005780001ec7983 */ /* 0x000ee80000300a00 */
[----:B------:R4:W-:Y:S04]  /*9f880*/  STL.64 [R1+0x4478], R100 ;  /* 0x0044786401007387 */ /* 0x0009e80000100a00 */
[----:B------:R-:W-:Y:S04]  /*9f890*/  STL.64 [R1+0x4470], R102 ;  /* 0x0044706601007387 */ /* 0x000fe80000100a00 */
[----:B------:R-:W3:Y:S04]  /*9f8a0*/  LDL.LU.64 R136, [R1+0x550] ;  /* 0x0005500001887983 */ /* 0x000ee80000300a00 */
[----:B------:R1:W-:Y:S04]  /*9f8b0*/  STL.64 [R1+0x4460], R98 ;  /* 0x0044606201007387 */ /* 0x0003e80000100a00 */
[----:B------:R-:W-:Y:S04]  /*9f8c0*/  LDGSTS.E [R7+-0x59a80], desc[UR60][R108.64], P1 ;  /* 0xa65800006c077fae */ /* 0x000fe8000892187c */
[----:B------:R-:W-:Y:S04]  /*9f8d0*/  LDGSTS.E [R4+-0x59680], desc[UR60][R110.64], P1 ;  /* 0xa69800006e047fae */ /* 0x000fe8000892187c */
[----:B------:R-:W-:Y:S04]  /*9f8e0*/  LDGSTS.E [R0+-0x59280], desc[UR60][R106.64], P1 ;  /* 0xa6d800006a007fae */ /* 0x000fe8000892187c */
[----:B------:R-:W-:Y:S01]  /*9f8f0*/  LDGSTS.E [R7+-0x58e80], desc[UR60][R104.64], P1 ;  /* 0xa718000068077fae */ /* 0x000fe2000892187c */
[----:B------:R-:W-:-:S03]  /*9f900*/  IADD3 R247, R247, 0x400000, RZ ;  /* 0x00400000f7f77810 */ /* 0x000fc60007ffe0ff */
[----:B------:R-:W-:Y:S04]  /*9f910*/  LDGSTS.E [R4+-0x58a80], desc[UR60][R100.64], P1 ;  /* 0xa758000064047fae */ /* 0x000fe8000892187c */
[----:B------:R1:W-:Y:S04]  /*9f920*/  LDGSTS.E [R0+-0x58680], desc[UR60][R102.64], P1 ;  /* 0xa798000066007fae */ /* 0x0003e8000892187c */
[----:B------:R4:W-:Y:S01]  /*9f930*/  LDGSTS.E [R247+-0x58280], desc[UR60][R98.64], P1 ;  /* 0xa7d8000062f77fae */ /* 0x0009e2000892187c */
[----:B--2---:R-:W-:-:S03]  /*9f940*/  IMAD.WIDE R96, R6, 0x4, R244 ;  /* 0x0000000406607825 */ /* 0x004fc600078e02f4 */
[----:B------:R-:W2:Y:S01]  /*9f950*/  LDL.LU.64 R244, [R1+0x528] ;  /* 0x0005280001f47983 */ /* 0x000ea20000300a00 */
[C---:B-1----:R-:W-:Y:S01]  /*9f960*/  VIADD R0, R248.reuse, 0x400000 ;  /* 0x00400000f8007836 */ /* 0x042fe20000000000 */
[C---:B------:R-:W-:Y:S02]  /*9f970*/  IADD3 R7, R248.reuse, 0x400000, RZ ;  /* 0x00400000f8077810 */ /* 0x040fe40007ffe0ff */
[----:B------:R1:W-:Y:S01]  /*9f980*/  STL.64 [R1+0x25d8], R96 ;  /* 0x0025d86001007387 */ /* 0x0003e20000100a00 */
[----:B------:R-:W-:-:S03]  /*9f990*/  VIADD R4, R248, 0x400000 ;  /* 0x00400000f8047836 */ /* 0x000fc60000000000 */
[----:B------:R1:W-:Y:S01]  /*9f9a0*/  LDGSTS.E [R0+-0x7fe00], desc[UR60][R96.64], P1 ;  /* 0x8020000060007fae */ /* 0x0003e2000892187c */
[----:B----4-:R-:W-:-:S04]  /*9f9b0*/  IMAD.WIDE R100, R6, 0x4, R130 ;  /* 0x0000000406647825 */ /* 0x010fc800078e0282 */
[C---:B------:R-:W-:Y:S01]  /*9f9c0*/  IMAD.WIDE R98, R6.reuse, 0x4, R132 ;  /* 0x0000000406627825 */ /* 0x040fe200078e0284 */
[----:B------:R-:W4:Y:S04]  /*9f9d0*/  LDL.LU.64 R130, [R1+0x500] ;  /* 0x0005000001827983 */ /* 0x000f280000300a00 */
[----:B------:R-:W4:Y:S01]  /*9f9e0*/  LDL.LU.64 R132, [R1+0x4d8] ;  /* 0x0004d80001847983 */ /* 0x000f220000300a00 */
[----:B-1----:R-:W-:-:S03]  /*9f9f0*/  IMAD.WIDE R96, R6, 0x4, R134 ;  /* 0x0000000406607825 */ /* 0x002fc600078e0286 */
[----:B------:R-:W-:Y:S04]  /*9fa00*/  STL.64 [R1+0x26a0], R100 ;  /* 0x0026a06401007387 */ /* 0x000fe80000100a00 */
[----:B------:R1:W-:Y:S04]  /*9fa10*/  STL.64 [R1+0x26c8], R98 ;  /* 0x0026c86201007387 */ /* 0x0003e80000100a00 */
[----:B------:R-:W-:Y:S04]  /*9fa20*/  LDGSTS.E [R7+-0x7fa00], desc[UR60][R100.64], P1 ;  /* 0x8060000064077fae */ /* 0x000fe8000892187c */
[----:B------:R-:W4:Y:S04]  /*9fa30*/  LDL.LU.64 R134, [R1+0x4b0] ;  /* 0x0004b00001867983 */ /* 0x000f280000300a00 */
[----:B------:R1:W-:Y:S04]  /*9fa40*/  LDGSTS.E [R4+-0x7f600], desc[UR60][R98.64], P1 ;  /* 0x80a0000062047fae */ /* 0x0003e8000892187c */
[----:B------:R3:W-:Y:S01]  /*9fa50*/  STL.64 [R1+0x2738], R96 ;  /* 0x0027386001007387 */ /* 0x0007e20000100a00 */
[----:B------:R-:W-:-:S03]  /*9fa60*/  IADD3 R12, R248, 0x400000, RZ ;  /* 0x00400000f80c7810 */ /* 0x000fc60007ffe0ff */
[----:B------:R3:W-:Y:S01]  /*9fa70*/  LDGSTS.E [R0+-0x7f200], desc[UR60][R96.64], P1 ;  /* 0x80e0000060007fae */ /* 0x0007e2000892187c */
[----:B-1----:R-:W-:-:S03]  /*9fa80*/  IMAD.WIDE R98, R6, 0x4, R226 ;  /* 0x0000000406627825 */ /* 0x002fc600078e02e2 */
[----:B------:R-:W4:Y:S04]  /*9fa90*/  LDL.LU.64 R226, [R1+0x488] ;  /* 0x0004880001e27983 */ /* 0x000f280000300a00 */
[----:B------:R1:W-:Y:S01]  /*9faa0*/  STL.64 [R1+0x2778], R98 ;  /* 0x0027786201007387 */ /* 0x0003e20000100a00 */
[----:B---3--:R-:W-:-:S04]  /*9fab0*/  IMAD.WIDE R100, R6, 0x4, R128 ;  /* 0x0000000406647825 */ /* 0x008fc800078e0280 */
[C---:B------:R-:W-:Y:S01]  /*9fac0*/  IMAD.WIDE R96, R6.reuse, 0x4, R236 ;  /* 0x0000000406607825 */ /* 0x040fe200078e02ec */
[----:B------:R-:W3:Y:S04]  /*9fad0*/  LDL.LU.64 R128, [R1+0x460] ;  /* 0x0004600001807983 */ /* 0x000ee80000300a00 */
[----:B------:R-:W3:Y:S04]  /*9fae0*/  LDL.LU.64 R236, [R1+0x438] ;  /* 0x0004380001ec7983 */ /* 0x000ee80000300a00 */
[----:B------:R-:W-:Y:S04]  /*9faf0*/  STL.64 [R1+0x27d0], R100 ;  /* 0x0027d06401007387 */ /* 0x000fe80000100a00 */
[----:B------:R1:W-:Y:S04]  /*9fb00*/  LDGSTS.E [R12+-0x7ee00], desc[UR60][R98.64], P1 ;  /* 0x81200000620c7fae */ /* 0x0003e8000892187c */
[----:B------:R2:W-:Y:S04]  /*9fb10*/  STL.64 [R1+0x2830], R96 ;  /* 0x0028306001007387 */ /* 0x0005e80000100a00 */
[----:B------:R-:W-:Y:S04]  /*9fb20*/  LDGSTS.E [R7+-0x7ea00], desc[UR60][R100.64], P1 ;  /* 0x8160000064077fae */ /* 0x000fe8000892187c */
[----:B------:R2:W-:Y:S01]  /*9fb30*/  LDGSTS.E [R4+-0x7e600], desc[UR60][R96.64], P1 ;  /* 0x81a0000060047fae */ /* 0x0005e2000892187c */
[----:B-1----:R-:W-:-:S03]  /*9fb40*/  IMAD.WIDE R98, R6, 0x4, R136 ;  /* 0x0000000406627825 */ /* 0x002fc600078e0288 */
[----:B------:R-:W3:Y:S04]  /*9fb50*/  LDL.LU.64 R136, [R1+0x410] ;  /* 0x0004100001887983 */ /* 0x000ee80000300a00 */
[----:B------:R1:W-:Y:S04]  /*9fb60*/  STL.64 [R1+0x2878], R98 ;  /* 0x0028786201007387 */ /* 0x0003e80000100a00 */
[----:B------:R1:W-:Y:S01]  /*9fb70*/  LDGSTS.E [R0+-0x7e200], desc[UR60][R98.64], P1 ;  /* 0x81e0000062007fae */ /* 0x0003e2000892187c */
[----:B--2---:R-:W-:-:S03]  /*9fb80*/  IMAD.WIDE R96, R6, 0x4, R244 ;  /* 0x0000000406607825 */ /* 0x004fc600078e02f4 */
[----:B------:R-:W2:Y:S04]  /*9fb90*/  LDL.LU.64 R244, [R1+0x3e8] ;  /* 0x0003e80001f47983 */ /* 0x000ea80000300a00 */
[----:B------:R1:W-:Y:S04]  /*9fba0*/  STL.64 [R1+0x28e8], R96 ;  /* 0x0028e86001007387 */ /* 0x0003e80000100a00 */
[----:B------:R1:W-:Y:S01]  /*9fbb0*/  LDGSTS.E [R12+-0x7de00], desc[UR60][R96.64], P1 ;  /* 0x82200000600c7fae */ /* 0x0003e2000892187c */
[----:B----4-:R-:W-:-:S04]  /*9fbc0*/  IMAD.WIDE R100, R6, 0x4, R130 ;  /* 0x0000000406647825 */ /* 0x010fc800078e0282 */
[C---:B-1----:R-:W-:Y:S01]  /*9fbd0*/  IMAD.WIDE R98, R6.reuse, 0x4, R132 ;  /* 0x0000000406627825 */ /* 0x042fe200078e0284 */
[----:B------:R-:W4:Y:S04]  /*9fbe0*/  LDL.LU.64 R130, [R1+0x3c0] ;  /* 0x0003c00001827983 */ /* 0x000f280000300a00 */
[----:B------:R-:W4:Y:S01]  /*9fbf0*/  LDL.LU.64 R132, [R1+0x398] ;  /* 0x0003980001847983 */ /* 0x000f220000300a00 */
[----:B------:R-:W-:-:S03]  /*9fc00*/  IMAD.WIDE R96, R6, 0x4, R134 ;  /* 0x0000000406607825 */ /* 0x000fc600078e0286 */
[----:B------:R-:W-:Y:S04]  /*9fc10*/  STL.64 [R1+0x3ba0], R100 ;  /* 0x003ba06401007387 */ /* 0x000fe80000100a00 */
[----:B------:R-:W-:Y:S04]  /*9fc20*/  LDGSTS.E [R7+-0x7da00], desc[UR60][R100.64], P1 ;  /* 0x8260000064077fae */ /* 0x000fe8000892187c */
[----:B------:R1:W-:Y:S04]  /*9fc30*/  STL.64 [R1+0x3be0], R98 ;  /* 0x003be06201007387 */ /* 0x0003e80000100a00 */
[----:B------:R1:W-:Y:S04]  /*9fc40*/  LDGSTS.E [R4+-0x7d600], desc[UR60][R98.64], P1 ;  /* 0x82a0000062047fae */ /* 0x0003e8000892187c */
[----:B------:R-:W4:Y:S04]  /*9fc50*/  LDL.LU.64 R134, [R1+0x370] ;  /* 0x0003700001867983 */ /* 0x000f280000300a00 */
[----:B------:R3:W-:Y:S04]  /*9fc60*/  STL.64 [R1+0x3c20], R96 ;  /* 0x003c206001007387 */ /* 0x0007e80000100a00 */
        /* <DEDUP_REMOVED lines=24> */
[----:B------:R-:W4:Y:S04]  /*9fdf0*/  LDL.LU.64 R132, [R1+0x258] ;  /* 0x0002580001847983 */ /* 0x000f280000300a00 */
[----:B------:R-:W-:Y:S01]  /*9fe00*/  STL.64 [R1+0x3e58], R100 ;  /* 0x003e586401007387 */ /* 0x000fe20000100a00 */
[----:B------:R-:W-:-:S03]  /*9fe10*/  IMAD.WIDE R96, R6, 0x4, R134 ;  /* 0x0000000406607825 */ /* 0x000fc600078e0286 */
[----:B------:R1:W-:Y:S04]  /*9fe20*/  STL.64 [R1+0x3e68], R98 ;  /* 0x003e686201007387 */ /* 0x0003e80000100a00 */
[----:B------:R-:W-:Y:S04]  /*9fe30*/  LDGSTS.E [R7+-0x7ba00], desc[UR60][R100.64], P1 ;  /* 0x8460000064077fae */ /* 0x000fe8000892187c */
[----:B------:R-:W4:Y:S04]  /*9fe40*/  LDL.LU.64 R134, [R1+0x230] ;  /* 0x0002300001867983 */ /* 0x000f280000300a00 */
[----:B------:R1:W-:Y:S04]  /*9fe50*/  LDGSTS.E [R4+-0x7b600], desc[UR60][R98.64], P1 ;  /* 0x84a0000062047fae */ /* 0x0003e8000892187c */
[----:B------:R3:W-:Y:S04]  /*9fe60*/  STL.64 [R1+0x3e80], R96 ;  /* 0x003e806001007387 */ /* 0x0007e80000100a00 */
[----:B------:R3:W-:Y:S01]  /*9fe70*/  LDGSTS.E [R0+-0x7b200], desc[UR60][R96.64], P1 ;  /* 0x84e0000060007fae */ /* 0x0007e2000892187c */
[----:B-1----:R-:W-:-:S03]  /*9fe80*/  IMAD.WIDE R98, R6, 0x4, R226 ;  /* 0x0000000406627825 */ /* 0x002fc600078e02e2 */
[----:B------:R-:W4:Y:S01]  /*9fe90*/  LDL.LU.64 R226, [R1+0x208] ;  /* 0x0002080001e27983 */ /* 0x000f220000300a00 */
[----:B---3--:R-:W-:-:S04]  /*9fea0*/  IMAD.WIDE R100, R6, 0x4, R128 ;  /* 0x0000000406647825 */ /* 0x008fc800078e0280 */
[C---:B------:R-:W-:Y:S01]  /*9feb0*/  IMAD.WIDE R96, R6.reuse, 0x4, R236 ;  /* 0x0000000406607825 */ /* 0x040fe200078e02ec */
[----:B------:R1:W-:Y:S04]  /*9fec0*/  STL.64 [R1+0x3e98], R98 ;  /* 0x003e986201007387 */ /* 0x0003e80000100a00 */
[----:B------:R-:W3:Y:S04]  /*9fed0*/  LDL.LU.64 R236, [R1+0x1e0] ;  /* 0x0001e00001ec7983 */ /* 0x000ee80000300a00 */
[----:B------:R1:W-:Y:S04]  /*9fee0*/  LDGSTS.E [R12+-0x7ae00], desc[UR60][R98.64], P1 ;  /* 0x85200000620c7fae */ /* 0x0003e8000892187c */
[----:B------:R-:W-:Y:S04]  /*9fef0*/  STL.64 [R1+0x3eb0], R100 ;  /* 0x003eb06401007387 */ /* 0x000fe80000100a00 */
        /* <DEDUP_REMOVED lines=9> */
[----:B------:R-:W2:Y:S04]  /*9ff90*/  LDL.LU.64 R124, [R1+0x168] ;  /* 0x00016800017c7983 */ /* 0x000ea80000300a00 */
[----:B------:R1:W-:Y:S04]  /*9ffa0*/  STL.64 [R1+0x3f00], R96 ;  /* 0x003f006001007387 */ /* 0x0003e80000100a00 */
[----:B------:R-:W2:Y:S04]  /*9ffb0*/  LDL.LU.64 R126, [R1+0x140] ;  /* 0x00014000017e7983 */ /* 0x000ea80000300a00 */
[----:B------:R1:W-:Y:S01]  /*9ffc0*/  LDGSTS.E [R12+-0x79e00], desc[UR60][R96.64], P1 ;  /* 0x86200000600c7fae */ /* 0x0003e2000892187c */
[----:B----4-:R-:W-:-:S04]  /*9ffd0*/  IMAD.WIDE R100, R6, 0x4, R130 ;  /* 0x0000000406647825 */ /* 0x010fc800078e0282 */
[C---:B-1----:R-:W-:Y:S01]  /*9ffe0*/  IMAD.WIDE R98, R6.reuse, 0x4, R132 ;  /* 0x0000000406627825 */ /* 0x042fe200078e0284 */
[----:B------:R-:W-:Y:S04]  /*9fff0*/  STL.64 [R1+0x3f88], R100 ;  /* 0x003f886401007387 */ /* 0x000fe80000100a00 */
[----:B------:R-:W4:Y:S01]  /*a0000*/  LDL.LU.64 R128, [R1+0x118] ;  /* 0x0001180001807983 */ /* 0x000f220000300a00 */
[----:B------:R-:W-:-:S03]  /*a0010*/  IMAD.WIDE R96, R6, 0x4, R134 ;  /* 0x0000000406607825 */ /* 0x000fc600078e0286 */
[----:B------:R1:W-:Y:S04]  /*a0020*/  STL.64 [R1+0x3fa0], R98 ;  /* 0x003fa06201007387 */ /* 0x0003e80000100a00 */
[----:B------:R-:W4:Y:S04]  /*a0030*/  LDL.LU.64 R130, [R1+0xf0] ;  /* 0x0000f00001827983 */ /* 0x000f280000300a00 */
[----:B------:R-:W-:Y:S04]  /*a0040*/  LDGSTS.E [R7+-0x79a00], desc[UR60][R100.64], P1 ;  /* 0x8660000064077fae */ /* 0x000fe8000892187c */
[----:B------:R1:W-:Y:S04]  /*a0050*/  LDGSTS.E [R4+-0x79600], desc[UR60][R98.64], P1 ;  /* 0x86a0000062047fae */ /* 0x0003e8000892187c */
[----:B------:R3:W-:Y:S04]  /*a0060*/  STL.64 [R1+0x3fb0], R96 ;  /* 0x003fb06001007387 */ /* 0x0007e80000100a00 */
[----:B------:R-:W4:Y:S04]  /*a0070*/  LDL.LU.64 R132, [R1+0xc8] ;  /* 0x0000c80001847983 */ /* 0x000f280000300a00 */
[----:B------:R-:W4:Y:S04]  /*a0080*/  LDL.LU.64 R134, [R1+0xa0] ;  /* 0x0000a00001867983 */ /* 0x000f280000300a00 */
[----:B------:R3:W-:Y:S01]  /*a0090*/  LDGSTS.E [R0+-0x79200], desc[UR60][R96.64], P1 ;  /* 0x86e0000060007fae */ /* 0x0007e2000892187c */
[----:B-1----:R-:W-:-:S04]  /*a00a0*/  IMAD.WIDE R98, R6, 0x4, R226 ;  /* 0x0000000406627825 */ /* 0x002fc800078e02e2 */
[C---:B---3--:R-:W-:Y:S01]  /*a00b0*/  IMAD.WIDE R100, R6.reuse, 0x4, R236 ;  /* 0x0000000406647825 */ /* 0x048fe200078e02ec */
[----:B------:R-:W3:Y:S04]  /*a00c0*/  LDL.LU.64 R226, [R1+0x78] ;  /* 0x0000780001e27983 */ /* 0x000ee80000300a00 */
[----:B------:R2:W-:Y:S04]  /*a00d0*/  STL.64 [R1+0x3fc0], R98 ;  /* 0x003fc06201007387 */ /* 0x0005e80000100a00 */
[----:B------:R-:W3:Y:S04]  /*a00e0*/  LDL.LU.64 R236, [R1+0x50] ;  /* 0x0000500001ec7983 */ /* 0x000ee80000300a00 */
[----:B------:R2:W-:Y:S04]  /*a00f0*/  LDGSTS.E [R12+-0x78e00], desc[UR60][R98.64], P1 ;  /* 0x87200000620c7fae */ /* 0x0005e8000892187c */
[----:B------:R-:W-:Y:S04]  /*a0100*/  STL.64 [R1+0x40a8], R100 ;  /* 0x0040a86401007387 */ /* 0x000fe80000100a00 */
[----:B------:R-:W-:Y:S01]  /*a0110*/  LDGSTS.E [R7+-0x78a00], desc[UR60][R100.64], P1 ;  /* 0x8760000064077fae */ /* 0x000fe2000892187c */
[----:B------:R-:W-:-:S03]  /*a0120*/  IMAD.WIDE R96, R6, 0x4, R136 ;  /* 0x0000000406607825 */ /* 0x000fc600078e0288 */
[----:B------:R-:W3:Y:S04]  /*a0130*/  LDL.LU.64 R136, [R1+0x28] ;  /* 0x0000280001887983 */ /* 0x000ee80000300a00 */
[----:B------:R1:W-:Y:S04]  /*a0140*/  STL.64 [R1+0x40c8], R96 ;  /* 0x0040c86001007387 */ /* 0x0003e80000100a00 */
[----:B------:R1:W-:Y:S01]  /*a0150*/  LDGSTS.E [R4+-0x78600], desc[UR60][R96.64], P1 ;  /* 0x87a0000060047fae */ /* 0x0003e2000892187c */
[----:B--2---:R-:W-:-:S03]  /*a0160*/  IMAD.WIDE R98, R6, 0x4, R244 ;  /* 0x0000000406627825 */ /* 0x004fc600078e02f4 */
[----:B------:R-:W2:Y:S01]  /*a0170*/  LDL.LU.64 R244, [R1] ;  /* 0x0000000001f47983 */ /* 0x000ea20000300a00 */
[----:B-1----:R-:W-:-:S03]  /*a0180*/  IMAD.WIDE R96, R6, 0x4, R124 ;  /* 0x0000000406607825 */ /* 0x002fc600078e027c */
[----:B------:R4:W-:Y:S04]  /*a0190*/  STL.64 [R1+0x40f0], R98 ;  /* 0x0040f06201007387 */ /* 0x0009e80000100a00 */
[----:B------:R4:W-:Y:S01]  /*a01a0*/  LDGSTS.E [R0+-0x78200], desc[UR60][R98.64], P1 ;  /* 0x87e0000062007fae */ /* 0x0009e2000892187c */
[----:B------:R-:W-:-:S03]  /*a01b0*/  IMAD.WIDE R100, R6, 0x4, R126 ;  /* 0x0000000406647825 */ /* 0x000fc600078e027e */
[----:B------:R1:W-:Y:S04]  /*a01c0*/  STL.64 [R1+0x4110], R96 ;  /* 0x0041106001007387 */ /* 0x0003e80000100a00 */
[----:B------:R1:W-:Y:S04]  /*a01d0*/  LDGSTS.E [R12+-0x5fe00], desc[UR60][R96.64], P1 ;  /* 0xa0200000600c7fae */ /* 0x0003e8000892187c */
[----:B------:R1:W-:Y:S04]  /*a01e0*/  STL.64 [R1+0x4200], R100 ;  /* 0x0042006401007387 */ /* 0x0003e80000100a00 */
[----:B------:R1:W-:Y:S01]  /*a01f0*/  LDGSTS.E [R7+-0x5fa00], desc[UR60][R100.64], P1 ;  /* 0xa060000064077fae */ /* 0x0003e2000892187c */
[----:B----4-:R-:W-:-:S04]  /*a0200*/  IMAD.WIDE R98, R6, 0x4, R128 ;  /* 0x0000000406627825 */ /* 0x010fc800078e0280 */
[C---:B-1----:R-:W-:Y:S01]  /*a0210*/  IMAD.WIDE R96, R6.reuse, 0x4, R130 ;  /* 0x0000000406607825 */ /* 0x042fe200078e0282 */
[----:B------:R1:W-:Y:S04]  /*a0220*/  STL.64 [R1+0x4208], R98 ;  /* 0x0042086201007387 */ /* 0x0003e80000100a00 */
[----:B------:R1:W-:Y:S04]  /*a0230*/  LDGSTS.E [R4+-0x5f600], desc[UR60][R98.64], P1 ;  /* 0xa0a0000062047fae */ /* 0x0003e8000892187c */
[----:B------:R3:W-:Y:S04]  /*a0240*/  STL.64 [R1+0x4218], R96 ;  /* 0x0042186001007387 */ /* 0x0007e80000100a00 */
[----:B------:R3:W-:Y:S01]  /*a0250*/  LDGSTS.E [R0+-0x5f200], desc[UR60][R96.64], P1 ;  /* 0xa0e0000060007fae */ /* 0x0007e2000892187c */
[----:B------:R-:W-:-:S04]  /*a0260*/  IMAD.WIDE R100, R6, 0x4, R134 ;  /* 0x0000000406647825 */ /* 0x000fc800078e0286 */
[----:B-1----:R-:W-:-:S04]  /*a0270*/  IMAD.WIDE R98, R6, 0x4, R132 ;  /* 0x0000000406627825 */ /* 0x002fc800078e0284 */
[C---:B---3--:R-:W-:Y:S01]  /*a0280*/  IMAD.WIDE R96, R6.reuse, 0x4, R226 ;  /* 0x0000000406607825 */ /* 0x048fe200078e02e2 */
[----:B------:R1:W-:Y:S04]  /*a0290*/  STL.64 [R1+0x4228], R98 ;  /* 0x0042286201007387 */ /* 0x0003e80000100a00 */
[----:B------:R1:W-:Y:S04]  /*a02a0*/  LDGSTS.E [R12+-0x5ee00], desc[UR60][R98.64], P1 ;  /* 0xa1200000620c7fae */ /* 0x0003e8000892187c */
[----:B------:R-:W-:Y:S04]  /*a02b0*/  STL.64 [R1+0x4240], R100 ;  /* 0x0042406401007387 */ /* 0x000fe80000100a00 */
[----:B------:R-:W-:Y:S04]  /*a02c0*/  LDGSTS.E [R7+-0x5ea00], desc[UR60][R100.64], P1 ;  /* 0xa160000064077fae */ /* 0x000fe8000892187c */
[----:B------:R3:W-:Y:S04]  /*a02d0*/  STL.64 [R1+0x4340], R96 ;  /* 0x0043406001007387 */ /* 0x0007e80000100a00 */
[----:B------:R3:W-:Y:S01]  /*a02e0*/  LDGSTS.E [R4+-0x5e600], desc[UR60][R96.64], P1 ;  /* 0xa1a0000060047fae */ /* 0x0007e2000892187c */
[----:B-1----:R-:W-:-:S04]  /*a02f0*/  IMAD.WIDE R98, R6, 0x4, R236 ;  /* 0x0000000406627825 */ /* 0x002fc800078e02ec */
[C---:B---3--:R-:W-:Y:S01]  /*a0300*/  IMAD.WIDE R96, R6.reuse, 0x4, R136 ;  /* 0x0000000406607825 */ /* 0x048fe200078e0288 */
[----:B------:R1:W-:Y:S04]  /*a0310*/  STL.64 [R1+0x4350], R98 ;  /* 0x0043506201007387 */ /* 0x0003e80000100a00 */
[----:B------:R1:W-:Y:S04]  /*a0320*/  LDGSTS.E [R0+-0x5e200], desc[UR60][R98.64], P1 ;  /* 0xa1e0000062007fae */ /* 0x0003e8000892187c */
[----:B------:R3:W-:Y:S04]  /*a0330*/  STL.64 [R1+0x4358], R96 ;  /* 0x0043586001007387 */ /* 0x0007e80000100a00 */
[----:B------:R3:W-:Y:S01]  /*a0340*/  LDGSTS.E [R12+-0x5de00], desc[UR60][R96.64], P1 ;  /* 0xa2200000600c7fae */ /* 0x0007e2000892187c */
[----:B------:R-:W-:-:S04]  /*a0350*/  IMAD.WIDE R94, R6, 0x4, R94 ;  /* 0x00000004065e7825 */ /* 0x000fc800078e025e */
[----:B------:R-:W-:-:S04]  /*a0360*/  IMAD.WIDE R92, R6, 0x4, R92 ;  /* 0x00000004065c7825 */ /* 0x000fc800078e025c */
[----:B------:R-:W-:-:S04]  /*a0370*/  IMAD.WIDE R90, R6, 0x4, R90 ;  /* 0x00000004065a7825 */ /* 0x000fc800078e025a */
[----:B------:R-:W-:-:S04]  /*a0380*/  IMAD.WIDE R88, R6, 0x4, R88 ;  /* 0x0000000406587825 */ /* 0x000fc800078e0258 */
[----:B-1----:R-:W-:-:S04]  /*a0390*/  IMAD.WIDE R98, R6, 0x4, R234 ;  /* 0x0000000406627825 */ /* 0x002fc800078e02ea */
[----:B---3--:R-:W-:-:S04]  /*a03a0*/  IMAD.WIDE R96, R6, 0x4, R224 ;  /* 0x0000000406607825 */ /* 0x008fc800078e02e0 */
        /* <DEDUP_REMOVED lines=13> */
[----:B--2---:R-:W-:-:S05]  /*a0480*/  IMAD.WIDE R100, R6, 0x4, R244 ;  /* 0x0000000406647825 */ /* 0x004fca00078e02f4 */
        /* <DEDUP_REMOVED lines=15> */
[----:B------:R-:W2:Y:S04]  /*a0580*/  LDL.LU.64 R236, [R1+0x660] ;  /* 0x0006600001ec7983 */ /* 0x000ea80000300a00 */
[----:B------:R-:W3:Y:S04]  /*a0590*/  LDL.LU.64 R244, [R1+0x638] ;  /* 0x0006380001f47983 */ /* 0x000ee80000300a00 */
[----:B------:R-:W-:Y:S04]  /*a05a0*/  STL.64 [R1+0x43b0], R70 ;  /* 0x0043b04601007387 */ /* 0x000fe80000100a00 */
[----:B------:R-:W4:Y:S04]  /*a05b0*/  LDL.LU.64 R132, [R1+0x610] ;  /* 0x0006100001847983 */ /* 0x000f280000300a00 */
[----:B------:R-:W-:Y:S04]  /*a05c0*/  STL.64 [R1+0x43a8], R68 ;  /* 0x0043a84401007387 */ /* 0x000fe80000100a00 */
[----:B------:R-:W-:Y:S04]  /*a05d0*/  STL.64 [R1+0x43a0], R66 ;  /* 0x0043a04201007387 */ /* 0x000fe80000100a00 */
[----:B------:R-:W4:Y:S04]  /*a05e0*/  LDL.LU.64 R134, [R1+0x5e8] ;  /* 0x0005e80001867983 */ /* 0x000f280000300a00 */
[----:B------:R-:W-:Y:S04]  /*a05f0*/  STL.64 [R1+0x4398], R64 ;  /* 0x0043984001007387 */ /* 0x000fe80000100a00 */
[----:B------:R-:W4:Y:S04]  /*a0600*/  LDL.LU.64 R226, [R1+0x5c0] ;  /* 0x0005c00001e27983 */ /* 0x000f280000300a00 */
[----:B------:R-:W4:Y:S04]  /*a0610*/  LDL.LU.64 R126, [R1+0x598] ;  /* 0x00059800017e7983 */ /* 0x000f280000300a00 */
[----:B------:R-:W-:Y:S04]  /*a0620*/  STL.64 [R1+0x4390], R62 ;  /* 0x0043903e01007387 */ /* 0x000fe80000100a00 */
[----:B------:R-:W4:Y:S04]  /*a0630*/  LDL.LU.64 R136, [R1+0x570] ;  /* 0x0005700001887983 */ /* 0x000f280000300a00 */
        /* <DEDUP_REMOVED lines=8> */
[----:B------:R-:W-:Y:S01]  /*a06c0*/  LDGSTS.E [R7+-0x5ba00], desc[UR60][R84.64], P1 ;  /* 0xa460000054077fae */ /* 0x000fe2000892187c */
[----:B------:R-:W-:-:S03]  /*a06d0*/  IMAD.WIDE R60, R6, 0x4, R60 ;  /* 0x00000004063c7825 */ /* 0x000fc600078e023c */
[----:B------:R-:W-:Y:S01]  /*a06e0*/  LDGSTS.E [R4+-0x5b600], desc[UR60][R82.64], P1 ;  /* 0xa4a0000052047fae */ /* 0x000fe2000892187c */
[----:B------:R-:W-:-:S03]  /*a06f0*/  IMAD.WIDE R58, R6, 0x4, R58 ;  /* 0x00000004063a7825 */ /* 0x000fc600078e023a */
[----:B------:R-:W-:Y:S04]  /*a0700*/  LDGSTS.E [R0+-0x5b200], desc[UR60][R80.64], P1 ;  /* 0xa4e0000050007fae */ /* 0x000fe8000892187c */
[----:B------:R-:W-:Y:S04]  /*a0710*/  LDGSTS.E [R12+-0x5ae00], desc[UR60][R78.64], P1 ;  /* 0xa52000004e0c7fae */ /* 0x000fe8000892187c */
[----:B------:R-:W-:Y:S04]  /*a0720*/  LDGSTS.E [R7+-0x5aa00], desc[UR60][R76.64], P1 ;  /* 0xa56000004c077fae */ /* 0x000fe8000892187c */
[----:B------:R-:W-:Y:S04]  /*a0730*/  LDGSTS.E [R4+-0x5a600], desc[UR60][R74.64], P1 ;  /* 0xa5a000004a047fae */ /* 0x000fe8000892187c */
[----:B------:R-:W-:Y:S04]  /*a0740*/  STL.64 [R1+0x4388], R60 ;  /* 0x0043883c01007387 */ /* 0x000fe80000100a00 */
[----:B------:R-:W-:Y:S01]  /*a0750*/  LDGSTS.E [R0+-0x5a200], desc[UR60][R72.64], P1 ;  /* 0xa5e0000048007fae */ /* 0x000fe2000892187c */
[----:B------:R-:W-:-:S03]  /*a0760*/  IMAD.WIDE R56, R6, 0x4, R56 ;  /* 0x0000000406387825 */ /* 0x000fc600078e0238 */
[----:B------:R4:W-:Y:S04]  /*a0770*/  STL.64 [R1+0x4380], R58 ;  /* 0x0043803a01007387 */ /* 0x0009e80000100a00 */
[----:B------:R-:W-:Y:S04]  /*a0780*/  LDGSTS.E [R12+-0x59e00], desc[UR60][R70.64], P1 ;  /* 0xa6200000460c7fae */ /* 0x000fe8000892187c */
[----:B------:R-:W4:Y:S04]  /*a0790*/  LDL.LU.64 R124, [R1+0x548] ;  /* 0x00054800017c7983 */ /* 0x000f280000300a00 */
[----:B------:R-:W-:Y:S04]  /*a07a0*/  LDGSTS.E [R7+-0x59a00], desc[UR60][R68.64], P1 ;  /* 0xa660000044077fae */ /* 0x000fe8000892187c */
[----:B------:R-:W-:Y:S04]  /*a07b0*/  LDGSTS.E [R4+-0x59600], desc[UR60][R66.64], P1 ;  /* 0xa6a0000042047fae */ /* 0x000fe8000892187c */
[----:B------:R-:W-:Y:S04]  /*a07c0*/  LDGSTS.E [R0+-0x59200], desc[UR60][R64.64], P1 ;  /* 0xa6e0000040007fae */ /* 0x000fe8000892187c */
[----:B------:R1:W-:Y:S01]  /*a07d0*/  LDGSTS.E [R7+-0x58e00], desc[UR60][R62.64], P1 ;  /* 0xa72000003e077fae */ /* 0x0003e2000892187c */
[----:B------:R-:W-:-:S03]  /*a07e0*/  VIADD R248, R248, 0x400000 ;  /* 0x00400000f8f87836 */ /* 0x000fc60000000000 */
[----:B------:R4:W-:Y:S04]  /*a07f0*/  STL.64 [R1+0x4378], R56 ;  /* 0x0043783801007387 */ /* 0x0009e80000100a00 */
[----:B------:R1:W-:Y:S04]  /*a0800*/  LDGSTS.E [R4+-0x58a00], desc[UR60][R60.64], P1 ;  /* 0xa76000003c047fae */ /* 0x0003e8000892187c */
[----:B------:R-:W4:Y:S04]  /*a0810*/  LDL.LU.64 R128, [R1+0x520] ;  /* 0x0005200001807983 */ /* 0x000f280000300a00 */
[----:B------:R1:W-:Y:S04]  /*a0820*/  LDGSTS.E [R0+-0x58600], desc[UR60][R58.64], P1 ;  /* 0xa7a000003a007fae */ /* 0x0003e8000892187c */
[----:B------:R4:W-:Y:S04]  /*a0830*/  LDGSTS.E [R248+-0x58200], desc[UR60][R56.64], P1 ;  /* 0xa7e0000038f87fae */ /* 0x0009e8000892187c */
[----:B------:R-:W4:Y:S01]  /*a0840*/  LDL.LU.64 R130, [R1+0x4f8] ;  /* 0x0004f80001827983 */ /* 0x000f220000300a00 */
[C---:B-1----:R-:W-:Y:S01]  /*a0850*/  VIADD R7, R249.reuse, 0x400000 ;  /* 0x00400000f9077836 */ /* 0x042fe20000000000 */
[----:B------:R-:W-:-:S02]  /*a0860*/  IADD3 R4, R249, 0x400000, RZ ;  /* 0x00400000f9047810 */ /* 0x000fc40007ffe0ff */
[----:B------:R-:W-:Y:S01]  /*a0870*/  IADD3 R0, R249, 0x400000, RZ ;  /* 0x00400000f9007810 */ /* 0x000fe20007ffe0ff */
[----:B--2---:R-:W-:-:S04]  /*a0880*/  IMAD.WIDE R236, R6, 0x4, R236 ;  /* 0x0000000406ec7825 */ /* 0x004fc800078e02ec */
[----:B---3--:R-:W-:-:S04]  /*a0890*/  IMAD.WIDE R244, R6, 0x4, R244 ;  /* 0x0000000406f47825 */ /* 0x008fc800078e02f4 */
[C---:B----4-:R-:W-:Y:S02]  /*a08a0*/  IMAD.WIDE R58, R6.reuse, 0x4, R132 ;  /* 0x00000004063a7825 */ /* 0x050fe400078e0284 */
[----:B------:R-:W2:Y:S04]  /*a08b0*/  LDL.LU.64 R132, [R1+0x4d0] ;  /* 0x0004d00001847983 */ /* 0x000ea80000300a00 */
[----:B------:R-:W-:Y:S01]  /*a08c0*/  LDGSTS.E [R0+-0x7fd80], desc[UR60][R236.64], P1 ;  /* 0x80280000ec007fae */ /* 0x000fe2000892187c */
[----:B------:R-:W-:-:S03]  /*a08d0*/  IMAD.WIDE R56, R6, 0x4, R134 ;  /* 0x0000000406387825 */ /* 0x000fc600078e0286 */
[----:B------:R1:W-:Y:S04]  /*a08e0*/  STL.64 [R1+0x2538], R58 ;  /* 0x0025383a01007387 */ /* 0x0003e80000100a00 */
[----:B------:R-:W-:Y:S04]  /*a08f0*/  LDGSTS.E [R7+-0x7f980], desc[UR60][R244.64], P1 ;  /* 0x80680000f4077fae */ /* 0x000fe8000892187c */
[----:B------:R1:W-:Y:S04]  /*a0900*/  LDGSTS.E [R4+-0x7f580], desc[UR60][R58.64], P1 ;  /* 0x80a800003a047fae */ /* 0x0003e8000892187c */
[----:B------:R-:W3:Y:S04]  /*a0910*/  LDL.LU.64 R134, [R1+0x4a8] ;  /* 0x0004a80001867983 */ /* 0x000ee80000300a00 */
[----:B------:R4:W-:Y:S04]  /*a0920*/  STL.64 [R1+0x2580], R56 ;  /* 0x0025803801007387 */ /* 0x0009e80000100a00 */
[----:B------:R4:W-:Y:S01]  /*a0930*/  LDGSTS.E [R0+-0x7f180], desc[UR60][R56.64], P1 ;  /* 0x80e8000038007fae */ /* 0x0009e2000892187c */
[----:B------:R-:W-:-:S04]  /*a0940*/  IMAD.WIDE R60, R6, 0x4, R126 ;  /* 0x00000004063c7825 */ /* 0x000fc800078e027e */
[C---:B-1----:R-:W-:Y:S02]  /*a0950*/  IMAD.WIDE R58, R6.reuse, 0x4, R226 ;  /* 0x00000004063a7825 */ /* 0x042fe400078e02e2 */
[----:B------:R-:W3:Y:S04]  /*a0960*/  LDL.LU.64 R226, [R1+0x480] ;  /* 0x0004800001e27983 */ /* 0x000ee80000300a00 */
[----:B------:R1:W-:Y:S01]  /*a0970*/  STL.64 [R1+0x25b8], R58 ;  /* 0x0025b83a01007387 */ /* 0x0003e20000100a00 */
[----:B----4-:R-:W-:-:S03]  /*a0980*/  IMAD.WIDE R56, R6, 0x4, R136 ;  /* 0x0000000406387825 */ /* 0x010fc600078e0288 */
[----:B------:R-:W4:Y:S04]  /*a0990*/  LDL.LU.64 R126, [R1+0x458] ;  /* 0x00045800017e7983 */ /* 0x000f280000300a00 */
[----:B------:R-:W4:Y:S01]  /*a09a0*/  LDL.LU.64 R136, [R1+0x430] ;  /* 0x0004300001887983 */ /* 0x000f220000300a00 */
[----:B------:R-:W-:-:S03]  /*a09b0*/  VIADD R12, R249, 0x400000 ;  /* 0x00400000f90c7836 */ /* 0x000fc60000000000 */
[----:B------:R-:W-:Y:S04]  /*a09c0*/  STL.64 [R1+0x2678], R60 ;  /* 0x0026783c01007387 */ /* 0x000fe80000100a00 */
[----:B------:R1:W-:Y:S04]  /*a09d0*/  STL.64 [R1+0x26b8], R56 ;  /* 0x0026b83801007387 */ /* 0x0003e80000100a00 */
[----:B------:R-:W4:Y:S04]  /*a09e0*/  LDL.LU.64 R122, [R1+0x408] ;  /* 0x00040800017a7983 */ /* 0x000f280000300a00 */
[----:B------:R1:W-:Y:S04]  /*a09f0*/  LDGSTS.E [R12+-0x7ed80], desc[UR60][R58.64], P1 ;  /* 0x812800003a0c7fae */ /* 0x0003e8000892187c */
[----:B------:R-:W-:Y:S04]  /*a0a00*/  LDGSTS.E [R7+-0x7e980], desc[UR60][R60.64], P1 ;  /* 0x816800003c077fae */ /* 0x000fe8000892187c */
[----:B------:R1:W-:Y:S02]  /*a0a10*/  LDGSTS.E [R4+-0x7e580], desc[UR60][R56.64], P1 ;  /* 0x81a8000038047fae */ /* 0x0003e4000892187c */
[----:B-1----:R-:W-:-:S04]  /*a0a20*/  IMAD.WIDE R58, R6, 0x4, R124 ;  /* 0x00000004063a7825 */ /* 0x002fc800078e027c */
[C---:B------:R-:W-:Y:S01]  /*a0a30*/  IMAD.WIDE R56, R6.reuse, 0x4, R128 ;  /* 0x0000000406387825 */ /* 0x040fe200078e0280 */
[----:B------:R2:W-:Y:S04]  /*a0a40*/  STL.64 [R1+0x2710], R58 ;  /* 0x0027103a01007387 */ /* 0x0005e80000100a00 */
[----:B------:R-:W4:Y:S04]  /*a0a50*/  LDL.LU.64 R128, [R1+0x3e0] ;  /* 0x0003e00001807983 */ /* 0x000f280000300a00 */
[----:B------:R2:W-:Y:S01]  /*a0a60*/  LDGSTS.E [R0+-0x7e180], desc[UR60][R58.64], P1 ;  /* 0x81e800003a007fae */ /* 0x0005e2000892187c */
[----:B------:R-:W-:-:S03]  /*a0a70*/  IMAD.WIDE R60, R6, 0x4, R130 ;  /* 0x00000004063c7825 */ /* 0x000fc600078e0282 */
[----:B------:R3:W-:Y:S04]  /*a0a80*/  STL.64 [R1+0x2768], R56 ;  /* 0x0027683801007387 */ /* 0x0007e80000100a00 */
[----:B------:R-:W4:Y:S04]  /*a0a90*/  LDL.LU.64 R130, [R1+0x3b8] ;  /* 0x0003b80001827983 */ /* 0x000f280000300a00 */
[----:B------:R3:W-:Y:S04]  /*a0aa0*/  LDGSTS.E [R12+-0x7dd80], desc[UR60][R56.64], P1 ;  /* 0x82280000380c7fae */ /* 0x0007e8000892187c */
[----:B------:R-:W-:Y:S01]  /*a0ab0*/  LDGSTS.E [R7+-0x7d980], desc[UR60][R60.64], P1 ;  /* 0x826800003c077fae */ /* 0x000fe2000892187c */
[----:B--2---:R-:W-:-:S03]  /*a0ac0*/  IMAD.WIDE R58, R6, 0x4, R132 ;  /* 0x00000004063a7825 */ /* 0x004fc600078e0284 */
[----:B------:R-:W2:Y:S04]  /*a0ad0*/  LDL.LU.64 R132, [R1+0x390] ;  /* 0x0003900001847983 */ /* 0x000ea80000300a00 */
[----:B------:R-:W-:Y:S01]  /*a0ae0*/  STL.64 [R1+0x27e0], R60 ;  /* 0x0027e03c01007387 */ /* 0x000fe20000100a00 */
[----:B---3--:R-:W-:-:S03]  /*a0af0*/  IMAD.WIDE R56, R6, 0x4, R134 ;  /* 0x0000000406387825 */ /* 0x008fc600078e0286 */
[----:B------:R1:W-:Y:S04]  /*a0b00*/  STL.64 [R1+0x2838], R58 ;  /* 0x0028383a01007387 */ /* 0x0003e80000100a00 */
[----:B------:R1:W-:Y:S04]  /*a0b10*/  LDGSTS.E [R4+-0x7d580], desc[UR60][R58.64], P1 ;  /* 0x82a800003a047fae */ /* 0x0003e8000892187c */
[----:B------:R-:W3:Y:S04]  /*a0b20*/  LDL.LU.64 R134, [R1+0x368] ;  /* 0x0003680001867983 */ /* 0x000ee80000300a00 */
[----:B------:R4:W-:Y:S04]  /*a0b30*/  STL.64 [R1+0x2888], R56 ;  /* 0x0028883801007387 */ /* 0x0009e80000100a00 */
[----:B------:R4:W-:Y:S01]  /*a0b40*/  LDGSTS.E [R0+-0x7d180], desc[UR60][R56.64], P1 ;  /* 0x82e8000038007fae */ /* 0x0009e2000892187c */
[----:B-1----:R-:W-:-:S03]  /*a0b50*/  IMAD.WIDE R58, R6, 0x4, R226 ;  /* 0x00000004063a7825 */ /* 0x002fc600078e02e2 */
[----:B------:R-:W3:Y:S04]  /*a0b60*/  LDL.LU.64 R226, [R1+0x340] ;  /* 0x0003400001e27983 */ /* 0x000ee80000300a00 */
[----:B------:R1:W-:Y:S01]  /*a0b70*/  STL.64 [R1+0x28f0], R58 ;  /* 0x0028f03a01007387 */ /* 0x0003e20000100a00 */
[----:B----4-:R-:W-:-:S03]  /*a0b80*/  IMAD.WIDE R60, R6, 0x4, R126 ;  /* 0x00000004063c7825 */ /* 0x010fc600078e027e */
[----:B------:R-:W4:Y:S01]  /*a0b90*/  LDL.LU.64 R124, [R1+0x318] ;  /* 0x00031800017c7983 */ /* 0x000f220000300a00 */
[----:B------:R-:W-:-:S03]  /*a0ba0*/  IMAD.WIDE R56, R6, 0x4, R136 ;  /* 0x0000000406387825 */ /* 0x000fc600078e0288 */
[----:B------:R-:W4:Y:S04]  /*a0bb0*/  LDL.LU.64 R126, [R1+0x2f0] ;  /* 0x0002f000017e7983 */ /* 0x000f280000300a00 */
[----:B------:R-:W-:Y:S04]  /*a0bc0*/  STL.64 [R1+0x2920], R60 ;  /* 0x0029203c01007387 */ /* 0x000fe80000100a00 */
[----:B------:R1:W-:Y:S04]  /*a0bd0*/  LDGSTS.E [R12+-0x7cd80], desc[UR60][R58.64], P1 ;  /* 0x832800003a0c7fae */ /* 0x0003e8000892187c */
[----:B------:R1:W-:Y:S04]  /*a0be0*/  STL.64 [R1+0x3ce8], R56 ;  /* 0x003ce83801007387 */ /* 0x0003e80000100a00 */
[----:B------:R-:W4:Y:S04]  /*a0bf0*/  LDL.LU.64 R136, [R1+0x2c8] ;  /* 0x0002c80001887983 */ /* 0x000f280000300a00 */
[----:B------:R-:W-:Y:S04]  /*a0c00*/  LDGSTS.E [R7+-0x7c980], desc[UR60][R60.64], P1 ;  /* 0x836800003c077fae */ /* 0x000fe8000892187c */
[----:B------:R1:W-:Y:S02]  /*a0c10*/  LDGSTS.E [R4+-0x7c580], desc[UR60][R56.64], P1 ;  /* 0x83a8000038047fae */ /* 0x0003e4000892187c */
[----:B-1----:R-:W-:-:S04]  /*a0c20*/  IMAD.WIDE R58, R6, 0x4, R122 ;  /* 0x00000004063a7825 */ /* 0x002fc800078e027a */
[C---:B------:R-:W-:Y:S01]  /*a0c30*/  IMAD.WIDE R56, R6.reuse, 0x4, R128 ;  /* 0x0000000406387825 */ /* 0x040fe200078e0280 */
[----:B------:R2:W-:Y:S04]  /*a0c40*/  STL.64 [R1+0x3d28], R58 ;  /* 0x003d283a01007387 */ /* 0x0005e80000100a00 */
[----:B------:R-:W4:Y:S04]  /*a0c50*/  LDL.LU.64 R128, [R1+0x2a0] ;  /* 0x0002a00001807983 */ /* 0x000f280000300a00 */
[----:B------:R2:W-:Y:S04]  /*a0c60*/  LDGSTS.E [R0+-0x7c180], desc[UR60][R58.64], P1 ;  /* 0x83e800003a007fae */ /* 0x0005e8000892187c */
[----:B------:R3:W-:Y:S01]  /*a0c70*/  STL.64 [R1+0x3dd0], R56 ;  /* 0x003dd03801007387 */ /* 0x0007e20000100a00 */
[----:B------:R-:W-:-:S03]  /*a0c80*/  IMAD.WIDE R60, R6, 0x4, R130 ;  /* 0x00000004063c7825 */ /* 0x000fc600078e0282 */
[----:B------:R-:W4:Y:S04]  /*a0c90*/  LDL.LU.64 R130, [R1+0x278] ;  /* 0x0002780001827983 */ /* 0x000f280000300a00 */
[----:B------:R3:W-:Y:S04]  /*a0ca0*/  LDGSTS.E [R12+-0x7bd80], desc[UR60][R56.64], P1 ;  /* 0x84280000380c7fae */ /* 0x0007e8000892187c */
[----:B------:R-:W-:Y:S01]  /*a0cb0*/  LDGSTS.E [R7+-0x7b980], desc[UR60][R60.64], P1 ;  /* 0x846800003c077fae */ /* 0x000fe2000892187c */
[----:B--2---:R-:W-:-:S03]  /*a0cc0*/  IMAD.WIDE R58, R6, 0x4, R132 ;  /* 0x00000004063a7825 */ /* 0x004fc600078e0284 */
[----:B------:R-:W2:Y:S04]  /*a0cd0*/  LDL.LU.64 R132, [R1+0x250] ;  /* 0x0002500001847983 */ /* 0x000ea80000300a00 */
[----:B------:R-:W-:Y:S04]  /*a0ce0*/  STL.64 [R1+0x3dd8], R60 ;  /* 0x003dd83c01007387 */ /* 0x000fe80000100a00 */
[----:B------:R1:W-:Y:S01]  /*a0cf0*/  STL.64 [R1+0x3de0], R58 ;  /* 0x003de03a01007387 */ /* 0x0003e20000100a00 */
[----:B---3--:R-:W-:-:S03]  /*a0d00*/  IMAD.WIDE R56, R6, 0x4, R134 ;  /* 0x0000000406387825 */ /* 0x008fc600078e0286 */
[----:B------:R1:W-:Y:S04]  /*a0d10*/  LDGSTS.E [R4+-0x7b580], desc[UR60][R58.64], P1 ;  /* 0x84a800003a047fae */ /* 0x0003e8000892187c */
[----:B------:R-:W3:Y:S04]  /*a0d20*/  LDL.LU.64 R134, [R1+0x228] ;  /* 0x0002280001867983 */ /* 0x000ee80000300a00 */
[----:B------:R4:W-:Y:S04]  /*a0d30*/  STL.64 [R1+0x3de8], R56 ;  /* 0x003de83801007387 */ /* 0x0009e80000100a00 */
[----:B------:R4:W-:Y:S01]  /*a0d40*/  LDGSTS.E [R0+-0x7b180], desc[UR60][R56.64], P1 ;  /* 0x84e8000038007fae */ /* 0x0009e2000892187c */
[----:B-1----:R-:W-:-:S04]  /*a0d50*/  IMAD.WIDE R58, R6, 0x4, R226 ;  /* 0x00000004063a7825 */ /* 0x002fc800078e02e2 */
[C---:B----4-:R-:W-:Y:S01]  /*a0d60*/  IMAD.WIDE R60, R6.reuse, 0x4, R124 ;  /* 0x00000004063c7825 */ /* 0x050fe200078e027c */
[----:B------:R-:W4:Y:S03]  /*a0d70*/  LDL.LU.64 R226, [R1+0x200] ;  /* 0x0002000001e27983 */ /* 0x000f260000300a00 */
[C---:B------:R-:W-:Y:S01]  /*a0d80*/  IMAD.WIDE R56, R6.reuse, 0x4, R126 ;  /* 0x0000000406387825 */ /* 0x040fe200078e027e */
[----:B------:R1:W-:Y:S04]  /*a0d90*/  STL.64 [R1+0x3df8], R58 ;  /* 0x003df83a01007387 */ /* 0x0003e80000100a00 */
[----:B------:R-:W-:Y:S04]  /*a0da0*/  STL.64 [R1+0x3e08], R60 ;  /* 0x003e083c01007387 */ /* 0x000fe80000100a00 */
[----:B------:R1:W-:Y:S04]  /*a0db0*/  LDGSTS.E [R12+-0x7ad80], desc[UR60][R58.64], P1 ;  /* 0x852800003a0c7fae */ /* 0x0003e8000892187c */
[----:B------:R1:W-:Y:S04]  /*a0dc0*/  STL.64 [R1+0x3e28], R56 ;  /* 0x003e283801007387 */ /* 0x0003e80000100a00 */
[----:B------:R-:W4:Y:S04]  /*a0dd0*/  LDL.LU.64 R118, [R1+0x1d8] ;  /* 0x0001d80001767983 */ /* 0x000f280000300a00 */
[----:B------:R-:W-:Y:S04]  /*a0de0*/  LDGSTS.E [R7+-0x7a980], desc[UR60][R60.64], P1 ;  /* 0x856800003c077fae */ /* 0x000fe8000892187c */
[----:B------:R1:W-:Y:S02]  /*a0df0*/  LDGSTS.E [R4+-0x7a580], desc[UR60][R56.64], P1 ;  /* 0x85a8000038047fae */ /* 0x0003e4000892187c */
[----:B-1----:R-:W-:-:S02]  /*a0e00*/  IMAD.WIDE R58, R6, 0x4, R136 ;  /* 0x00000004063a7825 */ /* 0x002fc400078e0288 */
[----:B------:R-:W4:Y:S04]  /*a0e10*/  LDL.LU.64 R136, [R1+0x1b0] ;  /* 0x0001b00001887983 */ /* 0x000f280000300a00 */
[----:B------:R2:W-:Y:S04]  /*a0e20*/  STL.64 [R1+0x3e40], R58 ;  /* 0x003e403a01007387 */ /* 0x0005e80000100a00 */
[----:B------:R-:W4:Y:S01]  /*a0e30*/  LDL.LU.64 R120, [R1+0x188] ;  /* 0x0001880001787983 */ /* 0x000f220000300a00 */
[----:B------:R-:W-:-:S03]  /*a0e40*/  IMAD.WIDE R56, R6, 0x4, R128 ;  /* 0x0000000406387825 */ /* 0x000fc600078e0280 */
[----:B------:R2:W-:Y:S04]  /*a0e50*/  LDGSTS.E [R0+-0x7a180], desc[UR60][R58.64], P1 ;  /* 0x85e800003a007fae */ /* 0x0005e8000892187c */
[----:B------:R-:W4:Y:S04]  /*a0e60*/  LDL.LU.64 R122, [R1+0x160] ;  /* 0x00016000017a7983 */ /* 0x000f280000300a00 */
[----:B------:R3:W-:Y:S01]  /*a0e70*/  STL.64 [R1+0x3e48], R56 ;  /* 0x003e483801007387 */ /* 0x0007e20000100a00 */
[----:B------:R-:W-:-:S03]  /*a0e80*/  IMAD.WIDE R60, R6, 0x4, R130 ;  /* 0x00000004063c7825 */ /* 0x000fc600078e0282 */
[----:B------:R-:W4:Y:S04]  /*a0e90*/  LDL.LU.64 R124, [R1+0x138] ;  /* 0x00013800017c7983 */ /* 0x000f280000300a00 */
[----:B------:R-:W4:Y:S04]  /*a0ea0*/  LDL.LU.64 R126, [R1+0x110] ;  /* 0x00011000017e7983 */ /* 0x000f280000300a00 */
[----:B------:R-:W-:Y:S04]  /*a0eb0*/  STL.64 [R1+0x3ec0], R60 ;  /* 0x003ec03c01007387 */ /* 0x000fe80000100a00 */
[----:B------:R3:W-:Y:S04]  /*a0ec0*/  LDGSTS.E [R12+-0x79d80], desc[UR60][R56.64], P1 ;  /* 0x86280000380c7fae */ /* 0x0007e8000892187c */
[----:B------:R-:W-:Y:S01]  /*a0ed0*/  LDGSTS.E [R7+-0x79980], desc[UR60][R60.64], P1 ;  /* 0x866800003c077fae */ /* 0x000fe2000892187c */
[----:B--2---:R-:W-:-:S05]  /*a0ee0*/  IMAD.WIDE R58, R6, 0x4, R132 ;  /* 0x00000004063a7825 */ /* 0x004fca00078e0284 */
[----:B------:R4:W-:Y:S01]  /*a0ef0*/  STL.64 [R1+0x3ed8], R58 ;  /* 0x003ed83a01007387 */ /* 0x0009e20000100a00 */
[----:B---3--:R-:W-:-:S03]  /*a0f00*/  IMAD.WIDE R56, R6, 0x4, R134 ;  /* 0x0000000406387825 */ /* 0x008fc600078e0286 */
[----:B------:R-:W2:Y:S04]  /*a0f10*/  LDL.LU.64 R128, [R1+0xe8] ;  /* 0x0000e80001807983 */ /* 0x000ea80000300a00 */
[----:B------:R-:W3:Y:S04]  /*a0f20*/  LDL.LU.64 R130, [R1+0xc0] ;  /* 0x0000c00001827983 */ /* 0x000ee80000300a00 */
[----:B------:R4:W-:Y:S04]  /*a0f30*/  LDGSTS.E [R4+-0x79580], desc[UR60][R58.64], P1 ;  /* 0x86a800003a047fae */ /* 0x0009e8000892187c */
[----:B------:R1:W-:Y:S04]  /*a0f40*/  STL.64 [R1+0x3ee8], R56 ;  /* 0x003ee83801007387 */ /* 0x0003e80000100a00 */
[----:B------:R-:W3:Y:S04]  /*a0f50*/  LDL.LU.64 R132, [R1+0x98] ;  /* 0x0000980001847983 */ /* 0x000ee80000300a00 */
[----:B------:R-:W3:Y:S04]  /*a0f60*/  LDL.LU.64 R134, [R1+0x70] ;  /* 0x0000700001867983 */ /* 0x000ee80000300a00 */
[----:B------:R1:W-:Y:S01]  /*a0f70*/  LDGSTS.E [R0+-0x79180], desc[UR60][R56.64], P1 ;  /* 0x86e8000038007fae */ /* 0x0003e2000892187c */
[----:B----4-:R-:W-:-:S05]  /*a0f80*/  IMAD.WIDE R58, R6, 0x4, R226 ;  /* 0x00000004063a7825 */ /* 0x010fca00078e02e2 */
[----:B------:R4:W-:Y:S04]  /*a0f90*/  STL.64 [R1+0x3ef8], R58 ;  /* 0x003ef83a01007387 */ /* 0x0009e80000100a00 */
[----:B------:R-:W3:Y:S01]  /*a0fa0*/  LDL.LU.64 R226, [R1+0x48] ;  /* 0x0000480001e27983 */ /* 0x000ee20000300a00 */
[----:B------:R-:W-:-:S03]  /*a0fb0*/  IMAD.WIDE R60, R6, 0x4, R118 ;  /* 0x00000004063c7825 */ /* 0x000fc600078e0276 */
[----:B------:R4:W-:Y:S04]  /*a0fc0*/  LDGSTS.E [R12+-0x78d80], desc[UR60][R58.64], P1 ;  /* 0x872800003a0c7fae */ /* 0x0009e8000892187c */
[----:B------:R4:W-:Y:S01]  /*a0fd0*/  LDGSTS.E [R7+-0x78980], desc[UR60][R60.64], P1 ;  /* 0x876800003c077fae */ /* 0x0009e2000892187c */
[----:B-1----:R-:W-:-:S03]  /*a0fe0*/  IMAD.WIDE R56, R6, 0x4, R136 ;  /* 0x0000000406387825 */ /* 0x002fc600078e0288 */
[----:B------:R-:W3:Y:S04]  /*a0ff0*/  LDL.LU.64 R136, [R1+0x20] ;  /* 0x0000200001887983 */ /* 0x000ee80000300a00 */
[----:B------:R1:W-:Y:S01]  /*a1000*/  STL.64 [R1+0x3f70], R60 ;  /* 0x003f703c01007387 */ /* 0x0003e20000100a00 */
[----:B----4-:R-:W-:-:S03]  /*a1010*/  IMAD.WIDE R58, R6, 0x4, R120 ;  /* 0x00000004063a7825 */ /* 0x010fc600078e0278 */
[----:B------:R4:W-:Y:S04]  /*a1020*/  STL.64 [R1+0x3f80], R56 ;  /* 0x003f803801007387 */ /* 0x0009e80000100a00 */
[----:B------:R4:W-:Y:S04]  /*a1030*/  LDGSTS.E [R4+-0x78580], desc[UR60][R56.64], P1 ;  /* 0x87a8000038047fae */ /* 0x0009e8000892187c */
[----:B------:R4:W-:Y:S04]  /*a1040*/  STL.64 [R1+0x3f90], R58 ;  /* 0x003f903a01007387 */ /* 0x0009e80000100a00 */
[----:B------:R4:W-:Y:S01]  /*a1050*/  LDGSTS.E [R0+-0x78180], desc[UR60][R58.64], P1 ;  /* 0x87e800003a007fae */ /* 0x0009e2000892187c */
[----:B-1----:R-:W-:-:S04]  /*a1060*/  IMAD.WIDE R60, R6, 0x4, R124 ;  /* 0x00000004063c7825 */ /* 0x002fc800078e027c */
[----:B----4-:R-:W-:-:S04]  /*a1070*/  IMAD.WIDE R56, R6, 0x4, R122 ;  /* 0x0000000406387825 */ /* 0x010fc800078e027a */
[C---:B------:R-:W-:Y:S01]  /*a1080*/  IMAD.WIDE R58, R6.reuse, 0x4, R126 ;  /* 0x00000004063a7825 */ /* 0x040fe200078e027e */
[----:B------:R2:W-:Y:S04]  /*a1090*/  STL.64 [R1+0x3fa8], R56 ;  /* 0x003fa83801007387 */ /* 0x0005e80000100a00 */
[----:B------:R2:W-:Y:S04]  /*a10a0*/  LDGSTS.E [R12+-0x5fd80], desc[UR60][R56.64], P1 ;  /* 0xa0280000380c7fae */ /* 0x0005e8000892187c */
[----:B------:R-:W-:Y:S04]  /*a10b0*/  STL.64 [R1+0x4078], R60 ;  /* 0x0040783c01007387 */ /* 0x000fe80000100a00 */
[----:B------:R-:W-:Y:S04]  /*a10c0*/  LDGSTS.E [R7+-0x5f980], desc[UR60][R60.64], P1 ;  /* 0xa06800003c077fae */ /* 0x000fe8000892187c */
[----:B------:R3:W-:Y:S04]  /*a10d0*/  STL.64 [R1+0x4080], R58 ;  /* 0x0040803a01007387 */ /* 0x0007e80000100a00 */
[----:B------:R3:W-:Y:S01]  /*a10e0*/  LDGSTS.E [R4+-0x5f580], desc[UR60][R58.64], P1 ;  /* 0xa0a800003a047fae */ /* 0x0007e2000892187c */
        /* <DEDUP_REMOVED lines=16> */
[----:B--2---:R-:W-:-:S04]  /*a11f0*/  IMAD.WIDE R56, R6, 0x4, R128 ;  /* 0x0000000406387825 */ /* 0x004fc800078e0280 */
[----:B---3--:R-:W-:-:S04]  /*a1200*/  IMAD.WIDE R58, R6, 0x4, R130 ;  /* 0x00000004063a7825 */ /* 0x008fc800078e0282 */
[C---:B------:R-:W-:Y:S01]  /*a1210*/  IMAD.WIDE R60, R6.reuse, 0x4, R132 ;  /* 0x00000004063c7825 */ /* 0x040fe200078e0284 */
[----:B------:R1:W-:Y:S04]  /*a1220*/  STL.64 [R1+0x4090], R56 ;  /* 0x0040903801007387 */ /* 0x0003e80000100a00 */
[----:B------:R1:W-:Y:S04]  /*a1230*/  LDGSTS.E [R0+-0x5f180], desc[UR60][R56.64], P1 ;  /* 0xa0e8000038007fae */ /* 0x0003e8000892187c */
[----:B------:R2:W-:Y:S04]  /*a1240*/  STL.64 [R1+0x40a0], R58 ;  /* 0x0040a03a01007387 */ /* 0x0005e80000100a00 */
[----:B------:R2:W-:Y:S04]  /*a1250*/  LDGSTS.E [R12+-0x5ed80], desc[UR60][R58.64], P1 ;  /* 0xa12800003a0c7fae */ /* 0x0005e8000892187c */
[----:B------:R3:W-:Y:S04]  /*a1260*/  STL.64 [R1+0x4140], R60 ;  /* 0x0041403c01007387 */ /* 0x0007e80000100a00 */
[----:B------:R3:W-:Y:S01]  /*a1270*/  LDGSTS.E [R7+-0x5e980], desc[UR60][R60.64], P1 ;  /* 0xa16800003c077fae */ /* 0x0007e2000892187c */
[----:B-1----:R-:W-:-:S04]  /*a1280*/  IMAD.WIDE R56, R6, 0x4, R134 ;  /* 0x0000000406387825 */ /* 0x002fc800078e0286 */
[C---:B--2---:R-:W-:Y:S01]  /*a1290*/  IMAD.WIDE R58, R6.reuse, 0x4, R226 ;  /* 0x00000004063a7825 */ /* 0x044fe200078e02e2 */
[----:B------:R1:W-:Y:S04]  /*a12a0*/  STL.64 [R1+0x4160], R56 ;  /* 0x0041603801007387 */ /* 0x0003e80000100a00 */
[----:B------:R1:W-:Y:S04]  /*a12b0*/  LDGSTS.E [R4+-0x5e580], desc[UR60][R56.64], P1 ;  /* 0xa1a8000038047fae */ /* 0x0003e8000892187c */
[----:B------:R2:W-:Y:S04]  /*a12c0*/  STL.64 [R1+0x4190], R58 ;  /* 0x0041903a01007387 */ /* 0x0005e80000100a00 */
[----:B------:R2:W-:Y:S01]  /*a12d0*/  LDGSTS.E [R0+-0x5e180], desc[UR60][R58.64], P1 ;  /* 0xa1e800003a007fae */ /* 0x0005e2000892187c */
[----:B---3--:R-:W-:-:S04]  /*a12e0*/  IMAD.WIDE R60, R6, 0x4, R242 ;  /* 0x00000004063c7825 */ /* 0x008fc800078e02f2 */
[----:B-1----:R-:W-:-:S04]  /*a12f0*/  IMAD.WIDE R56, R6, 0x4, R136 ;  /* 0x0000000406387825 */ /* 0x002fc800078e0288 */
[C---:B--2---:R-:W-:Y:S01]  /*a1300*/  IMAD.WIDE R58, R6.reuse, 0x4, R232 ;  /* 0x00000004063a7825 */ /* 0x044fe200078e02e8 */
[----:B------:R1:W-:Y:S04]  /*a1310*/  STL.64 [R1+0x41d0], R56 ;  /* 0x0041d03801007387 */ /* 0x0003e80000100a00 */
[----:B------:R1:W-:Y:S04]  /*a1320*/  LDGSTS.E [R12+-0x5dd80], desc[UR60][R56.64], P1 ;  /* 0xa2280000380c7fae */ /* 0x0003e8000892187c */
[----:B------:R-:W-:Y:S04]  /*a1330*/  STL.64 [R1+0x41d8], R60 ;  /* 0x0041d83c01007387 */ /* 0x000fe80000100a00 */
[----:B------:R-:W-:Y:S01]  /*a1340*/  STL.64 [R1+0x41e8], R58 ;  /* 0x0041e83a01007387 */ /* 0x000fe20000100a00 */
[----:B------:R-:W-:-:S04]  /*a1350*/  IMAD.WIDE R22, R6, 0x4, R22 ;  /* 0x0000000406167825 */ /* 0x000fc800078e0216 */
[----:B------:R-:W-:-:S04]  /*a1360*/  IMAD.WIDE R20, R6, 0x4, R20 ;  /* 0x0000000406147825 */ /* 0x000fc800078e0214 */
[----:B------:R-:W-:-:S04]  /*a1370*/  IMAD.WIDE R18, R6, 0x4, R18 ;  /* 0x0000000406127825 */ /* 0x000fc800078e0212 */
[C---:B------:R-:W-:Y:S01]  /*a1380*/  IMAD.WIDE R8, R6.reuse, 0x4, R8 ;  /* 0x0000000406087825 */ /* 0x040fe200078e0208 */
[----:B------:R-:W-:Y:S04]  /*a1390*/  LDGSTS.E [R7+-0x5d980], desc[UR60][R60.64], P1 ;  /* 0xa26800003c077fae */ /* 0x000fe8000892187c */
[----:B------:R-:W-:Y:S01]  /*a13a0*/  LDGSTS.E [R4+-0x5d580], desc[UR60][R58.64], P1 ;  /* 0xa2a800003a047fae */ /* 0x000fe2000892187c */
[----:B-1----:R-:W-:-:S05]  /*a13b0*/  IMAD.WIDE R56, R6, 0x4, R222 ;  /* 0x0000000406387825 */ /* 0x002fca00078e02de */
        /* <DEDUP_REMOVED lines=26> */
[----:B------:R-:W-:Y:S04]  /*a1560*/  STL.64 [R1+0x42b0], R20 ;  /* 0x0042b01401007387 */ /* 0x000fe80000100a00 */
[----:B------:R-:W-:Y:S04]  /*a1570*/  STL.64 [R1+0x42a8], R18 ;  /* 0x0042a81201007387 */ /* 0x000fe80000100a00 */
[----:B------:R1:W-:Y:S04]  /*a1580*/  STL.64 [R1+0x42a0], R8 ;  /* 0x0042a00801007387 */ /* 0x0003e80000100a00 */
        /* <DEDUP_REMOVED lines=23> */
[----:B--2---:R-:W-:-:S04]  /*a1700*/  IMAD.WIDE R222, R6, 0x4, R128 ;  /* 0x0000000406de7825 */ /* 0x004fc800078e0280 */
[C---:B---3--:R-:W-:Y:S01]  /*a1710*/  IMAD.WIDE R224, R6.reuse, 0x4, R130 ;  /* 0x0000000406e07825 */ /* 0x048fe200078e0282 */
[----:B------:R-:W2:Y:S04]  /*a1720*/  LDL.LU.64 R128, [R1+0x4f0] ;  /* 0x0004f00001807983 */ /* 0x000ea80000300a00 */
[----:B------:R-:W3:Y:S01]  /*a1730*/  LDL.LU.64 R130, [R1+0x4c8] ;  /* 0x0004c80001827983 */ /* 0x000ee20000300a00 */
[----:B----4-:R-:W-:-:S04]  /*a1740*/  IMAD.WIDE R232, R6, 0x4, R132 ;  /* 0x0000000406e87825 */ /* 0x010fc800078e0284 */
[C---:B------:R-:W-:Y:S01]  /*a1750*/  IMAD.WIDE R234, R6.reuse, 0x4, R134 ;  /* 0x0000000406ea7825 */ /* 0x040fe200078e0286 */
[----:B------:R-:W4:Y:S04]  /*a1760*/  LDL.LU.64 R132, [R1+0x4a0] ;  /* 0x0004a00001847983 */ /* 0x000f280000300a00 */
[----:B------:R-:W4:Y:S01]  /*a1770*/  LDL.LU.64 R134, [R1+0x478] ;  /* 0x0004780001867983 */ /* 0x000f220000300a00 */
[----:B------:R-:W-:-:S04]  /*a1780*/  IMAD.WIDE R242, R6, 0x4, R124 ;  /* 0x0000000406f27825 */ /* 0x000fc800078e027c */
[----:B------:R-:W-:Y:S01]  /*a1790*/  IMAD.WIDE R246, R6, 0x4, R136 ;  /* 0x0000000406f67825 */ /* 0x000fe200078e0288 */
[----:B------:R-:W4:Y:S04]  /*a17a0*/  LDL.LU.64 R124, [R1+0x450] ;  /* 0x00045000017c7983 */ /* 0x000f280000300a00 */
[----:B------:R-:W4:Y:S01]  /*a17b0*/  LDL.LU.64 R136, [R1+0x428] ;  /* 0x0004280001887983 */ /* 0x000f220000300a00 */
[C---:B-1----:R-:W-:Y:S01]  /*a17c0*/  VIADD R0, R250.reuse, 0x400000 ;  /* 0x00400000fa007836 */ /* 0x042fe20000000000 */
[C---:B------:R-:W-:Y:S01]  /*a17d0*/  IADD3 R7, R250.reuse, 0x400000, RZ ;  /* 0x00400000fa077810 */ /* 0x040fe20007ffe0ff */
[----:B------:R-:W-:Y:S02]  /*a17e0*/  VIADD R4, R250, 0x400000 ;  /* 0x00400000fa047836 */ /* 0x000fe40000000000 */
[----:B------:R-:W-:Y:S01]  /*a17f0*/  IMAD.WIDE R226, R6, 0x4, R226 ;  /* 0x0000000406e27825 */ /* 0x000fe200078e02e2 */
[----:B------:R-:W4:Y:S01]  /*a1800*/  LDL.LU.64 R120, [R1+0x400] ;  /* 0x0004000001787983 */ /* 0x000f220000300a00 */
[----:B------:R-:W-:-:S03]  /*a1810*/  IADD3 R8, R250, 0x400000, RZ ;  /* 0x00400000fa087810 */ /* 0x000fc60007ffe0ff */
[----:B------:R-:W-:Y:S01]  /*a1820*/  LDGSTS.E [R0+-0x7fd00], desc[UR60][R222.64], P1 ;  /* 0x80300000de007fae */ /* 0x000fe2000892187c */
[----:B------:R-:W-:-:S03]  /*a1830*/  IMAD.WIDE R20, R6, 0x4, R126 ;  /* 0x0000000406147825 */ /* 0x000fc600078e027e */
[----:B------:R-:W-:Y:S04]  /*a1840*/  LDGSTS.E [R7+-0x7f900], desc[UR60][R224.64], P1 ;  /* 0x80700000e0077fae */ /* 0x000fe8000892187c */
[----:B------:R-:W4:Y:S04]  /*a1850*/  LDL.LU.64 R126, [R1+0x3d8] ;  /* 0x0003d800017e7983 */ /* 0x000f280000300a00 */
[----:B------:R-:W-:Y:S01]  /*a1860*/  LDGSTS.E [R4+-0x7f500], desc[UR60][R226.64], P1 ;  /* 0x80b00000e2047fae */ /* 0x000fe2000892187c */
[----:B------:R-:W-:-:S03]  /*a1870*/  IMAD.WIDE R248, R6, 0x4, R122 ;  /* 0x0000000406f87825 */ /* 0x000fc600078e027a */
[----:B------:R-:W-:Y:S04]  /*a1880*/  LDGSTS.E [R0+-0x7f100], desc[UR60][R232.64], P1 ;  /* 0x80f00000e8007fae */ /* 0x000fe8000892187c */
[----:B------:R-:W-:Y:S04]  /*a1890*/  LDGSTS.E [R8+-0x7ed00], desc[UR60][R234.64], P1 ;  /* 0x81300000ea087fae */ /* 0x000fe8000892187c */
[----:B------:R-:W-:Y:S04]  /*a18a0*/  LDGSTS.E [R7+-0x7e900], desc[UR60][R242.64], P1 ;  /* 0x81700000f2077fae */ /* 0x000fe8000892187c */
[----:B------:R4:W-:Y:S04]  /*a18b0*/  STL.64 [R1+0x2598], R20 ;  /* 0x0025981401007387 */ /* 0x0009e80000100a00 */
[----:B------:R-:W-:Y:S04]  /*a18c0*/  LDGSTS.E [R4+-0x7e500], desc[UR60][R246.64], P1 ;  /* 0x81b00000f6047fae */ /* 0x000fe8000892187c */
[----:B------:R-:W-:Y:S04]  /*a18d0*/  LDGSTS.E [R0+-0x7e100], desc[UR60][R248.64], P1 ;  /* 0x81f00000f8007fae */ /* 0x000fe8000892187c */
[----:B------:R4:W-:Y:S01]  /*a18e0*/  LDGSTS.E [R8+-0x7dd00], desc[UR60][R20.64], P1 ;  /* 0x8230000014087fae */ /* 0x0009e2000892187c */
[----:B--2---:R-:W-:-:S04]  /*a18f0*/  IMAD.WIDE R22, R6, 0x4, R128 ;  /* 0x0000000406167825 */ /* 0x004fc800078e0280 */
[C---:B---3--:R-:W-:Y:S01]  /*a1900*/  IMAD.WIDE R18, R6.reuse, 0x4, R130 ;  /* 0x0000000406127825 */ /* 0x048fe200078e0282 */
[----:B------:R-:W2:Y:S04]  /*a1910*/  LDL.LU.64 R128, [R1+0x3b0] ;  /* 0x0003b00001807983 */ /* 0x000ea80000300a00 */
[----:B------:R-:W3:Y:S04]  /*a1920*/  LDL.LU.64 R130, [R1+0x388] ;  /* 0x0003880001827983 */ /* 0x000ee80000300a00 */
[----:B------:R-:W-:Y:S01]  /*a1930*/  STL.64 [R1+0x2688], R22 ;  /* 0x0026881601007387 */ /* 0x000fe20000100a00 */
[----:B----4-:R-:W-:-:S03]  /*a1940*/  IMAD.WIDE R20, R6, 0x4, R132 ;  /* 0x0000000406147825 */ /* 0x010fc600078e0284 */
[----:B------:R1:W-:Y:S04]  /*a1950*/  STL.64 [R1+0x26c0], R18 ;  /* 0x0026c01201007387 */ /* 0x0003e80000100a00 */
[----:B------:R-:W-:Y:S04]  /*a1960*/  LDGSTS.E [R7+-0x7d900], desc[UR60][R22.64], P1 ;  /* 0x8270000016077fae */ /* 0x000fe8000892187c */
[----:B------:R1:W-:Y:S04]  /*a1970*/  LDGSTS.E [R4+-0x7d500], desc[UR60][R18.64], P1 ;  /* 0x82b0000012047fae */ /* 0x0003e8000892187c */
[----:B------:R-:W4:Y:S04]  /*a1980*/  LDL.LU.64 R132, [R1+0x360] ;  /* 0x0003600001847983 */ /* 0x000f280000300a00 */
[----:B------:R1:W-:Y:S04]  /*a1990*/  STL.64 [R1+0x2720], R20 ;  /* 0x0027201401007387 */ /* 0x0003e80000100a00 */
[----:B------:R1:W-:Y:S02]  /*a19a0*/  LDGSTS.E [R0+-0x7d100], desc[UR60][R20.64], P1 ;  /* 0x82f0000014007fae */ /* 0x0003e4000892187c */
[----:B-1----:R-:W-:-:S02]  /*a19b0*/  IMAD.WIDE R18, R6, 0x4, R134 ;  /* 0x0000000406127825 */ /* 0x002fc400078e0286 */
[----:B------:R-:W4:Y:S04]  /*a19c0*/  LDL.LU.64 R134, [R1+0x338] ;  /* 0x0003380001867983 */ /* 0x000f280000300a00 */
[----:B------:R1:W-:Y:S01]  /*a19d0*/  STL.64 [R1+0x2770], R18 ;  /* 0x0027701201007387 */ /* 0x0003e20000100a00 */
[----:B------:R-:W-:-:S03]  /*a19e0*/  IMAD.WIDE R22, R6, 0x4, R124 ;  /* 0x0000000406167825 */ /* 0x000fc600078e027c */
        /* <DEDUP_REMOVED lines=14> */
[----:B------:R4:W-:Y:S04]  /*a1ad0*/  STL.64 [R1+0x3d70], R20 ;  /* 0x003d701401007387 */ /* 0x0009e80000100a00 */
        /* <DEDUP_REMOVED lines=9> */
[----:B------:R-:W4:Y:S04]  /*a1b70*/  LDL.LU.64 R132, [R1+0x220] ;  /* 0x0002200001847983 */ /* 0x000f280000300a00 */
[----:B------:R1:W-:Y:S04]  /*a1b80*/  LDGSTS.E [R4+-0x7b500], desc[UR60][R18.64], P1 ;  /* 0x84b0000012047fae */ /* 0x0003e8000892187c */
[----:B------:R1:W-:Y:S04]  /*a1b90*/  STL.64 [R1+0x3d88], R20 ;  /* 0x003d881401007387 */ /* 0x0003e80000100a00 */
[----:B------:R1:W-:Y:S02]  /*a1ba0*/  LDGSTS.E [R0+-0x7b100], desc[UR60][R20.64], P1 ;  /* 0x84f0000014007fae */ /* 0x0003e4000892187c */
[----:B-1----:R-:W-:-:S04]  /*a1bb0*/  IMAD.WIDE R18, R6, 0x4, R134 ;  /* 0x0000000406127825 */ /* 0x002fc800078e0286 */
[C---:B------:R-:W-:Y:S01]  /*a1bc0*/  IMAD.WIDE R22, R6.reuse, 0x4, R122 ;  /* 0x0000000406167825 */ /* 0x040fe200078e027a */
[----:B------:R-:W4:Y:S03]  /*a1bd0*/  LDL.LU.64 R134, [R1+0x1f8] ;  /* 0x0001f80001867983 */ /* 0x000f260000300a00 */
[C---:B------:R-:W-:Y:S01]  /*a1be0*/  IMAD.WIDE R20, R6.reuse, 0x4, R124 ;  /* 0x0000000406147825 */ /* 0x040fe200078e027c */
[----:B------:R1:W-:Y:S04]  /*a1bf0*/  STL.64 [R1+0x3d90], R18 ;  /* 0x003d901201007387 */ /* 0x0003e80000100a00 */
[----:B------:R1:W-:Y:S04]  /*a1c00*/  LDGSTS.E [R8+-0x7ad00], desc[UR60][R18.64], P1 ;  /* 0x8530000012087fae */ /* 0x0003e8000892187c */
[----:B------:R-:W-:Y:S04]  /*a1c10*/  STL.64 [R1+0x3d98], R22 ;  /* 0x003d981601007387 */ /* 0x000fe80000100a00 */
        /* <DEDUP_REMOVED lines=11> */
[----:B------:R4:W-:Y:S04]  /*a1cd0*/  STL.64 [R1+0x3dc8], R20 ;  /* 0x003dc81401007387 */ /* 0x0009e80000100a00 */
[----:B------:R-:W4:Y:S04]  /*a1ce0*/  LDL.LU.64 R122, [R1+0x130] ;  /* 0x00013000017a7983 */ /* 0x000f280000300a00 */
[----:B------:R-:W4:Y:S04]  /*a1cf0*/  LDL.LU.64 R124, [R1+0x108] ;  /* 0x00010800017c7983 */ /* 0x000f280000300a00 */
[----:B------:R4:W-:Y:S01]  /*a1d00*/  LDGSTS.E [R8+-0x79d00], desc[UR60][R20.64], P1 ;  /* 0x8630000014087fae */ /* 0x0009e2000892187c */
[----:B--2---:R-:W-:-:S04]  /*a1d10*/  IMAD.WIDE R22, R6, 0x4, R128 ;  /* 0x0000000406167825 */ /* 0x004fc800078e0280 */
[C---:B---3--:R-:W-:Y:S01]  /*a1d20*/  IMAD.WIDE R18, R6.reuse, 0x4, R130 ;  /* 0x0000000406127825 */ /* 0x048fe200078e0282 */
[----:B------:R-:W-:Y:S04]  /*a1d30*/  STL.64 [R1+0x3e18], R22 ;  /* 0x003e181601007387 */ /* 0x000fe80000100a00 */
[----:B------:R1:W-:Y:S01]  /*a1d40*/  STL.64 [R1+0x3e30], R18 ;  /* 0x003e301201007387 */ /* 0x0003e20000100a00 */
[----:B----4-:R-:W-:-:S03]  /*a1d50*/  IMAD.WIDE R20, R6, 0x4, R132 ;  /* 0x0000000406147825 */ /* 0x010fc600078e0284 */
[----:B------:R-:W2:Y:S04]  /*a1d60*/  LDL.LU.64 R126, [R1+0xe0] ;  /* 0x0000e000017e7983 */ /* 0x000ea80000300a00 */
[----:B------:R-:W-:Y:S04]  /*a1d70*/  LDGSTS.E [R7+-0x79900], desc[UR60][R22.64], P1 ;  /* 0x8670000016077fae */ /* 0x000fe8000892187c */
[----:B------:R1:W-:Y:S04]  /*a1d80*/  LDGSTS.E [R4+-0x79500], desc[UR60][R18.64], P1 ;  /* 0x86b0000012047fae */ /* 0x0003e8000892187c */
[----:B------:R-:W3:Y:S04]  /*a1d90*/  LDL.LU.64 R128, [R1+0xb8] ;  /* 0x0000b80001807983 */ /* 0x000ee80000300a00 */
[----:B------:R4:W-:Y:S04]  /*a1da0*/  STL.64 [R1+0x3e38], R20 ;  /* 0x003e381401007387 */ /* 0x0009e80000100a00 */
[----:B------:R-:W3:Y:S04]  /*a1db0*/  LDL.LU.64 R130, [R1+0x90] ;  /* 0x0000900001827983 */ /* 0x000ee80000300a00 */
[----:B------:R-:W3:Y:S04]  /*a1dc0*/  LDL.LU.64 R132, [R1+0x68] ;  /* 0x0000680001847983 */ /* 0x000ee80000300a00 */
[----:B------:R4:W-:Y:S01]  /*a1dd0*/  LDGSTS.E [R0+-0x79100], desc[UR60][R20.64], P1 ;  /* 0x86f0000014007fae */ /* 0x0009e2000892187c */
[----:B-1----:R-:W-:-:S05]  /*a1de0*/  IMAD.WIDE R18, R6, 0x4, R134 ;  /* 0x0000000406127825 */ /* 0x002fca00078e0286 */
[----:B------:R1:W-:Y:S04]  /*a1df0*/  STL.64 [R1+0x3e90], R18 ;  /* 0x003e901201007387 */ /* 0x0003e80000100a00 */
[----:B------:R-:W3:Y:S01]  /*a1e00*/  LDL.LU.64 R134, [R1+0x40] ;  /* 0x0000400001867983 */ /* 0x000ee20000300a00 */
[----:B------:R-:W-:-:S03]  /*a1e10*/  IMAD.WIDE R22, R6, 0x4, R116 ;  /* 0x0000000406167825 */ /* 0x000fc600078e0274 */
[----:B------:R1:W-:Y:S04]  /*a1e20*/  LDGSTS.E [R8+-0x78d00], desc[UR60][R18.64], P1 ;  /* 0x8730000012087fae */ /* 0x0003e8000892187c */
[----:B------:R1:W-:Y:S01]  /*a1e30*/  LDGSTS.E [R7+-0x78900], desc[UR60][R22.64], P1 ;  /* 0x8770000016077fae */ /* 0x0003e2000892187c */
[----:B----4-:R-:W-:-:S03]  /*a1e40*/  IMAD.WIDE R20, R6, 0x4, R136 ;  /* 0x0000000406147825 */ /* 0x010fc600078e0288 */
[----:B------:R-:W4:Y:S01]  /*a1e50*/  LDL.LU.64 R136, [R1+0x18] ;  /* 0x0000180001887983 */ /* 0x000f220000300a00 */
[----:B-1----:R-:W-:-:S03]  /*a1e60*/  IMAD.WIDE R18, R6, 0x4, R118 ;  /* 0x0000000406127825 */ /* 0x002fc600078e0276 */
[----:B------:R1:W-:Y:S04]  /*a1e70*/  STL.64 [R1+0x3ea8], R22 ;  /* 0x003ea81601007387 */ /* 0x0003e80000100a00 */
[----:B------:R1:W-:Y:S04]  /*a1e80*/  STL.64 [R1+0x3eb8], R20 ;  /* 0x003eb81401007387 */ /* 0x0003e80000100a00 */
[----:B------:R1:W-:Y:S04]  /*a1e90*/  LDGSTS.E [R4+-0x78500], desc[UR60][R20.64], P1 ;  /* 0x87b0000014047fae */ /* 0x0003e8000892187c */
[----:B------:R1:W-:Y:S04]  /*a1ea0*/  STL.64 [R1+0x3ec8], R18 ;  /* 0x003ec81201007387 */ /* 0x0003e80000100a00 */
[----:B------:R1:W-:Y:S02]  /*a1eb0*/  LDGSTS.E [R0+-0x78100], desc[UR60][R18.64], P1 ;  /* 0x87f0000012007fae */ /* 0x0003e4000892187c */
[----:B-1----:R-:W-:-:S04]  /*a1ec0*/  IMAD.WIDE R22, R6, 0x4, R122 ;  /* 0x0000000406167825 */ /* 0x002fc800078e027a */
[----:B------:R-:W-:-:S04]  /*a1ed0*/  IMAD.WIDE R20, R6, 0x4, R120 ;  /* 0x0000000406147825 */ /* 0x000fc800078e0278 */
[C---:B------:R-:W-:Y:S01]  /*a1ee0*/  IMAD.WIDE R18, R6.reuse, 0x4, R124 ;  /* 0x0000000406127825 */ /* 0x040fe200078e027c */
[----:B------:R2:W-:Y:S04]  /*a1ef0*/  STL.64 [R1+0x3ee0], R20 ;  /* 0x003ee01401007387 */ /* 0x0005e80000100a00 */
[----:B------:R2:W-:Y:S04]  /*a1f00*/  LDGSTS.E [R8+-0x5fd00], desc[UR60][R20.64], P1 ;  /* 0xa030000014087fae */ /* 0x0005e8000892187c */
[----:B------:R-:W-:Y:S04]  /*a1f10*/  STL.64 [R1+0x3f40], R22 ;  /* 0x003f401601007387 */ /* 0x000fe80000100a00 */
[----:B------:R-:W-:Y:S04]  /*a1f20*/  LDGSTS.E [R7+-0x5f900], desc[UR60][R22.64], P1 ;  /* 0xa070000016077fae */ /* 0x000fe8000892187c */
[----:B------:R3:W-:Y:S04]  /*a1f30*/  STL.64 [R1+0x3f48], R18 ;  /* 0x003f481201007387 */ /* 0x0007e80000100a00 */
[----:B------:R3:W-:Y:S01]  /*a1f40*/  LDGSTS.E [R4+-0x5f500], desc[UR60][R18.64], P1 ;  /* 0xa0b0000012047fae */ /* 0x0007e2000892187c */
[----:B--2---:R-:W-:-:S04]  /*a1f50*/  IMAD.WIDE R20, R6, 0x4, R126 ;  /* 0x0000000406147825 */ /* 0x004fc800078e027e */
[C---:B---3--:R-:W-:Y:S01]  /*a1f60*/  IMAD.WIDE R18, R6.reuse, 0x4, R128 ;  /* 0x0000000406127825 */ /* 0x048fe200078e0280 */
[----:B------:R1:W-:Y:S04]  /*a1f70*/  STL.64 [R1+0x3f58], R20 ;  /* 0x003f581401007387 */ /* 0x0003e80000100a00 */
[----:B------:R1:W-:Y:S01]  /*a1f80*/  LDGSTS.E [R0+-0x5f100], desc[UR60][R20.64], P1 ;  /* 0xa0f0000014007fae */ /* 0x0003e2000892187c */
[----:B------:R-:W-:-:S03]  /*a1f90*/  IMAD.WIDE R22, R6, 0x4, R130 ;  /* 0x0000000406167825 */ /* 0x000fc600078e0282 */
        /* <DEDUP_REMOVED lines=11> */
[----:B----4-:R-:W-:-:S04]  /*a2050*/  IMAD.WIDE R20, R6, 0x4, R136 ;  /* 0x0000000406147825 */ /* 0x010fc800078e0288 */
[C---:B-1----:R-:W-:Y:S01]  /*a2060*/  IMAD.WIDE R18, R6.reuse, 0x4, R230 ;  /* 0x0000000406127825 */ /* 0x042fe200078e02e6 */
[----:B------:R1:W-:Y:S04]  /*a2070*/  STL.64 [R1+0x4010], R20 ;  /* 0x0040101401007387 */ /* 0x0003e80000100a00 */
[----:B------:R1:W-:Y:S04]  /*a2080*/  LDGSTS.E [R8+-0x5dd00], desc[UR60][R20.64], P1 ;  /* 0xa230000014087fae */ /* 0x0003e8000892187c */
[----:B------:R2:W-:Y:S04]  /*a2090*/  STL.64 [R1+0x4018], R22 ;  /* 0x0040181601007387 */ /* 0x0005e80000100a00 */
[----:B------:R2:W-:Y:S04]  /*a20a0*/  LDGSTS.E [R7+-0x5d900], desc[UR60][R22.64], P1 ;  /* 0xa270000016077fae */ /* 0x0005e8000892187c */
[----:B------:R3:W-:Y:S04]  /*a20b0*/  STL.64 [R1+0x4068], R18 ;  /* 0x0040681201007387 */ /* 0x0007e80000100a00 */
[----:B------:R3:W-:Y:S01]  /*a20c0*/  LDGSTS.E [R4+-0x5d500], desc[UR60][R18.64], P1 ;  /* 0xa2b0000012047fae */ /* 0x0007e2000892187c */
[----:B-1----:R-:W-:-:S04]  /*a20d0*/  IMAD.WIDE R20, R6, 0x4, R220 ;  /* 0x0000000406147825 */ /* 0x002fc800078e02dc */
[----:B--2---:R-:W-:-:S04]  /*a20e0*/  IMAD.WIDE R22, R6, 0x4, R140 ;  /* 0x0000000406167825 */ /* 0x004fc800078e028c */
[C---:B---3--:R-:W-:Y:S01]  /*a20f0*/  IMAD.WIDE R18, R6.reuse, 0x4, R138 ;  /* 0x0000000406127825 */ /* 0x048fe200078e028a */
        /* <DEDUP_REMOVED lines=17> */
[----:B------:R-:W-:Y:S04]  /*a2210*/  STL.64 [R1+0x4138], R22 ;  /* 0x0041381601007387 */ /* 0x000fe80000100a00 */
[----:B------:R-:W-:Y:S04]  /*a2220*/  LDGSTS.E [R7+-0x5b900], desc[UR60][R22.64], P1 ;  /* 0xa470000016077fae */ /* 0x000fe8000892187c */
[----:B------:R2:W-:Y:S04]  /*a2230*/  STL.64 [R1+0x4148], R18 ;  /* 0x0041481201007387 */ /* 0x0005e80000100a00 */
[----:B------:R2:W-:Y:S01]  /*a2240*/  LDGSTS.E [R4+-0x5b500], desc[UR60][R18.64], P1 ;  /* 0xa4b0000012047fae */ /* 0x0005e2000892187c */
[----:B-1----:R-:W-:-:S04]  /*a2250*/  IMAD.WIDE R20, R6, 0x4, R152 ;  /* 0x0000000406147825 */ /* 0x002fc800078e0298 */
[C---:B--2---:R-:W-:Y:S01]  /*a2260*/  IMAD.WIDE R18, R6.reuse, 0x4, R154 ;  /* 0x0000000406127825 */ /* 0x044fe200078e029a */
        /* <DEDUP_REMOVED lines=12> */
[----:B------:R-:W4:Y:S04]  /*a2330*/  LDL.LU.64 R128, [R1+0x650] ;  /* 0x0006500001807983 */ /* 0x000f280000300a00 */
[----:B------:R-:W4:Y:S04]  /*a2340*/  LDL.LU.64 R130, [R1+0x628] ;  /* 0x0006280001827983 */ /* 0x000f280000300a00 */
[----:B------:R2:W-:Y:S01]  /*a2350*/  LDGSTS.E [R0+-0x5a100], desc[UR60][R18.64], P1 ;  /* 0xa5f0000012007fae */ /* 0x0005e2000892187c */
[----:B---3--:R-:W-:-:S04]  /*a2360*/  IMAD.WIDE R22, R6, 0x4, R164 ;  /* 0x0000000406167825 */ /* 0x008fc800078e02a4 */
[----:B-1----:R-:W-:-:S04]  /*a2370*/  IMAD.WIDE R20, R6, 0x4, R162 ;  /* 0x0000000406147825 */ /* 0x002fc800078e02a2 */
[C---:B--2---:R-:W-:Y:S01]  /*a2380*/  IMAD.WIDE R18, R6.reuse, 0x4, R166 ;  /* 0x0000000406127825 */ /* 0x044fe200078e02a6 */
[----:B------:R1:W-:Y:S04]  /*a2390*/  STL.64 [R1+0x41c8], R20 ;  /* 0x0041c81401007387 */ /* 0x0003e80000100a00 */
[----:B------:R-:W2:Y:S04]  /*a23a0*/  LDL.LU.64 R124, [R1+0x600] ;  /* 0x00060000017c7983 */ /* 0x000ea80000300a00 */
[----:B------:R-:W3:Y:S04]  /*a23b0*/  LDL.LU.64 R132, [R1+0x5d8] ;  /* 0x0005d80001847983 */ /* 0x000ee80000300a00 */
[----:B------:R-:W-:Y:S04]  /*a23c0*/  STL.64 [R1+0x41c0], R22 ;  /* 0x0041c01601007387 */ /* 0x000fe80000100a00 */
[----:B------:R1:W-:Y:S04]  /*a23d0*/  STL.64 [R1+0x41b8], R18 ;  /* 0x0041b81201007387 */ /* 0x0003e80000100a00 */
[----:B------:R-:W2:Y:S04]  /*a23e0*/  LDL.LU.64 R134, [R1+0x5b0] ;  /* 0x0005b00001867983 */ /* 0x000ea80000300a00 */
[----:B------:R1:W-:Y:S04]  /*a23f0*/  LDGSTS.E [R8+-0x59d00], desc[UR60][R20.64], P1 ;  /* 0xa630000014087fae */ /* 0x0003e8000892187c */
[----:B------:R-:W-:Y:S04]  /*a2400*/  LDGSTS.E [R7+-0x59900], desc[UR60][R22.64], P1 ;  /* 0xa670000016077fae */ /* 0x000fe8000892187c */
[----:B------:R1:W-:Y:S02]  /*a2410*/  LDGSTS.E [R4+-0x59500], desc[UR60][R18.64], P1 ;  /* 0xa6b0000012047fae */ /* 0x0003e4000892187c */
[----:B-1----:R-:W-:-:S05]  /*a2420*/  IMAD.WIDE R20, R6, 0x4, R168 ;  /* 0x0000000406147825 */ /* 0x002fca00078e02a8 */
[----:B------:R1:W-:Y:S04]  /*a2430*/  STL.64 [R1+0x41b0], R20 ;  /* 0x0041b01401007387 */ /* 0x0003e80000100a00 */
[----:B------:R-:W2:Y:S01]  /*a2440*/  LDL.LU.64 R136, [R1+0x588] ;  /* 0x0005880001887983 */ /* 0x000ea20000300a00 */
[----:B------:R-:W-:-:S03]  /*a2450*/  IMAD.WIDE R18, R6, 0x4, R170 ;  /* 0x0000000406127825 */ /* 0x000fc600078e02aa */
[----:B------:R1:W-:Y:S01]  /*a2460*/  LDGSTS.E [R0+-0x59100], desc[UR60][R20.64], P1 ;  /* 0xa6f0000014007fae */ /* 0x0003e2000892187c */
[----:B------:R-:W-:-:S04]  /*a2470*/  IMAD.WIDE R8, R6, 0x4, R174 ;  /* 0x0000000406087825 */ /* 0x000fc800078e02ae */
[----:B------:R-:W-:Y:S01]  /*a2480*/  VIADD R250, R250, 0x400000 ;  /* 0x00400000fafa7836 */ /* 0x000fe20000000000 */
[----:B------:R1:W-:Y:S04]  /*a2490*/  STL.64 [R1+0x41a8], R18 ;  /* 0x0041a81201007387 */ /* 0x0003e80000100a00 */
[----:B------:R1:W-:Y:S04]  /*a24a0*/  LDGSTS.E [R7+-0x58d00], desc[UR60][R18.64], P1 ;  /* 0xa730000012077fae */ /* 0x0003e8000892187c */
[----:B------:R-:W2:Y:S01]  /*a24b0*/  LDL.LU.64 R120, [R1+0x560] ;  /* 0x0005600001787983 */ /* 0x000ea20000300a00 */
[----:B-1----:R-:W-:-:S04]  /*a24c0*/  IMAD.WIDE R20, R6, 0x4, R172 ;  /* 0x0000000406147825 */ /* 0x002fc800078e02ac */
[C---:B------:R-:W-:Y:S01]  /*a24d0*/  IMAD.WIDE R18, R6.reuse, 0x4, R176 ;  /* 0x0000000406127825 */ /* 0x040fe200078e02b0 */
[----:B------:R-:W-:Y:S04]  /*a24e0*/  STL.64 [R1+0x41a0], R20 ;  /* 0x0041a01401007387 */ /* 0x000fe80000100a00 */
[----:B------:R-:W2:Y:S04]  /*a24f0*/  LDL.LU.64 R126, [R1+0x538] ;  /* 0x00053800017e7983 */ /* 0x000ea80000300a00 */
[----:B------:R-:W-:Y:S04]  /*a2500*/  LDGSTS.E [R4+-0x58900], desc[UR60][R20.64], P1 ;  /* 0xa770000014047fae */ /* 0x000fe8000892187c */
[----:B------:R4:W-:Y:S04]  /*a2510*/  STL.64 [R1+0x4198], R8 ;  /* 0x0041980801007387 */ /* 0x0009e80000100a00 */
[----:B------:R4:W-:Y:S04]  /*a2520*/  LDGSTS.E [R0+-0x58500], desc[UR60][R8.64], P1 ;  /* 0xa7b0000008007fae */ /* 0x0009e8000892187c */
[----:B------:R1:W-:Y:S04]  /*a2530*/  STL.64 [R1+0x4180], R18 ;  /* 0x0041801201007387 */ /* 0x0003e80000100a00 */
[----:B------:R1:W-:Y:S01]  /*a2540*/  LDGSTS.E [R250+-0x58100], desc[UR60][R18.64], P1 ;  /* 0xa7f0000012fa7fae */ /* 0x0003e2000892187c */
[----:B----4-:R-:W-:-:S04]  /*a2550*/  IMAD.WIDE R8, R6, 0x4, R128 ;  /* 0x0000000406087825 */ /* 0x010fc800078e0280 */
[C---:B-1----:R-:W-:Y:S01]  /*a2560*/  IMAD.WIDE R18, R6.reuse, 0x4, R130 ;  /* 0x0000000406127825 */ /* 0x042fe200078e0282 */
[----:B------:R-:W4:Y:S04]  /*a2570*/  LDL.LU.64 R128, [R1+0x510] ;  /* 0x0005100001807983 */ /* 0x000f280000300a00 */
        /* <DEDUP_REMOVED lines=15> */
[C---:B------:R-:W-:Y:S01]  /*a2670*/  IMAD.WIDE R162, R6.reuse, 0x4, R130 ;  /* 0x0000000406a27825 */ /* 0x040fe200078e0282 */
[----:B------:R-:W4:Y:S04]  /*a2680*/  LDL.LU.64 R128, [R1+0x3a8] ;  /* 0x0003a80001807983 */ /* 0x000f280000300a00 */
[----:B------:R-:W4:Y:S01]  /*a2690*/  LDL.LU.64 R130, [R1+0x380] ;  /* 0x0003800001827983 */ /* 0x000f220000300a00 */
[----:B------:R-:W-:-:S04]  /*a26a0*/  IMAD.WIDE R164, R6, 0x4, R122 ;  /* 0x0000000406a47825 */ /* 0x000fc800078e027a */
[C---:B---3--:R-:W-:Y:S02]  /*a26b0*/  IMAD.WIDE R166, R6.reuse, 0x4, R132 ;  /* 0x0000000406a67825 */ /* 0x048fe400078e0284 */
[----:B------:R-:W3:Y:S02]  /*a26c0*/  LDL.LU.64 R132, [R1+0x358] ;  /* 0x0003580001847983 */ /* 0x000ee40000300a00 */
[C---:B--2---:R-:W-:Y:S02]  /*a26d0*/  IMAD.WIDE R168, R6.reuse, 0x4, R134 ;  /* 0x0000000406a87825 */ /* 0x044fe400078e0286 */
[----:B------:R-:W2:Y:S02]  /*a26e0*/  LDL.LU.64 R134, [R1+0x330] ;  /* 0x0003300001867983 */ /* 0x000ea40000300a00 */
[C---:B------:R-:W-:Y:S02]  /*a26f0*/  IMAD.WIDE R170, R6.reuse, 0x4, R124 ;  /* 0x0000000406aa7825 */ /* 0x040fe400078e027c */
        /* <DEDUP_REMOVED lines=19> */
[----:B------:R-:W-:-:S04]  /*a2830*/  IMAD.WIDE R176, R6, 0x4, R126 ;  /* 0x0000000406b07825 */ /* 0x000fc800078e027e */
[C---:B------:R-:W-:Y:S01]  /*a2840*/  IMAD.WIDE R174, R6.reuse, 0x4, R120 ;  /* 0x0000000406ae7825 */ /* 0x040fe200078e0278 */
[----:B------:R-:W2:Y:S04]  /*a2850*/  LDL.LU.64 R126, [R1+0x290] ;  /* 0x00029000017e7983 */ /* 0x000ea80000300a00 */
[----:B------:R-:W-:Y:S04]  /*a2860*/  LDGSTS.E [R0+-0x7d080], desc[UR60][R166.64], P1 ;  /* 0x82f80000a6007fae */ /* 0x000fe8000892187c */
[----:B------:R-:W-:Y:S04]  /*a2870*/  LDGSTS.E [R12+-0x7cc80], desc[UR60][R168.64], P1 ;  /* 0x83380000a80c7fae */ /* 0x000fe8000892187c */
[----:B------:R-:W-:Y:S04]  /*a2880*/  LDGSTS.E [R7+-0x7c880], desc[UR60][R170.64], P1 ;  /* 0x83780000aa077fae */ /* 0x000fe8000892187c */
[----:B------:R-:W-:Y:S04]  /*a2890*/  LDGSTS.E [R4+-0x7c480], desc[UR60][R172.64], P1 ;  /* 0x83b80000ac047fae */ /* 0x000fe8000892187c */
[----:B------:R-:W-:Y:S04]  /*a28a0*/  LDGSTS.E [R0+-0x7c080], desc[UR60][R174.64], P1 ;  /* 0x83f80000ae007fae */ /* 0x000fe8000892187c */
[----:B------:R-:W-:Y:S01]  /*a28b0*/  LDGSTS.E [R12+-0x7bc80], desc[UR60][R176.64], P1 ;  /* 0x84380000b00c7fae */ /* 0x000fe2000892187c */
[----:B----4-:R-:W-:-:S04]  /*a28c0*/  IMAD.WIDE R220, R6, 0x4, R128 ;  /* 0x0000000406dc7825 */ /* 0x010fc800078e0280 */
[C---:B------:R-:W-:Y:S01]  /*a28d0*/  IMAD.WIDE R230, R6.reuse, 0x4, R130 ;  /* 0x0000000406e67825 */ /* 0x040fe200078e0282 */
[----:B------:R-:W4:Y:S04]  /*a28e0*/  LDL.LU.64 R128, [R1+0x268] ;  /* 0x0002680001807983 */ /* 0x000f280000300a00 */
[----:B------:R-:W4:Y:S04]  /*a28f0*/  LDL.LU.64 R130, [R1+0x240] ;  /* 0x0002400001827983 */ /* 0x000f280000300a00 */
[----:B------:R-:W-:Y:S04]  /*a2900*/  LDGSTS.E [R7+-0x7b880], desc[UR60][R220.64], P1 ;  /* 0x84780000dc077fae */ /* 0x000fe8000892187c */
[----:B------:R-:W-:Y:S01]  /*a2910*/  LDGSTS.E [R4+-0x7b480], desc[UR60][R230.64], P1 ;  /* 0x84b80000e6047fae */ /* 0x000fe2000892187c */
[----:B---3--:R-:W-:-:S03]  /*a2920*/  IMAD.WIDE R240, R6, 0x4, R132 ;  /* 0x0000000406f07825 */ /* 0x008fc600078e0284 */
[----:B------:R-:W3:Y:S01]  /*a2930*/  LDL.LU.64 R132, [R1+0x218] ;  /* 0x0002180001847983 */ /* 0x000ee20000300a00 */
[----:B--2---:R-:W-:-:S04]  /*a2940*/  IMAD.WIDE R26, R6, 0x4, R134 ;  /* 0x00000004061a7825 */ /* 0x004fc800078e0286 */
[----:B------:R-:W-:-:S04]  /*a2950*/  IMAD.WIDE R28, R6, 0x4, R122 ;  /* 0x00000004061c7825 */ /* 0x000fc800078e027a */
[C---:B------:R-:W-:Y:S01]  /*a2960*/  IMAD.WIDE R24, R6.reuse, 0x4, R124 ;  /* 0x0000000406187825 */ /* 0x040fe200078e027c */
[----:B------:R-:W2:Y:S04]  /*a2970*/  LDL.LU.64 R134, [R1+0x1f0] ;  /* 0x0001f00001867983 */ /* 0x000ea80000300a00 */
[----:B------:R1:W-:Y:S04]  /*a2980*/  STL.64 [R1+0x3d40], R26 ;  /* 0x003d401a01007387 */ /* 0x0003e80000100a00 */
[----:B------:R-:W-:Y:S04]  /*a2990*/  LDGSTS.E [R0+-0x7b080], desc[UR60][R240.64], P1 ;  /* 0x84f80000f0007fae */ /* 0x000fe8000892187c */
[----:B------:R-:W-:Y:S04]  /*a29a0*/  STL.64 [R1+0x3d50], R28 ;  /* 0x003d501c01007387 */ /* 0x000fe80000100a00 */
[----:B------:R1:W-:Y:S04]  /*a29b0*/  LDGSTS.E [R12+-0x7ac80], desc[UR60][R26.64], P1 ;  /* 0x853800001a0c7fae */ /* 0x0003e8000892187c */
[----:B------:R1:W-:Y:S04]  /*a29c0*/  STL.64 [R1+0x3d58], R24 ;  /* 0x003d581801007387 */ /* 0x0003e80000100a00 */
[----:B------:R-:W2:Y:S04]  /*a29d0*/  LDL.LU.64 R116, [R1+0x1c8] ;  /* 0x0001c80001747983 */ /* 0x000ea80000300a00 */
[----:B------:R-:W-:Y:S04]  /*a29e0*/  LDGSTS.E [R7+-0x7a880], desc[UR60][R28.64], P1 ;  /* 0x857800001c077fae */ /* 0x000fe8000892187c */
[----:B------:R1:W-:Y:S02]  /*a29f0*/  LDGSTS.E [R4+-0x7a480], desc[UR60][R24.64], P1 ;  /* 0x85b8000018047fae */ /* 0x0003e4000892187c */
[----:B-1----:R-:W-:-:S02]  /*a2a00*/  IMAD.WIDE R26, R6, 0x4, R136 ;  /* 0x00000004061a7825 */ /* 0x002fc400078e0288 */
[----:B------:R-:W2:Y:S04]  /*a2a10*/  LDL.LU.64 R136, [R1+0x1a0] ;  /* 0x0001a00001887983 */ /* 0x000ea80000300a00 */
[----:B------:R1:W-:Y:S04]  /*a2a20*/  STL.64 [R1+0x3d60], R26 ;  /* 0x003d601a01007387 */ /* 0x0003e80000100a00 */
[----:B------:R-:W2:Y:S04]  /*a2a30*/  LDL.LU.64 R118, [R1+0x178] ;  /* 0x0001780001767983 */ /* 0x000ea80000300a00 */
[----:B------:R1:W-:Y:S04]  /*a2a40*/  LDGSTS.E [R0+-0x7a080], desc[UR60][R26.64], P1 ;  /* 0x85f800001a007fae */ /* 0x0003e8000892187c */
[----:B------:R-:W2:Y:S01]  /*a2a50*/  LDL.LU.64 R120, [R1+0x150] ;  /* 0x0001500001787983 */ /* 0x000ea20000300a00 */
[----:B------:R-:W-:-:S05]  /*a2a60*/  IMAD.WIDE R24, R6, 0x4, R126 ;  /* 0x0000000406187825 */ /* 0x000fca00078e027e */
[----:B------:R3:W-:Y:S04]  /*a2a70*/  STL.64 [R1+0x3d68], R24 ;  /* 0x003d681801007387 */ /* 0x0007e80000100a00 */
[----:B------:R-:W2:Y:S04]  /*a2a80*/  LDL.LU.64 R122, [R1+0x128] ;  /* 0x00012800017a7983 */ /* 0x000ea80000300a00 */
[----:B------:R-:W2:Y:S04]  /*a2a90*/  LDL.LU.64 R124, [R1+0x100] ;  /* 0x00010000017c7983 */ /* 0x000ea80000300a00 */
[----:B------:R3:W-:Y:S01]  /*a2aa0*/  LDGSTS.E [R12+-0x79c80], desc[UR60][R24.64], P1 ;  /* 0x86380000180c7fae */ /* 0x0007e2000892187c */
[----:B----4-:R-:W-:-:S04]  /*a2ab0*/  IMAD.WIDE R28, R6, 0x4, R128 ;  /* 0x00000004061c7825 */ /* 0x010fc800078e0280 */
[C---:B-1----:R-:W-:Y:S01]  /*a2ac0*/  IMAD.WIDE R26, R6.reuse, 0x4, R130 ;  /* 0x00000004061a7825 */ /* 0x042fe200078e0282 */
[----:B------:R-:W-:Y:S04]  /*a2ad0*/  STL.64 [R1+0x3da0], R28 ;  /* 0x003da01c01007387 */ /* 0x000fe80000100a00 */
[----:B------:R2:W-:Y:S04]  /*a2ae0*/  STL.64 [R1+0x3db0], R26 ;  /* 0x003db01a01007387 */ /* 0x0005e80000100a00 */
[----:B------:R-:W4:Y:S04]  /*a2af0*/  LDL.LU.64 R126, [R1+0xd8] ;  /* 0x0000d800017e7983 */ /* 0x000f280000300a00 */
[----:B------:R-:W-:Y:S04]  /*a2b00*/  LDGSTS.E [R7+-0x79880], desc[UR60][R28.64], P1 ;  /* 0x867800001c077fae */ /* 0x000fe8000892187c */
[----:B------:R-:W4:Y:S04]  /*a2b10*/  LDL.LU.64 R128, [R1+0xb0] ;  /* 0x0000b00001807983 */ /* 0x000f280000300a00 */
[----:B------:R2:W-:Y:S01]  /*a2b20*/  LDGSTS.E [R4+-0x79480], desc[UR60][R26.64], P1 ;  /* 0x86b800001a047fae */ /* 0x0005e2000892187c */
[----:B---3--:R-:W-:-:S05]  /*a2b30*/  IMAD.WIDE R24, R6, 0x4, R132 ;  /* 0x0000000406187825 */ /* 0x008fca00078e0284 */
[----:B------:R1:W-:Y:S01]  /*a2b40*/  STL.64 [R1+0x3db8], R24 ;  /* 0x003db81801007387 */ /* 0x0003e20000100a00 */
[----:B--2---:R-:W-:-:S03]  /*a2b50*/  IMAD.WIDE R26, R6, 0x4, R134 ;  /* 0x00000004061a7825 */ /* 0x004fc600078e0286 */
[----:B------:R-:W2:Y:S04]  /*a2b60*/  LDL.LU.64 R130, [R1+0x88] ;  /* 0x0000880001827983 */ /* 0x000ea80000300a00 */
[----:B------:R-:W3:Y:S04]  /*a2b70*/  LDL.LU.64 R132, [R1+0x60] ;  /* 0x0000600001847983 */ /* 0x000ee80000300a00 */
[----:B------:R1:W-:Y:S04]  /*a2b80*/  LDGSTS.E [R0+-0x79080], desc[UR60][R24.64], P1 ;  /* 0x86f8000018007fae */ /* 0x0003e8000892187c */
[----:B------:R1:W-:Y:S04]  /*a2b90*/  STL.64 [R1+0x3df0], R26 ;  /* 0x003df01a01007387 */ /* 0x0003e80000100a00 */
[----:B------:R-:W3:Y:S01]  /*a2ba0*/  LDL.LU.64 R134, [R1+0x38] ;  /* 0x0000380001867983 */ /* 0x000ee20000300a00 */
[----:B------:R-:W-:-:S03]  /*a2bb0*/  IMAD.WIDE R28, R6, 0x4, R116 ;  /* 0x00000004061c7825 */ /* 0x000fc600078e0274 */
[----:B------:R1:W-:Y:S04]  /*a2bc0*/  LDGSTS.E [R12+-0x78c80], desc[UR60][R26.64], P1 ;  /* 0x873800001a0c7fae */ /* 0x0003e8000892187c */
[----:B------:R-:W-:Y:S01]  /*a2bd0*/  LDGSTS.E [R7+-0x78880], desc[UR60][R28.64], P1 ;  /* 0x877800001c077fae */ /* 0x000fe2000892187c */
[----:B-1----:R-:W-:-:S03]  /*a2be0*/  IMAD.WIDE R24, R6, 0x4, R136 ;  /* 0x0000000406187825 */ /* 0x002fc600078e0288 */
[----:B------:R-:W3:Y:S04]  /*a2bf0*/  LDL.LU.64 R136, [R1+0x10] ;  /* 0x0000100001887983 */ /* 0x000ee80000300a00 */
[----:B------:R-:W-:Y:S01]  /*a2c00*/  STL.64 [R1+0x3e00], R28 ;  /* 0x003e001c01007387 */ /* 0x000fe20000100a00 */
[----:B------:R-:W-:-:S03]  /*a2c10*/  IMAD.WIDE R26, R6, 0x4, R118 ;  /* 0x00000004061a7825 */ /* 0x000fc600078e0276 */
        /* <DEDUP_REMOVED lines=24> */
[----:B----4-:R-:W-:-:S04]  /*a2da0*/  IMAD.WIDE R24, R6, 0x4, R126 ;  /* 0x0000000406187825 */ /* 0x010fc800078e027e */
[C---:B-1----:R-:W-:Y:S01]  /*a2db0*/  IMAD.WIDE R26, R6.reuse, 0x4, R128 ;  /* 0x00000004061a7825 */ /* 0x042fe200078e0280 */
[----:B------:R3:W-:Y:S04]  /*a2dc0*/  STL.64 [R1+0x3e88], R24 ;  /* 0x003e881801007387 */ /* 0x0007e80000100a00 */
[----:B------:R3:W-:Y:S04]  /*a2dd0*/  LDGSTS.E [R0+-0x5f080], desc[UR60][R24.64], P1 ;  /* 0xa0f8000018007fae */ /* 0x0007e8000892187c */
[----:B------:R1:W-:Y:S04]  /*a2de0*/  STL.64 [R1+0x3ea0], R26 ;  /* 0x003ea01a01007387 */ /* 0x0003e80000100a00 */
[----:B------:R1:W-:Y:S01]  /*a2df0*/  LDGSTS.E [R12+-0x5ec80], desc[UR60][R26.64], P1 ;  /* 0xa13800001a0c7fae */ /* 0x0003e2000892187c */
[----:B--2---:R-:W-:-:S04]  /*a2e00*/  IMAD.WIDE R28, R6, 0x4, R130 ;  /* 0x00000004061c7825 */ /* 0x004fc800078e0282 */
[----:B---3--:R-:W-:-:S04]  /*a2e10*/  IMAD.WIDE R24, R6, 0x4, R132 ;  /* 0x0000000406187825 */ /* 0x008fc800078e0284 */
[C---:B-1----:R-:W-:Y:S01]  /*a2e20*/  IMAD.WIDE R26, R6.reuse, 0x4, R134 ;  /* 0x00000004061a7825 */ /* 0x042fe200078e0286 */
[----:B------:R-:W-:Y:S04]  /*a2e30*/  STL.64 [R1+0x3f08], R28 ;  /* 0x003f081c01007387 */ /* 0x000fe80000100a00 */
[----:B------:R-:W-:Y:S04]  /*a2e40*/  LDGSTS.E [R7+-0x5e880], desc[UR60][R28.64], P1 ;  /* 0xa17800001c077fae */ /* 0x000fe8000892187c */
[----:B------:R1:W-:Y:S04]  /*a2e50*/  STL.64 [R1+0x3f10], R24 ;  /* 0x003f101801007387 */ /* 0x0003e80000100a00 */
[----:B------:R1:W-:Y:S04]  /*a2e60*/  LDGSTS.E [R4+-0x5e480], desc[UR60][R24.64], P1 ;  /* 0xa1b8000018047fae */ /* 0x0003e8000892187c */
[----:B------:R2:W-:Y:S04]  /*a2e70*/  LDGSTS.E [R0+-0x5e080], desc[UR60][R26.64], P1 ;  /* 0xa1f800001a007fae */ /* 0x0005e8000892187c */
[----:B------:R2:W-:Y:S01]  /*a2e80*/  STL.64 [R1+0x3f20], R26 ;  /* 0x003f201a01007387 */ /* 0x0005e20000100a00 */
[----:B-1----:R-:W-:-:S05]  /*a2e90*/  IMAD.WIDE R24, R6, 0x4, R136 ;  /* 0x0000000406187825 */ /* 0x002fca00078e0288 */
[----:B------:R1:W-:Y:S04]  /*a2ea0*/  LDGSTS.E [R12+-0x5dc80], desc[UR60][R24.64], P1 ;  /* 0xa2380000180c7fae */ /* 0x0003e8000892187c */
[----:B------:R-:W-:Y:S04]  /*a2eb0*/  LDGSTS.E [R7+-0x5d880], desc[UR60][R238.64], P1 ;  /* 0xa2780000ee077fae */ /* 0x000fe8000892187c */
[----:B------:R-:W-:Y:S04]  /*a2ec0*/  LDGSTS.E [R4+-0x5d480], desc[UR60][R228.64], P1 ;  /* 0xa2b80000e4047fae */ /* 0x000fe8000892187c */
[----:B------:R-:W-:Y:S04]  /*a2ed0*/  LDGSTS.E [R0+-0x5d080], desc[UR60][R178.64], P1 ;  /* 0xa2f80000b2007fae */ /* 0x000fe8000892187c */
[----:B------:R-:W-:Y:S04]  /*a2ee0*/  LDGSTS.E [R12+-0x5cc80], desc[UR60][R180.64], P1 ;  /* 0xa3380000b40c7fae */ /* 0x000fe8000892187c */
[----:B------:R-:W-:Y:S04]  /*a2ef0*/  LDGSTS.E [R7+-0x5c880], desc[UR60][R182.64], P1 ;  /* 0xa3780000b6077fae */ /* 0x000fe8000892187c */
[----:B------:R1:W-:Y:S04]  /*a2f00*/  STL.64 [R1+0x3f28], R24 ;  /* 0x003f281801007387 */ /* 0x0003e80000100a00 */
[----:B------:R-:W-:Y:S04]  /*a2f10*/  LDGSTS.E [R4+-0x5c480], desc[UR60][R184.64], P1 ;  /* 0xa3b80000b8047fae */ /* 0x000fe8000892187c */
[----:B------:R-:W-:Y:S04]  /*a2f20*/  LDGSTS.E [R0+-0x5c080], desc[UR60][R186.64], P1 ;  /* 0xa3f80000ba007fae */ /* 0x000fe8000892187c */
[----:B------:R-:W-:Y:S04]  /*a2f30*/  LDGSTS.E [R12+-0x5bc80], desc[UR60][R188.64], P1 ;  /* 0xa4380000bc0c7fae */ /* 0x000fe8000892187c */
[----:B------:R-:W-:Y:S04]  /*a2f40*/  LDGSTS.E [R7+-0x5b880], desc[UR60][R190.64], P1 ;  /* 0xa4780000be077fae */ /* 0x000fe8000892187c */
[----:B------:R-:W-:Y:S01]  /*a2f50*/  LDGSTS.E [R4+-0x5b480], desc[UR60][R192.64], P1 ;  /* 0xa4b80000c0047fae */ /* 0x000fe2000892187c */
[----:B------:R-:W-:-:S03]  /*a2f60*/  IMAD.WIDE R28, R6, 0x4, R198 ;  /* 0x00000004061c7825 */ /* 0x000fc600078e02c6 */
[----:B------:R-:W-:Y:S01]  /*a2f70*/  LDGSTS.E [R0+-0x5b080], desc[UR60][R194.64], P1 ;  /* 0xa4f80000c2007fae */ /* 0x000fe2000892187c */
[----:B--2---:R-:W-:-:S04]  /*a2f80*/  IMAD.WIDE R26, R6, 0x4, R200 ;  /* 0x00000004061a7825 */ /* 0x004fc800078e02c8 */
[----:B-1----:R-:W-:-:S05]  /*a2f90*/  IMAD.WIDE R24, R6, 0x4, R196 ;  /* 0x0000000406187825 */ /* 0x002fca00078e02c4 */
        /* <DEDUP_REMOVED lines=23> */
[----:B--2---:R-:W-:Y:S01]  /*a3110*/  IMAD.WIDE R26, R6, 0x4, R216 ;  /* 0x00000004061a7825 */ /* 0x004fe200078e02d8 */
[----:B------:R1:W-:Y:S04]  /*a3120*/  STL.64 [R1+0x4040], R24 ;  /* 0x0040401801007387 */ /* 0x0003e80000100a00 */
[----:B------:R1:W-:Y:S04]  /*a3130*/  LDGSTS.E [R7+-0x58c80], desc[UR60][R24.64], P1 ;  /* 0xa738000018077fae */ /* 0x0003e8000892187c */
[----:B------:R-:W-:Y:S04]  /*a3140*/  STL.64 [R1+0x4038], R28 ;  /* 0x0040381c01007387 */ /* 0x000fe80000100a00 */
[----:B------:R2:W-:Y:S04]  /*a3150*/  STL.64 [R1+0x4030], R26 ;  /* 0x0040301a01007387 */ /* 0x0005e80000100a00 */
[----:B------:R-:W-:Y:S01]  /*a3160*/  STL [R1+0x1c00], RZ ;  /* 0x001c00ff01007387 */ /* 0x000fe20000100800 */
[----:B------:R-:W-:Y:S01]  /*a3170*/  VIADD R14, R14, 0x7f ;  /* 0x0000007f0e0e7836 */ /* 0x000fe20000000000 */
[----:B------:R-:W-:-:S02]  /*a3180*/  IADD3 R251, R251, 0x400000, RZ ;  /* 0x00400000fbfb7810 */ /* 0x000fc40007ffe0ff */
[----:B------:R-:W-:Y:S04]  /*a3190*/  LDGSTS.E [R4+-0x58880], desc[UR60][R28.64], P1 ;  /* 0xa77800001c047fae */ /* 0x000fe8000892187c */
[----:B------:R2:W-:Y:S01]  /*a31a0*/  LDGSTS.E [R0+-0x58480], desc[UR60][R26.64], P1 ;  /* 0xa7b800001a007fae */ /* 0x0005e2000892187c */
[----:B-1----:R-:W-:-:S05]  /*a31b0*/  IMAD.WIDE R24, R6, 0x4, R218 ;  /* 0x0000000406187825 */ /* 0x002fca00078e02da */
[----:B------:R1:W-:Y:S04]  /*a31c0*/  STL.64 [R1+0x4028], R24 ;  /* 0x0040281801007387 */ /* 0x0003e80000100a00 */
[----:B------:R3:W-:Y:S04]  /*a31d0*/  STL [R1+0x1c04], RZ ;  /* 0x001c04ff01007387 */ /* 0x0007e80000100800 */
        /* <DEDUP_REMOVED lines=1790> */
[----:B------:R3:W-:Y:S04]  /*aa1c0*/  STL [R1], RZ ;  /* 0x000000ff01007387 */ /* 0x0007e80000100800 */
        /* <DEDUP_REMOVED lines=126> */
[----:B------:R3:W-:Y:S01]  /*aa9b0*/  STL [R1+0x1fc], RZ ;  /* 0x0001fcff01007387 */ /* 0x0007e20000100800 */
[----:B------:R-:W-:-:S03]  /*aa9c0*/  ISETP.GE.AND P0, PT, R14, 0x80, PT ;  /* 0x000000800e00780c */ /* 0x000fc60003f06270 */
[----:B------:R1:W-:Y:S04]  /*aa9d0*/  LDGSTS.E [R251+-0x58080], desc[UR60][R24.64], P1 ;  /* 0xa7f8000018fb7fae */ /* 0x0003e8000892187c */
[----:B------:R-:W0:Y:S01]  /*aa9e0*/  LDGDEPBAR ;  /* 0x00000000000079af */ /* 0x000e220000000000 */
[----:B--2---:R-:W-:Y:S02]  /*aa9f0*/  CS2R R26, SRZ ;  /* 0x00000000001a7805 */ /* 0x004fe4000001ff00 */
[----:B------:R-:W-:Y:S02]  /*aaa00*/  CS2R R28, SRZ ;  /* 0x00000000001c7805 */ /* 0x000fe4000001ff00 */
[----:B------:R-:W-:Y:S02]  /*aaa10*/  CS2R R30, SRZ ;  /* 0x00000000001e7805 */ /* 0x000fe4000001ff00 */
[----:B------:R-:W-:-:S02]  /*aaa20*/  CS2R R32, SRZ ;  /* 0x0000000000207805 */ /* 0x000fc4000001ff00 */
[----:B------:R-:W-:Y:S02]  /*aaa30*/  CS2R R34, SRZ ;  /* 0x0000000000227805 */ /* 0x000fe4000001ff00 */
[----:B------:R-:W-:Y:S02]  /*aaa40*/  CS2R R36, SRZ ;  /* 0x0000000000247805 */ /* 0x000fe4000001ff00 */
[----:B------:R-:W-:Y:S02]  /*aaa50*/  CS2R R38, SRZ ;  /* 0x0000000000267805 */ /* 0x000fe4000001ff00 */
[----:B------:R-:W-:Y:S02]  /*aaa60*/  CS2R R40, SRZ ;  /* 0x0000000000287805 */ /* 0x000fe4000001ff00 */
[----:B------:R-:W-:Y:S02]  /*aaa70*/  CS2R R42, SRZ ;  /* 0x00000000002a7805 */ /* 0x000fe4000001ff00 */
[----:B------:R-:W-:-:S02]  /*aaa80*/  CS2R R44, SRZ ;  /* 0x00000000002c7805 */ /* 0x000fc4000001ff00 */
[----:B-1----:R-:W-:Y:S02]  /*aaa90*/  CS2R R24, SRZ ;  /* 0x0000000000187805 */ /* 0x002fe4000001ff00 */
[----:B------:R-:W-:Y:S02]  /*aaaa0*/  CS2R R46, SRZ ;  /* 0x00000000002e7805 */ /* 0x000fe4000001ff00 */
[----:B------:R-:W-:Y:S02]  /*aaab0*/  CS2R R48, SRZ ;  /* 0x0000000000307805 */ /* 0x000fe4000001ff00 */
        /* <DEDUP_REMOVED lines=50> */
[----:B------:R-:W-:Y:S01]  /*aade0*/  CS2R R150, SRZ ;  /* 0x0000000000967805 */ /* 0x000fe2000001ff00 */
[----:B---3--:R-:W-:Y:S06]  /*aadf0*/  @!P0 BRA `(.L_x_0) ;  /* 0x0000057000108947 */ /* 0x008fec0003800000 */
[----:B------:R-:W2:Y:S04]  /*aae00*/  LDL.LU.64 R196, [R1+0x1ff8] ;  /* 0x001ff80001c47983 */ /* 0x000ea80000300a00 */
[----:B------:R-:W3:Y:S04]  /*aae10*/  LDL.LU.64 R216, [R1+0x2038] ;  /* 0x0020380001d87983 */ /* 0x000ee80000300a00 */
[----:B------:R-:W4:Y:S04]  /*aae20*/  LDL.LU.64 R204, [R1+0x2070] ;  /* 0x0020700001cc7983 */ /* 0x000f280000300a00 */
        /* <DEDUP_REMOVED lines=8> */
[----:B--2---:R1:W-:Y:S01]  /*aaeb0*/  STL [R1+0x2940], R196 ;  /* 0x002940c401007387 */ /* 0x0043e20000100800 */
[----:B------:R-:W-:Y:S01]  /*aaec0*/  MOV R252, R197 ;  /* 0x000000c500fc7202 */ /* 0x000fe20000000f00 */
[----:B---3--:R-:W-:-:S02]  /*aaed0*/  IMAD.MOV.U32 R0, RZ, RZ, R217 ;  /* 0x000000ffff007224 */ /* 0x008fc400078e00d9 */
[----:B-1----:R-:W2:Y:S04]  /*aaee0*/  LDL.LU.64 R196, [R1+0x2150] ;  /* 0x0021500001c47983 */ /* 0x002ea80000300a00 */
[----:B------:R1:W-:Y:S04]  /*aaef0*/  STL [R1+0x2948], R216 ;  /* 0x002948d801007387 */ /* 0x0003e80000100800 */
[----:B-1----:R-:W3:Y:S04]  /*aaf00*/  LDL.LU.64 R216, [R1+0x2158] ;  /* 0x0021580001d87983 */ /* 0x002ee80000300a00 */
[----:B------:R1:W-:Y:S04]  /*aaf10*/  STL [R1+0x2944], R0 ;  /* 0x0029440001007387 */ /* 0x0003e80000100800 */
[----:B----4-:R4:W-:Y:S01]  /*aaf20*/  STL [R1+0x2950], R204 ;  /* 0x002950cc01007387 */ /* 0x0109e20000100800 */
[----:B-1----:R-:W-:-:S03]  /*aaf30*/  MOV R0, R205 ;  /* 0x000000cd00007202 */ /* 0x002fc60000000f00 */
[----:B----4-:R-:W4:Y:S04]  /*aaf40*/  LDL.LU.64 R204, [R1+0x2160] ;  /* 0x0021600001cc7983 */ /* 0x010f280000300a00 */
[----:B------:R1:W-:Y:S04]  /*aaf50*/  STL [R1+0x294c], R0 ;  /* 0x00294c0001007387 */ /* 0x0003e80000100800 */
[----:B------:R1:W-:Y:S02]  /*aaf60*/  STL [R1+0x2958], R214 ;  /* 0x002958d601007387 */ /* 0x0003e40000100800 */
[----:B-1----:R-:W-:-:S02]  /*aaf70*/  IMAD.MOV.U32 R0, RZ, RZ, R215 ;  /* 0x000000ffff007224 */ /* 0x002fc400078e00d7 */
[----:B------:R-:W4:Y:S04]  /*aaf80*/  LDL.LU.64 R214, [R1+0x2168] ;  /* 0x0021680001d67983 */ /* 0x000f280000300a00 */
[----:B------:R1:W-:Y:S04]  /*aaf90*/  STL [R1+0x2954], R0 ;  /* 0x0029540001007387 */ /* 0x0003e80000100800 */
[----:B------:R1:W-:Y:S02]  /*aafa0*/  STL [R1+0x2960], R202 ;  /* 0x002960ca01007387 */ /* 0x0003e40000100800 */
[----:B-1----:R-:W-:-:S02]  /*aafb0*/  MOV R0, R203 ;  /* 0x000000cb00007202 */ /* 0x002fc40000000f00 */
[----:B------:R-:W4:Y:S04]  /*aafc0*/  LDL.LU.64 R202, [R1+0x2170] ;  /* 0x0021700001ca7983 */ /* 0x000f280000300a00 */
        /* <DEDUP_REMOVED lines=25> */
[----:B--2---:R2:W-:Y:S01]  /*ab160*/  STL [R1+0x2998], R196 ;  /* 0x002998c401007387 */ /* 0x0045e20000100800 */
[----:B-1----:R-:W-:-:S03]  /*ab170*/  IMAD.MOV.U32 R0, RZ, RZ, R197 ;  /* 0x000000ffff007224 */ /* 0x002fc600078e00c5 */
[----:B--2---:R-:W2:Y:S04]  /*ab180*/  LDL.LU.64 R196, [R1+0x21a8] ;  /* 0x0021a80001c47983 */ /* 0x004ea80000300a00 */
[----:B------:R1:W-:Y:S04]  /*ab190*/  STL [R1+0x2994], R0 ;  /* 0x0029940001007387 */ /* 0x0003e80000100800 */
[----:B---3--:R3:W-:Y:S01]  /*ab1a0*/  STL [R1+0x29a0], R216 ;  /* 0x0029a0d801007387 */ /* 0x0087e20000100800 */
[----:B-1----:R-:W-:-:S03]  /*ab1b0*/  MOV R0, R217 ;  /* 0x000000d900007202 */ /* 0x002fc60000000f00 */
[----:B---3--:R-:W3:Y:S04]  /*ab1c0*/  LDL.LU.64 R216, [R1+0x21b0] ;  /* 0x0021b00001d87983 */ /* 0x008ee80000300a00 */
[----:B------:R1:W-:Y:S04]  /*ab1d0*/  STL [R1+0x299c], R0 ;  /* 0x00299c0001007387 */ /* 0x0003e80000100800 */
[----:B----4-:R4:W-:Y:S01]  /*ab1e0*/  STL [R1+0x29a8], R204 ;  /* 0x0029a8cc01007387 */ /* 0x0109e20000100800 */
[----:B-1----:R-:W-:-:S03]  /*ab1f0*/  IMAD.MOV.U32 R0, RZ, RZ, R205 ;  /* 0x000000ffff007224 */ /* 0x002fc600078e00cd */
[----:B----4-:R-:W4:Y:S04]  /*ab200*/  LDL.LU.64 R204, [R1+0x21b8] ;  /* 0x0021b80001cc7983 */ /* 0x010f280000300a00 */
        /* <DEDUP_REMOVED lines=33> */
[----:B--2---:R2:W-:Y:S01]  /*ab420*/  STL [R1+0x29f0], R196 ;  /* 0x0029f0c401007387 */ /* 0x0045e20000100800 */
[----:B-1----:R-:W-:-:S03]  /*ab430*/  MOV R0, R197 ;  /* 0x000000c500007202 */ /* 0x002fc60000000f00 */
[----:B--2---:R-:W2:Y:S04]  /*ab440*/  LDL.LU.64 R196, [R1+0x20c8] ;  /* 0x0020c80001c47983 */ /* 0x004ea80000300a00 */
[----:B------:R1:W-:Y:S04]  /*ab450*/  STL [R1+0x29ec], R0 ;  /* 0x0029ec0001007387 */ /* 0x0003e80000100800 */
[----:B---3--:R3:W-:Y:S01]  /*ab460*/  STL [R1+0x29f8], R216 ;  /* 0x0029f8d801007387 */ /* 0x0087e20000100800 */
[----:B-1----:R-:W-:-:S03]  /*ab470*/  IMAD.MOV.U32 R0, RZ, RZ, R217 ;  /* 0x000000ffff007224 */ /* 0x002fc600078e00d9 */
[----:B---3--:R-:W3:Y:S04]  /*ab480*/  LDL.LU.64 R216, [R1+0x20d0] ;  /* 0x0020d00001d87983 */ /* 0x008ee80000300a00 */
        /* <DEDUP_REMOVED lines=261> */
[----:B---3--:R-:W-:Y:S04]  /*ac4e0*/  STL [R1+0x2c08], R216 ;  /* 0x002c08d801007387 */ /* 0x008fe80000100800 */
[----:B------:R-:W3:Y:S01]  /*ac4f0*/  LDL.LU.64 R218, [R1+0x1e98] ;  /* 0x001e980001da7983 */ /* 0x000ee20000300a00 */
[----:B-1----:R-:W-:-:S05]  /*ac500*/  IMAD.MOV.U32 R0, RZ, RZ, R217 ;  /* 0x000000ffff007224 */ /* 0x002fca00078e00d9 */
[----:B------:R1:W-:Y:S04]  /*ac510*/  STL [R1+0x2c04], R0 ;  /* 0x002c040001007387 */ /* 0x0003e80000100800 */
[----:B----4-:R4:W-:Y:S01]  /*ac520*/  STL [R1+0x2c10], R204 ;  /* 0x002c10cc01007387 */ /* 0x0109e20000100800 */
[----:B-1----:R-:W-:-:S03]  /*ac530*/  MOV R0, R205 ;  /* 0x000000cd00007202 */ /* 0x002fc60000000f00 */
[----:B------:R-:W3:Y:S04]  /*ac540*/  LDL.LU.64 R216, [R1+0x1ea0] ;  /* 0x001ea00001d87983 */ /* 0x000ee80000300a00 */
[----:B------:R1:W-:Y:S04]  /*ac550*/  STL [R1+0x2c0c], R0 ;  /* 0x002c0c0001007387 */ /* 0x0003e80000100800 */
[----:B------:R1:W-:Y:S04]  /*ac560*/  STL [R1+0x2c18], R214 ;  /* 0x002c18d601007387 */ /* 0x0003e80000100800 */
[----:B----4-:R-:W4:Y:S01]  /*ac570*/  LDL.LU.64 R204, [R1+0x1ea8] ;  /* 0x001ea80001cc7983 */ /* 0x010f220000300a00 */
[----:B-1----:R-:W-:-:S03]  /*ac580*/  IMAD.MOV.U32 R0, RZ, RZ, R215 ;  /* 0x000000ffff007224 */ /* 0x002fc600078e00d7 */
[----:B------:R-:W-:Y:S04]  /*ac590*/  STL [R1+0x2c20], R202 ;  /* 0x002c20ca01007387 */ /* 0x000fe80000100800 */
[----:B------:R1:W-:Y:S04]  /*ac5a0*/  STL [R1+0x2c14], R0 ;  /* 0x002c140001007387 */ /* 0x0003e80000100800 */
[----:B------:R-:W4:Y:S01]  /*ac5b0*/  LDL.LU.64 R214, [R1+0x1eb0] ;  /* 0x001eb00001d67983 */ /* 0x000f220000300a00 */
[----:B-1----:R-:W-:-:S03]  /*ac5c0*/  MOV R0, R203 ;  /* 0x000000cb00007202 */ /* 0x002fc60000000f00 */
[----:B------:R-:W-:Y:S04]  /*ac5d0*/  STL [R1+0x2c28], R212 ;  /* 0x002c28d401007387 */ /* 0x000fe80000100800 */
[----:B------:R1:W-:Y:S04]  /*ac5e0*/  STL [R1+0x2c1c], R0 ;  /* 0x002c1c0001007387 */ /* 0x0003e80000100800 */
[----:B------:R-:W4:Y:S01]  /*ac5f0*/  LDL.LU.64 R202, [R1+0x1eb8] ;  /* 0x001eb80001ca7983 */ /* 0x000f220000300a00 */
        /* <DEDUP_REMOVED lines=21> */
[----:B--2---:R-:W-:Y:S04]  /*ac750*/  STL [R1+0x2c58], R196 ;  /* 0x002c58c401007387 */ /* 0x004fe80000100800 */
[----:B------:R1:W-:Y:S04]  /*ac760*/  STL [R1+0x2c4c], R0 ;  /* 0x002c4c0001007387 */ /* 0x0003e80000100800 */
[----:B------:R-:W2:Y:S01]  /*ac770*/  LDL.LU.64 R198, [R1+0x1ee8] ;  /* 0x001ee80001c67983 */ /* 0x000ea20000300a00 */
[----:B-1----:R-:W-:-:S03]  /*ac780*/  IMAD.MOV.U32 R0, RZ, RZ, R197 ;  /* 0x000000ffff007224 */ /* 0x002fc600078e00c5 */
[----:B---3--:R-:W-:Y:S04]  /*ac790*/  STL [R1+0x2c60], R218 ;  /* 0x002c60da01007387 */ /* 0x008fe80000100800 */
[----:B------:R1:W-:Y:S04]  /*ac7a0*/  STL [R1+0x2c54], R0 ;  /* 0x002c540001007387 */ /* 0x0003e80000100800 */
[----:B------:R-:W3:Y:S01]  /*ac7b0*/  LDL.LU.64 R196, [R1+0x1ef0] ;  /* 0x001ef00001c47983 */ /* 0x000ee20000300a00 */
[----:B-1----:R-:W-:-:S03]  /*ac7c0*/  MOV R0, R219 ;  /* 0x000000db00007202 */ /* 0x002fc60000000f00 */
[----:B------:R-:W-:Y:S04]  /*ac7d0*/  STL [R1+0x2c68], R216 ;  /* 0x002c68d801007387 */ /* 0x000fe80000100800 */
[----:B------:R1:W-:Y:S02]  /*ac7e0*/  STL [R1+0x2c5c], R0 ;  /* 0x002c5c0001007387 */ /* 0x0003e40000100800 */
[----:B-1----:R-:W-:Y:S02]  /*ac7f0*/  IMAD.MOV.U32 R0, RZ, RZ, R217 ;  /* 0x000000ffff007224 */ /* 0x002fe400078e00d9 */
[----:B----4-:R-:W-:Y:S04]  /*ac800*/  STL [R1+0x2c70], R204 ;  /* 0x002c70cc01007387 */ /* 0x010fe80000100800 */
[----:B------:R1:W-:Y:S02]  /*ac810*/  STL [R1+0x2c64], R0 ;  /* 0x002c640001007387 */ /* 0x0003e40000100800 */
[----:B-1----:R-:W-:-:S02]  /*ac820*/  MOV R0, R205 ;  /* 0x000000cd00007202 */ /* 0x002fc40000000f00 */
[----:B------:R-:W4:Y:S04]  /*ac830*/  LDL.LU.64 R204, [R1+0x1e00] ;  /* 0x001e000001cc7983 */ /* 0x000f280000300a00 */
[----:B------:R1:W-:Y:S04]  /*ac840*/  STL [R1+0x2c6c], R0 ;  /* 0x002c6c0001007387 */ /* 0x0003e80000100800 */
[----:B------:R-:W-:Y:S04]  /*ac850*/  STL [R1+0x2c78], R214 ;  /* 0x002c78d601007387 */ /* 0x000fe80000100800 */
[----:B------:R-:W4:Y:S01]  /*ac860*/  LDL.LU.64 R216, [R1+0x1e08] ;  /* 0x001e080001d87983 */ /* 0x000f220000300a00 */
[----:B-1----:R-:W-:-:S05]  /*ac870*/  IMAD.MOV.U32 R0, RZ, RZ, R215 ;  /* 0x000000ffff007224 */ /* 0x002fca00078e00d7 */
[----:B------:R1:W-:Y:S04]  /*ac880*/  STL [R1+0x2c74], R0 ;  /* 0x002c740001007387 */ /* 0x0003e80000100800 */
[----:B------:R1:W-:Y:S02]  /*ac890*/  STL [R1+0x2c80], R202 ;  /* 0x002c80ca01007387 */ /* 0x0003e40000100800 */
[----:B-1----:R-:W-:Y:S02]  /*ac8a0*/  MOV R0, R203 ;  /* 0x000000cb00007202 */ /* 0x002fe40000000f00 */
        /* <DEDUP_REMOVED lines=10> */
[----:B------:R1:W-:Y:S02]  /*ac950*/  STL [R1+0x2c98], R206 ;  /* 0x002c98ce01007387 */ /* 0x0003e40000100800 */
[----:B-1----:R-:W-:-:S02]  /*ac960*/  IMAD.MOV.U32 R0, RZ, RZ, R207 ;  /* 0x000000ffff007224 */ /* 0x002fc400078e00cf */
[----:B------:R-:W4:Y:S04]  /*ac970*/  LDL.LU.64 R206, [R1+0x1e28] ;  /* 0x001e280001ce7983 */ /* 0x000f280000300a00 */
[----:B------:R1:W-:Y:S04]  /*ac980*/  STL [R1+0x2c94], R0 ;  /* 0x002c940001007387 */ /* 0x0003e80000100800 */
[----:B------:R-:W-:Y:S04]  /*ac990*/  STL [R1+0x2ca0], R210 ;  /* 0x002ca0d201007387 */ /* 0x000fe80000100800 */
[----:B------:R-:W4:Y:S01]  /*ac9a0*/  LDL.LU.64 R212, [R1+0x1e30] ;  /* 0x001e300001d47983 */ /* 0x000f220000300a00 */
[----:B-1----:R-:W-:-:S05]  /*ac9b0*/  MOV R0, R211 ;  /* 0x000000d300007202 */ /* 0x002fca0000000f00 */
[----:B------:R1:W-:Y:S04]  /*ac9c0*/  STL [R1+0x2c9c], R0 ;  /* 0x002c9c0001007387 */ /* 0x0003e80000100800 */
[----:B------:R1:W-:Y:S02]  /*ac9d0*/  STL [R1+0x2ca8], R200 ;  /* 0x002ca8c801007387 */ /* 0x0003e40000100800 */
[----:B-1----:R-:W-:Y:S02]  /*ac9e0*/  IMAD.MOV.U32 R0, RZ, RZ, R201 ;  /* 0x000000ffff007224 */ /* 0x002fe400078e00c9 */
[----:B------:R-:W4:Y:S04]  /*ac9f0*/  LDL.LU.64 R200, [R1+0x1e38] ;  /* 0x001e380001c87983 */ /* 0x000f280000300a00 */
[----:B------:R2:W-:Y:S02]  /*aca00*/  STL [R1+0x2ca4], R0 ;  /* 0x002ca40001007387 */ /* 0x0005e40000100800 */
[----:B--2---:R-:W-:-:S02]  /*aca10*/  MOV R0, R199 ;  /* 0x000000c700007202 */ /* 0x004fc40000000f00 */
[----:B------:R1:W-:Y:S04]  /*aca20*/  STL [R1+0x2cb0], R198 ;  /* 0x002cb0c601007387 */ /* 0x0003e80000100800 */
[----:B-1----:R-:W2:Y:S04]  /*aca30*/  LDL.LU.64 R198, [R1+0x1e40] ;  /* 0x001e400001c67983 */ /* 0x002ea80000300a00 */
[----:B------:R1:W-:Y:S04]  /*aca40*/  STL [R1+0x2cac], R0 ;  /* 0x002cac0001007387 */ /* 0x0003e80000100800 */
[----:B---3--:R3:W-:Y:S01]  /*aca50*/  STL [R1+0x2cb8], R196 ;  /* 0x002cb8c401007387 */ /* 0x0087e20000100800 */
[----:B-1----:R-:W-:-:S03]  /*aca60*/  IMAD.MOV.U32 R0, RZ, RZ, R197 ;  /* 0x000000ffff007224 */ /* 0x002fc600078e00c5 */
[----:B---3--:R-:W3:Y:S04]  /*aca70*/  LDL.LU.64 R196, [R1+0x1e48] ;  /* 0x001e480001c47983 */ /* 0x008ee80000300a00 */
[----:B------:R1:W-:Y:S04]  /*aca80*/  STL [R1+0x2cb4], R0 ;  /* 0x002cb40001007387 */ /* 0x0003e80000100800 */
[----:B------:R-:W-:Y:S04]  /*aca90*/  STL [R1+0x2cc0], R2 ;  /* 0x002cc00201007387 */ /* 0x000fe80000100800 */
[----:B------:R-:W-:Y:S04]  /*acaa0*/  STL [R1+0x2cbc], R3 ;  /* 0x002cbc0301007387 */ /* 0x000fe80000100800 */
[----:B------:R-:W3:Y:S04]  /*acab0*/  LDL.LU.64 R210, [R1+0x1e50] ;  /* 0x001e500001d27983 */ /* 0x000ee80000300a00 */
        /* <DEDUP_REMOVED lines=40> */
[----:B------:R1:W-:Y:S02]  /*acd40*/  STL [R1+0x2d18], R210 ;  /* 0x002d18d201007387 */ /* 0x0003e40000100800 */
[----:B-1----:R-:W-:-:S02]  /*acd50*/  MOV R0, R211 ;  /* 0x000000d300007202 */ /* 0x002fc40000000f00 */
[----:B------:R-:W3:Y:S04]  /*acd60*/  LDL.LU.64 R210, [R1+0x25c8] ;  /* 0x0025c80001d27983 */ /* 0x000ee80000300a00 */
        /* <DEDUP_REMOVED lines=41> */
[----:B------:R1:W-:Y:S02]  /*ad000*/  STL [R1+0x2d70], R210 ;  /* 0x002d70d201007387 */ /* 0x0003e40000100800 */
[----:B-1----:R-:W-:-:S02]  /*ad010*/  IMAD.MOV.U32 R0, RZ, RZ, R211 ;  /* 0x000000ffff007224 */ /* 0x002fc400078e00d3 */
[----:B------:R-:W3:Y:S04]  /*ad020*/  LDL.LU.64 R210, [R1+0x2500] ;  /* 0x0025000001d27983 */ /* 0x000ee80000300a00 */
        /* <DEDUP_REMOVED lines=1308> */
[----:B------:R2:W-:Y:S02]  /*b21f0*/  STL [R1+0x37a4], R0 ;  /* 0x0037a40001007387 */ /* 0x0005e40000100800 */
[----:B--2---:R-:W-:Y:S02]  /*b2200*/  IMAD.MOV.U32 R0, RZ, RZ, R199 ;  /* 0x000000ffff007224 */ /* 0x004fe400078e00c7 */
[----:B------:R1:W-:Y:S04]  /*b2210*/  STL [R1+0x37b0], R198 ;  /* 0x0037b0c601007387 */ /* 0x0003e80000100800 */
[----:B-1----:R-:W2:Y:S04]  /*b2220*/  LDL.LU.64 R198, [R1+0x3808] ;  /* 0x0038080001c67983 */ /* 0x002ea80000300a00 */
        /* <DEDUP_REMOVED lines=45> */
[----:B---3--:R3:W-:Y:S04]  /*b2500*/  STL [R1+0x3810], R196 ;  /* 0x003810c401007387 */ /* 0x0087e80000100800 */
[----:B------:R-:W2:Y:S01]  /*b2510*/  LDL.LU.64 R212, [R1+0x3868] ;  /* 0x0038680001d47983 */ /* 0x000ea20000300a00 */
[----:B-1----:R-:W-:-:S03]  /*b2520*/  IMAD.MOV.U32 R0, RZ, RZ, R197 ;  /* 0x000000ffff007224 */ /* 0x002fc600078e00c5 */
[----:B------:R-:W-:Y:S04]  /*b2530*/  STL [R1+0x3818], R210 ;  /* 0x003818d201007387 */ /* 0x000fe80000100800 */
[----:B------:R1:W-:Y:S04]  /*b2540*/  STL [R1+0x380c], R0 ;  /* 0x00380c0001007387 */ /* 0x0003e80000100800 */
[----:B---3--:R-:W3:Y:S01]  /*b2550*/  LDL.LU.64 R196, [R1+0x3870] ;  /* 0x0038700001c47983 */ /* 0x008ee20000300a00 */
[----:B-1----:R-:W-:-:S03]  /*b2560*/  MOV R0, R211 ;  /* 0x000000d300007202 */ /* 0x002fc60000000f00 */
[----:B----4-:R-:W-:Y:S04]  /*b2570*/  STL [R1+0x3820], R204 ;  /* 0x003820cc01007387 */ /* 0x010fe80000100800 */
        /* <DEDUP_REMOVED lines=8> */
[----:B------:R1:W-:Y:S02]  /*b2600*/  STL [R1+0x3824], R0 ;  /* 0x0038240001007387 */ /* 0x0003e40000100800 */
[----:B-1----:R-:W-:Y:S02]  /*b2610*/  IMAD.MOV.U32 R0, RZ, RZ, R203 ;  /* 0x000000ffff007224 */ /* 0x002fe400078e00cb */
[----:B------:R-:W4:Y:S04]  /*b2620*/  LDL.LU.64 R202, [R1+0x3888] ;  /* 0x0038880001ca7983 */ /* 0x000f280000300a00 */
[----:B------:R1:W-:Y:S04]  /*b2630*/  STL [R1+0x382c], R0 ;  /* 0x00382c0001007387 */ /* 0x0003e80000100800 */
        /* <DEDUP_REMOVED lines=16> */
[----:B------:R1:W-:Y:S02]  /*b2740*/  STL [R1+0x384c], R0 ;  /* 0x00384c0001007387 */ /* 0x0003e40000100800 */
[----:B-1----:R-:W-:Y:S02]  /*b2750*/  MOV R0, R201 ;  /* 0x000000c900007202 */ /* 0x002fe40000000f00 */
[----:B------:R-:W4:Y:S04]  /*b2760*/  LDL.LU.64 R200, [R1+0x38b0] ;  /* 0x0038b00001c87983 */ /* 0x000f280000300a00 */
[----:B------:R2:W-:Y:S02]  /*b2770*/  STL [R1+0x3854], R0 ;  /* 0x0038540001007387 */ /* 0x0005e40000100800 */
[----:B--2---:R-:W-:-:S02]  /*b2780*/  IMAD.MOV.U32 R0, RZ, RZ, R199 ;  /* 0x000000ffff007224 */ /* 0x004fc400078e00c7 */
[----:B------:R1:W-:Y:S04]  /*b2790*/  STL [R1+0x3860], R198 ;  /* 0x003860c601007387 */ /* 0x0003e80000100800 */
[----:B------:R-:W-:Y:S04]  /*b27a0*/  STL [R1+0x3868], R212 ;  /* 0x003868d401007387 */ /* 0x000fe80000100800 */
[----:B------:R2:W-:Y:S04]  /*b27b0*/  STL [R1+0x385c], R0 ;  /* 0x00385c0001007387 */ /* 0x0005e80000100800 */
[----:B-1----:R-:W4:Y:S01]  /*b27c0*/  LDL.LU.64 R198, [R1+0x38b8] ;  /* 0x0038b80001c67983 */ /* 0x002f220000300a00 */
[----:B--2---:R-:W-:-:S03]  /*b27d0*/  MOV R0, R213 ;  /* 0x000000d500007202 */ /* 0x004fc60000000f00 */
[----:B---3--:R-:W-:Y:S04]  /*b27e0*/  STL [R1+0x3870], R196 ;  /* 0x003870c401007387 */ /* 0x008fe80000100800 */
[----:B------:R1:W-:Y:S04]  /*b27f0*/  STL [R1+0x3864], R0 ;  /* 0x0038640001007387 */ /* 0x0003e80000100800 */
[----:B------:R-:W2:Y:S01]  /*b2800*/  LDL.LU.64 R212, [R1+0x38c0] ;  /* 0x0038c00001d47983 */ /* 0x000ea20000300a00 */
[----:B-1----:R-:W-:-:S03]  /*b2810*/  IMAD.MOV.U32 R0, RZ, RZ, R197 ;  /* 0x000000ffff007224 */ /* 0x002fc600078e00c5 */
[----:B----4-:R-:W-:Y:S04]  /*b2820*/  STL [R1+0x3878], R210 ;  /* 0x003878d201007387 */ /* 0x010fe80000100800 */
[----:B------:R1:W-:Y:S04]  /*b2830*/  STL [R1+0x386c], R0 ;  /* 0x00386c0001007387 */ /* 0x0003e80000100800 */
[----:B------:R-:W3:Y:S01]  /*b2840*/  LDL.LU.64 R196, [R1+0x38c8] ;  /* 0x0038c80001c47983 */ /* 0x000ee20000300a00 */
[----:B-1----:R-:W-:-:S03]  /*b2850*/  MOV R0, R211 ;  /* 0x000000d300007202 */ /* 0x002fc60000000f00 */
[----:B------:R-:W-:Y:S04]  /*b2860*/  STL [R1+0x3880], R204 ;  /* 0x003880cc01007387 */ /* 0x000fe80000100800 */
[----:B------:R1:W-:Y:S04]  /*b2870*/  STL [R1+0x3874], R0 ;  /* 0x0038740001007387 */ /* 0x0003e80000100800 */
[----:B------:R-:W4:Y:S01]  /*b2880*/  LDL.LU.64 R210, [R1+0x38d0] ;  /* 0x0038d00001d27983 */ /* 0x000f220000300a00 */
[----:B-1----:R-:W-:-:S03]  /*b2890*/  IMAD.MOV.U32 R0, RZ, RZ, R205 ;  /* 0x000000ffff007224 */ /* 0x002fc600078e00cd */
[----:B------:R-:W4:Y:S04]  /*b28a0*/  LDL.LU.64 R204, [R1+0x38d8] ;  /* 0x0038d80001cc7983 */ /* 0x000f280000300a00 */
[----:B------:R1:W-:Y:S02]  /*b28b0*/  STL [R1+0x387c], R0 ;  /* 0x00387c0001007387 */ /* 0x0003e40000100800 */
[----:B-1----:R-:W-:Y:S02]  /*b28c0*/  MOV R0, R203 ;  /* 0x000000cb00007202 */ /* 0x002fe40000000f00 */
[----:B------:R1:W-:Y:S04]  /*b28d0*/  STL [R1+0x3888], R202 ;  /* 0x003888ca01007387 */ /* 0x0003e80000100800 */
[----:B------:R-:W-:Y:S04]  /*b28e0*/  STL [R1+0x3890], R216 ;  /* 0x003890d801007387 */ /* 0x000fe80000100800 */
[----:B------:R1:W-:Y:S04]  /*b28f0*/  STL [R1+0x3884], R0 ;  /* 0x0038840001007387 */ /* 0x0003e80000100800 */
[----:B-1----:R-:W4:Y:S01]  /*b2900*/  LDL.LU.64 R202, [R1+0x38e0] ;  /* 0x0038e00001ca7983 */ /* 0x002f220000300a00 */
[----:B------:R-:W-:-:S03]  /*b2910*/  IMAD.MOV.U32 R0, RZ, RZ, R217 ;  /* 0x000000ffff007224 */ /* 0x000fc600078e00d9 */
[----:B------:R-:W-:Y:S04]  /*b2920*/  STL [R1+0x3898], R214 ;  /* 0x003898d601007387 */ /* 0x000fe80000100800 */
[----:B------:R1:W-:Y:S04]  /*b2930*/  STL [R1+0x388c], R0 ;  /* 0x00388c0001007387 */ /* 0x0003e80000100800 */
[----:B------:R-:W4:Y:S01]  /*b2940*/  LDL.LU.64 R150, [R1+0x38e8] ;  /* 0x0038e80001967983 */ /* 0x000f220000300a00 */
[----:B-1----:R-:W-:-:S05]  /*b2950*/  MOV R0, R215 ;  /* 0x000000d700007202 */ /* 0x002fca0000000f00 */
[----:B------:R1:W-:Y:S04]  /*b2960*/  STL [R1+0x3894], R0 ;  /* 0x0038940001007387 */ /* 0x0003e80000100800 */
[----:B------:R-:W-:Y:S04]  /*b2970*/  STL [R1+0x38a0], R208 ;  /* 0x0038a0d001007387 */ /* 0x000fe80000100800 */
[----:B------:R-:W4:Y:S01]  /*b2980*/  LDL.LU.64 R250, [R1+0x38f0] ;  /* 0x0038f00001fa7983 */ /* 0x000f220000300a00 */
[----:B-1----:R-:W-:-:S05]  /*b2990*/  IMAD.MOV.U32 R0, RZ, RZ, R209 ;  /* 0x000000ffff007224 */ /* 0x002fca00078e00d1 */
[----:B------:R1:W-:Y:S04]  /*b29a0*/  STL [R1+0x389c], R0 ;  /* 0x00389c0001007387 */ /* 0x0003e80000100800 */
[----:B------:R-:W-:Y:S04]  /*b29b0*/  STL [R1+0x38a8], R206 ;  /* 0x0038a8ce01007387 */ /* 0x000fe80000100800 */
[----:B------:R-:W4:Y:S01]  /*b29c0*/  LDL.LU.64 R218, [R1+0x38f8] ;  /* 0x0038f80001da7983 */ /* 0x000f220000300a00 */
[----:B-1----:R-:W-:-:S03]  /*b29d0*/  MOV R0, R207 ;  /* 0x000000cf00007202 */ /* 0x002fc60000000f00 */
[----:B------:R-:W4:Y:S04]  /*b29e0*/  LDL.LU.64 R216, [R1+0x3900] ;  /* 0x0039000001d87983 */ /* 0x000f280000300a00 */
[----:B------:R1:W-:Y:S04]  /*b29f0*/  STL [R1+0x38a4], R0 ;  /* 0x0038a40001007387 */ /* 0x0003e80000100800 */
[----:B------:R1:W-:Y:S04]  /*b2a00*/  STL [R1+0x38b0], R200 ;  /* 0x0038b0c801007387 */ /* 0x0003e80000100800 */
[----:B------:R-:W4:Y:S01]  /*b2a10*/  LDL.LU.64 R208, [R1+0x3908] ;  /* 0x0039080001d07983 */ /* 0x000f220000300a00 */
[----:B-1----:R-:W-:-:S03]  /*b2a20*/  IMAD.MOV.U32 R0, RZ, RZ, R201 ;  /* 0x000000ffff007224 */ /* 0x002fc600078e00c9 */
[----:B------:R-:W4:Y:S04]  /*b2a30*/  LDL.LU.64 R200, [R1+0x3910] ;  /* 0x0039100001c87983 */ /* 0x000f280000300a00 */
[----:B------:R1:W-:Y:S02]  /*b2a40*/  STL [R1+0x38ac], R0 ;  /* 0x0038ac0001007387 */ /* 0x0003e40000100800 */
[----:B-1----:R-:W-:Y:S02]  /*b2a50*/  MOV R0, R199 ;  /* 0x000000c700007202 */ /* 0x002fe40000000f00 */
[----:B------:R-:W-:Y:S04]  /*b2a60*/  STL [R1+0x38b8], R198 ;  /* 0x0038b8c601007387 */ /* 0x000fe80000100800 */
[----:B------:R-:W4:Y:S04]  /*b2a70*/  LDL.LU.64 R206, [R1+0x3918] ;  /* 0x0039180001ce7983 */ /* 0x000f280000300a00 */
[----:B------:R1:W-:Y:S04]  /*b2a80*/  STL [R1+0x38b4], R0 ;  /* 0x0038b40001007387 */ /* 0x0003e80000100800 */
[----:B--2---:R-:W-:Y:S01]  /*b2a90*/  STL [R1+0x38c0], R212 ;  /* 0x0038c0d401007387 */ /* 0x004fe20000100800 */
[----:B-1----:R-:W-:-:S03]  /*b2aa0*/  IMAD.MOV.U32 R0, RZ, RZ, R213 ;  /* 0x000000ffff007224 */ /* 0x002fc600078e00d5 */
[----:B------:R-:W2:Y:S04]  /*b2ab0*/  LDL.LU.64 R198, [R1+0x3920] ;  /* 0x0039200001c67983 */ /* 0x000ea80000300a00 */
[----:B---3--:R-:W-:Y:S04]  /*b2ac0*/  STL [R1+0x38c8], R196 ;  /* 0x0038c8c401007387 */ /* 0x008fe80000100800 */
[----:B------:R1:W-:Y:S02]  /*b2ad0*/  STL [R1+0x38bc], R0 ;  /* 0x0038bc0001007387 */ /* 0x0003e40000100800 */
[----:B-1----:R-:W-:-:S02]  /*b2ae0*/  MOV R0, R197 ;  /* 0x000000c500007202 */ /* 0x002fc40000000f00 */
[----:B------:R-:W3:Y:S04]  /*b2af0*/  LDL.LU.64 R196, [R1+0x3928] ;  /* 0x0039280001c47983 */ /* 0x000ee80000300a00 */
[----:B------:R1:W-:Y:S04]  /*b2b00*/  STL [R1+0x38c4], R0 ;  /* 0x0038c40001007387 */ /* 0x0003e80000100800 */
[----:B----4-:R-:W-:Y:S01]  /*b2b10*/  STL [R1+0x38d0], R210 ;  /* 0x0038d0d201007387 */ /* 0x010fe20000100800 */
[----:B-1----:R-:W-:-:S03]  /*b2b20*/  IMAD.MOV.U32 R0, RZ, RZ, R211 ;  /* 0x000000ffff007224 */ /* 0x002fc600078e00d3 */
[----:B------:R-:W-:Y:S04]  /*b2b30*/  STL [R1+0x38d8], R204 ;  /* 0x0038d8cc01007387 */ /* 0x000fe80000100800 */
[----:B------:R1:W-:Y:S04]  /*b2b40*/  STL [R1+0x38cc], R0 ;  /* 0x0038cc0001007387 */ /* 0x0003e80000100800 */
[----:B------:R-:W4:Y:S04]  /*b2b50*/  LDL.LU.64 R214, [R1+0x3930] ;  /* 0x0039300001d67983 */ /* 0x000f280000300a00 */
[----:B------:R-:W4:Y:S01]  /*b2b60*/  LDL.LU.64 R212, [R1+0x3938] ;  /* 0x0039380001d47983 */ /* 0x000f220000300a00 */
[----:B-1----:R-:W-:-:S05]  /*b2b70*/  MOV R0, R205 ;  /* 0x000000cd00007202 */ /* 0x002fca0000000f00 */
[----:B------:R1:W-:Y:S04]  /*b2b80*/  STL [R1+0x38d4], R0 ;  /* 0x0038d40001007387 */ /* 0x0003e80000100800 */
[----:B------:R1:W-:Y:S04]  /*b2b90*/  STL [R1+0x38e0], R202 ;  /* 0x0038e0ca01007387 */ /* 0x0003e80000100800 */
[----:B------:R-:W4:Y:S01]  /*b2ba0*/  LDL.LU.64 R210, [R1+0x2900] ;  /* 0x0029000001d27983 */ /* 0x000f220000300a00 */
[----:B-1----:R-:W-:-:S03]  /*b2bb0*/  IMAD.MOV.U32 R0, RZ, RZ, R203 ;  /* 0x000000ffff007224 */ /* 0x002fc600078e00cb */
[----:B------:R-:W4:Y:S04]  /*b2bc0*/  LDL.LU.64 R204, [R1+0x2780] ;  /* 0x0027800001cc7983 */ /* 0x000f280000300a00 */
[----:B------:R1:W-:Y:S04]  /*b2bd0*/  STL [R1+0x38dc], R0 ;  /* 0x0038dc0001007387 */ /* 0x0003e80000100800 */
[----:B------:R-:W-:Y:S04]  /*b2be0*/  STL [R1+0x38e8], R150 ;  /* 0x0038e89601007387 */ /* 0x000fe80000100800 */
[----:B------:R-:W4:Y:S01]  /*b2bf0*/  LDL.LU.64 R202, [R1+0x25d8] ;  /* 0x0025d80001ca7983 */ /* 0x000f220000300a00 */
[----:B-1----:R-:W-:-:S03]  /*b2c00*/  MOV R0, R151 ;  /* 0x0000009700007202 */ /* 0x002fc60000000f00 */
[----:B------:R-:W-:Y:S04]  /*b2c10*/  STL [R1+0x38f0], R250 ;  /* 0x0038f0fa01007387 */ /* 0x000fe80000100800 */
[----:B------:R1:W-:Y:S02]  /*b2c20*/  STL [R1+0x38e4], R0 ;  /* 0x0038e40001007387 */ /* 0x0003e40000100800 */
[----:B-1----:R-:W-:Y:S02]  /*b2c30*/  IMAD.MOV.U32 R0, RZ, RZ, R251 ;  /* 0x000000ffff007224 */ /* 0x002fe400078e00fb */
[----:B------:R-:W-:Y:S04]  /*b2c40*/  STL [R1+0x38f8], R218 ;  /* 0x0038f8da01007387 */ /* 0x000fe80000100800 */
[----:B------:R1:W-:Y:S04]  /*b2c50*/  STL [R1+0x38ec], R0 ;  /* 0x0038ec0001007387 */ /* 0x0003e80000100800 */
[----:B------:R-:W-:Y:S01]  /*b2c60*/  STL [R1+0x3900], R216 ;  /* 0x003900d801007387 */ /* 0x000fe20000100800 */
[----:B-1----:R-:W-:-:S05]  /*b2c70*/  MOV R0, R219 ;  /* 0x000000db00007202 */ /* 0x002fca0000000f00 */
        /* <DEDUP_REMOVED lines=8> */
[----:B------:R-:W4:Y:S04]  /*b2d00*/  LDL.LU.64 R200, [R1+0x3970] ;  /* 0x0039700001c87983 */ /* 0x000f280000300a00 */
[----:B------:R1:W-:Y:S02]  /*b2d10*/  STL [R1+0x390c], R0 ;  /* 0x00390c0001007387 */ /* 0x0003e40000100800 */
[----:B-1----:R-:W-:-:S02]  /*b2d20*/  MOV R0, R207 ;  /* 0x000000cf00007202 */ /* 0x002fc40000000f00 */
[----:B------:R1:W-:Y:S04]  /*b2d30*/  STL [R1+0x3918], R206 ;  /* 0x003918ce01007387 */ /* 0x0003e80000100800 */
[----:B--2---:R-:W-:Y:S04]  /*b2d40*/  STL [R1+0x3920], R198 ;  /* 0x003920c601007387 */ /* 0x004fe80000100800 */
[----:B------:R2:W-:Y:S04]  /*b2d50*/  STL [R1+0x3914], R0 ;  /* 0x0039140001007387 */ /* 0x0005e80000100800 */
[----:B------:R-:W4:Y:S04]  /*b2d60*/  LDL.LU.64 R208, [R1+0x3978] ;  /* 0x0039780001d07983 */ /* 0x000f280000300a00 */
[----:B-1----:R-:W4:Y:S01]  /*b2d70*/  LDL.LU.64 R206, [R1+0x3980] ;  /* 0x0039800001ce7983 */ /* 0x002f220000300a00 */
[----:B--2---:R-:W-:-:S05]  /*b2d80*/  IMAD.MOV.U32 R0, RZ, RZ, R199 ;  /* 0x000000ffff007224 */ /* 0x004fca00078e00c7 */
[----:B------:R1:W-:Y:S04]  /*b2d90*/  STL [R1+0x391c], R0 ;  /* 0x00391c0001007387 */ /* 0x0003e80000100800 */
[----:B---3--:R2:W-:Y:S01]  /*b2da0*/  STL [R1+0x3928], R196 ;  /* 0x003928c401007387 */ /* 0x0085e20000100800 */
[----:B-1----:R-:W-:-:S03]  /*b2db0*/  MOV R0, R197 ;  /* 0x000000c500007202 */ /* 0x002fc60000000f00 */
[----:B------:R-:W3:Y:S04]  /*b2dc0*/  LDL.LU.64 R198, [R1+0x27f8] ;  /* 0x0027f80001c67983 */ /* 0x000ee80000300a00 */
[----:B--2---:R-:W2:Y:S04]  /*b2dd0*/  LDL.LU.64 R196, [R1+0x26a0] ;  /* 0x0026a00001c47983 */ /* 0x004ea80000300a00 */
[----:B------:R1:W-:Y:S04]  /*b2de0*/  STL [R1+0x3924], R0 ;  /* 0x0039240001007387 */ /* 0x0003e80000100800 */
[----:B----4-:R-:W-:Y:S01]  /*b2df0*/  STL [R1+0x3930], R214 ;  /* 0x003930d601007387 */ /* 0x010fe20000100800 */
[----:B-1----:R-:W-:-:S03]  /*b2e00*/  IMAD.MOV.U32 R0, RZ, RZ, R215 ;  /* 0x000000ffff007224 */ /* 0x002fc600078e00d7 */
[----:B------:R-:W-:Y:S04]  /*b2e10*/  STL [R1+0x3938], R212 ;  /* 0x003938d401007387 */ /* 0x000fe80000100800 */
[----:B------:R1:W-:Y:S02]  /*b2e20*/  STL [R1+0x392c], R0 ;  /* 0x00392c0001007387 */ /* 0x0003e40000100800 */
[----:B-1----:R-:W-:Y:S02]  /*b2e30*/  MOV R0, R213 ;  /* 0x000000d500007202 */ /* 0x002fe40000000f00 */
[----:B------:R-:W-:Y:S04]  /*b2e40*/  STL [R1+0x3940], R210 ;  /* 0x003940d201007387 */ /* 0x000fe80000100800 */
[----:B------:R1:W-:Y:S04]  /*b2e50*/  STL [R1+0x3934], R0 ;  /* 0x0039340001007387 */ /* 0x0003e80000100800 */
[----:B------:R-:W-:Y:S01]  /*b2e60*/  STL [R1+0x3948], R204 ;  /* 0x003948cc01007387 */ /* 0x000fe20000100800 */
[----:B-1----:R-:W-:-:S05]  /*b2e70*/  IMAD.MOV.U32 R0, RZ, RZ, R211 ;  /* 0x000000ffff007224 */ /* 0x002fca00078e00d3 */
[----:B------:R1:W-:Y:S04]  /*b2e80*/  STL [R1+0x393c], R0 ;  /* 0x00393c0001007387 */ /* 0x0003e80000100800 */
[----:B------:R-:W-:Y:S01]  /*b2e90*/  STL [R1+0x3950], R202 ;  /* 0x003950ca01007387 */ /* 0x000fe20000100800 */
[----:B-1----:R-:W-:-:S05]  /*b2ea0*/  MOV R0, R205 ;  /* 0x000000cd00007202 */ /* 0x002fca0000000f00 */
[----:B------:R1:W-:Y:S04]  /*b2eb0*/  STL [R1+0x3944], R0 ;  /* 0x0039440001007387 */ /* 0x0003e80000100800 */
[----:B------:R-:W-:Y:S01]  /*b2ec0*/  STL [R1+0x3958], R236 ;  /* 0x003958ec01007387 */ /* 0x000fe20000100800 */
[----:B-1----:R-:W-:-:S05]  /*b2ed0*/  IMAD.MOV.U32 R0, RZ, RZ, R203 ;  /* 0x000000ffff007224 */ /* 0x002fca00078e00cb */
[----:B------:R1:W-:Y:S04]  /*b2ee0*/  STL [R1+0x394c], R0 ;  /* 0x00394c0001007387 */ /* 0x0003e80000100800 */
[----:B------:R-:W4:Y:S04]  /*b2ef0*/  LDL.LU.64 R204, [R1+0x39b0] ;  /* 0x0039b00001cc7983 */ /* 0x000f280000300a00 */
[----:B------:R-:W-:Y:S04]  /*b2f00*/  STL [R1+0x3954], R237 ;  /* 0x003954ed01007387 */ /* 0x000fe80000100800 */
[----:B------:R-:W-:Y:S04]  /*b2f10*/  STL [R1+0x3960], R222 ;  /* 0x003960de01007387 */ /* 0x000fe80000100800 */
[----:B------:R-:W-:Y:S04]  /*b2f20*/  STL [R1+0x395c], R223 ;  /* 0x00395cdf01007387 */ /* 0x000fe80000100800 */
[----:B------:R-:W4:Y:S04]  /*b2f30*/  LDL.LU.64 R216, [R1+0x39b8] ;  /* 0x0039b80001d87983 */ /* 0x000f280000300a00 */
[----:B------:R-:W-:Y:S04]  /*b2f40*/  STL [R1+0x3968], R8 ;  /* 0x0039680801007387 */ /* 0x000fe80000100800 */
[----:B------:R-:W4:Y:S04]  /*b2f50*/  LDL.LU.64 R214, [R1+0x39c0] ;  /* 0x0039c00001d67983 */ /* 0x000f280000300a00 */
[----:B------:R-:W-:Y:S04]  /*b2f60*/  STL [R1+0x3964], R9 ;  /* 0x0039640901007387 */ /* 0x000fe80000100800 */
[----:B------:R-:W4:Y:S04]  /*b2f70*/  LDL.LU.64 R212, [R1+0x2840] ;  /* 0x0028400001d47983 */ /* 0x000f280000300a00 */
[----:B------:R1:W-:Y:S04]  /*b2f80*/  STL [R1+0x3970], R200 ;  /* 0x003970c801007387 */ /* 0x0003e80000100800 */
[----:B------:R-:W4:Y:S01]  /*b2f90*/  LDL.LU.64 R202, [R1+0x26c8] ;  /* 0x0026c80001ca7983 */ /* 0x000f220000300a00 */
[----:B-1----:R-:W-:-:S03]  /*b2fa0*/  MOV R0, R201 ;  /* 0x000000c900007202 */ /* 0x002fc60000000f00 */
[----:B------:R-:W4:Y:S04]  /*b2fb0*/  LDL.LU.64 R200, [R1+0x2538] ;  /* 0x0025380001c87983 */ /* 0x000f280000300a00 */
[----:B------:R1:W-:Y:S02]  /*b2fc0*/  STL [R1+0x396c], R0 ;  /* 0x00396c0001007387 */ /* 0x0003e40000100800 */
[----:B-1----:R-:W-:Y:S02]  /*b2fd0*/  IMAD.MOV.U32 R0, RZ, RZ, R209 ;  /* 0x000000ffff007224 */ /* 0x002fe400078e00d1 */
[----:B------:R-:W-:Y:S04]  /*b2fe0*/  STL [R1+0x3978], R208 ;  /* 0x003978d001007387 */ /* 0x000fe80000100800 */
[----:B------:R-:W-:Y:S04]  /*b2ff0*/  STL [R1+0x3980], R206 ;  /* 0x003980ce01007387 */ /* 0x000fe80000100800 */
[----:B------:R1:W-:Y:S02]  /*b3000*/  STL [R1+0x3974], R0 ;  /* 0x0039740001007387 */ /* 0x0003e40000100800 */
[----:B-1----:R-:W-:-:S02]  /*b3010*/  MOV R0, R207 ;  /* 0x000000cf00007202 */ /* 0x002fc40000000f00 */
[----:B---3--:R-:W-:Y:S04]  /*b3020*/  STL [R1+0x3988], R198 ;  /* 0x003988c601007387 */ /* 0x008fe80000100800 */
[----:B------:R1:W-:Y:S04]  /*b3030*/  STL [R1+0x397c], R0 ;  /* 0x00397c0001007387 */ /* 0x0003e80000100800 */
[----:B--2---:R-:W-:Y:S01]  /*b3040*/  STL [R1+0x3990], R196 ;  /* 0x003990c401007387 */ /* 0x004fe20000100800 */
[----:B-1----:R-:W-:-:S05]  /*b3050*/  IMAD.MOV.U32 R0, RZ, RZ, R199 ;  /* 0x000000ffff007224 */ /* 0x002fca00078e00c7 */
[----:B------:R1:W-:Y:S04]  /*b3060*/  STL [R1+0x3984], R0 ;  /* 0x0039840001007387 */ /* 0x0003e80000100800 */
[----:B------:R-:W-:Y:S01]  /*b3070*/  STL [R1+0x3998], R244 ;  /* 0x003998f401007387 */ /* 0x000fe20000100800 */
[----:B-1----:R-:W-:-:S05]  /*b3080*/  MOV R0, R197 ;  /* 0x000000c500007202 */ /* 0x002fca0000000f00 */
[----:B------:R1:W-:Y:S04]  /*b3090*/  STL [R1+0x398c], R0 ;  /* 0x00398c0001007387 */ /* 0x0003e80000100800 */
[----:B------:R-:W2:Y:S04]  /*b30a0*/  LDL.LU.64 R198, [R1+0x39f0] ;  /* 0x0039f00001c67983 */ /* 0x000ea80000300a00 */
[----:B------:R-:W-:Y:S04]  /*b30b0*/  STL [R1+0x3994], R245 ;  /* 0x003994f501007387 */ /* 0x000fe80000100800 */
[----:B------:R-:W-:Y:S04]  /*b30c0*/  STL [R1+0x39a0], R224 ;  /* 0x0039a0e001007387 */ /* 0x000fe80000100800 */
[----:B------:R-:W-:Y:S04]  /*b30d0*/  STL [R1+0x399c], R225 ;  /* 0x00399ce101007387 */ /* 0x000fe80000100800 */
[----:B------:R-:W3:Y:S04]  /*b30e0*/  LDL.LU.64 R210, [R1+0x39f8] ;  /* 0x0039f80001d27983 */ /* 0x000ee80000300a00 */
[----:B------:R-:W-:Y:S04]  /*b30f0*/  STL [R1+0x39a8], R18 ;  /* 0x0039a81201007387 */ /* 0x000fe80000100800 */
[----:B------:R-:W3:Y:S04]  /*b3100*/  LDL.LU.64 R208, [R1+0x3a00] ;  /* 0x003a000001d07983 */ /* 0x000ee80000300a00 */
[----:B------:R-:W-:Y:S04]  /*b3110*/  STL [R1+0x39a4], R19 ;  /* 0x0039a41301007387 */ /* 0x000fe80000100800 */
[----:B------:R-:W3:Y:S04]  /*b3120*/  LDL.LU.64 R206, [R1+0x28a0] ;  /* 0x0028a00001ce7983 */ /* 0x000ee80000300a00 */
[----:B----4-:R4:W-:Y:S04]  /*b3130*/  STL [R1+0x39b0], R204 ;  /* 0x0039b0cc01007387 */ /* 0x0109e80000100800 */
[----:B------:R-:W3:Y:S01]  /*b3140*/  LDL.LU.64 R196, [R1+0x2738] ;  /* 0x0027380001c47983 */ /* 0x000ee20000300a00 */
[----:B-1----:R-:W-:-:S03]  /*b3150*/  IMAD.MOV.U32 R0, RZ, RZ, R205 ;  /* 0x000000ffff007224 */ /* 0x002fc600078e00cd */
[----:B----4-:R-:W4:Y:S04]  /*b3160*/  LDL.LU.64 R204, [R1+0x2580] ;  /* 0x0025800001cc7983 */ /* 0x010f280000300a00 */
[----:B------:R1:W-:Y:S04]  /*b3170*/  STL [R1+0x39ac], R0 ;  /* 0x0039ac0001007387 */ /* 0x0003e80000100800 */
[----:B------:R-:W-:Y:S01]  /*b3180*/  STL [R1+0x39b8], R216 ;  /* 0x0039b8d801007387 */ /* 0x000fe20000100800 */
[----:B-1----:R-:W-:-:S03]  /*b3190*/  MOV R0, R217 ;  /* 0x000000d900007202 */ /* 0x002fc60000000f00 */
[----:B------:R-:W-:Y:S04]  /*b31a0*/  STL [R1+0x39c0], R214 ;  /* 0x0039c0d601007387 */ /* 0x000fe80000100800 */
[----:B------:R1:W-:Y:S04]  /*b31b0*/  STL [R1+0x39b4], R0 ;  /* 0x0039b40001007387 */ /* 0x0003e80000100800 */
[----:B------:R-:W-:Y:S01]  /*b31c0*/  STL [R1+0x39c8], R212 ;  /* 0x0039c8d401007387 */ /* 0x000fe20000100800 */
[----:B-1----:R-:W-:-:S05]  /*b31d0*/  IMAD.MOV.U32 R0, RZ, RZ, R215 ;  /* 0x000000ffff007224 */ /* 0x002fca00078e00d7 */
[----:B------:R1:W-:Y:S02]  /*b31e0*/  STL [R1+0x39bc], R0 ;  /* 0x0039bc0001007387 */ /* 0x0003e40000100800 */
[----:B-1----:R-:W-:Y:S02]  /*b31f0*/  MOV R0, R213 ;  /* 0x000000d500007202 */ /* 0x002fe40000000f00 */
[----:B------:R-:W-:Y:S04]  /*b3200*/  STL [R1+0x39d0], R202 ;  /* 0x0039d0ca01007387 */ /* 0x000fe80000100800 */
[----:B------:R1:W-:Y:S04]  /*b3210*/  STL [R1+0x39c4], R0 ;  /* 0x0039c40001007387 */ /* 0x0003e80000100800 */
[----:B------:R-:W-:Y:S01]  /*b3220*/  STL [R1+0x39d8], R200 ;  /* 0x0039d8c801007387 */ /* 0x000fe20000100800 */
[----:B-1----:R-:W-:-:S05]  /*b3230*/  IMAD.MOV.U32 R0, RZ, RZ, R203 ;  /* 0x000000ffff007224 */ /* 0x002fca00078e00cb */
[----:B------:R1:W-:Y:S04]  /*b3240*/  STL [R1+0x39cc], R0 ;  /* 0x0039cc0001007387 */ /* 0x0003e80000100800 */
[----:B------:R-:W4:Y:S01]  /*b3250*/  LDL.LU.64 R202, [R1+0x3a30] ;  /* 0x003a300001ca7983 */ /* 0x000f220000300a00 */
[----:B-1----:R-:W-:-:S03]  /*b3260*/  MOV R0, R201 ;  /* 0x000000c900007202 */ /* 0x002fc60000000f00 */
[----:B------:R-:W-:Y:S04]  /*b3270*/  STL [R1+0x39e0], R226 ;  /* 0x0039e0e201007387 */ /* 0x000fe80000100800 */
[----:B------:R1:W-:Y:S04]  /*b3280*/  STL [R1+0x39d4], R0 ;  /* 0x0039d40001007387 */ /* 0x0003e80000100800 */
[----:B------:R-:W4:Y:S04]  /*b3290*/  LDL.LU.64 R216, [R1+0x3a38] ;  /* 0x003a380001d87983 */ /* 0x000f280000300a00 */
[----:B------:R-:W-:Y:S04]  /*b32a0*/  STL [R1+0x39dc], R227 ;  /* 0x0039dce301007387 */ /* 0x000fe80000100800 */
[----:B------:R-:W-:Y:S04]  /*b32b0*/  STL [R1+0x39e8], R20 ;  /* 0x0039e81401007387 */ /* 0x000fe80000100800 */
[----:B------:R-:W4:Y:S04]  /*b32c0*/  LDL.LU.64 R214, [R1+0x3a40] ;  /* 0x003a400001d67983 */ /* 0x000f280000300a00 */
[----:B------:R-:W-:Y:S04]  /*b32d0*/  STL [R1+0x39e4], R21 ;  /* 0x0039e41501007387 */ /* 0x000fe80000100800 */
[----:B------:R-:W4:Y:S04]  /*b32e0*/  LDL.LU.64 R212, [R1+0x28f8] ;  /* 0x0028f80001d47983 */ /* 0x000f280000300a00 */
[----:B--2---:R2:W-:Y:S01]  /*b32f0*/  STL [R1+0x39f0], R198 ;  /* 0x0039f0c601007387 */ /* 0x0045e20000100800 */
[----:B-1----:R-:W-:-:S03]  /*b3300*/  IMAD.MOV.U32 R0, RZ, RZ, R199 ;  /* 0x000000ffff007224 */ /* 0x002fc600078e00c7 */
[----:B------:R-:W4:Y:S04]  /*b3310*/  LDL.LU.64 R200, [R1+0x2778] ;  /* 0x0027780001c87983 */ /* 0x000f280000300a00 */
[----:B--2---:R-:W2:Y:S04]  /*b3320*/  LDL.LU.64 R198, [R1+0x25b8] ;  /* 0x0025b80001c67983 */ /* 0x004ea80000300a00 */
[----:B------:R1:W-:Y:S04]  /*b3330*/  STL [R1+0x39ec], R0 ;  /* 0x0039ec0001007387 */ /* 0x0003e80000100800 */
[----:B---3--:R-:W-:Y:S01]  /*b3340*/  STL [R1+0x39f8], R210 ;  /* 0x0039f8d201007387 */ /* 0x008fe20000100800 */
        /* <DEDUP_REMOVED lines=9> */
[----:B----4-:R-:W-:Y:S01]  /*b33e0*/  STL [R1+0x3a18], R204 ;  /* 0x003a18cc01007387 */ /* 0x010fe20000100800 */
[----:B-1----:R-:W-:-:S05]  /*b33f0*/  IMAD.MOV.U32 R0, RZ, RZ, R197 ;  /* 0x000000ffff007224 */ /* 0x002fca00078e00c5 */
[----:B------:R1:W-:Y:S04]  /*b3400*/  STL [R1+0x3a0c], R0 ;  /* 0x003a0c0001007387 */ /* 0x0003e80000100800 */
[----:B------:R-:W3:Y:S01]  /*b3410*/  LDL.LU.64 R196, [R1+0x3a70] ;  /* 0x003a700001c47983 */ /* 0x000ee20000300a00 */
[----:B-1----:R-:W-:-:S03]  /*b3420*/  MOV R0, R205 ;  /* 0x000000cd00007202 */ /* 0x002fc60000000f00 */
[----:B------:R-:W-:Y:S04]  /*b3430*/  STL [R1+0x3a20], R232 ;  /* 0x003a20e801007387 */ /* 0x000fe80000100800 */
[----:B------:R1:W-:Y:S04]  /*b3440*/  STL [R1+0x3a14], R0 ;  /* 0x003a140001007387 */ /* 0x0003e80000100800 */
        /* <DEDUP_REMOVED lines=21> */
[----:B--2---:R-:W-:Y:S01]  /*b35a0*/  STL [R1+0x3a58], R198 ;  /* 0x003a58c601007387 */ /* 0x004fe20000100800 */
[----:B-1----:R-:W-:-:S05]  /*b35b0*/  IMAD.MOV.U32 R0, RZ, RZ, R201 ;  /* 0x000000ffff007224 */ /* 0x002fca00078e00c9 */
[----:B------:R1:W-:Y:S04]  /*b35c0*/  STL [R1+0x3a4c], R0 ;  /* 0x003a4c0001007387 */ /* 0x0003e80000100800 */
[----:B------:R-:W2:Y:S01]  /*b35d0*/  LDL.LU.64 R200, [R1+0x3ab0] ;  /* 0x003ab00001c87983 */ /* 0x000ea20000300a00 */
[----:B-1----:R-:W-:-:S03]  /*b35e0*/  MOV R0, R199 ;  /* 0x000000c700007202 */ /* 0x002fc60000000f00 */
[----:B------:R-:W-:Y:S04]  /*b35f0*/  STL [R1+0x3a60], R234 ;  /* 0x003a60ea01007387 */ /* 0x000fe80000100800 */
[----:B------:R1:W-:Y:S04]  /*b3600*/  STL [R1+0x3a54], R0 ;  /* 0x003a540001007387 */ /* 0x0003e80000100800 */
[----:B------:R-:W2:Y:S04]  /*b3610*/  LDL.LU.64 R216, [R1+0x3ab8] ;  /* 0x003ab80001d87983 */ /* 0x000ea80000300a00 */
[----:B------:R-:W-:Y:S04]  /*b3620*/  STL [R1+0x3a5c], R235 ;  /* 0x003a5ceb01007387 */ /* 0x000fe80000100800 */
[----:B------:R-:W-:Y:S04]  /*b3630*/  STL [R1+0x3a68], R152 ;  /* 0x003a689801007387 */ /* 0x000fe80000100800 */
[----:B------:R-:W2:Y:S04]  /*b3640*/  LDL.LU.64 R214, [R1+0x3ac0] ;  /* 0x003ac00001d67983 */ /* 0x000ea80000300a00 */
[----:B------:R-:W-:Y:S04]  /*b3650*/  STL [R1+0x3a64], R153 ;  /* 0x003a649901007387 */ /* 0x000fe80000100800 */
[----:B------:R-:W2:Y:S04]  /*b3660*/  LDL.LU.64 R212, [R1+0x3ac8] ;  /* 0x003ac80001d47983 */ /* 0x000ea80000300a00 */
[----:B---3--:R3:W-:Y:S04]  /*b3670*/  STL [R1+0x3a70], R196 ;  /* 0x003a70c401007387 */ /* 0x0087e80000100800 */
[----:B------:R-:W2:Y:S01]  /*b3680*/  LDL.LU.64 R198, [R1+0x2830] ;  /* 0x0028300001c67983 */ /* 0x000ea20000300a00 */
[----:B-1----:R-:W-:-:S03]  /*b3690*/  IMAD.MOV.U32 R0, RZ, RZ, R197 ;  /* 0x000000ffff007224 */ /* 0x002fc600078e00c5 */
[----:B---3--:R-:W3:Y:S04]  /*b36a0*/  LDL.LU.64 R196, [R1+0x26b8] ;  /* 0x0026b80001c47983 */ /* 0x008ee80000300a00 */
[----:B------:R1:W-:Y:S04]  /*b36b0*/  STL [R1+0x3a6c], R0 ;  /* 0x003a6c0001007387 */ /* 0x0003e80000100800 */
[----:B----4-:R-:W-:Y:S01]  /*b36c0*/  STL [R1+0x3a78], R210 ;  /* 0x003a78d201007387 */ /* 0x010fe20000100800 */
        /* <DEDUP_REMOVED lines=9> */
[----:B------:R-:W4:Y:S01]  /*b3760*/  LDL.LU.64 R210, [R1+0x3af0] ;  /* 0x003af00001d27983 */ /* 0x000f220000300a00 */
[----:B-1----:R-:W-:-:S05]  /*b3770*/  IMAD.MOV.U32 R0, RZ, RZ, R205 ;  /* 0x000000ffff007224 */ /* 0x002fca00078e00cd */
[----:B------:R1:W-:Y:S04]  /*b3780*/  STL [R1+0x3a8c], R0 ;  /* 0x003a8c0001007387 */ /* 0x0003e80000100800 */
[----:B------:R-:W-:Y:S04]  /*b3790*/  STL [R1+0x3a98], R202 ;  /* 0x003a98ca01007387 */ /* 0x000fe80000100800 */
[----:B------:R-:W4:Y:S01]  /*b37a0*/  LDL.LU.64 R208, [R1+0x3af8] ;  /* 0x003af80001d07983 */ /* 0x000f220000300a00 */
[----:B-1----:R-:W-:-:S05]  /*b37b0*/  MOV R0, R203 ;  /* 0x000000cb00007202 */ /* 0x002fca0000000f00 */
[----:B------:R1:W-:Y:S04]  /*b37c0*/  STL [R1+0x3a94], R0 ;  /* 0x003a940001007387 */ /* 0x0003e80000100800 */
[----:B------:R-:W-:Y:S04]  /*b37d0*/  STL [R1+0x3aa0], R242 ;  /* 0x003aa0f201007387 */ /* 0x000fe80000100800 */
[----:B------:R-:W-:Y:S04]  /*b37e0*/  STL [R1+0x3a9c], R243 ;  /* 0x003a9cf301007387 */ /* 0x000fe80000100800 */
[----:B------:R-:W4:Y:S04]  /*b37f0*/  LDL.LU.64 R206, [R1+0x3b00] ;  /* 0x003b000001ce7983 */ /* 0x000f280000300a00 */
[----:B------:R-:W-:Y:S04]  /*b3800*/  STL [R1+0x3aa8], R154 ;  /* 0x003aa89a01007387 */ /* 0x000fe80000100800 */
[----:B------:R-:W-:Y:S04]  /*b3810*/  STL [R1+0x3aa4], R155 ;  /* 0x003aa49b01007387 */ /* 0x000fe80000100800 */
[----:B------:R-:W4:Y:S04]  /*b3820*/  LDL.LU.64 R204, [R1+0x3b08] ;  /* 0x003b080001cc7983 */ /* 0x000f280000300a00 */
[----:B--2---:R-:W-:Y:S01]  /*b3830*/  STL [R1+0x3ab0], R200 ;  /* 0x003ab0c801007387 */ /* 0x004fe20000100800 */
[----:B-1----:R-:W-:-:S03]  /*b3840*/  IMAD.MOV.U32 R0, RZ, RZ, R201 ;  /* 0x000000ffff007224 */ /* 0x002fc600078e00c9 */
[----:B------:R-:W2:Y:S04]  /*b3850*/  LDL.LU.64 R202, [R1+0x2878] ;  /* 0x0028780001ca7983 */ /* 0x000ea80000300a00 */
[----:B------:R1:W-:Y:S04]  /*b3860*/  STL [R1+0x3aac], R0 ;  /* 0x003aac0001007387 */ /* 0x0003e80000100800 */
[----:B------:R-:W-:Y:S01]  /*b3870*/  STL [R1+0x3ab8], R216 ;  /* 0x003ab8d801007387 */ /* 0x000fe20000100800 */
[----:B-1----:R-:W-:-:S03]  /*b3880*/  MOV R0, R217 ;  /* 0x000000d900007202 */ /* 0x002fc60000000f00 */
[----:B------:R-:W2:Y:S04]  /*b3890*/  LDL.LU.64 R200, [R1+0x2710] ;  /* 0x0027100001c87983 */ /* 0x000ea80000300a00 */
        /* <DEDUP_REMOVED lines=8> */
[----:B---3--:R-:W-:Y:S01]  /*b3920*/  STL [R1+0x3ad8], R196 ;  /* 0x003ad8c401007387 */ /* 0x008fe20000100800 */
[----:B-1----:R-:W-:-:S05]  /*b3930*/  IMAD.MOV.U32 R0, RZ, RZ, R199 ;  /* 0x000000ffff007224 */ /* 0x002fca00078e00c7 */
[----:B------:R1:W-:Y:S04]  /*b3940*/  STL [R1+0x3acc], R0 ;  /* 0x003acc0001007387 */ /* 0x0003e80000100800 */
[----:B------:R-:W3:Y:S01]  /*b3950*/  LDL.LU.64 R216, [R1+0x3b30] ;  /* 0x003b300001d87983 */ /* 0x000ee20000300a00 */
[----:B-1----:R-:W-:-:S03]  /*b3960*/  MOV R0, R197 ;  /* 0x000000c500007202 */ /* 0x002fc60000000f00 */
[----:B------:R-:W-:Y:S04]  /*b3970*/  STL [R1+0x3ae0], R246 ;  /* 0x003ae0f601007387 */ /* 0x000fe80000100800 */
[----:B------:R1:W-:Y:S04]  /*b3980*/  STL [R1+0x3ad4], R0 ;  /* 0x003ad40001007387 */ /* 0x0003e80000100800 */
[----:B------:R-:W3:Y:S04]  /*b3990*/  LDL.LU.64 R198, [R1+0x3b38] ;  /* 0x003b380001c67983 */ /* 0x000ee80000300a00 */
[----:B------:R-:W-:Y:S04]  /*b39a0*/  STL [R1+0x3adc], R247 ;  /* 0x003adcf701007387 */ /* 0x000fe80000100800 */
[----:B------:R-:W-:Y:S04]  /*b39b0*/  STL [R1+0x3ae8], R156 ;  /* 0x003ae89c01007387 */ /* 0x000fe80000100800 */
[----:B------:R-:W3:Y:S04]  /*b39c0*/  LDL.LU.64 R214, [R1+0x3b40] ;  /* 0x003b400001d67983 */ /* 0x000ee80000300a00 */
[----:B------:R-:W-:Y:S04]  /*b39d0*/  STL [R1+0x3ae4], R157 ;  /* 0x003ae49d01007387 */ /* 0x000fe80000100800 */
[----:B----4-:R4:W-:Y:S04]  /*b39e0*/  STL [R1+0x3af0], R210 ;  /* 0x003af0d201007387 */ /* 0x0109e80000100800 */
[----:B------:R-:W3:Y:S01]  /*b39f0*/  LDL.LU.64 R196, [R1+0x3b48] ;  /* 0x003b480001c47983 */ /* 0x000ee20000300a00 */
[----:B-1----:R-:W-:-:S03]  /*b3a00*/  IMAD.MOV.U32 R0, RZ, RZ, R211 ;  /* 0x000000ffff007224 */ /* 0x002fc600078e00d3 */
[----:B------:R-:W-:Y:S04]  /*b3a10*/  STL [R1+0x3af8], R208 ;  /* 0x003af8d001007387 */ /* 0x000fe80000100800 */
[----:B------:R1:W-:Y:S04]  /*b3a20*/  STL [R1+0x3aec], R0 ;  /* 0x003aec0001007387 */ /* 0x0003e80000100800 */
[----:B----4-:R-:W4:Y:S01]  /*b3a30*/  LDL.LU.64 R210, [R1+0x28e8] ;  /* 0x0028e80001d27983 */ /* 0x010f220000300a00 */
[----:B-1----:R-:W-:-:S05]  /*b3a40*/  MOV R0, R209 ;  /* 0x000000d100007202 */ /* 0x002fca0000000f00 */
[----:B------:R1:W-:Y:S04]  /*b3a50*/  STL [R1+0x3af4], R0 ;  /* 0x003af40001007387 */ /* 0x0003e80000100800 */
[----:B------:R1:W-:Y:S04]  /*b3a60*/  STL [R1+0x3b00], R206 ;  /* 0x003b00ce01007387 */ /* 0x0003e80000100800 */
[----:B------:R-:W4:Y:S01]  /*b3a70*/  LDL.LU.64 R208, [R1+0x2768] ;  /* 0x0027680001d07983 */ /* 0x000f220000300a00 */
[----:B-1----:R-:W-:-:S05]  /*b3a80*/  IMAD.MOV.U32 R0, RZ, RZ, R207 ;  /* 0x000000ffff007224 */ /* 0x002fca00078e00cf */
[----:B------:R1:W-:Y:S04]  /*b3a90*/  STL [R1+0x3afc], R0 ;  /* 0x003afc0001007387 */ /* 0x0003e80000100800 */
[----:B------:R-:W-:Y:S04]  /*b3aa0*/  STL [R1+0x3b08], R204 ;  /* 0x003b08cc01007387 */ /* 0x000fe80000100800 */
[----:B------:R-:W4:Y:S01]  /*b3ab0*/  LDL.LU.64 R206, [R1+0x2598] ;  /* 0x0025980001ce7983 */ /* 0x000f220000300a00 */
[----:B-1----:R-:W-:-:S03]  /*b3ac0*/  MOV R0, R205 ;  /* 0x000000cd00007202 */ /* 0x002fc60000000f00 */
[----:B--2---:R-:W-:Y:S04]  /*b3ad0*/  STL [R1+0x3b10], R202 ;  /* 0x003b10ca01007387 */ /* 0x004fe80000100800 */
[----:B------:R1:W-:Y:S02]  /*b3ae0*/  STL [R1+0x3b04], R0 ;  /* 0x003b040001007387 */ /* 0x0003e40000100800 */
[----:B-1----:R-:W-:Y:S02]  /*b3af0*/  IMAD.MOV.U32 R0, RZ, RZ, R203 ;  /* 0x000000ffff007224 */ /* 0x002fe400078e00cb */
[----:B------:R-:W-:Y:S04]  /*b3b00*/  STL [R1+0x3b18], R200 ;  /* 0x003b18c801007387 */ /* 0x000fe80000100800 */
        /* <DEDUP_REMOVED lines=10> */
[----:B---3--:R-:W-:Y:S04]  /*b3bb0*/  STL [R1+0x3b30], R216 ;  /* 0x003b30d801007387 */ /* 0x008fe80000100800 */
[----:B------:R-:W3:Y:S01]  /*b3bc0*/  LDL.LU.64 R200, [R1+0x3b88] ;  /* 0x003b880001c87983 */ /* 0x000ee20000300a00 */
[----:B-1----:R-:W-:-:S03]  /*b3bd0*/  IMAD.MOV.U32 R0, RZ, RZ, R217 ;  /* 0x000000ffff007224 */ /* 0x002fc600078e00d9 */
[----:B------:R-:W-:Y:S04]  /*b3be0*/  STL [R1+0x3b38], R198 ;  /* 0x003b38c601007387 */ /* 0x000fe80000100800 */
[----:B------:R1:W-:Y:S02]  /*b3bf0*/  STL [R1+0x3b2c], R0 ;  /* 0x003b2c0001007387 */ /* 0x0003e40000100800 */
[----:B-1----:R-:W-:Y:S02]  /*b3c00*/  MOV R0, R199 ;  /* 0x000000c700007202 */ /* 0x002fe40000000f00 */
[----:B------:R-:W3:Y:S04]  /*b3c10*/  LDL.LU.64 R198, [R1+0x3b90] ;  /* 0x003b900001c67983 */ /* 0x000ee80000300a00 */
[----:B------:R1:W-:Y:S04]  /*b3c20*/  STL [R1+0x3b34], R0 ;  /* 0x003b340001007387 */ /* 0x0003e80000100800 */
[----:B------:R1:W-:Y:S04]  /*b3c30*/  STL [R1+0x3b40], R214 ;  /* 0x003b40d601007387 */ /* 0x0003e80000100800 */
[----:B------:R-:W3:Y:S01]  /*b3c40*/  LDL.LU.64 R216, [R1+0x3b98] ;  /* 0x003b980001d87983 */ /* 0x000ee20000300a00 */
[----:B-1----:R-:W-:-:S05]  /*b3c50*/  IMAD.MOV.U32 R0, RZ, RZ, R215 ;  /* 0x000000ffff007224 */ /* 0x002fca00078e00d7 */
[----:B------:R1:W-:Y:S04]  /*b3c60*/  STL [R1+0x3b3c], R0 ;  /* 0x003b3c0001007387 */ /* 0x0003e80000100800 */
[----:B------:R1:W-:Y:S04]  /*b3c70*/  STL [R1+0x3b48], R196 ;  /* 0x003b48c401007387 */ /* 0x0003e80000100800 */
[----:B------:R-:W3:Y:S01]  /*b3c80*/  LDL.LU.64 R214, [R1+0x3ba0] ;  /* 0x003ba00001d67983 */ /* 0x000ee20000300a00 */
[----:B-1----:R-:W-:-:S03]  /*b3c90*/  MOV R0, R197 ;  /* 0x000000c500007202 */ /* 0x002fc60000000f00 */
[----:B------:R-:W3:Y:S04]  /*b3ca0*/  LDL.LU.64 R196, [R1+0x27e0] ;  /* 0x0027e00001c47983 */ /* 0x000ee80000300a00 */
[----:B------:R1:W-:Y:S04]  /*b3cb0*/  STL [R1+0x3b44], R0 ;  /* 0x003b440001007387 */ /* 0x0003e80000100800 */
[----:B----4-:R4:W-:Y:S01]  /*b3cc0*/  STL [R1+0x3b50], R210 ;  /* 0x003b50d201007387 */ /* 0x0109e20000100800 */
        /* <DEDUP_REMOVED lines=9> */
[----:B------:R1:W-:Y:S04]  /*b3d60*/  STL [R1+0x3b5c], R0 ;  /* 0x003b5c0001007387 */ /* 0x0003e80000100800 */
[----:B------:R-:W4:Y:S04]  /*b3d70*/  LDL.LU.64 R208, [R1+0x3bc0] ;  /* 0x003bc00001d07983 */ /* 0x000f280000300a00 */
[----:B------:R-:W-:Y:S04]  /*b3d80*/  STL [R1+0x3b64], R161 ;  /* 0x003b64a101007387 */ /* 0x000fe80000100800 */
[----:B--2---:R2:W-:Y:S01]  /*b3d90*/  STL [R1+0x3b70], R204 ;  /* 0x003b70cc01007387 */ /* 0x0045e20000100800 */
[----:B-1----:R-:W-:-:S03]  /*b3da0*/  MOV R0, R205 ;  /* 0x000000cd00007202 */ /* 0x002fc60000000f00 */
[----:B------:R-:W4:Y:S04]  /*b3db0*/  LDL.LU.64 R206, [R1+0x3bc8] ;  /* 0x003bc80001ce7983 */ /* 0x000f280000300a00 */
[----:B------:R-:W-:Y:S04]  /*b3dc0*/  STL [R1+0x3b78], R212 ;  /* 0x003b78d401007387 */ /* 0x000fe80000100800 */
[----:B------:R1:W-:Y:S04]  /*b3dd0*/  STL [R1+0x3b6c], R0 ;  /* 0x003b6c0001007387 */ /* 0x0003e80000100800 */
[----:B--2---:R-:W2:Y:S01]  /*b3de0*/  LDL.LU.64 R204, [R1+0x3bd0] ;  /* 0x003bd00001cc7983 */ /* 0x004ea20000300a00 */
[----:B-1----:R-:W-:-:S03]  /*b3df0*/  IMAD.MOV.U32 R0, RZ, RZ, R213 ;  /* 0x000000ffff007224 */ /* 0x002fc600078e00d5 */
[----:B------:R-:W-:Y:S04]  /*b3e00*/  STL [R1+0x3b80], R202 ;  /* 0x003b80ca01007387 */ /* 0x000fe80000100800 */
[----:B------:R1:W-:Y:S04]  /*b3e10*/  STL [R1+0x3b74], R0 ;  /* 0x003b740001007387 */ /* 0x0003e80000100800 */
[----:B------:R-:W2:Y:S01]  /*b3e20*/  LDL.LU.64 R212, [R1+0x3bd8] ;  /* 0x003bd80001d47983 */ /* 0x000ea20000300a00 */
[----:B-1----:R-:W-:-:S05]  /*b3e30*/  MOV R0, R203 ;  /* 0x000000cb00007202 */ /* 0x002fca0000000f00 */
[----:B------:R1:W-:Y:S04]  /*b3e40*/  STL [R1+0x3b7c], R0 ;  /* 0x003b7c0001007387 */ /* 0x0003e80000100800 */
[----:B---3--:R3:W-:Y:S04]  /*b3e50*/  STL [R1+0x3b88], R200 ;  /* 0x003b88c801007387 */ /* 0x0087e80000100800 */
[----:B------:R-:W2:Y:S01]  /*b3e60*/  LDL.LU.64 R202, [R1+0x3be0] ;  /* 0x003be00001ca7983 */ /* 0x000ea20000300a00 */
[----:B-1----:R-:W-:-:S03]  /*b3e70*/  IMAD.MOV.U32 R0, RZ, RZ, R201 ;  /* 0x000000ffff007224 */ /* 0x002fc600078e00c9 */
[----:B---3--:R-:W3:Y:S04]  /*b3e80*/  LDL.LU.64 R200, [R1+0x2838] ;  /* 0x0028380001c87983 */ /* 0x008ee80000300a00 */
[----:B------:R1:W-:Y:S04]  /*b3e90*/  STL [R1+0x3b84], R0 ;  /* 0x003b840001007387 */ /* 0x0003e80000100800 */
[----:B------:R1:W-:Y:S02]  /*b3ea0*/  STL [R1+0x3b90], R198 ;  /* 0x003b90c601007387 */ /* 0x0003e40000100800 */
[----:B-1----:R-:W-:-:S02]  /*b3eb0*/  MOV R0, R199 ;  /* 0x000000c700007202 */ /* 0x002fc40000000f00 */
[----:B------:R-:W3:Y:S04]  /*b3ec0*/  LDL.LU.64 R198, [R1+0x26c0] ;  /* 0x0026c00001c67983 */ /* 0x000ee80000300a00 */
[----:B------:R1:W-:Y:S04]  /*b3ed0*/  STL [R1+0x3b8c], R0 ;  /* 0x003b8c0001007387 */ /* 0x0003e80000100800 */
[----:B------:R-:W-:Y:S01]  /*b3ee0*/  STL [R1+0x3b98], R216 ;  /* 0x003b98d801007387 */ /* 0x000fe20000100800 */
[----:B-1----:R-:W-:-:S03]  /*b3ef0*/  IMAD.MOV.U32 R0, RZ, RZ, R217 ;  /* 0x000000ffff007224 */ /* 0x002fc600078e00d9 */
[----:B------:R-:W-:Y:S04]  /*b3f00*/  STL [R1+0x3ba0], R214 ;  /* 0x003ba0d601007387 */ /* 0x000fe80000100800 */
[----:B------:R1:W-:Y:S04]  /*b3f10*/  STL [R1+0x3b94], R0 ;  /* 0x003b940001007387 */ /* 0x0003e80000100800 */
[----:B------:R-:W-:Y:S01]  /*b3f20*/  STL [R1+0x3ba8], R196 ;  /* 0x003ba8c401007387 */ /* 0x000fe20000100800 */
[----:B-1----:R-:W-:-:S05]  /*b3f30*/  MOV R0, R215 ;  /* 0x000000d700007202 */ /* 0x002fca0000000f00 */
[----:B------:R1:W-:Y:S02]  /*b3f40*/  STL [R1+0x3b9c], R0 ;  /* 0x003b9c0001007387 */ /* 0x0003e40000100800 */
[----:B-1----:R-:W-:Y:S02]  /*b3f50*/  IMAD.MOV.U32 R0, RZ, RZ, R197 ;  /* 0x000000ffff007224 */ /* 0x002fe400078e00c5 */
[----:B------:R-:W3:Y:S04]  /*b3f60*/  LDL.LU.64 R196, [R1+0x3c00] ;  /* 0x003c000001c47983 */ /* 0x000ee80000300a00 */
[----:B------:R1:W-:Y:S04]  /*b3f70*/  STL [R1+0x3ba4], R0 ;  /* 0x003ba40001007387 */ /* 0x0003e80000100800 */
[----:B----4-:R4:W-:Y:S01]  /*b3f80*/  STL [R1+0x3bb0], R210 ;  /* 0x003bb0d201007387 */ /* 0x0109e20000100800 */
[----:B-1----:R-:W-:-:S03]  /*b3f90*/  MOV R0, R211 ;  /* 0x000000d300007202 */ /* 0x002fc60000000f00 */
[----:B----4-:R-:W4:Y:S04]  /*b3fa0*/  LDL.LU.64 R210, [R1+0x3c08] ;  /* 0x003c080001d27983 */ /* 0x010f280000300a00 */
[----:B------:R1:W-:Y:S04]  /*b3fb0*/  STL [R1+0x3bac], R0 ;  /* 0x003bac0001007387 */ /* 0x0003e80000100800 */
[----:B------:R-:W-:Y:S04]  /*b3fc0*/  STL [R1+0x3bb8], R162 ;  /* 0x003bb8a201007387 */ /* 0x000fe80000100800 */
[----:B------:R-:W-:Y:S04]  /*b3fd0*/  STL [R1+0x3bb4], R163 ;  /* 0x003bb4a301007387 */ /* 0x000fe80000100800 */
[----:B------:R-:W4:Y:S01]  /*b3fe0*/  LDL.LU.64 R218, [R1+0x3c10] ;  /* 0x003c100001da7983 */ /* 0x000f220000300a00 */
[----:B-1----:R-:W-:-:S03]  /*b3ff0*/  IMAD.MOV.U32 R0, RZ, RZ, R209 ;  /* 0x000000ffff007224 */ /* 0x002fc600078e00d1 */
[----:B------:R-:W-:Y:S04]  /*b4000*/  STL [R1+0x3bc0], R208 ;  /* 0x003bc0d001007387 */ /* 0x000fe80000100800 */
[----:B------:R-:W4:Y:S04]  /*b4010*/  LDL.LU.64 R216, [R1+0x3c18] ;  /* 0x003c180001d87983 */ /* 0x000f280000300a00 */
[----:B------:R1:W-:Y:S04]  /*b4020*/  STL [R1+0x3bbc], R0 ;  /* 0x003bbc0001007387 */ /* 0x0003e80000100800 */
[----:B------:R2:W-:Y:S01]  /*b4030*/  STL [R1+0x3bc8], R206 ;  /* 0x003bc8ce01007387 */ /* 0x0005e20000100800 */
[----:B-1----:R-:W-:-:S03]  /*b4040*/  MOV R0, R207 ;  /* 0x000000cf00007202 */ /* 0x002fc60000000f00 */
[----:B------:R-:W4:Y:S04]  /*b4050*/  LDL.LU.64 R208, [R1+0x3c20] ;  /* 0x003c200001d07983 */ /* 0x000f280000300a00 */
[----:B--2---:R-:W-:Y:S04]  /*b4060*/  STL [R1+0x3bd0], R204 ;  /* 0x003bd0cc01007387 */ /* 0x004fe80000100800 */
[----:B------:R1:W-:Y:S04]  /*b4070*/  STL [R1+0x3bc4], R0 ;  /* 0x003bc40001007387 */ /* 0x0003e80000100800 */
[----:B------:R-:W2:Y:S01]  /*b4080*/  LDL.LU.64 R206, [R1+0x2888] ;  /* 0x0028880001ce7983 */ /* 0x000ea20000300a00 */
[----:B-1----:R-:W-:-:S03]  /*b4090*/  IMAD.MOV.U32 R0, RZ, RZ, R205 ;  /* 0x000000ffff007224 */ /* 0x002fc600078e00cd */
[----:B------:R-:W2:Y:S04]  /*b40a0*/  LDL.LU.64 R204, [R1+0x2720] ;  /* 0x0027200001cc7983 */ /* 0x000ea80000300a00 */
[----:B------:R1:W-:Y:S04]  /*b40b0*/  STL [R1+0x3bcc], R0 ;  /* 0x003bcc0001007387 */ /* 0x0003e80000100800 */
[----:B------:R-:W-:Y:S01]  /*b40c0*/  STL [R1+0x3bd8], R212 ;  /* 0x003bd8d401007387 */ /* 0x000fe20000100800 */
[----:B-1----:R-:W-:-:S03]  /*b40d0*/  MOV R0, R213 ;  /* 0x000000d500007202 */ /* 0x002fc60000000f00 */
        /* <DEDUP_REMOVED lines=9> */
[----:B------:R-:W3:Y:S01]  /*b4170*/  LDL.LU.64 R200, [R1+0x3c48] ;  /* 0x003c480001c87983 */ /* 0x000ee20000300a00 */
[----:B-1----:R-:W-:-:S03]  /*b4180*/  IMAD.MOV.U32 R0, RZ, RZ, R199 ;  /* 0x000000ffff007224 */ /* 0x002fc600078e00c7 */
[----:B------:R-:W-:Y:S04]  /*b4190*/  STL [R1+0x3bf8], R164 ;  /* 0x003bf8a401007387 */ /* 0x000fe80000100800 */
[----:B------:R1:W-:Y:S04]  /*b41a0*/  STL [R1+0x3bec], R0 ;  /* 0x003bec0001007387 */ /* 0x0003e80000100800 */
[----:B------:R-:W3:Y:S04]  /*b41b0*/  LDL.LU.64 R198, [R1+0x3c50] ;  /* 0x003c500001c67983 */ /* 0x000ee80000300a00 */
[----:B------:R-:W-:Y:S04]  /*b41c0*/  STL [R1+0x3bf4], R165 ;  /* 0x003bf4a501007387 */ /* 0x000fe80000100800 */
[----:B------:R-:W3:Y:S04]  /*b41d0*/  LDL.LU.64 R214, [R1+0x3c58] ;  /* 0x003c580001d67983 */ /* 0x000ee80000300a00 */
[----:B------:R4:W-:Y:S01]  /*b41e0*/  STL [R1+0x3c00], R196 ;  /* 0x003c00c401007387 */ /* 0x0009e20000100800 */
[----:B-1----:R-:W-:-:S03]  /*b41f0*/  MOV R0, R197 ;  /* 0x000000c500007202 */ /* 0x002fc60000000f00 */
[----:B----4-:R-:W4:Y:S04]  /*b4200*/  LDL.LU.64 R196, [R1+0x3c60] ;  /* 0x003c600001c47983 */ /* 0x010f280000300a00 */
        /* <DEDUP_REMOVED lines=12> */
[----:B------:R1:W-:Y:S02]  /*b42d0*/  STL [R1+0x3c14], R0 ;  /* 0x003c140001007387 */ /* 0x0003e40000100800 */
[----:B-1----:R-:W-:-:S02]  /*b42e0*/  MOV R0, R209 ;  /* 0x000000d100007202 */ /* 0x002fc40000000f00 */
[----:B------:R-:W4:Y:S04]  /*b42f0*/  LDL.LU.64 R208, [R1+0x3c80] ;  /* 0x003c800001d07983 */ /* 0x000f280000300a00 */
[----:B------:R1:W-:Y:S04]  /*b4300*/  STL [R1+0x3c1c], R0 ;  /* 0x003c1c0001007387 */ /* 0x0003e80000100800 */
[----:B--2---:R2:W-:Y:S01]  /*b4310*/  STL [R1+0x3c28], R206 ;  /* 0x003c28ce01007387 */ /* 0x0045e20000100800 */
[----:B-1----:R-:W-:-:S03]  /*b4320*/  IMAD.MOV.U32 R0, RZ, RZ, R207 ;  /* 0x000000ffff007224 */ /* 0x002fc600078e00cf */
[----:B------:R-:W-:Y:S04]  /*b4330*/  STL [R1+0x3c30], R204 ;  /* 0x003c30cc01007387 */ /* 0x000fe80000100800 */
[----:B------:R1:W-:Y:S04]  /*b4340*/  STL [R1+0x3c24], R0 ;  /* 0x003c240001007387 */ /* 0x0003e80000100800 */
[----:B--2---:R-:W2:Y:S01]  /*b4350*/  LDL.LU.64 R206, [R1+0x3c88] ;  /* 0x003c880001ce7983 */ /* 0x004ea20000300a00 */
[----:B-1----:R-:W-:-:S03]  /*b4360*/  MOV R0, R205 ;  /* 0x000000cd00007202 */ /* 0x002fc60000000f00 */
[----:B------:R-:W-:Y:S04]  /*b4370*/  STL [R1+0x3c38], R166 ;  /* 0x003c38a601007387 */ /* 0x000fe80000100800 */
[----:B------:R1:W-:Y:S04]  /*b4380*/  STL [R1+0x3c2c], R0 ;  /* 0x003c2c0001007387 */ /* 0x0003e80000100800 */
[----:B------:R-:W-:Y:S04]  /*b4390*/  STL [R1+0x3c34], R167 ;  /* 0x003c34a701007387 */ /* 0x000fe80000100800 */
[----:B------:R-:W2:Y:S04]  /*b43a0*/  LDL.LU.64 R204, [R1+0x3c90] ;  /* 0x003c900001cc7983 */ /* 0x000ea80000300a00 */
        /* <DEDUP_REMOVED lines=8> */
[----:B------:R1:W-:Y:S02]  /*b4430*/  STL [R1+0x3c50], R198 ;  /* 0x003c50c601007387 */ /* 0x0003e40000100800 */
[----:B-1----:R-:W-:-:S02]  /*b4440*/  IMAD.MOV.U32 R0, RZ, RZ, R199 ;  /* 0x000000ffff007224 */ /* 0x002fc400078e00c7 */
[----:B------:R-:W-:Y:S04]  /*b4450*/  STL [R1+0x3c58], R214 ;  /* 0x003c58d601007387 */ /* 0x000fe80000100800 */
[----:B------:R1:W-:Y:S04]  /*b4460*/  STL [R1+0x3c4c], R0 ;  /* 0x003c4c0001007387 */ /* 0x0003e80000100800 */
[----:B------:R-:W3:Y:S01]  /*b4470*/  LDL.LU.64 R198, [R1+0x2920] ;  /* 0x0029200001c67983 */ /* 0x000ee20000300a00 */
[----:B-1----:R-:W-:-:S03]  /*b4480*/  MOV R0, R215 ;  /* 0x000000d700007202 */ /* 0x002fc60000000f00 */
[----:B----4-:R-:W-:Y:S04]  /*b4490*/  STL [R1+0x3c60], R196 ;  /* 0x003c60c401007387 */ /* 0x010fe80000100800 */
[----:B------:R1:W-:Y:S02]  /*b44a0*/  STL [R1+0x3c54], R0 ;  /* 0x003c540001007387 */ /* 0x0003e40000100800 */
[----:B-1----:R-:W-:Y:S02]  /*b44b0*/  IMAD.MOV.U32 R0, RZ, RZ, R197 ;  /* 0x000000ffff007224 */ /* 0x002fe400078e00c5 */
[----:B------:R-:W4:Y:S04]  /*b44c0*/  LDL.LU.64 R196, [R1+0x27b8] ;  /* 0x0027b80001c47983 */ /* 0x000f280000300a00 */
        /* <DEDUP_REMOVED lines=10> */
[----:B------:R-:W4:Y:S04]  /*b4570*/  LDL.LU.64 R250, [R1+0x3cc8] ;  /* 0x003cc80001fa7983 */ /* 0x000f280000300a00 */
[----:B------:R-:W-:Y:S04]  /*b4580*/  STL [R1+0x3c80], R208 ;  /* 0x003c80d001007387 */ /* 0x000fe80000100800 */
[----:B------:R-:W4:Y:S01]  /*b4590*/  LDL.LU.64 R218, [R1+0x3cd0] ;  /* 0x003cd00001da7983 */ /* 0x000f220000300a00 */
[----:B-1----:R-:W-:-:S03]  /*b45a0*/  MOV R0, R209 ;  /* 0x000000d100007202 */ /* 0x002fc60000000f00 */
[----:B------:R-:W4:Y:S04]  /*b45b0*/  LDL.LU.64 R216, [R1+0x3cd8] ;  /* 0x003cd80001d87983 */ /* 0x000f280000300a00 */
[----:B------:R1:W-:Y:S04]  /*b45c0*/  STL [R1+0x3c7c], R0 ;  /* 0x003c7c0001007387 */ /* 0x0003e80000100800 */
[----:B--2---:R-:W-:Y:S04]  /*b45d0*/  STL [R1+0x3c88], R206 ;  /* 0x003c88ce01007387 */ /* 0x004fe80000100800 */
[----:B------:R-:W2:Y:S01]  /*b45e0*/  LDL.LU.64 R214, [R1+0x3ce0] ;  /* 0x003ce00001d67983 */ /* 0x000ea20000300a00 */
[----:B-1----:R-:W-:-:S03]  /*b45f0*/  IMAD.MOV.U32 R0, RZ, RZ, R207 ;  /* 0x000000ffff007224 */ /* 0x002fc600078e00cf */
[----:B------:R-:W2:Y:S04]  /*b4600*/  LDL.LU.64 R212, [R1+0x3ce8] ;  /* 0x003ce80001d47983 */ /* 0x000ea80000300a00 */
[----:B------:R1:W-:Y:S04]  /*b4610*/  STL [R1+0x3c84], R0 ;  /* 0x003c840001007387 */ /* 0x0003e80000100800 */
[----:B------:R-:W-:Y:S01]  /*b4620*/  STL [R1+0x3c90], R204 ;  /* 0x003c90cc01007387 */ /* 0x000fe20000100800 */
[----:B-1----:R-:W-:-:S03]  /*b4630*/  MOV R0, R205 ;  /* 0x000000cd00007202 */ /* 0x002fc60000000f00 */
[----:B------:R-:W2:Y:S04]  /*b4640*/  LDL.LU.64 R210, [R1+0x2828] ;  /* 0x0028280001d27983 */ /* 0x000ea80000300a00 */
[----:B---3--:R-:W-:Y:S04]  /*b4650*/  STL [R1+0x3c98], R202 ;  /* 0x003c98ca01007387 */ /* 0x008fe80000100800 */
[----:B------:R1:W-:Y:S04]  /*b4660*/  STL [R1+0x3c8c], R0 ;  /* 0x003c8c0001007387 */ /* 0x0003e80000100800 */
[----:B------:R-:W3:Y:S01]  /*b4670*/  LDL.LU.64 R208, [R1+0x3d00] ;  /* 0x003d000001d07983 */ /* 0x000ee20000300a00 */
[----:B-1----:R-:W-:-:S05]  /*b4680*/  IMAD.MOV.U32 R0, RZ, RZ, R203 ;  /* 0x000000ffff007224 */ /* 0x002fca00078e00cb */
[----:B------:R1:W-:Y:S04]  /*b4690*/  STL [R1+0x3c94], R0 ;  /* 0x003c940001007387 */ /* 0x0003e80000100800 */
[----:B------:R-:W-:Y:S04]  /*b46a0*/  STL [R1+0x3ca0], R200 ;  /* 0x003ca0c801007387 */ /* 0x000fe80000100800 */
[----:B------:R-:W3:Y:S01]  /*b46b0*/  LDL.LU.64 R206, [R1+0x3d08] ;  /* 0x003d080001ce7983 */ /* 0x000ee20000300a00 */
[----:B-1----:R-:W-:-:S03]  /*b46c0*/  MOV R0, R201 ;  /* 0x000000c900007202 */ /* 0x002fc60000000f00 */
[----:B------:R-:W3:Y:S04]  /*b46d0*/  LDL.LU.64 R204, [R1+0x3d10] ;  /* 0x003d100001cc7983 */ /* 0x000ee80000300a00 */
[----:B------:R1:W-:Y:S04]  /*b46e0*/  STL [R1+0x3c9c], R0 ;  /* 0x003c9c0001007387 */ /* 0x0003e80000100800 */
[----:B------:R4:W-:Y:S04]  /*b46f0*/  STL [R1+0x3ca8], R198 ;  /* 0x003ca8c601007387 */ /* 0x0009e80000100800 */
[----:B------:R-:W3:Y:S01]  /*b4700*/  LDL.LU.64 R202, [R1+0x3d18] ;  /* 0x003d180001ca7983 */ /* 0x000ee20000300a00 */
[----:B-1----:R-:W-:-:S03]  /*b4710*/  IMAD.MOV.U32 R0, RZ, RZ, R199 ;  /* 0x000000ffff007224 */ /* 0x002fc600078e00c7 */
[----:B------:R-:W3:Y:S04]  /*b4720*/  LDL.LU.64 R200, [R1+0x3d20] ;  /* 0x003d200001c87983 */ /* 0x000ee80000300a00 */
[----:B------:R1:W-:Y:S04]  /*b4730*/  STL [R1+0x3ca4], R0 ;  /* 0x003ca40001007387 */ /* 0x0003e80000100800 */
[----:B----4-:R4:W-:Y:S04]  /*b4740*/  STL [R1+0x3cb0], R196 ;  /* 0x003cb0c401007387 */ /* 0x0109e80000100800 */
[----:B------:R-:W3:Y:S01]  /*b4750*/  LDL.LU.64 R198, [R1+0x3d28] ;  /* 0x003d280001c67983 */ /* 0x000ee20000300a00 */
[----:B-1----:R-:W-:-:S03]  /*b4760*/  MOV R0, R197 ;  /* 0x000000c500007202 */ /* 0x002fc60000000f00 */
[----:B----4-:R-:W4:Y:S04]  /*b4770*/  LDL.LU.64 R196, [R1+0x2860] ;  /* 0x0028600001c47983 */ /* 0x010f280000300a00 */
[----:B------:R1:W-:Y:S04]  /*b4780*/  STL [R1+0x3cac], R0 ;  /* 0x003cac0001007387 */ /* 0x0003e80000100800 */
[----:B------:R-:W-:Y:S04]  /*b4790*/  STL [R1+0x3cb8], R170 ;  /* 0x003cb8aa01007387 */ /* 0x000fe80000100800 */
[----:B------:R-:W-:Y:S01]  /*b47a0*/  STL [R1+0x3cb4], R171 ;  /* 0x003cb4ab01007387 */ /* 0x000fe20000100800 */
[----:B-1----:R-:W-:-:S03]  /*b47b0*/  IMAD.MOV.U32 R0, RZ, RZ, R151 ;  /* 0x000000ffff007224 */ /* 0x002fc600078e0097 */
[----:B------:R-:W-:Y:S04]  /*b47c0*/  STL [R1+0x3cc0], R150 ;  /* 0x003cc09601007387 */ /* 0x000fe80000100800 */
[----:B------:R-:W-:Y:S04]  /*b47d0*/  STL [R1+0x3cc8], R250 ;  /* 0x003cc8fa01007387 */ /* 0x000fe80000100800 */
[----:B------:R1:W-:Y:S02]  /*b47e0*/  STL [R1+0x3cbc], R0 ;  /* 0x003cbc0001007387 */ /* 0x0003e40000100800 */
[----:B-1----:R-:W-:-:S02]  /*b47f0*/  MOV R0, R251 ;  /* 0x000000fb00007202 */ /* 0x002fc40000000f00 */
[----:B------:R-:W-:Y:S04]  /*b4800*/  STL [R1+0x3cd0], R218 ;  /* 0x003cd0da01007387 */ /* 0x000fe80000100800 */
[----:B------:R1:W-:Y:S04]  /*b4810*/  STL [R1+0x3cc4], R0 ;  /* 0x003cc40001007387 */ /* 0x0003e80000100800 */
[----:B------:R-:W-:Y:S01]  /*b4820*/  STL [R1+0x3cd8], R216 ;  /* 0x003cd8d801007387 */ /* 0x000fe20000100800 */
[----:B-1----:R-:W-:-:S05]  /*b4830*/  IMAD.MOV.U32 R0, RZ, RZ, R219 ;  /* 0x000000ffff007224 */ /* 0x002fca00078e00db */
[----:B------:R1:W-:Y:S04]  /*b4840*/  STL [R1+0x3ccc], R0 ;  /* 0x003ccc0001007387 */ /* 0x0003e80000100800 */
[----:B--2---:R-:W-:Y:S01]  /*b4850*/  STL [R1+0x3ce0], R214 ;  /* 0x003ce0d601007387 */ /* 0x004fe20000100800 */
[----:B-1----:R-:W-:-:S05]  /*b4860*/  MOV R0, R217 ;  /* 0x000000d900007202 */ /* 0x002fca0000000f00 */
        /* <DEDUP_REMOVED lines=10> */
[----:B------:R-:W-:Y:S01]  /*b4910*/  STL [R1+0x3cf4], R173 ;  /* 0x003cf4ad01007387 */ /* 0x000fe20000100800 */
[----:B---3--:R-:W-:-:S03]  /*b4920*/  MOV R0, R209 ;  /* 0x000000d100007202 */ /* 0x008fc60000000f00 */
[----:B------:R-:W-:Y:S04]  /*b4930*/  STL [R1+0x3d00], R208 ;  /* 0x003d00d001007387 */ /* 0x000fe80000100800 */
        /* <DEDUP_REMOVED lines=14> */
[----:B----4-:R-:W-:Y:S01]  /*b4a20*/  STL [R1+0x3d30], R196 ;  /* 0x003d30c401007387 */ /* 0x010fe20000100800 */
[----:B-1----:R-:W-:-:S05]  /*b4a30*/  IMAD.MOV.U32 R0, RZ, RZ, R199 ;  /* 0x000000ffff007224 */ /* 0x002fca00078e00c7 */
[----:B------:R1:W-:Y:S04]  /*b4a40*/  STL [R1+0x3d24], R0 ;  /* 0x003d240001007387 */ /* 0x0003e80000100800 */
[----:B------:R-:W-:Y:S01]  /*b4a50*/  STL [R1+0x3d38], R174 ;  /* 0x003d38ae01007387 */ /* 0x000fe20000100800 */
[----:B-1----:R-:W-:-:S05]  /*b4a60*/  MOV R0, R197 ;  /* 0x000000c500007202 */ /* 0x002fca0000000f00 */
[----:B------:R-:W-:Y:S04]  /*b4a70*/  STL [R1+0x3d2c], R0 ;  /* 0x003d2c0001007387 */ /* 0x000fe80000100800 */
[----:B------:R-:W-:Y:S04]  /*b4a80*/  STL [R1+0x3d34], R175 ;  /* 0x003d34af01007387 */ /* 0x000fe80000100800 */
[----:B------:R-:W2:Y:S04]  /*b4a90*/  LDL.LU.64 R8, [R1+0x4348] ;  /* 0x0043480001087983 */ /* 0x000ea80000300a00 */
[----:B------:R-:W3:Y:S04]  /*b4aa0*/  LDL.LU.64 R18, [R1+0x4178] ;  /* 0x0041780001127983 */ /* 0x000ee80000300a00 */
[----:B--2---:R1:W-:Y:S04]  /*b4ab0*/  STL.64 [R1+0x2850], R8 ;  /* 0x0028500801007387 */ /* 0x0043e80000100a00 */
[----:B-1----:R-:W2:Y:S04]  /*b4ac0*/  LDL.LU.64 R8, [R1+0x3ff8] ;  /* 0x003ff80001087983 */ /* 0x002ea80000300a00 */
[----:B---3--:R1:W-:Y:S04]  /*b4ad0*/  STL.64 [R1+0x2848], R18 ;  /* 0x0028481201007387 */ /* 0x0083e80000100a00 */
[----:B-1----:R-:W3:Y:S04]  /*b4ae0*/  LDL.LU.64 R18, [R1+0x3f18] ;  /* 0x003f180001127983 */ /* 0x002ee80000300a00 */
[----:B--2---:R1:W-:Y:S04]  /*b4af0*/  STL.64 [R1+0x2840], R8 ;  /* 0x0028400801007387 */ /* 0x0043e80000100a00 */
[----:B-1----:R-:W2:Y:S04]  /*b4b00*/  LDL.LU.64 R8, [R1+0x3e50] ;  /* 0x003e500001087983 */ /* 0x002ea80000300a00 */
[----:B---3--:R1:W-:Y:S04]  /*b4b10*/  STL.64 [R1+0x2838], R18 ;  /* 0x0028381201007387 */ /* 0x0083e80000100a00 */
[----:B-1----:R-:W3:Y:S04]  /*b4b20*/  LDL.LU.64 R18, [R1+0x3dd0] ;  /* 0x003dd00001127983 */ /* 0x002ee80000300a00 */
[----:B--2---:R1:W-:Y:S04]  /*b4b30*/  STL.64 [R1+0x2830], R8 ;  /* 0x0028300801007387 */ /* 0x0043e80000100a00 */
[----:B-1----:R-:W2:Y:S04]  /*b4b40*/  LDL.LU.64 R8, [R1+0x3d70] ;  /* 0x003d700001087983 */ /* 0x002ea80000300a00 */
[----:B---3--:R-:W-:Y:S04]  /*b4b50*/  STL.64 [R1+0x2828], R18 ;  /* 0x0028281201007387 */ /* 0x008fe80000100a00 */
[----:B------:R-:W-:Y:S04]  /*b4b60*/  STL.64 [R1+0x2818], R176 ;  /* 0x002818b001007387 */ /* 0x000fe80000100a00 */
[----:B--2---:R1:W-:Y:S04]  /*b4b70*/  STL.64 [R1+0x2820], R8 ;  /* 0x0028200801007387 */ /* 0x0043e80000100a00 */
[----:B-1----:R-:W2:Y:S04]  /*b4b80*/  LDL.LU.64 R8, [R1+0x4368] ;  /* 0x0043680001087983 */ /* 0x002ea80000300a00 */
        /* <DEDUP_REMOVED lines=623> */
[----:B------:R-:W-:Y:S04]  /*b7280*/  STL.64 [R1+0x1e38], R178 ;  /* 0x001e38b201007387 */ /* 0x000fe80000100a00 */
[----:B--2---:R2:W-:Y:S04]  /*b7290*/  STL.64 [R1+0x1e40], R8 ;  /* 0x001e400801007387 */ /* 0x0045e80000100a00 */
[----:B-1----:R-:W3:Y:S04]  /*b72a0*/  LDL.LU.64 R18, [R1+0x4248] ;  /* 0x0042480001127983 */ /* 0x002ee80000300a00 */
[----:B--2---:R-:W2:Y:S04]  /*b72b0*/  LDL.LU.64 R8, [R1+0x40b8] ;  /* 0x0040b80001087983 */ /* 0x004ea80000300a00 */
[----:B---3--:R1:W-:Y:S04]  /*b72c0*/  STL.64 [R1+0x1e30], R18 ;  /* 0x001e301201007387 */ /* 0x0083e80000100a00 */
[----:B------:R-:W-:Y:S04]  /*b72d0*/  STL.64 [R1+0x1e20], R180 ;  /* 0x001e20b401007387 */ /* 0x000fe80000100a00 */
[----:B--2---:R2:W-:Y:S04]  /*b72e0*/  STL.64 [R1+0x1e28], R8 ;  /* 0x001e280801007387 */ /* 0x0045e80000100a00 */
[----:B-1----:R-:W3:Y:S04]  /*b72f0*/  LDL.LU.64 R18, [R1+0x4260] ;  /* 0x0042600001127983 */ /* 0x002ee80000300a00 */
[----:B--2---:R-:W2:Y:S04]  /*b7300*/  LDL.LU.64 R8, [R1+0x40d0] ;  /* 0x0040d00001087983 */ /* 0x004ea80000300a00 */
[----:B---3--:R-:W-:Y:S04]  /*b7310*/  STL.64 [R1+0x1e18], R18 ;  /* 0x001e181201007387 */ /* 0x008fe80000100a00 */
[----:B------:R-:W-:Y:S04]  /*b7320*/  STL.64 [R1+0x1e08], R182 ;  /* 0x001e08b601007387 */ /* 0x000fe80000100a00 */
[----:B--2---:R1:W-:Y:S04]  /*b7330*/  STL.64 [R1+0x1e10], R8 ;  /* 0x001e100801007387 */ /* 0x0043e80000100a00 */
[----:B-1----:R-:W2:Y:S04]  /*b7340*/  LDL.LU.64 R8, [R1+0x4270] ;  /* 0x0042700001087983 */ /* 0x002ea80000300a00 */
[----:B------:R1:W5:Y:S01]  /*b7350*/  LDL.LU.64 R250, [R1+0x40e0] ;  /* 0x0040e00001fa7983 */ /* 0x0003620000300a00 */
[----:B------:R-:W-:Y:S01]  /*b7360*/  IMAD.MOV.U32 R198, RZ, RZ, R192 ;  /* 0x000000ffffc67224 */ /* 0x000fe200078e00c0 */
[----:B------:R-:W-:Y:S01]  /*b7370*/  MOV R199, R193 ;  /* 0x000000c100c77202 */ /* 0x000fe20000000f00 */
        /* <DEDUP_REMOVED lines=8> */
[----:B--2---:R1:W-:Y:S04]  /*b7400*/  STL.64 [R1+0x1e00], R8 ;  /* 0x001e000801007387 */ /* 0x0043e80000100a00 */
[----:B------:R1:W5:Y:S04]  /*b7410*/  LDL.LU.64 R246, [R1+0x4278] ;  /* 0x0042780001f67983 */ /* 0x0003680000300a00 */
        /* <DEDUP_REMOVED lines=1965> */
[----:B------:R-:W-:-:S02]  /*beef0*/  SHF.R.S32.HI R3, RZ, 0x1f, R14 ;  /* 0x0000001fff037819 */ /* 0x000fc4000001140e */
[----:B------:R-:W-:Y:S02]  /*bef00*/  SHF.R.S32.HI R0, RZ, 0x1f, R5 ;  /* 0x0000001fff007819 */ /* 0x000fe40000011405 */
[----:B------:R-:W-:Y:S02]  /*bef10*/  SHF.R.S32.HI R2, RZ, 0x1f, R6 ;  /* 0x0000001fff027819 */ /* 0x000fe40000011406 */
[----:B------:R-:W-:Y:S01]  /*bef20*/  LEA.HI R3, R3, R14, RZ, 0x7 ;  /* 0x0000000e03037211 */ /* 0x000fe200078f38ff */
[----:B------:R-:W-:Y:S01]  /*bef30*/  IMAD.MOV.U32 R14, RZ, RZ, 0x6 ;  /* 0x00000006ff0e7424 */ /* 0x000fe200078e00ff */
[C---:B------:R-:W-:Y:S01]  /*bef40*/  SHF.L.U64.HI R0, R5.reuse, 0x2, R0 ;  /* 0x0000000205007819 */ /* 0x040fe20000010200 */
[----:B------:R-:W-:Y:S01]  /*bef50*/  IMAD.SHL.U32 R5, R5, 0x4, RZ ;  /* 0x0000000405057824 */ /* 0x000fe200078e00ff */
[C---:B------:R-:W-:Y:S01]  /*bef60*/  SHF.L.U64.HI R2, R6.reuse, 0x2, R2 ;  /* 0x0000000206027819 */ /* 0x040fe20000010202 */
[----:B------:R-:W-:Y:S01]  /*bef70*/  IMAD.MOV.U32 R12, RZ, RZ, RZ ;  /* 0x000000ffff0c7224 */ /* 0x000fe200078e00ff */
[----:B------:R-:W-:-:S02]  /*bef80*/  SHF.L.U32 R6, R6, 0x2, RZ ;  /* 0x0000000206067819 */ /* 0x000fc400000006ff */
[----:B------:R-:W-:Y:S02]  /*bef90*/  CS2R R24, SRZ ;  /* 0x0000000000187805 */ /* 0x000fe4000001ff00 */
[----:B------:R-:W-:Y:S02]  /*befa0*/  MOV R16, 0xffffffff ;  /* 0xffffffff00107802 */ /* 0x000fe40000000f00 */
[----:B------:R-:W-:Y:S02]  /*befb0*/  CS2R R26, SRZ ;  /* 0x00000000001a7805 */ /* 0x000fe4000001ff00 */
[----:B------:R-:W-:Y:S02]  /*befc0*/  SHF.R.S32.HI R3, RZ, 0x7, R3 ;  /* 0x00000007ff037819 */ /* 0x000fe40000011403 */
        /* <DEDUP_REMOVED lines=61> */
[----:B-1----:R-:W-:-:S07]  /*bf3a0*/  CS2R R150, SRZ ;  /* 0x0000000000967805 */ /* 0x002fce000001ff00 */
.L_x_1:
[----:B------:R-:W-:Y:S01]  /*bf3b0*/  STL [R1+0x51c4], R12 ;  /* 0x0051c40c01007387 */ /* 0x000fe20000100800 */
[----:B-----5:R-:W-:Y:S01]  /*bf3c0*/  IADD3 R3, R16, 0x1, RZ ;  /* 0x0000000110037810 */ /* 0x020fe20007ffe0ff */
[----:B------:R-:W-:-:S04]  /*bf3d0*/  DEPBAR.LE SB0, 0xc ;  /* 0x000083000000791a */ /* 0x000fc80000000000 */
[----:B------:R-:W-:Y:S04]  /*bf3e0*/  STL [R1+0x51c0], R13 ;  /* 0x0051c00d01007387 */ /* 0x000fe80000100800 */
[----:B------:R-:W-:Y:S04]  /*bf3f0*/  STL [R1+0x51bc], R14 ;  /* 0x0051bc0e01007387 */ /* 0x000fe80000100800 */
[----:B------:R-:W-:Y:S04]  /*bf400*/  STL [R1+0x51b8], R252 ;  /* 0x0051b8fc01007387 */ /* 0x000fe80000100800 */
[----:B------:R-:W-:Y:S04]  /*bf410*/  STL [R1+0x51b4], R0 ;  /* 0x0051b40001007387 */ /* 0x000fe80000100800 */
[----:B-----5:R-:W-:Y:S04]  /*bf420*/  STL [R1+0x51b0], R15 ;  /* 0x0051b00f01007387 */ /* 0x020fe80000100800 */
[----:B------:R-:W-:Y:S04]  /*bf430*/  STL [R1+0x51ac], R2 ;  /* 0x0051ac0201007387 */ /* 0x000fe80000100800 */
        /* <DEDUP_REMOVED lines=125> */
[----:B------:R1:W-:Y:S04]  /*bfc10*/  STL.64 [R1+0x4c78], R24 ;  /* 0x004c781801007387 */ /* 0x0003e80000100a00 */
[----:B-1----:R-:W2:Y:S04]  /*bfc20*/  LDL.LU.64 R24, [R1+0x1c00] ;  /* 0x001c000001187983 */ /* 0x002ea80000300a00 */
[----:B------:R-:W2:Y:S04]  /*bfc30*/  LDL.LU.64 R26, [R1+0x1c08] ;  /* 0x001c0800011a7983 */ /* 0x000ea80000300a00 */
        /* <DEDUP_REMOVED lines=62> */
[----:B------:R-:W-:Y:S04]  /*c0020*/  STL.64 [R1+0x4c70], R202 ;  /* 0x004c70ca01007387 */ /* 0x000fe80000100a00 */
[----:B------:R-:W-:Y:S04]  /*c0030*/  STL.64 [R1+0x4c68], R198 ;  /* 0x004c68c601007387 */ /* 0x000fe80000100a00 */
[----:B------:R-:W-:Y:S04]  /*c0040*/  STL.64 [R1+0x4c60], R194 ;  /* 0x004c60c201007387 */ /* 0x000fe80000100a00 */
[----:B------:R1:W-:Y:S01]  /*c0050*/  STL.64 [R1+0x4c58], R190 ;  /* 0x004c58be01007387 */ /* 0x0003e20000100a00 */
[----:B------:R-:W-:Y:S06]  /*c0060*/  BAR.SYNC.DEFER_BLOCKING 0x0 ;  /* 0x0000000000007b1d */ /* 0x000fec0000010000 */
[----:B-1----:R-:W3:Y:S01]  /*c0070*/  LDL R191, [R1+0x3d4c] ;  /* 0x003d4c0001bf7983 */ /* 0x002ee20000100800 */
[C---:B------:R-:W-:Y:S01]  /*c0080*/  ISETP.GT.AND P0, PT, R3.reuse, 0x7, PT ;  /* 0x000000070300780c */ /* 0x040fe20003f04270 */
[----:B------:R-:W-:Y:S01]  /*c0090*/  UMOV UR9, 0x40000040 ;  /* 0x4000004000097882 */ /* 0x000fe20000000000 */
[----:B------:R-:W-:Y:S01]  /*c00a0*/  UMOV UR11, 0x40000040 ;  /* 0x40000040000b7882 */ /* 0x000fe20000000000 */
[----:B------:R-:W-:Y:S01]  /*c00b0*/  UMOV UR21, UR9 ;  /* 0x0000000900157c82 */ /* 0x000fe20008000000 */
[----:B------:R-:W-:Y:S01]  /*c00c0*/  SEL R16, R3, RZ, !P0 ;  /* 0x000000ff03107207 */ /* 0x000fe20004000000 */
[----:B------:R-:W-:Y:S01]  /*c00d0*/  UMOV UR17, UR11 ;  /* 0x0000000b00117c82 */ /* 0x000fe20008000000 */
[----:B------:R-:W-:Y:S01]  /*c00e0*/  MOV R9, UR11 ;  /* 0x0000000b00097c02 */ /* 0x000fe20008000f00 */
[----:B------:R1:W-:Y:S04]  /*c00f0*/  STL.64 [R1+0x4c50], R186 ;  /* 0x004c50ba01007387 */ /* 0x0003e80000100a00 */
[----:B------:R-:W-:Y:S04]  /*c0100*/  STL.64 [R1+0x4c48], R182 ;  /* 0x004c48b601007387 */ /* 0x000fe80000100a00 */
[----:B------:R-:W-:Y:S04]  /*c0110*/  STL.64 [R1+0x4c40], R178 ;  /* 0x004c40b201007387 */ /* 0x000fe80000100a00 */
[----:B------:R-:W-:Y:S01]  /*c0120*/  STL.64 [R1+0x4c38], R160 ;  /* 0x004c38a001007387 */ /* 0x000fe20000100a00 */
[----:B-1----:R-:W-:-:S02]  /*c0130*/  MOV R186, UR61 ;  /* 0x0000003d00ba7c02 */ /* 0x002fc40008000f00 */
[----:B------:R-:W-:Y:S01]  /*c0140*/  MOV R187, UR60 ;  /* 0x0000003c00bb7c02 */ /* 0x000fe20008000f00 */
[----:B------:R-:W-:Y:S04]  /*c0150*/  STL.64 [R1+0x4c30], R158 ;  /* 0x004c309e01007387 */ /* 0x000fe80000100a00 */
[----:B------:R-:W-:Y:S04]  /*c0160*/  STL.64 [R1+0x4c28], R156 ;  /* 0x004c289c01007387 */ /* 0x000fe80000100a00 */
[----:B------:R-:W-:Y:S04]  /*c0170*/  STL.64 [R1+0x4c20], R154 ;  /* 0x004c209a01007387 */ /* 0x000fe80000100a00 */
[----:B------:R-:W-:Y:S04]  /*c0180*/  STL.64 [R1+0x4c18], R152 ;  /* 0x004c189801007387 */ /* 0x000fe80000100a00 */
[----:B------:R-:W-:Y:S04]  /*c0190*/  STL.64 [R1+0x4c10], R22 ;  /* 0x004c101601007387 */ /* 0x000fe80000100a00 */
[----:B------:R-:W-:Y:S04]  /*c01a0*/  STL.64 [R1+0x4c08], R20 ;  /* 0x004c081401007387 */ /* 0x000fe80000100a00 */
[----:B------:R-:W-:Y:S04]  /*c01b0*/  STL [R1+0x4c04], R19 ;  /* 0x004c041301007387 */ /* 0x000fe80000100800 */
[----:B------:R-:W-:Y:S04]  /*c01c0*/  STL.64 [R1+0x4ad0], R10 ;  /* 0x004ad00a01007387 */ /* 0x000fe80000100a00 */
[----:B------:R-:W-:Y:S04]  /*c01d0*/  STL [R1+0x51c8], R186 ;  /* 0x0051c8ba01007387 */ /* 0x000fe80000100800 */
[----:B------:R-:W-:Y:S01]  /*c01e0*/  STL [R1+0x51cc], R187 ;  /* 0x0051ccbb01007387 */ /* 0x000fe20000100800 */
[----:B--2---:R-:W-:Y:S01]  /*c01f0*/  WARPGROUP.ARRIVE ;  /* 0x00000000000079c5 */ /* 0x004fe20000000000 */
[----:B---3--:R-:W-:-:S02]  /*c0200*/  IMAD R3, R16, 0x40000, R191 ;  /* 0x0004000010037824 */ /* 0x008fc400078e02bf */
[----:B------:R-:W-:Y:S03]  /*c0210*/  STL [R1+0x51d0], R191 ;  /* 0x0051d0bf01007387 */ /* 0x000fe60000100800 */
[----:B------:R-:W-:Y:S01]  /*c0220*/  IADD3 R7, R3, 0x200000, RZ ;  /* 0x0020000003077810 */ /* 0x000fe20007ffe0ff */
[----:B------:R-:W-:Y:S01]  /*c0230*/  STL.64 [R1+0x4ad8], R16 ;  /* 0x004ad81001007387 */ /* 0x000fe20000100a00 */
[----:B------:R-:W-:Y:S02]  /*c0240*/  SHF.R.U32.HI R4, RZ, 0x4, R3 ;  /* 0x00000004ff047819 */ /* 0x000fe40000011603 */
[----:B------:R-:W-:Y:S01]  /*c0250*/  SHF.R.U32.HI R3, RZ, 0x4, R7 ;  /* 0x00000004ff037819 */ /* 0x000fe20000011607 */
[----:B------:R-:W-:Y:S01]  /*c0260*/  IMAD.MOV.U32 R7, RZ, RZ, RZ ;  /* 0x000000ffff077224 */ /* 0x000fe200078e00ff */
[----:B------:R-:W-:Y:S02]  /*c0270*/  SGXT.U32 R4, R4, 0xe ;  /* 0x0000000e0404781a */ /* 0x000fe40000000000 */
[----:B------:R-:W-:-:S02]  /*c0280*/  SGXT.U32 R3, R3, 0xe ;  /* 0x0000000e0303781a */ /* 0x000fc40000000000 */
[C---:B------:R-:W-:Y:S02]  /*c0290*/  R2UR UR4, R4.reuse ;  /* 0x00000000040472ca */ /* 0x040fe400000e0000 */
[----:B------:R-:W-:Y:S02]  /*c02a0*/  R2UR UR5, R3 ;  /* 0x00000000030572ca */ /* 0x000fe400000e0000 */
[----:B------:R-:W-:-:S04]  /*c02b0*/  IADD3 R4, P0, R4, 0x2, RZ ;  /* 0x0000000204047810 */ /* 0x000fc80007f1e0ff */
[----:B------:R-:W-:Y:S02]  /*c02c0*/  IADD3.X R7, R7, 0x40000040, RZ, P0, !PT ;  /* 0x4000004007077810 */ /* 0x000fe400007fe4ff */
[----:B------:R-:W-:-:S03]  /*c02d0*/  IADD3 R3, P0, R3, 0x2, RZ ;  /* 0x0000000203037810 */ /* 0x000fc60007f1e0ff */
[----:B------:R-:W-:Y:S01]  /*c02e0*/  UMOV UR8, UR4 ;  /* 0x0000000400087c82 */ /* 0x000fe20008000000 */
[----:B------:R-:W-:Y:S01]  /*c02f0*/  R2UR UR4, R4 ;  /* 0x00000000040472ca */ /* 0x000fe200000e0000 */
[----:B------:R-:W-:Y:S01]  /*c0300*/  UMOV UR10, UR5 ;  /* 0x00000005000a7c82 */ /* 0x000fe20008000000 */
[----:B------:R-:W-:Y:S01]  /*c0310*/  MOV R4, RZ ;  /* 0x000000ff00047202 */ /* 0x000fe20000000f00 */
[----:B------:R-:W-:Y:S01]  /*c0320*/  HGMMA.64x256x8.F32.TF32 R24, gdesc[UR8], R24, gsb0 ;  /* 0x07e00000081879f0 */ /* 0x000fe20008002818 */
[----:B------:R-:W-:Y:S01]  /*c0330*/  R2UR UR5, R7 ;  /* 0x00000000070572ca */ /* 0x000fe200000e0000 */
[----:B------:R-:W-:Y:S01]  /*c0340*/  IMAD.U32 R8, RZ, RZ, UR10 ;  /* 0x0000000aff087e24 */ /* 0x000fe2000f8e00ff */
[----:B------:R-:W-:Y:S01]  /*c0350*/  IADD3.X R4, R4, 0x40000040, RZ, P0, !PT ;  /* 0x4000004004047810 */ /* 0x000fe200007fe4ff */
[----:B------:R-:W-:Y:S01]  /*c0360*/  UMOV UR20, UR8 ;  /* 0x0000000800147c82 */ /* 0x000fe20008000000 */
[----:B------:R-:W-:Y:S01]  /*c0370*/  R2UR UR6, R3 ;  /* 0x00000000030672ca */ /* 0x000fe200000e0000 */
[----:B------:R-:W-:Y:S01]  /*c0380*/  UMOV UR16, UR10 ;  /* 0x0000000a00107c82 */ /* 0x000fe20008000000 */
[----:B------:R-:W-:Y:S01]  /*c0390*/  R2UR UR7, R4 ;  /* 0x00000000040772ca */ /* 0x000fe200000e0000 */
[----:B------:R-:W-:Y:S04]  /*c03a0*/  STL [R1+0x673c], R8 ;  /* 0x00673c0801007387 */ /* 0x000fe80000100800 */
[----:B------:R-:W-:Y:S02]  /*c03b0*/  STL [R1+0x6738], R9 ;  /* 0x0067380901007387 */ /* 0x000fe40000100800 */
[----:B------:R-:W-:-:S02]  /*c03c0*/  UIADD3.64 UR8, UR4, 0x2, URZ ;  /* 0x0000000204087897 */ /* 0x000fc4000fffe03f */
[----:B------:R-:W-:-:S04]  /*c03d0*/  UIADD3.64 UR12, UR4, 0x4, URZ ;  /* 0x00000004040c7897 */ /* 0x000fc8000fffe03f */
[----:B------:R-:W-:Y:S02]  /*c03e0*/  UIADD3.64 UR10, UR6, 0x2, URZ ;  /* 0x00000002060a7897 */ /* 0x000fe4000fffe03f */
[----:B------:R-:W-:Y:S01]  /*c03f0*/  UIADD3.64 UR14, UR6, 0x4, URZ ;  /* 0x00000004060e7897 */ /* 0x000fe2000fffe03f */
[----:B------:R-:W-:Y:S01]  /*c0400*/  UMOV UR60, UR8 ;  /* 0x00000008003c7c82 */ /* 0x000fe20008000000 */
[----:B------:R-:W-:Y:S02]  /*c0410*/  UMOV UR61, UR9 ;  /* 0x00000009003d7c82 */ /* 0x000fe40008000000 */
[----:B------:R-:W-:Y:S01]  /*c0420*/  IMAD.U32 R188, RZ, RZ, UR10 ;  /* 0x0000000affbc7e24 */ /* 0x000fe2000f8e00ff */
[----:B------:R-:W-:Y:S01]  /*c0430*/  MOV R189, UR11 ;  /* 0x0000000b00bd7c02 */ /* 0x000fe20008000f00 */
[----:B------:R-:W-:Y:S01]  /*c0440*/  IMAD.U32 R184, RZ, RZ, UR14 ;  /* 0x0000000effb87e24 */ /* 0x000fe2000f8e00ff */
[----:B------:R-:W-:Y:S01]  /*c0450*/  MOV R185, UR15 ;  /* 0x0000000f00b97c02 */ /* 0x000fe20008000f00 */
[----:B------:R-:W-:Y:S01]  /*c0460*/  UMOV UR58, UR12 ;  /* 0x0000000c003a7c82 */ /* 0x000fe20008000000 */
[----:B------:R-:W-:Y:S01]  /*c0470*/  STL [R1+0x51d8], R188 ;  /* 0x0051d8bc01007387 */ /* 0x000fe20000100800 */
[----:B------:R-:W-:-:S03]  /*c0480*/  UMOV UR59, UR13 ;  /* 0x0000000d003b7c82 */ /* 0x000fc60008000000 */
[----:B------:R-:W-:Y:S04]  /*c0490*/  STL [R1+0x51d4], R189 ;  /* 0x0051d4bd01007387 */ /* 0x000fe80000100800 */
[----:B------:R-:W-:Y:S04]  /*c04a0*/  STL [R1+0x51e0], R184 ;  /* 0x0051e0b801007387 */ /* 0x000fe80000100800 */
[----:B------:R-:W-:Y:S01]  /*c04b0*/  STL [R1+0x51dc], R185 ;  /* 0x0051dcb901007387 */ /* 0x000fe20000100800 */
[----:B------:R-:W-:Y:S02]  /*c04c0*/  WARPGROUP.DEPBAR.LE gsb0, 0x0 ;  /* 0x00008000000079c5 */ /* 0x000fe40000010000 */
[----:B------:R-:W-:-:S06]  /*c04d0*/  WARPGROUP.ARRIVE ;  /* 0x00000000000079c5 */ /* 0x000fcc0000000000 */
[----:B------:R-:W-:Y:S03]  /*c04e0*/  HGMMA.64x256x8.F32.TF32 R24, gdesc[UR4], R24, gsb0 ;  /* 0x07e00000041879f0 */ /* 0x000fe60008002818 */
[----:B------:R-:W-:Y:S02]  /*c04f0*/  WARPGROUP.DEPBAR.LE gsb0, 0x0 ;  /* 0x00008000000079c5 */ /* 0x000fe40000010000 */
[----:B------:R-:W-:-:S15]  /*c0500*/  WARPGROUP.ARRIVE ;  /* 0x00000000000079c5 */ /* 0x000fde0000000000 */
[----:B------:R-:W-:-:S08]  /*c0510*/  NOP ;  /* 0x0000000000007918 */ /* 0x000fd00000000000 */
[----:B------:R-:W-:Y:S01]  /*c0520*/  HGMMA.64x256x8.F32.TF32 R24, gdesc[UR8], R24, gsb0 ;  /* 0x07e00000081879f0 */ /* 0x000fe20008002818 */
[----:B------:R-:W-:Y:S01]  /*c0530*/  UMOV UR8, UR10 ;  /* 0x0000000a00087c82 */ /* 0x000fe20008000000 */
[----:B------:R-:W-:Y:S01]  /*c0540*/  UMOV UR9, UR11 ;  /* 0x0000000b00097c82 */ /* 0x000fe20008000000 */
[----:B------:R-:W-:Y:S01]  /*c0550*/  UMOV UR10, UR14 ;  /* 0x0000000e000a7c82 */ /* 0x000fe20008000000 */
[----:B------:R-:W-:Y:S01]  /*c0560*/  UMOV UR11, UR15 ;  /* 0x0000000f000b7c82 */ /* 0x000fe20008000000 */
[----:B------:R-:W-:Y:S02]  /*c0570*/  WARPGROUP.DEPBAR.LE gsb0, 0x0 ;  /* 0x00008000000079c5 */ /* 0x000fe40000010000 */
[----:B------:R-:W-:-:S15]  /*c0580*/  WARPGROUP.ARRIVE ;  /* 0x00000000000079c5 */ /* 0x000fde0000000000 */
[----:B------:R-:W-:-:S06]  /*c0590*/  NOP ;  /* 0x0000000000007918 */ /* 0x000fcc0000000000 */
[----:B------:R-:W-:Y:S03]  /*c05a0*/  HGMMA.64x256x8.F32.TF32 R24, gdesc[UR12], R24, gsb0 ;  /* 0x07e000000c1879f0 */ /* 0x000fe60008002818 */
[----:B------:R-:W-:Y:S02]  /*c05b0*/  WARPGROUP.DEPBAR.LE gsb0, 0x0 ;  /* 0x00008000000079c5 */ /* 0x000fe40000010000 */
[----:B------:R-:W-:Y:S01]  /*c05c0*/  IMAD.MOV.U32 R2, RZ, RZ, R150 ;  /* 0x000000ffff027224 */ /* 0x000fe200078e0096 */
[----:B------:R-:W-:Y:S01]  /*c05d0*/  MOV R0, R151 ;  /* 0x0000009700007202 */ /* 0x000fe20000000f00 */
[----:B------:R-:W-:Y:S01]  /*c05e0*/  IMAD.MOV.U32 R4, RZ, RZ, R148 ;  /* 0x000000ffff047224 */ /* 0x000fe200078e0094 */
[----:B------:R-:W-:Y:S01]  /*c05f0*/  MOV R3, R149 ;  /* 0x0000009500037202 */ /* 0x000fe20000000f00 */
[----:B------:R1:W-:Y:S01]  /*c0600*/  STL.64 [R1+0x1c00], R24 ;  /* 0x001c001801007387 */ /* 0x0003e20000100a00 */
[----:B------:R-:W-:Y:S01]  /*c0610*/  MOV R150, UR9 ;  /* 0x0000000900967c02 */ /* 0x000fe20008000f00 */
[----:B------:R-:W-:Y:S01]  /*c0620*/  IMAD.MOV.U32 R252, RZ, RZ, R28 ;  /* 0x000000fffffc7224 */ /* 0x000fe200078e001c */
[----:B------:R-:W-:Y:S01]  /*c0630*/  MOV R151, UR8 ;  /* 0x0000000800977c02 */ /* 0x000fe20008000f00 */
[----:B------:R2:W-:Y:S01]  /*c0640*/  STL.64 [R1+0x1c08], R26 ;  /* 0x001c081a01007387 */ /* 0x0005e20000100a00 */
[----:B------:R-:W-:Y:S01]  /*c0650*/  MOV R148, UR11 ;  /* 0x0000000b00947c02 */ /* 0x000fe20008000f00 */
[----:B------:R-:W-:Y:S01]  /*c0660*/  IMAD.MOV.U32 R250, RZ, RZ, R30 ;  /* 0x000000fffffa7224 */ /* 0x000fe200078e001e */
[----:B------:R-:W-:Y:S01]  /*c0670*/  MOV R149, UR10 ;  /* 0x0000000a00957c02 */ /* 0x000fe20008000f00 */
[----:B------:R-:W-:Y:S01]  /*c0680*/  STL.64 [R1+0x6b58], R150 ;  /* 0x006b589601007387 */ /* 0x000fe20000100a00 */
[----:B------:R-:W-:Y:S01]  /*c0690*/  MOV R251, R29 ;  /* 0x0000001d00fb7202 */ /* 0x000fe20000000f00 */
[----:B------:R-:W-:Y:S01]  /*c06a0*/  IMAD.MOV.U32 R248, RZ, RZ, R32 ;  /* 0x000000fffff87224 */ /* 0x000fe200078e0020 */
[----:B------:R-:W-:Y:S01]  /*c06b0*/  MOV R249, R31 ;  /* 0x0000001f00f97202 */ /* 0x000fe20000000f00 */
[----:B------:R3:W-:Y:S01]  /*c06c0*/  STL.64 [R1+0x6b50], R148 ;  /* 0x006b509401007387 */ /* 0x0007e20000100a00 */
[----:B------:R-:W-:Y:S01]  /*c06d0*/  MOV R247, R33 ;  /* 0x0000002100f77202 */ /* 0x000fe20000000f00 */
[----:B------:R-:W-:Y:S01]  /*c06e0*/  IMAD.MOV.U32 R246, RZ, RZ, R34 ;  /* 0x000000fffff67224 */ /* 0x000fe200078e0022 */
[----:B------:R-:W-:Y:S01]  /*c06f0*/  MOV R245, R35 ;  /* 0x0000002300f57202 */ /* 0x000fe20000000f00 */
[----:B-1----:R-:W4:Y:S01]  /*c0700*/  LDL.LU.64 R24, [R1+0x1a00] ;  /* 0x001a000001187983 */ /* 0x002f220000300a00 */
[----:B------:R-:W-:Y:S01]  /*c0710*/  IMAD.MOV.U32 R244, RZ, RZ, R36 ;  /* 0x000000fffff47224 */ /* 0x000fe200078e0024 */
[----:B------:R-:W-:Y:S01]  /*c0720*/  MOV R243, R37 ;  /* 0x0000002500f37202 */ /* 0x000fe20000000f00 */
[----:B------:R-:W-:Y:S01]  /*c0730*/  IMAD.MOV.U32 R242, RZ, RZ, R38 ;  /* 0x000000fffff27224 */ /* 0x000fe200078e0026 */
[----:B--2---:R-:W2:Y:S01]  /*c0740*/  LDL.LU.64 R26, [R1+0x1a08] ;  /* 0x001a0800011a7983 */ /* 0x004ea20000300a00 */
[----:B------:R-:W-:Y:S01]  /*c0750*/  MOV R241, R39 ;  /* 0x0000002700f17202 */ /* 0x000fe20000000f00 */
[----:B------:R-:W-:Y:S01]  /*c0760*/  IMAD.MOV.U32 R240, RZ, RZ, R40 ;  /* 0x000000fffff07224 */ /* 0x000fe200078e0028 */
[----:B------:R-:W-:Y:S01]  /*c0770*/  MOV R239, R41 ;  /* 0x0000002900ef7202 */ /* 0x000fe20000000f00 */
[----:B------:R-:W4:Y:S01]  /*c0780*/  LDL.LU.64 R28, [R1+0x1a10] ;  /* 0x001a1000011c7983 */ /* 0x000f220000300a00 */
[----:B------:R-:W-:Y:S01]  /*c0790*/  IMAD.MOV.U32 R238, RZ, RZ, R42 ;  /* 0x000000ffffee7224 */ /* 0x000fe200078e002a */
[----:B------:R-:W-:Y:S01]  /*c07a0*/  MOV R237, R43 ;  /* 0x0000002b00ed7202 */ /* 0x000fe20000000f00 */
[----:B------:R-:W-:Y:S01]  /*c07b0*/  IMAD.MOV.U32 R236, RZ, RZ, R44 ;  /* 0x000000ffffec7224 */ /* 0x000fe200078e002c */
[----:B------:R-:W2:Y:S01]  /*c07c0*/  LDL.LU.64 R30, [R1+0x1a18] ;  /* 0x001a1800011e7983 */ /* 0x000ea20000300a00 */
        /* <DEDUP_REMOVED lines=136> */
[----:B------:R-:W-:-:S03]  /*c1050*/  MOV R5, R147 ;  /* 0x0000009300057202 */ /* 0x000fc60000000f00 */
[----:B------:R-:W4:Y:S04]  /*c1060*/  LDL.LU.64 R100, [R1+0x1b30] ;  /* 0x001b300001647983 */ /* 0x000f280000300a00 */
[----:B------:R-:W2:Y:S04]  /*c1070*/  LDL.LU.64 R102, [R1+0x1b38] ;  /* 0x001b380001667983 */ /* 0x000ea80000300a00 */
        /* <DEDUP_REMOVED lines=22> */
[----:B---3--:R-:W3:Y:S04]  /*c11e0*/  LDL.LU.64 R148, [R1+0x1bf0] ;  /* 0x001bf00001947983 */ /* 0x008ee80000300a00 */
[----:B------:R-:W4:Y:S04]  /*c11f0*/  LDL.LU.64 R150, [R1+0x1bf8] ;  /* 0x001bf80001967983 */ /* 0x000f280000300a00 */
[----:B----4-:R-:W-:Y:S04]  /*c1200*/  STL.64 [R1+0x6d58], R150 ;  /* 0x006d589601007387 */ /* 0x010fe80000100a00 */
[----:B---3--:R-:W-:Y:S04]  /*c1210*/  STL.64 [R1+0x6d50], R148 ;  /* 0x006d509401007387 */ /* 0x008fe80000100a00 */
[----:B--2---:R-:W-:Y:S04]  /*c1220*/  STL.64 [R1+0x6d48], R146 ;  /* 0x006d489201007387 */ /* 0x004fe80000100a00 */
        /* <DEDUP_REMOVED lines=57> */
[----:B-1----:R-:W2:Y:S04]  /*c15c0*/  LDL.LU R32, [R1+0x1c00] ;  /* 0x001c000001207983 */ /* 0x002ea80000300800 */
[----:B------:R-:W2:Y:S04]  /*c15d0*/  LDL.LU R33, [R1+0x1c04] ;  /* 0x001c040001217983 */ /* 0x000ea80000300800 */
[----:B------:R-:W2:Y:S04]  /*c15e0*/  LDL.LU R34, [R1+0x1c08] ;  /* 0x001c080001227983 */ /* 0x000ea80000300800 */
[----:B------:R-:W2:Y:S01]  /*c15f0*/  LDL.LU R35, [R1+0x1c0c] ;  /* 0x001c0c0001237983 */ /* 0x000ea20000300800 */
        /* <DEDUP_REMOVED lines=124> */
[----:B------:R-:W-:-:S02]  /*c1dc0*/  UIADD3.64 UR12, UR4, 0xffe, URZ ;  /* 0x00000ffe040c7897 */ /* 0x000fc4000fffe03f */
[----:B------:R-:W-:-:S03]  /*c1dd0*/  UIADD3.64 UR14, UR6, 0x7fe, URZ ;  /* 0x000007fe060e7897 */ /* 0x000fc6000fffe03f */
[----:B--2---:R-:W-:-:S06]  /*c1de0*/  WARPGROUP.ARRIVE ;  /* 0x00000000000079c5 */ /* 0x004fcc0000000000 */
[----:B------:R-:W-:Y:S01]  /*c1df0*/  HGMMA.64x256x8.F32.TF32 R32, gdesc[UR12], R32, gsb0 ;  /* 0x07e000000c2079f0 */ /* 0x000fe20008002820 */
[----:B------:R-:W-:Y:S02]  /*c1e00*/  UIADD3.64 UR24, UR4, 0x1000, URZ ;  /* 0x0000100004187897 */ /* 0x000fe4000fffe03f */
[----:B------:R-:W-:Y:S01]  /*c1e10*/  UIADD3.64 UR26, UR6, 0x800, URZ ;  /* 0x00000800061a7897 */ /* 0x000fe2000fffe03f */
[----:B------:R-:W-:Y:S01]  /*c1e20*/  IMAD.U32 R180, RZ, RZ, UR14 ;  /* 0x0000000effb47e24 */ /* 0x000fe2000f8e00ff */
[----:B------:R-:W-:Y:S01]  /*c1e30*/  UMOV UR10, UR12 ;  /* 0x0000000c000a7c82 */ /* 0x000fe20008000000 */
[----:B------:R-:W-:Y:S01]  /*c1e40*/  UMOV UR11, UR13 ;  /* 0x0000000d000b7c82 */ /* 0x000fe20008000000 */
[----:B------:R-:W-:Y:S01]  /*c1e50*/  MOV R181, UR15 ;  /* 0x0000000f00b57c02 */ /* 0x000fe20008000f00 */
[----:B------:R-:W-:Y:S01]  /*c1e60*/  UMOV UR12, UR14 ;  /* 0x0000000e000c7c82 */ /* 0x000fe20008000000 */
[----:B------:R-:W-:Y:S01]  /*c1e70*/  UMOV UR13, UR15 ;  /* 0x0000000f000d7c82 */ /* 0x000fe20008000000 */
[----:B------:R-:W-:Y:S01]  /*c1e80*/  IMAD.U32 R176, RZ, RZ, UR26 ;  /* 0x0000001affb07e24 */ /* 0x000fe2000f8e00ff */
[----:B------:R-:W-:Y:S01]  /*c1e90*/  MOV R177, UR27 ;  /* 0x0000001b00b17c02 */ /* 0x000fe20008000f00 */
[----:B------:R-:W-:Y:S01]  /*c1ea0*/  UMOV UR8, UR24 ;  /* 0x0000001800087c82 */ /* 0x000fe20008000000 */
[----:B------:R-:W-:Y:S01]  /*c1eb0*/  UMOV UR9, UR25 ;  /* 0x0000001900097c82 */ /* 0x000fe20008000000 */
[----:B------:R-:W-:Y:S01]  /*c1ec0*/  UMOV UR14, UR26 ;  /* 0x0000001a000e7c82 */ /* 0x000fe20008000000 */
[----:B------:R-:W-:Y:S01]  /*c1ed0*/  UMOV UR15, UR27 ;  /* 0x0000001b000f7c82 */ /* 0x000fe20008000000 */
[----:B------:R-:W-:-:S02]  /*c1ee0*/  WARPGROUP.DEPBAR.LE gsb0, 0x0 ;  /* 0x00008000000079c5 */ /* 0x000fc40000010000 */
[----:B------:R-:W-:-:S10]  /*c1ef0*/  WARPGROUP.ARRIVE ;  /* 0x00000000000079c5 */ /* 0x000fd40000000000 */
[----:B------:R-:W-:Y:S01]  /*c1f00*/  HGMMA.64x256x8.F32.TF32 R32, gdesc[UR24], R32, gsb0 ;  /* 0x07e00000182079f0 */ /* 0x000fe20008002820 */
[----:B------:R-:W-:Y:S02]  /*c1f10*/  UIADD3.64 UR24, UR4, 0x1002, URZ ;  /* 0x0000100204187897 */ /* 0x000fe4000fffe03f */
[----:B------:R-:W-:Y:S01]  /*c1f20*/  UIADD3.64 UR26, UR6, 0x802, URZ ;  /* 0x00000802061a7897 */ /* 0x000fe2000fffe03f */
[----:B------:R-:W-:Y:S02]  /*c1f30*/  MOV R6, UR9 ;  /* 0x0000000900067c02 */ /* 0x000fe40008000f00 */
[----:B------:R-:W-:Y:S01]  /*c1f40*/  MOV R5, UR8 ;  /* 0x0000000800057c02 */ /* 0x000fe20008000f00 */
[----:B------:R-:W-:Y:S01]  /*c1f50*/  UIADD3.64 UR8, UR4, 0x1004, URZ ;  /* 0x0000100404087897 */ /* 0x000fe2000fffe03f */
[----:B------:R-:W-:Y:S02]  /*c1f60*/  MOV R4, UR11 ;  /* 0x0000000b00047c02 */ /* 0x000fe40008000f00 */
[----:B------:R-:W-:Y:S01]  /*c1f70*/  MOV R3, UR10 ;  /* 0x0000000a00037c02 */ /* 0x000fe20008000f00 */
[----:B------:R-:W-:Y:S01]  /*c1f80*/  UIADD3.64 UR10, UR6, 0x804, URZ ;  /* 0x00000804060a7897 */ /* 0x000fe2000fffe03f */
[----:B------:R-:W-:-:S02]  /*c1f90*/  WARPGROUP.DEPBAR.LE gsb0, 0x0 ;  /* 0x00008000000079c5 */ /* 0x000fc40000010000 */
[----:B------:R-:W-:-:S14]  /*c1fa0*/  WARPGROUP.ARRIVE ;  /* 0x00000000000079c5 */ /* 0x000fdc0000000000 */
[----:B------:R-:W-:Y:S01]  /*c1fb0*/  HGMMA.64x256x8.F32.TF32 R32, gdesc[UR24], R32, gsb0 ;  /* 0x07e00000182079f0 */ /* 0x000fe20008002820 */
[----:B------:R-:W-:Y:S01]  /*c1fc0*/  IMAD.U32 R172, RZ, RZ, UR10 ;  /* 0x0000000affac7e24 */ /* 0x000fe2000f8e00ff */
[----:B------:R-:W-:Y:S01]  /*c1fd0*/  MOV R173, UR11 ;  /* 0x0000000b00ad7c02 */ /* 0x000fe20008000f00 */
[----:B------:R-:W-:Y:S01]  /*c1fe0*/  UMOV UR52, UR8 ;  /* 0x0000000800347c82 */ /* 0x000fe20008000000 */
[----:B------:R-:W-:Y:S01]  /*c1ff0*/  UMOV UR53, UR9 ;  /* 0x0000000900357c82 */ /* 0x000fe20008000000 */
[----:B------:R-:W-:Y:S01]  /*c2000*/  UMOV UR22, UR10 ;  /* 0x0000000a00167c82 */ /* 0x000fe20008000000 */
[----:B------:R-:W-:Y:S01]  /*c2010*/  UMOV UR23, UR11 ;  /* 0x0000000b00177c82 */ /* 0x000fe20008000000 */
[----:B------:R-:W-:Y:S02]  /*c2020*/  WARPGROUP.DEPBAR.LE gsb0, 0x0 ;  /* 0x00008000000079c5 */ /* 0x000fe40000010000 */
[----:B------:R-:W-:-:S15]  /*c2030*/  WARPGROUP.ARRIVE ;  /* 0x00000000000079c5 */ /* 0x000fde0000000000 */
[----:B------:R-:W-:-:S04]  /*c2040*/  NOP ;  /* 0x0000000000007918 */ /* 0x000fc80000000000 */
[----:B------:R-:W-:Y:S01]  /*c2050*/  HGMMA.64x256x8.F32.TF32 R32, gdesc[UR8], R32, gsb0 ;  /* 0x07e00000082079f0 */ /* 0x000fe20008002820 */
[----:B------:R-:W-:Y:S02]  /*c2060*/  UIADD3.64 UR8, UR4, 0x1ffe, URZ ;  /* 0x00001ffe04087897 */ /* 0x000fe4000fffe03f */
[----:B------:R-:W-:Y:S01]  /*c2070*/  UIADD3.64 UR10, UR6, 0xffe, URZ ;  /* 0x00000ffe060a7897 */ /* 0x000fe2000fffe03f */
[----:B------:R-:W-:Y:S01]  /*c2080*/  IMAD.U32 R174, RZ, RZ, UR26 ;  /* 0x0000001affae7e24 */ /* 0x000fe2000f8e00ff */
[----:B------:R-:W-:Y:S01]  /*c2090*/  MOV R175, UR27 ;  /* 0x0000001b00af7c02 */ /* 0x000fe20008000f00 */
[----:B------:R-:W-:Y:S01]  /*c20a0*/  UMOV UR18, UR26 ;  /* 0x0000001a00127c82 */ /* 0x000fe20008000000 */
[----:B------:R-:W-:Y:S01]  /*c20b0*/  UMOV UR19, UR27 ;  /* 0x0000001b00137c82 */ /* 0x000fe20008000000 */
[----:B------:R-:W-:Y:S01]  /*c20c0*/  UMOV UR48, UR8 ;  /* 0x0000000800307c82 */ /* 0x000fe20008000000 */
[----:B------:R-:W-:Y:S01]  /*c20d0*/  IMAD.U32 R170, RZ, RZ, UR10 ;  /* 0x0000000affaa7e24 */ /* 0x000fe2000f8e00ff */
[----:B------:R-:W-:Y:S01]  /*c20e0*/  MOV R171, UR11 ;  /* 0x0000000b00ab7c02 */ /* 0x000fe20008000f00 */
[----:B------:R-:W-:Y:S01]  /*c20f0*/  UMOV UR49, UR9 ;  /* 0x0000000900317c82 */ /* 0x000fe20008000000 */
[----:B------:R-:W-:Y:S01]  /*c2100*/  UMOV UR26, UR10 ;  /* 0x0000000a001a7c82 */ /* 0x000fe20008000000 */
[----:B------:R-:W-:Y:S01]  /*c2110*/  UMOV UR27, UR11 ;  /* 0x0000000b001b7c82 */ /* 0x000fe20008000000 */
[----:B------:R-:W-:-:S02]  /*c2120*/  WARPGROUP.DEPBAR.LE gsb0, 0x0 ;  /* 0x00008000000079c5 */ /* 0x000fc40000010000 */
[----:B------:R-:W-:-:S12]  /*c2130*/  WARPGROUP.ARRIVE ;  /* 0x00000000000079c5 */ /* 0x000fd80000000000 */
[----:B------:R-:W-:Y:S01]  /*c2140*/  HGMMA.64x256x8.F32.TF32 R32, gdesc[UR8], R32, gsb0 ;  /* 0x07e00000082079f0 */ /* 0x000fe20008002820 */
[----:B------:R-:W-:Y:S02]  /*c2150*/  UIADD3.64 UR8, UR4, 0x2000, URZ ;  /* 0x0000200004087897 */ /* 0x000fe4000fffe03f */
[----:B------:R-:W-:-:S05]  /*c2160*/  UIADD3.64 UR10, UR6, 0x1000, URZ ;  /* 0x00001000060a7897 */ /* 0x000fca000fffe03f */
[----:B------:R-:W-:Y:S01]  /*c2170*/  UMOV UR44, UR8 ;  /* 0x00000008002c7c82 */ /* 0x000fe20008000000 */
[----:B------:R-:W-:Y:S01]  /*c2180*/  IMAD.U32 R168, RZ, RZ, UR10 ;  /* 0x0000000affa87e24 */ /* 0x000fe2000f8e00ff */
[----:B------:R-:W-:Y:S01]  /*c2190*/  MOV R169, UR11 ;  /* 0x0000000b00a97c02 */ /* 0x000fe20008000f00 */
[----:B------:R-:W-:Y:S01]  /*c21a0*/  UMOV UR45, UR9 ;  /* 0x00000009002d7c82 */ /* 0x000fe20008000000 */
[----:B------:R-:W-:Y:S01]  /*c21b0*/  UMOV UR30, UR10 ;  /* 0x0000000a001e7c82 */ /* 0x000fe20008000000 */
[----:B------:R-:W-:Y:S01]  /*c21c0*/  UMOV UR31, UR11 ;  /* 0x0000000b001f7c82 */ /* 0x000fe20008000000 */
[----:B------:R-:W-:Y:S02]  /*c21d0*/  WARPGROUP.DEPBAR.LE gsb0, 0x0 ;  /* 0x00008000000079c5 */ /* 0x000fe40000010000 */
        /* <DEDUP_REMOVED lines=47> */
[----:B------:R-:W-:Y:S01]  /*c24d0*/  UIADD3.64 UR10, UR6, 0x1802, URZ ;  /* 0x00001802060a7897 */ /* 0x000fe2000fffe03f */
[----:B------:R-:W-:Y:S01]  /*c24e0*/  UMOV UR56, UR24 ;  /* 0x0000001800387c82 */ /* 0x000fe20008000000 */
[----:B------:R-:W-:-:S03]  /*c24f0*/  UMOV UR57, UR25 ;  /* 0x0000001900397c82 */ /* 0x000fc60008000000 */
        /* <DEDUP_REMOVED lines=11> */
[----:B------:R-:W-:Y:S04]  /*c25b0*/  STL.64 [R1+0x6b78], R30 ;  /* 0x006b781e01007387 */ /* 0x000fe80000100a00 */
[----:B------:R-:W-:Y:S04]  /*c25c0*/  STL.64 [R1+0x6b70], R28 ;  /* 0x006b701c01007387 */ /* 0x000fe80000100a00 */
[----:B------:R-:W-:Y:S04]  /*c25d0*/  STL.64 [R1+0x6b68], R26 ;  /* 0x006b681a01007387 */ /* 0x000fe80000100a00 */
[----:B------:R-:W-:Y:S04]  /*c25e0*/  STL.64 [R1+0x6b60], R24 ;  /* 0x006b601801007387 */ /* 0x000fe80000100a00 */
        /* <DEDUP_REMOVED lines=13> */
[----:B------:R-:W-:Y:S01]  /*c26c0*/  STL [R1+0x5214], R167 ;  /* 0x005214a701007387 */ /* 0x000fe20000100800 */
[----:B------:R-:W-:-:S03]  /*c26d0*/  IMAD.U32 R236, RZ, RZ, UR10 ;  /* 0x0000000affec7e24 */ /* 0x000fc6000f8e00ff */
[----:B------:R-:W-:Y:S01]  /*c26e0*/  STL [R1+0x5220], R164 ;  /* 0x005220a401007387 */ /* 0x000fe20000100800 */
[----:B------:R-:W-:-:S03]  /*c26f0*/  MOV R237, UR11 ;  /* 0x0000000b00ed7c02 */ /* 0x000fc60008000f00 */
[----:B------:R-:W-:Y:S04]  /*c2700*/  STL [R1+0x521c], R165 ;  /* 0x00521ca501007387 */ /* 0x000fe80000100800 */
[----:B------:R-:W-:Y:S04]  /*c2710*/  STL [R1+0x5228], R162 ;  /* 0x005228a201007387 */ /* 0x000fe80000100800 */
[----:B------:R-:W-:Y:S01]  /*c2720*/  STL [R1+0x5224], R163 ;  /* 0x005224a301007387 */ /* 0x000fe20000100800 */
[----:B------:R-:W-:Y:S02]  /*c2730*/  WARPGROUP.DEPBAR.LE gsb0, 0x0 ;  /* 0x00008000000079c5 */ /* 0x000fe40000010000 */
[----:B------:R-:W-:-:S06]  /*c2740*/  WARPGROUP.ARRIVE ;  /* 0x00000000000079c5 */ /* 0x000fcc0000000000 */
[----:B------:R-:W-:Y:S01]  /*c2750*/  HGMMA.64x256x8.F32.TF32 R32, gdesc[UR8], R32, gsb0 ;  /* 0x07e00000082079f0 */ /* 0x000fe20008002820 */
[----:B------:R-:W-:Y:S04]  /*c2760*/  STL [R1+0x5230], R248 ;  /* 0x005230f801007387 */ /* 0x000fe80000100800 */
[----:B------:R-:W-:Y:S04]  /*c2770*/  STL [R1+0x522c], R249 ;  /* 0x00522cf901007387 */ /* 0x000fe80000100800 */
[----:B------:R-:W-:Y:S04]  /*c2780*/  STL [R1+0x5238], R242 ;  /* 0x005238f201007387 */ /* 0x000fe80000100800 */
[----:B------:R-:W-:Y:S04]  /*c2790*/  STL [R1+0x5234], R243 ;  /* 0x005234f301007387 */ /* 0x000fe80000100800 */
[----:B------:R-:W-:Y:S04]  /*c27a0*/  STL [R1+0x5240], R236 ;  /* 0x005240ec01007387 */ /* 0x000fe80000100800 */
[----:B------:R-:W-:Y:S01]  /*c27b0*/  STL [R1+0x523c], R237 ;  /* 0x00523ced01007387 */ /* 0x000fe20000100800 */
[----:B------:R-:W-:-:S03]  /*c27c0*/  WARPGROUP.DEPBAR.LE gsb0, 0x0 ;  /* 0x00008000000079c5 */ /* 0x000fc60000010000 */
        /* <DEDUP_REMOVED lines=60> */
[----:B------:R-:W-:Y:S04]  /*c2b90*/  STL.64 [R1+0x1de0], R152 ;  /* 0x001de09801007387 */ /* 0x000fe80000100a00 */
[----:B------:R-:W-:Y:S04]  /*c2ba0*/  STL.64 [R1+0x1de8], R154 ;  /* 0x001de89a01007387 */ /* 0x000fe80000100a00 */
[----:B------:R-:W-:Y:S04]  /*c2bb0*/  STL.64 [R1+0x1df0], R156 ;  /* 0x001df09c01007387 */ /* 0x000fe80000100a00 */
[----:B------:R-:W-:Y:S04]  /*c2bc0*/  STL.64 [R1+0x1df8], R158 ;  /* 0x001df89e01007387 */ /* 0x000fe80000100a00 */
        /* <DEDUP_REMOVED lines=63> */
[----:B------:R-:W2:Y:S01]  /*c2fc0*/  LDL.LU.64 R24, [R1+0x6b60] ;  /* 0x006b600001187983 */ /* 0x000ea20000300a00 */
[----:B------:R-:W-:Y:S01]  /*c2fd0*/  MOV R14, UR15 ;  /* 0x0000000f000e7c02 */ /* 0x000fe20008000f00 */
[----:B------:R-:W-:Y:S01]  /*c2fe0*/  UMOV UR15, UR21 ;  /* 0x00000015000f7c82 */ /* 0x000fe20008000000 */
[----:B------:R-:W-:Y:S01]  /*c2ff0*/  MOV R13, UR14 ;  /* 0x0000000e000d7c02 */ /* 0x000fe20008000f00 */
[----:B------:R-:W-:Y:S01]  /*c3000*/  UMOV UR14, UR20 ;  /* 0x00000014000e7c82 */ /* 0x000fe20008000000 */
[----:B------:R-:W-:Y:S01]  /*c3010*/  MOV R12, UR13 ;  /* 0x0000000d000c7c02 */ /* 0x000fe20008000f00 */
[----:B------:R-:W-:Y:S01]  /*c3020*/  UMOV UR13, UR15 ;  /* 0x0000000f000d7c82 */ /* 0x000fe20008000000 */
[----:B------:R-:W-:Y:S01]  /*c3030*/  MOV R7, UR12 ;  /* 0x0000000c00077c02 */ /* 0x000fe20008000f00 */
[----:B------:R-:W-:Y:S01]  /*c3040*/  UMOV UR12, UR14 ;  /* 0x0000000e000c7c82 */ /* 0x000fe20008000000 */
[----:B------:R-:W-:-:S06]  /*c3050*/  UIADD3.64 UR14, UR6, 0x1ffe, URZ ;  /* 0x00001ffe060e7897 */ /* 0x000fcc000fffe03f */
[----:B------:R-:W-:Y:S01]  /*c3060*/  IMAD.U32 R192, RZ, RZ, UR14 ;  /* 0x0000000effc07e24 */ /* 0x000fe2000f8e00ff */
[----:B------:R-:W-:Y:S01]  /*c3070*/  MOV R193, UR15 ;  /* 0x0000000f00c17c02 */ /* 0x000fe20008000f00 */
[----:B--2---:R-:W-:-:S06]  /*c3080*/  WARPGROUP.ARRIVE ;  /* 0x00000000000079c5 */ /* 0x004fcc0000000000 */
[----:B------:R-:W-:Y:S01]  /*c3090*/  HGMMA.64x256x8.F32.TF32 R24, gdesc[UR12], R24, gsb0 ;  /* 0x07e000000c1879f0 */ /* 0x000fe20008002818 */
[----:B------:R-:W-:Y:S01]  /*c30a0*/  UIADD3.64 UR14, UR6, 0x2000, URZ ;  /* 0x00002000060e7897 */ /* 0x000fe2000fffe03f */
[----:B------:R-:W-:Y:S01]  /*c30b0*/  UMOV UR12, UR4 ;  /* 0x00000004000c7c82 */ /* 0x000fe20008000000 */
[----:B------:R-:W-:-:S04]  /*c30c0*/  UMOV UR13, UR5 ;  /* 0x00000005000d7c82 */ /* 0x000fc80008000000 */
[----:B------:R-:W-:Y:S01]  /*c30d0*/  IMAD.U32 R202, RZ, RZ, UR14 ;  /* 0x0000000effca7e24 */ /* 0x000fe2000f8e00ff */
[----:B------:R-:W-:Y:S01]  /*c30e0*/  MOV R203, UR15 ;  /* 0x0000000f00cb7c02 */ /* 0x000fe20008000f00 */
[----:B------:R-:W-:Y:S02]  /*c30f0*/  WARPGROUP.DEPBAR.LE gsb0, 0x0 ;  /* 0x00008000000079c5 */ /* 0x000fe40000010000 */
[----:B------:R-:W-:-:S15]  /*c3100*/  WARPGROUP.ARRIVE ;  /* 0x00000000000079c5 */ /* 0x000fde0000000000 */
[----:B------:R-:W-:-:S02]  /*c3110*/  NOP ;  /* 0x0000000000007918 */ /* 0x000fc40000000000 */
        /* <DEDUP_REMOVED lines=12> */
[----:B------:R-:W-:Y:S01]  /*c31e0*/  UMOV UR13, UR59 ;  /* 0x0000003b000d7c82 */ /* 0x000fe20008000000 */
[----:B------:R-:W-:Y:S01]  /*c31f0*/  UMOV UR54, UR10 ;  /* 0x0000000a00367c82 */ /* 0x000fe20008000000 */
[----:B------:R-:W-:Y:S01]  /*c3200*/  UMOV UR55, UR11 ;  /* 0x0000000b00377c82 */ /* 0x000fe20008000000 */
[----:B------:R-:W-:Y:S02]  /*c3210*/  R2UR UR11, R4 ;  /* 0x00000000040b72ca */ /* 0x000fe400000e0000 */
[----:B------:R-:W-:Y:S01]  /*c3220*/  R2UR UR10, R3 ;  /* 0x00000000030a72ca */ /* 0x000fe200000e0000 */
[----:B------:R-:W-:Y:S01]  /*c3230*/  UMOV UR20, UR8 ;  /* 0x0000000800147c82 */ /* 0x000fe20008000000 */
[----:B------:R-:W-:-:S09]  /*c3240*/  UMOV UR21, UR9 ;  /* 0x0000000900157c82 */ /* 0x000fd20008000000 */
[----:B------:R-:W-:Y:S02]  /*c3250*/  UMOV UR9, UR11 ;  /* 0x0000000b00097c82 */ /* 0x000fe40008000000 */
[----:B------:R-:W-:Y:S01]  /*c3260*/  UMOV UR8, UR10 ;  /* 0x0000000a00087c82 */ /* 0x000fe20008000000 */
[----:B------:R-:W-:Y:S01]  /*c3270*/  UIADD3.64 UR10, UR6, 0x27fe, URZ ;  /* 0x000027fe060a7897 */ /* 0x000fe2000fffe03f */
[----:B------:R-:W-:Y:S02]  /*c3280*/  WARPGROUP.DEPBAR.LE gsb0, 0x0 ;  /* 0x00008000000079c5 */ /* 0x000fe40000010000 */
[----:B------:R-:W-:-:S06]  /*c3290*/  WARPGROUP.ARRIVE ;  /* 0x00000000000079c5 */ /* 0x000fcc0000000000 */
[----:B------:R-:W-:Y:S01]  /*c32a0*/  HGMMA.64x256x8.F32.TF32 R24, gdesc[UR12], R24, gsb0 ;  /* 0x07e000000c1879f0 */ /* 0x000fe20008002818 */
[----:B------:R-:W-:Y:S01]  /*c32b0*/  IMAD.U32 R182, RZ, RZ, UR10 ;  /* 0x0000000affb67e24 */ /* 0x000fe2000f8e00ff */
[----:B------:R-:W-:Y:S01]  /*c32c0*/  MOV R183, UR11 ;  /* 0x0000000b00b77c02 */ /* 0x000fe20008000f00 */
[----:B------:R-:W-:Y:S02]  /*c32d0*/  WARPGROUP.DEPBAR.LE gsb0, 0x0 ;  /* 0x00008000000079c5 */ /* 0x000fe40000010000 */
[----:B------:R-:W-:-:S15]  /*c32e0*/  WARPGROUP.ARRIVE ;  /* 0x00000000000079c5 */ /* 0x000fde0000000000 */
[----:B------:R-:W-:-:S08]  /*c32f0*/  NOP ;  /* 0x0000000000007918 */ /* 0x000fd00000000000 */
[----:B------:R-:W-:Y:S01]  /*c3300*/  HGMMA.64x256x8.F32.TF32 R24, gdesc[UR8], R24, gsb0 ;  /* 0x07e00000081879f0 */ /* 0x000fe20008002818 */
[----:B------:R-:W-:Y:S02]  /*c3310*/  R2UR UR9, R6 ;  /* 0x00000000060972ca */ /* 0x000fe400000e0000 */
[----:B------:R-:W-:Y:S01]  /*c3320*/  R2UR UR8, R5 ;  /* 0x00000000050872ca */ /* 0x000fe200000e0000 */
[----:B------:R-:W-:Y:S01]  /*c3330*/  UIADD3.64 UR10, UR6, 0x2800, URZ ;  /* 0x00002800060a7897 */ /* 0x000fe2000fffe03f */
[----:B------:R-:W-:Y:S01]  /*c3340*/  STL [R1+0x5248], R192 ;  /* 0x005248c001007387 */ /* 0x000fe20000100800 */
[----:B------:R-:W-:Y:S01]  /*c3350*/  IMAD.U32 R194, RZ, RZ, UR14 ;  /* 0x0000000effc27e24 */ /* 0x000fe2000f8e00ff */
[----:B------:R-:W-:Y:S02]  /*c3360*/  MOV R195, UR15 ;  /* 0x0000000f00c37c02 */ /* 0x000fe40008000f00 */
[----:B------:R-:W-:Y:S01]  /*c3370*/  STL [R1+0x5244], R193 ;  /* 0x005244c101007387 */ /* 0x000fe20000100800 */
[----:B------:R-:W-:-:S03]  /*c3380*/  IMAD.U32 R178, RZ, RZ, UR10 ;  /* 0x0000000affb27e24 */ /* 0x000fc6000f8e00ff */
[----:B------:R-:W-:Y:S01]  /*c3390*/  STL [R1+0x5250], R202 ;  /* 0x005250ca01007387 */ /* 0x000fe20000100800 */
[----:B------:R-:W-:-:S03]  /*c33a0*/  MOV R179, UR11 ;  /* 0x0000000b00b37c02 */ /* 0x000fc60008000f00 */
        /* <DEDUP_REMOVED lines=9> */
[----:B------:R-:W-:-:S02]  /*c3440*/  WARPGROUP.DEPBAR.LE gsb0, 0x0 ;  /* 0x00008000000079c5 */ /* 0x000fc40000010000 */
[----:B------:R-:W-:-:S06]  /*c3450*/  WARPGROUP.ARRIVE ;  /* 0x00000000000079c5 */ /* 0x000fcc0000000000 */
[----:B------:R-:W-:Y:S03]  /*c3460*/  HGMMA.64x256x8.F32.TF32 R24, gdesc[UR8], R24, gsb0 ;  /* 0x07e00000081879f0 */ /* 0x000fe60008002818 */
[----:B------:R-:W-:Y:S02]  /*c3470*/  WARPGROUP.DEPBAR.LE gsb0, 0x0 ;  /* 0x00008000000079c5 */ /* 0x000fe40000010000 */
[----:B------:R1:W-:Y:S01]  /*c3480*/  STL.64 [R1+0x1a00], R24 ;  /* 0x001a001801007387 */ /* 0x0003e20000100a00 */
[----:B------:R-:W-:Y:S01]  /*c3490*/  IMAD.MOV.U32 R2, RZ, RZ, R150 ;  /* 0x000000ffff027224 */ /* 0x000fe200078e0096 */
[----:B------:R-:W-:Y:S01]  /*c34a0*/  MOV R0, R151 ;  /* 0x0000009700007202 */ /* 0x000fe20000000f00 */
[----:B------:R-:W-:Y:S01]  /*c34b0*/  IMAD.MOV.U32 R4, RZ, RZ, R148 ;  /* 0x000000ffff047224 */ /* 0x000fe200078e0094 */
[----:B------:R2:W-:Y:S01]  /*c34c0*/  STL.64 [R1+0x1a08], R26 ;  /* 0x001a081a01007387 */ /* 0x0005e20000100a00 */
[----:B------:R-:W-:-:S03]  /*c34d0*/  MOV R3, R149 ;  /* 0x0000009500037202 */ /* 0x000fc60000000f00 */
[----:B------:R-:W3:Y:S04]  /*c34e0*/  LDL.LU.64 R150, [R1+0x6b58] ;  /* 0x006b580001967983 */ /* 0x000ee80000300a00 */
[----:B------:R-:W4:Y:S01]  /*c34f0*/  LDL.LU.64 R148, [R1+0x6b50] ;  /* 0x006b500001947983 */ /* 0x000f220000300a00 */
[----:B------:R-:W-:Y:S01]  /*c3500*/  IMAD.MOV.U32 R252, RZ, RZ, R28 ;  /* 0x000000fffffc7224 */ /* 0x000fe200078e001c */
[----:B------:R-:W-:Y:S02]  /*c3510*/  MOV R251, R29 ;  /* 0x0000001d00fb7202 */ /* 0x000fe40000000f00 */
[----:B-1----:R-:W4:Y:S01]  /*c3520*/  LDL.LU.64 R24, [R1+0x1800] ;  /* 0x0018000001187983 */ /* 0x002f220000300a00 */
[----:B------:R-:W-:Y:S01]  /*c3530*/  IMAD.MOV.U32 R250, RZ, RZ, R30 ;  /* 0x000000fffffa7224 */ /* 0x000fe200078e001e */
[----:B------:R-:W-:-:S02]  /*c3540*/  MOV R249, R31 ;  /* 0x0000001f00f97202 */ /* 0x000fc40000000f00 */
[----:B--2---:R-:W2:Y:S01]  /*c3550*/  LDL.LU.64 R26, [R1+0x1808] ;  /* 0x00180800011a7983 */ /* 0x004ea20000300a00 */
[----:B------:R-:W-:Y:S01]  /*c3560*/  IMAD.MOV.U32 R248, RZ, RZ, R32 ;  /* 0x000000fffff87224 */ /* 0x000fe200078e0020 */
[----:B------:R-:W-:Y:S02]  /*c3570*/  MOV R247, R33 ;  /* 0x0000002100f77202 */ /* 0x000fe40000000f00 */
[----:B------:R-:W2:Y:S01]  /*c3580*/  LDL.LU.64 R28, [R1+0x1810] ;  /* 0x00181000011c7983 */ /* 0x000ea20000300a00 */
[----:B------:R-:W-:Y:S01]  /*c3590*/  IMAD.MOV.U32 R246, RZ, RZ, R34 ;  /* 0x000000fffff67224 */ /* 0x000fe200078e0022 */
[----:B------:R-:W-:Y:S02]  /*c35a0*/  MOV R245, R35 ;  /* 0x0000002300f57202 */ /* 0x000fe40000000f00 */
[----:B------:R-:W2:Y:S01]  /*c35b0*/  LDL.LU.64 R30, [R1+0x1818] ;  /* 0x00181800011e7983 */ /* 0x000ea20000300a00 */
[----:B------:R-:W-:Y:S01]  /*c35c0*/  IMAD.MOV.U32 R244, RZ, RZ, R36 ;  /* 0x000000fffff47224 */ /* 0x000fe200078e0024 */
[----:B------:R-:W-:-:S02]  /*c35d0*/  MOV R243, R37 ;  /* 0x0000002500f37202 */ /* 0x000fc40000000f00 */
[----:B------:R-:W2:Y:S01]  /*c35e0*/  LDL.LU.64 R32, [R1+0x1820] ;  /* 0x0018200001207983 */ /* 0x000ea20000300a00 */
        /* <DEDUP_REMOVED lines=147> */
[----:B------:R-:W-:Y:S01]  /*c3f20*/  R2UR UR15, R14 ;  /* 0x000000000e0f72ca */ /* 0x000fe200000e0000 */
[----:B------:R-:W-:Y:S01]  /*c3f30*/  IMAD.MOV.U32 R16, RZ, RZ, R136 ;  /* 0x000000ffff107224 */ /* 0x000fe200078e0088 */
[----:B------:R-:W-:Y:S01]  /*c3f40*/  R2UR UR14, R13 ;  /* 0x000000000d0e72ca */ /* 0x000fe200000e0000 */
[----:B------:R-:W2:Y:S01]  /*c3f50*/  LDL.LU.64 R132, [R1+0x19b0] ;  /* 0x0019b00001847983 */ /* 0x000ea20000300a00 */
[----:B------:R-:W-:Y:S01]  /*c3f60*/  MOV R15, R137 ;  /* 0x00000089000f7202 */ /* 0x000fe20000000f00 */
[----:B------:R-:W-:Y:S01]  /*c3f70*/  IMAD.MOV.U32 R14, RZ, RZ, R138 ;  /* 0x000000ffff0e7224 */ /* 0x000fe200078e008a */
[----:B------:R-:W-:Y:S01]  /*c3f80*/  R2UR UR13, R12 ;  /* 0x000000000c0d72ca */ /* 0x000fe200000e0000 */
[----:B------:R-:W2:Y:S01]  /*c3f90*/  LDL.LU.64 R134, [R1+0x19b8] ;  /* 0x0019b80001867983 */ /* 0x000ea20000300a00 */
[----:B------:R-:W-:Y:S01]  /*c3fa0*/  MOV R13, R139 ;  /* 0x0000008b000d7202 */ /* 0x000fe20000000f00 */
[----:B------:R-:W-:Y:S01]  /*c3fb0*/  IMAD.MOV.U32 R12, RZ, RZ, R140 ;  /* 0x000000ffff0c7224 */ /* 0x000fe200078e008c */
[----:B------:R-:W-:Y:S01]  /*c3fc0*/  MOV R11, R141 ;  /* 0x0000008d000b7202 */ /* 0x000fe20000000f00 */
[----:B------:R-:W2:Y:S01]  /*c3fd0*/  LDL.LU.64 R136, [R1+0x19c0] ;  /* 0x0019c00001887983 */ /* 0x000ea20000300a00 */
[----:B------:R-:W-:Y:S01]  /*c3fe0*/  R2UR UR12, R7 ;  /* 0x00000000070c72ca */ /* 0x000fe200000e0000 */
[----:B------:R-:W-:Y:S01]  /*c3ff0*/  IMAD.MOV.U32 R10, RZ, RZ, R142 ;  /* 0x000000ffff0a7224 */ /* 0x000fe200078e008e */
[----:B------:R-:W-:Y:S01]  /*c4000*/  MOV R9, R143 ;  /* 0x0000008f00097202 */ /* 0x000fe20000000f00 */
[----:B------:R-:W2:Y:S01]  /*c4010*/  LDL.LU.64 R138, [R1+0x19c8] ;  /* 0x0019c800018a7983 */ /* 0x000ea20000300a00 */
[----:B------:R-:W-:Y:S01]  /*c4020*/  IMAD.MOV.U32 R8, RZ, RZ, R144 ;  /* 0x000000ffff087224 */ /* 0x000fe200078e0090 */
[----:B------:R-:W-:-:S02]  /*c4030*/  MOV R7, R145 ;  /* 0x0000009100077202 */ /* 0x000fc40000000f00 */
[----:B------:R-:W2:Y:S01]  /*c4040*/  LDL.LU.64 R140, [R1+0x19d0] ;  /* 0x0019d000018c7983 */ /* 0x000ea20000300a00 */
[----:B------:R-:W-:Y:S01]  /*c4050*/  IMAD.MOV.U32 R6, RZ, RZ, R146 ;  /* 0x000000ffff067224 */ /* 0x000fe200078e0092 */
[----:B------:R-:W-:Y:S02]  /*c4060*/  MOV R5, R147 ;  /* 0x0000009300057202 */ /* 0x000fe40000000f00 */
[----:B------:R-:W2:Y:S04]  /*c4070*/  LDL.LU.64 R142, [R1+0x19d8] ;  /* 0x0019d800018e7983 */ /* 0x000ea80000300a00 */
[----:B------:R-:W2:Y:S04]  /*c4080*/  LDL.LU.64 R144, [R1+0x19e0] ;  /* 0x0019e00001907983 */ /* 0x000ea80000300a00 */
[----:B------:R-:W2:Y:S01]  /*c4090*/  LDL.LU.64 R146, [R1+0x19e8] ;  /* 0x0019e80001927983 */ /* 0x000ea20000300a00 */
[----:B---3--:R-:W-:-:S02]  /*c40a0*/  R2UR UR9, R150 ;  /* 0x00000000960972ca */ /* 0x008fc400000e0000 */
[----:B------:R-:W-:Y:S02]  /*c40b0*/  R2UR UR8, R151 ;  /* 0x00000000970872ca */ /* 0x000fe400000e0000 */
[----:B----4-:R-:W-:Y:S02]  /*c40c0*/  R2UR UR11, R148 ;  /* 0x00000000940b72ca */ /* 0x010fe400000e0000 */
[----:B------:R-:W-:Y:S02]  /*c40d0*/  R2UR UR10, R149 ;  /* 0x00000000950a72ca */ /* 0x000fe400000e0000 */
[----:B------:R-:W3:Y:S04]  /*c40e0*/  LDL.LU.64 R148, [R1+0x19f0] ;  /* 0x0019f00001947983 */ /* 0x000ee80000300a00 */
        /* <DEDUP_REMOVED lines=193> */
[----:B------:R-:W-:-:S05]  /*c4d00*/  UIADD3.64 UR58, UR6, 0x2802, URZ ;  /* 0x00002802063a7897 */ /* 0x000fca000fffe03f */
[----:B--2---:R-:W-:-:S06]  /*c4d10*/  WARPGROUP.ARRIVE ;  /* 0x00000000000079c5 */ /* 0x004fcc0000000000 */
[----:B------:R-:W-:Y:S01]  /*c4d20*/  HGMMA.64x256x8.F32.TF32 R24, gdesc[UR56], R24, gsb0 ;  /* 0x07e00000381879f0 */ /* 0x000fe20008002818 */
[----:B------:R-:W-:Y:S01]  /*c4d30*/  IMAD.U32 R160, RZ, RZ, UR58 ;  /* 0x0000003affa07e24 */ /* 0x000fe2000f8e00ff */
[----:B------:R-:W-:Y:S01]  /*c4d40*/  MOV R161, UR59 ;  /* 0x0000003b00a17c02 */ /* 0x000fe20008000f00 */
[----:B------:R-:W-:Y:S01]  /*c4d50*/  UIADD3.64 UR58, UR6, 0x2804, URZ ;  /* 0x00002804063a7897 */ /* 0x000fe2000fffe03f */
[----:B------:R-:W-:Y:S01]  /*c4d60*/  UMOV UR56, UR52 ;  /* 0x0000003400387c82 */ /* 0x000fe20008000000 */
[----:B------:R-:W-:-:S04]  /*c4d70*/  UMOV UR57, UR53 ;  /* 0x0000003500397c82 */ /* 0x000fc80008000000 */
[----:B------:R-:W-:Y:S01]  /*c4d80*/  IMAD.U32 R158, RZ, RZ, UR58 ;  /* 0x0000003aff9e7e24 */ /* 0x000fe2000f8e00ff */
[----:B------:R-:W-:Y:S01]  /*c4d90*/  MOV R159, UR59 ;  /* 0x0000003b009f7c02 */ /* 0x000fe20008000f00 */
[----:B------:R-:W-:Y:S02]  /*c4da0*/  WARPGROUP.DEPBAR.LE gsb0, 0x0 ;  /* 0x00008000000079c5 */ /* 0x000fe40000010000 */
[----:B------:R-:W-:-:S15]  /*c4db0*/  WARPGROUP.ARRIVE ;  /* 0x00000000000079c5 */ /* 0x000fde0000000000 */
        /* <DEDUP_REMOVED lines=57> */
[----:B------:R-:W-:-:S05]  /*c5150*/  UMOV UR57, UR25 ;  /* 0x0000001900397c82 */ /* 0x000fca0008000000 */
[----:B------:R-:W-:Y:S01]  /*c5160*/  UMOV UR60, UR58 ;  /* 0x0000003a003c7c82 */ /* 0x000fe20008000000 */
[----:B------:R-:W-:Y:S01]  /*c5170*/  UMOV UR61, UR59 ;  /* 0x0000003b003d7c82 */ /* 0x000fe20008000000 */
[----:B------:R-:W-:Y:S02]  /*c5180*/  WARPGROUP.DEPBAR.LE gsb0, 0x0 ;  /* 0x00008000000079c5 */ /* 0x000fe40000010000 */
[----:B------:R-:W-:-:S15]  /*c5190*/  WARPGROUP.ARRIVE ;  /* 0x00000000000079c5 */ /* 0x000fde0000000000 */
[----:B------:R-:W-:-:S01]  /*c51a0*/  NOP ;  /* 0x0000000000007918 */ /* 0x000fc20000000000 */
[----:B------:R-:W-:Y:S01]  /*c51b0*/  HGMMA.64x256x8.F32.TF32 R24, gdesc[UR56], R24, gsb0 ;  /* 0x07e00000381879f0 */ /* 0x000fe20008002818 */
[----:B------:R-:W-:Y:S01]  /*c51c0*/  UIADD3.64 UR58, UR6, 0x3804, URZ ;  /* 0x00003804063a7897 */ /* 0x000fe2000fffe03f */
[----:B------:R-:W-:Y:S01]  /*c51d0*/  UMOV UR56, UR20 ;  /* 0x0000001400387c82 */ /* 0x000fe20008000000 */
[----:B------:R-:W-:Y:S01]  /*c51e0*/  UMOV UR57, UR21 ;  /* 0x0000001500397c82 */ /* 0x000fe20008000000 */
        /* <DEDUP_REMOVED lines=152> */
[----:B------:R-:W-:Y:S01]  /*c5b70*/  UIADD3.64 UR56, UR4, 0x1fe, URZ ;  /* 0x000001fe04387897 */ /* 0x000fe2000fffe03f */
[----:B------:R-:W-:Y:S01]  /*c5b80*/  UMOV UR58, UR16 ;  /* 0x00000010003a7c82 */ /* 0x000fe20008000000 */
[----:B------:R-:W-:Y:S01]  /*c5b90*/  UMOV UR59, UR17 ;  /* 0x00000011003b7c82 */ /* 0x000fe20008000000 */
[----:B--2---:R-:W-:-:S06]  /*c5ba0*/  WARPGROUP.ARRIVE ;  /* 0x00000000000079c5 */ /* 0x004fcc0000000000 */
[----:B------:R-:W-:Y:S01]  /*c5bb0*/  HGMMA.64x256x8.F32.TF32 R24, gdesc[UR56], R24, gsb0 ;  /* 0x07e00000381879f0 */ /* 0x000fe20008002818 */
[----:B------:R-:W-:Y:S01]  /*c5bc0*/  UIADD3.64 UR56, UR4, 0x200, URZ ;  /* 0x0000020004387897 */ /* 0x000fe2000fffe03f */
[----:B------:R-:W-:Y:S01]  /*c5bd0*/  UMOV UR58, UR6 ;  /* 0x00000006003a7c82 */ /* 0x000fe20008000000 */
[----:B------:R-:W-:Y:S01]  /*c5be0*/  UMOV UR59, UR7 ;  /* 0x00000007003b7c82 */ /* 0x000fe20008000000 */
[----:B------:R-:W-:Y:S02]  /*c5bf0*/  WARPGROUP.DEPBAR.LE gsb0, 0x0 ;  /* 0x00008000000079c5 */ /* 0x000fe40000010000 */
[----:B------:R-:W-:-:S15]  /*c5c00*/  WARPGROUP.ARRIVE ;  /* 0x00000000000079c5 */ /* 0x000fde0000000000 */
[----:B------:R-:W-:-:S07]  /*c5c10*/  NOP ;  /* 0x0000000000007918 */ /* 0x000fce0000000000 */
[----:B------:R-:W-:Y:S01]  /*c5c20*/  HGMMA.64x256x8.F32.TF32 R24, gdesc[UR56], R24, gsb0 ;  /* 0x07e00000381879f0 */ /* 0x000fe20008002818 */
[----:B------:R-:W-:Y:S01]  /*c5c30*/  UIADD3.64 UR56, UR4, 0x202, URZ ;  /* 0x0000020204387897 */ /* 0x000fe2000fffe03f */
[----:B------:R-:W-:Y:S01]  /*c5c40*/  UMOV UR58, UR8 ;  /* 0x00000008003a7c82 */ /* 0x000fe20008000000 */
[----:B------:R-:W-:Y:S01]  /*c5c50*/  UMOV UR59, UR9 ;  /* 0x00000009003b7c82 */ /* 0x000fe20008000000 */
[----:B------:R-:W-:Y:S01]  /*c5c60*/  UIADD3.64 UR8, UR4, 0x204, URZ ;  /* 0x0000020404087897 */ /* 0x000fe2000fffe03f */
[----:B------:R-:W-:Y:S02]  /*c5c70*/  WARPGROUP.DEPBAR.LE gsb0, 0x0 ;  /* 0x00008000000079c5 */ /* 0x000fe40000010000 */
[----:B------:R-:W-:-:S15]  /*c5c80*/  WARPGROUP.ARRIVE ;  /* 0x00000000000079c5 */ /* 0x000fde0000000000 */
[----:B------:R-:W-:-:S06]  /*c5c90*/  NOP ;  /* 0x0000000000007918 */ /* 0x000fcc0000000000 */
[----:B------:R-:W-:Y:S01]  /*c5ca0*/  HGMMA.64x256x8.F32.TF32 R24, gdesc[UR56], R24, gsb0 ;  /* 0x07e00000381879f0 */ /* 0x000fe20008002818 */
[----:B------:R-:W-:Y:S02]  /*c5cb0*/  MOV R4, UR9 ;  /* 0x0000000900047c02 */ /* 0x000fe40008000f00 */
[----:B------:R-:W-:Y:S01]  /*c5cc0*/  MOV R3, UR8 ;  /* 0x0000000800037c02 */ /* 0x000fe20008000f00 */
        /* <DEDUP_REMOVED lines=12> */
[----:B------:R-:W-:Y:S04]  /*c5d90*/  STL [R1+0x6740], R4 ;  /* 0x0067400401007387 */ /* 0x000fe80000100800 */
[----:B------:R-:W-:Y:S01]  /*c5da0*/  STL [R1+0x6744], R3 ;  /* 0x0067440301007387 */ /* 0x000fe20000100800 */
[----:B------:R-:W-:Y:S02]  /*c5db0*/  WARPGROUP.DEPBAR.LE gsb0, 0x0 ;  /* 0x00008000000079c5 */ /* 0x000fe40000010000 */
[----:B------:R-:W-:-:S15]  /*c5dc0*/  WARPGROUP.ARRIVE ;  /* 0x00000000000079c5 */ /* 0x000fde0000000000 */
[----:B------:R-:W-:-:S05]  /*c5dd0*/  NOP ;  /* 0x0000000000007918 */ /* 0x000fca0000000000 */
[----:B------:R-:W-:Y:S03]  /*c5de0*/  HGMMA.64x256x8.F32.TF32 R24, gdesc[UR12], R24, gsb0 ;  /* 0x07e000000c1879f0 */ /* 0x000fe60008002818 */
[----:B------:R-:W-:Y:S02]  /*c5df0*/  WARPGROUP.DEPBAR.LE gsb0, 0x0 ;  /* 0x00008000000079c5 */ /* 0x000fe40000010000 */
[----:B------:R1:W-:Y:S01]  /*c5e00*/  STL.64 [R1+0x1800], R24 ;  /* 0x0018001801007387 */ /* 0x0003e20000100a00 */
[----:B------:R-:W-:-:S03]  /*c5e10*/  IMAD.MOV.U32 R252, RZ, RZ, R28 ;  /* 0x000000fffffc7224 */ /* 0x000fc600078e001c */
[----:B------:R-:W-:Y:S01]  /*c5e20*/  STL.64 [R1+0x1808], R26 ;  /* 0x0018081a01007387 */ /* 0x000fe20000100a00 */
[----:B------:R-:W-:Y:S02]  /*c5e30*/  MOV R251, R29 ;  /* 0x0000001d00fb7202 */ /* 0x000fe40000000f00 */
[----:B-1----:R-:W-:Y:S01]  /*c5e40*/  MOV R24, UR13 ;  /* 0x0000000d00187c02 */ /* 0x002fe20008000f00 */
[----:B------:R-:W-:Y:S01]  /*c5e50*/  IMAD.MOV.U32 R250, RZ, RZ, R30 ;  /* 0x000000fffffa7224 */ /* 0x000fe200078e001e */
[----:B------:R-:W-:-:S03]  /*c5e60*/  MOV R249, R31 ;  /* 0x0000001f00f97202 */ /* 0x000fc60000000f00 */
[----:B------:R1:W-:Y:S01]  /*c5e70*/  STL [R1+0x674c], R24 ;  /* 0x00674c1801007387 */ /* 0x0003e20000100800 */
[----:B------:R-:W-:Y:S01]  /*c5e80*/  IMAD.MOV.U32 R248, RZ, RZ, R32 ;  /* 0x000000fffff87224 */ /* 0x000fe200078e0020 */
[----:B------:R-:W-:Y:S01]  /*c5e90*/  MOV R247, R33 ;  /* 0x0000002100f77202 */ /* 0x000fe20000000f00 */
[----:B------:R-:W-:Y:S01]  /*c5ea0*/  IMAD.MOV.U32 R246, RZ, RZ, R34 ;  /* 0x000000fffff67224 */ /* 0x000fe200078e0022 */
[----:B------:R-:W-:Y:S01]  /*c5eb0*/  MOV R245, R35 ;  /* 0x0000002300f57202 */ /* 0x000fe20000000f00 */
[----:B------:R-:W-:Y:S01]  /*c5ec0*/  IMAD.MOV.U32 R244, RZ, RZ, R36 ;  /* 0x000000fffff47224 */ /* 0x000fe200078e0024 */
[----:B-1----:R-:W2:Y:S04]  /*c5ed0*/  LDL.LU.64 R24, [R1+0x1600] ;  /* 0x0016000001187983 */ /* 0x002ea80000300a00 */
[----:B------:R-:W3:Y:S01]  /*c5ee0*/  LDL.LU.64 R26, [R1+0x1608] ;  /* 0x00160800011a7983 */ /* 0x000ee20000300a00 */
[----:B------:R-:W-:-:S03]  /*c5ef0*/  MOV R243, R37 ;  /* 0x0000002500f37202 */ /* 0x000fc60000000f00 */
[----:B------:R-:W4:Y:S01]  /*c5f00*/  LDL.LU.64 R28, [R1+0x1610] ;  /* 0x00161000011c7983 */ /* 0x000f220000300a00 */
[----:B------:R-:W-:-:S03]  /*c5f10*/  IMAD.MOV.U32 R242, RZ, RZ, R38 ;  /* 0x000000fffff27224 */ /* 0x000fc600078e0026 */
[----:B------:R-:W2:Y:S01]  /*c5f20*/  LDL.LU.64 R30, [R1+0x1618] ;  /* 0x00161800011e7983 */ /* 0x000ea20000300a00 */
[----:B------:R-:W-:-:S03]  /*c5f30*/  MOV R241, R39 ;  /* 0x0000002700f17202 */ /* 0x000fc60000000f00 */
[----:B------:R-:W3:Y:S01]  /*c5f40*/  LDL.LU.64 R32, [R1+0x1620] ;  /* 0x0016200001207983 */ /* 0x000ee20000300a00 */
[----:B------:R-:W-:Y:S01]  /*c5f50*/  IMAD.MOV.U32 R240, RZ, RZ, R40 ;  /* 0x000000fffff07224 */ /* 0x000fe200078e0028 */
[----:B------:R-:W-:Y:S02]  /*c5f60*/  MOV R239, R41 ;  /* 0x0000002900ef7202 */ /* 0x000fe40000000f00 */
[----:B------:R-:W4:Y:S01]  /*c5f70*/  LDL.LU.64 R34, [R1+0x1628] ;  /* 0x0016280001227983 */ /* 0x000f220000300a00 */
[----:B------:R-:W-:Y:S01]  /*c5f80*/  IMAD.MOV.U32 R238, RZ, RZ, R42 ;  /* 0x000000ffffee7224 */ /* 0x000fe200078e002a */
[----:B------:R-:W-:Y:S02]  /*c5f90*/  MOV R237, R43 ;  /* 0x0000002b00ed7202 */ /* 0x000fe40000000f00 */
[----:B------:R-:W2:Y:S01]  /*c5fa0*/  LDL.LU.64 R36, [R1+0x1630] ;  /* 0x0016300001247983 */ /* 0x000ea20000300a00 */
[----:B------:R-:W-:Y:S01]  /*c5fb0*/  IMAD.MOV.U32 R236, RZ, RZ, R44 ;  /* 0x000000ffffec7224 */ /* 0x000fe200078e002c */
[----:B------:R-:W-:-:S02]  /*c5fc0*/  MOV R235, R45 ;  /* 0x0000002d00eb7202 */ /* 0x000fc40000000f00 */
        /* <DEDUP_REMOVED lines=159> */
[----:B------:R-:W2:Y:S04]  /*c69c0*/  LDL.LU.64 R144, [R1+0x17e0] ;  /* 0x0017e00001907983 */ /* 0x000ea80000300a00 */
[----:B------:R-:W3:Y:S04]  /*c69d0*/  LDL.LU.64 R146, [R1+0x17e8] ;  /* 0x0017e80001927983 */ /* 0x000ee80000300a00 */
[----:B------:R-:W4:Y:S04]  /*c69e0*/  LDL.LU.64 R148, [R1+0x17f0] ;  /* 0x0017f00001947983 */ /* 0x000f280000300a00 */
[----:B------:R-:W2:Y:S04]  /*c69f0*/  LDL.LU.64 R150, [R1+0x17f8] ;  /* 0x0017f80001967983 */ /* 0x000ea80000300a00 */
[----:B--2---:R-:W-:Y:S04]  /*c6a00*/  STL.64 [R1+0x6948], R150 ;  /* 0x0069489601007387 */ /* 0x004fe80000100a00 */
[----:B----4-:R-:W-:Y:S04]  /*c6a10*/  STL.64 [R1+0x6940], R148 ;  /* 0x0069409401007387 */ /* 0x010fe80000100a00 */
[----:B---3--:R-:W-:Y:S04]  /*c6a20*/  STL.64 [R1+0x6938], R146 ;  /* 0x0069389201007387 */ /* 0x008fe80000100a00 */
        /* <DEDUP_REMOVED lines=60> */
[----:B------:R-:W-:-:S02]  /*c6df0*/  IMAD.MOV.U32 R249, RZ, RZ, R3 ;  /* 0x000000fffff97224 */ /* 0x000fc400078e0003 */
[----:B------:R-:W-:Y:S01]  /*c6e00*/  IMAD.MOV.U32 R251, RZ, RZ, R0 ;  /* 0x000000fffffb7224 */ /* 0x000fe200078e0000 */
[----:B------:R-:W-:Y:S02]  /*c6e10*/  UIADD3.64 UR16, UR4, 0x1202, URZ ;  /* 0x0000120204107897 */ /* 0x000fe4000fffe03f */
[----:B------:R-:W-:-:S03]  /*c6e20*/  UIADD3.64 UR20, UR4, 0x1204, URZ ;  /* 0x0000120404147897 */ /* 0x000fc6000fffe03f */
[----:B--2---:R-:W-:-:S06]  /*c6e30*/  WARPGROUP.ARRIVE ;  /* 0x00000000000079c5 */ /* 0x004fcc0000000000 */
[----:B------:R-:W-:Y:S01]  /*c6e40*/  HGMMA.64x256x8.F32.TF32 R124, gdesc[UR16], R124, gsb0 ;  /* 0x07e00000107c79f0 */ /* 0x000fe2000800287c */
[----:B------:R-:W-:Y:S02]  /*c6e50*/  UIADD3.64 UR24, UR4, 0x21fe, URZ ;  /* 0x000021fe04187897 */ /* 0x000fe4000fffe03f */
[----:B------:R-:W-:Y:S02]  /*c6e60*/  WARPGROUP.DEPBAR.LE gsb0, 0x0 ;  /* 0x00008000000079c5 */ /* 0x000fe40000010000 */
[----:B------:R-:W-:-:S15]  /*c6e70*/  WARPGROUP.ARRIVE ;  /* 0x00000000000079c5 */ /* 0x000fde0000000000 */
[----:B------:R-:W-:-:S08]  /*c6e80*/  NOP ;  /* 0x0000000000007918 */ /* 0x000fd00000000000 */
        /* <DEDUP_REMOVED lines=63> */
[----:B------:R-:W-:-:S02]  /*c7280*/  WARPGROUP.DEPBAR.LE gsb0, 0x0 ;  /* 0x00008000000079c5 */ /* 0x000fc40000010000 */
[----:B------:R-:W-:-:S06]  /*c7290*/  WARPGROUP.ARRIVE ;  /* 0x00000000000079c5 */ /* 0x000fcc0000000000 */
        /* <DEDUP_REMOVED lines=16> */
[----:B------:R-:W-:-:S03]  /*c73a0*/  MOV R7, UR12 ;  /* 0x0000000c00077c02 */ /* 0x000fc60008000f00 */
        /* <DEDUP_REMOVED lines=138> */
[----:B------:R-:W-:-:S02]  /*c7c50*/  UIADD3.64 UR58, UR4, 0x1fe, URZ ;  /* 0x000001fe043a7897 */ /* 0x000fc4000fffe03f */
[----:B------:R-:W-:-:S05]  /*c7c60*/  UIADD3.64 UR10, UR6, 0x1ffe, URZ ;  /* 0x00001ffe060a7897 */ /* 0x000fca000fffe03f */
[----:B------:R-:W-:Y:S01]  /*c7c70*/  UMOV UR12, UR58 ;  /* 0x0000003a000c7c82 */ /* 0x000fe20008000000 */
[----:B------:R-:W-:Y:S01]  /*c7c80*/  UMOV UR13, UR59 ;  /* 0x0000003b000d7c82 */ /* 0x000fe20008000000 */
[----:B------:R-:W-:Y:S01]  /*c7c90*/  UMOV UR14, UR10 ;  /* 0x0000000a000e7c82 */ /* 0x000fe20008000000 */
[----:B------:R-:W-:Y:S01]  /*c7ca0*/  UMOV UR15, UR11 ;  /* 0x0000000b000f7c82 */ /* 0x000fe20008000000 */
[----:B--2---:R-:W-:-:S06]  /*c7cb0*/  WARPGROUP.ARRIVE ;  /* 0x00000000000079c5 */ /* 0x004fcc0000000000 */
[----:B------:R-:W-:Y:S03]  /*c7cc0*/  HGMMA.64x256x8.F32.TF32 R24, gdesc[UR12], R24, gsb0 ;  /* 0x07e000000c1879f0 */ /* 0x000fe60008002818 */
[----:B------:R-:W-:Y:S02]  /*c7cd0*/  WARPGROUP.DEPBAR.LE gsb0, 0x0 ;  /* 0x00008000000079c5 */ /* 0x000fe40000010000 */
[----:B------:R1:W-:Y:S04]  /*c7ce0*/  STL.64 [R1+0x1600], R24 ;  /* 0x0016001801007387 */ /* 0x0003e80000100a00 */
[----:B------:R2:W-:Y:S04]  /*c7cf0*/  STL.64 [R1+0x1608], R26 ;  /* 0x0016081a01007387 */ /* 0x0005e80000100a00 */
[----:B-1----:R-:W3:Y:S01]  /*c7d00*/  LDL.LU R24, [R1+0x674c] ;  /* 0x00674c0001187983 */ /* 0x002ee20000300800 */
        /* <DEDUP_REMOVED lines=124> */
[----:B---3--:R-:W-:-:S02]  /*c84d0*/  R2UR UR13, R24 ;  /* 0x00000000180d72ca */ /* 0x008fc400000e0000 */
[----:B------:R-:W3:Y:S04]  /*c84e0*/  LDL.LU.64 R24, [R1+0x1400] ;  /* 0x0014000001187983 */ /* 0x000ee80000300a00 */
[----:B--2---:R-:W2:Y:S04]  /*c84f0*/  LDL.LU.64 R26, [R1+0x1408] ;  /* 0x00140800011a7983 */ /* 0x004ea80000300a00 */
[----:B------:R-:W4:Y:S04]  /*c8500*/  LDL.LU.64 R28, [R1+0x1410] ;  /* 0x00141000011c7983 */ /* 0x000f280000300a00 */
[----:B------:R-:W3:Y:S04]  /*c8510*/  LDL.LU.64 R30, [R1+0x1418] ;  /* 0x00141800011e7983 */ /* 0x000ee80000300a00 */
[----:B------:R-:W2:Y:S04]  /*c8520*/  LDL.LU.64 R32, [R1+0x1420] ;  /* 0x0014200001207983 */ /* 0x000ea80000300a00 */
        /* <DEDUP_REMOVED lines=59> */
[----:B---3--:R-:W-:Y:S04]  /*c88e0*/  STL.64 [R1+0x6730], R150 ;  /* 0x0067309601007387 */ /* 0x008fe80000100a00 */
[----:B----4-:R-:W-:Y:S04]  /*c88f0*/  STL.64 [R1+0x6728], R148 ;  /* 0x0067289401007387 */ /* 0x010fe80000100a00 */
        /* <DEDUP_REMOVED lines=58> */
[----:B------:R-:W-:Y:S01]  /*c8ca0*/  UIADD3.64 UR58, UR4, 0x200, URZ ;  /* 0x00000200043a7897 */ /* 0x000fe2000fffe03f */
[----:B------:R-:W3:Y:S01]  /*c8cb0*/  LDL.LU R7, [R1+0x6748] ;  /* 0x0067480001077983 */ /* 0x000ee20000300800 */
[----:B------:R-:W-:-:S03]  /*c8cc0*/  UIADD3.64 UR10, UR6, 0x2000, URZ ;  /* 0x00002000060a7897 */ /* 0x000fc6000fffe03f */
[----:B------:R-:W4:Y:S02]  /*c8cd0*/  LDL.LU R3, [R1+0x6744] ;  /* 0x0067440001037983 */ /* 0x000f240000300800 */
[----:B------:R-:W-:Y:S01]  /*c8ce0*/  UMOV UR8, UR58 ;  /* 0x0000003a00087c82 */ /* 0x000fe20008000000 */
[----:B------:R-:W-:Y:S01]  /*c8cf0*/  UMOV UR9, UR59 ;  /* 0x0000003b00097c82 */ /* 0x000fe20008000000 */
[----:B------:R-:W3:Y:S01]  /*c8d00*/  LDL.LU R4, [R1+0x6740] ;  /* 0x0067400001047983 */ /* 0x000ee20000300800 */
[----:B------:R-:W-:Y:S02]  /*c8d10*/  UIADD3.64 UR58, UR6, 0x2002, URZ ;  /* 0x00002002063a7897 */ /* 0x000fe4000fffe03f */
[----:B------:R-:W-:Y:S01]  /*c8d20*/  UIADD3.64 UR14, UR4, 0x11fe, URZ ;  /* 0x000011fe040e7897 */ /* 0x000fe2000fffe03f */
[----:B------:R-:W3:Y:S01]  /*c8d30*/  LDL.LU R8, [R1+0x673c] ;  /* 0x00673c0001087983 */ /* 0x000ee20000300800 */
[----:B------:R-:W-:Y:S02]  /*c8d40*/  UIADD3.64 UR18, UR6, 0x27fe, URZ ;  /* 0x000027fe06127897 */ /* 0x000fe4000fffe03f */
[----:B------:R-:W-:Y:S01]  /*c8d50*/  UIADD3.64 UR22, UR6, 0x2804, URZ ;  /* 0x0000280406167897 */ /* 0x000fe2000fffe03f */
[----:B------:R-:W3:Y:S01]  /*c8d60*/  LDL.LU R9, [R1+0x6738] ;  /* 0x0067380001097983 */ /* 0x000ee20000300800 */
[----:B--2---:R-:W-:-:S06]  /*c8d70*/  WARPGROUP.ARRIVE ;  /* 0x00000000000079c5 */ /* 0x004fcc0000000000 */
[----:B------:R-:W-:Y:S01]  /*c8d80*/  HGMMA.64x256x8.F32.TF32 R124, gdesc[UR8], R124, gsb0 ;  /* 0x07e00000087c79f0 */ /* 0x000fe2000800287c */
[----:B------:R-:W-:Y:S01]  /*c8d90*/  UIADD3.64 UR10, UR6, 0x2004, URZ ;  /* 0x00002004060a7897 */ /* 0x000fe2000fffe03f */
[----:B----4-:R-:W-:Y:S02]  /*c8da0*/  R2UR UR8, R3 ;  /* 0x00000000030872ca */ /* 0x010fe400000e0000 */
[----:B---3--:R-:W-:Y:S01]  /*c8db0*/  R2UR UR9, R4 ;  /* 0x00000000040972ca */ /* 0x008fe200000e0000 */
[----:B------:R-:W-:Y:S02]  /*c8dc0*/  WARPGROUP.DEPBAR.LE gsb0, 0x0 ;  /* 0x00008000000079c5 */ /* 0x000fe40000010000 */
[----:B------:R-:W-:-:S15]  /*c8dd0*/  WARPGROUP.ARRIVE ;  /* 0x00000000000079c5 */ /* 0x000fde0000000000 */
[----:B------:R-:W-:-:S06]  /*c8de0*/  NOP ;  /* 0x0000000000007918 */ /* 0x000fcc0000000000 */
        /* <DEDUP_REMOVED lines=9> */
[----:B------:R-:W-:Y:S01]  /*c8e80*/  R2UR UR12, R7 ;  /* 0x00000000070c72ca */ /* 0x000fe200000e0000 */
[----:B------:R-:W-:Y:S01]  /*c8e90*/  UIADD3.64 UR14, UR6, 0x2800, URZ ;  /* 0x00002800060e7897 */ /* 0x000fe2000fffe03f */
[----:B------:R-:W-:Y:S02]  /*c8ea0*/  WARPGROUP.DEPBAR.LE gsb0, 0x0 ;  /* 0x00008000000079c5 */ /* 0x000fe40000010000 */
[----:B------:R-:W-:-:S15]  /*c8eb0*/  WARPGROUP.ARRIVE ;  /* 0x00000000000079c5 */ /* 0x000fde0000000000 */
[----:B------:R-:W-:-:S04]  /*c8ec0*/  NOP ;  /* 0x0000000000007918 */ /* 0x000fc80000000000 */
[----:B------:R-:W-:Y:S01]  /*c8ed0*/  HGMMA.64x256x8.F32.TF32 R124, gdesc[UR8], R124, gsb0 ;  /* 0x07e00000087c79f0 */ /* 0x000fe2000800287c */
[----:B------:R-:W-:Y:S02]  /*c8ee0*/  UIADD3.64 UR18, UR6, 0x2802, URZ ;  /* 0x0000280206127897 */ /* 0x000fe4000fffe03f */
[----:B------:R-:W-:Y:S02]  /*c8ef0*/  WARPGROUP.DEPBAR.LE gsb0, 0x0 ;  /* 0x00008000000079c5 */ /* 0x000fe40000010000 */
[----:B------:R-:W-:-:S15]  /*c8f00*/  WARPGROUP.ARRIVE ;  /* 0x00000000000079c5 */ /* 0x000fde0000000000 */
[----:B------:R-:W-:-:S08]  /*c8f10*/  NOP ;  /* 0x0000000000007918 */ /* 0x000fd00000000000 */
[----:B------:R-:W-:Y:S03]  /*c8f20*/  HGMMA.64x256x8.F32.TF32 R124, gdesc[UR12], R124, gsb0 ;  /* 0x07e000000c7c79f0 */ /* 0x000fe6000800287c */
        /* <DEDUP_REMOVED lines=34> */
[----:B------:R-:W-:Y:S01]  /*c9150*/  UMOV UR50, UR60 ;  /* 0x0000003c00327c82 */ /* 0x000fe20008000000 */
[----:B------:R-:W-:Y:S01]  /*c9160*/  UMOV UR51, UR61 ;  /* 0x0000003d00337c82 */ /* 0x000fe20008000000 */
        /* <DEDUP_REMOVED lines=127> */
[----:B-1----:R-:W3:Y:S04]  /*c9960*/  LDL.LU.64 R150, [R1+0x6730] ;  /* 0x0067300001967983 */ /* 0x002ee80000300a00 */
[----:B------:R-:W3:Y:S04]  /*c9970*/  LDL.LU.64 R148, [R1+0x6728] ;  /* 0x0067280001947983 */ /* 0x000ee80000300a00 */
        /* <DEDUP_REMOVED lines=61> */
[----:B------:R-:W3:Y:S01]  /*c9d50*/  LDL.LU.64 R24, [R1+0x6538] ;  /* 0x0065380001187983 */ /* 0x000ee20000300a00 */
[----:B------:R-:W-:-:S02]  /*c9d60*/  R2UR UR10, R8 ;  /* 0x00000000080a72ca */ /* 0x000fc400000e0000 */
[----:B------:R-:W-:Y:S01]  /*c9d70*/  R2UR UR11, R9 ;  /* 0x00000000090b72ca */ /* 0x000fe200000e0000 */
[----:B------:R-:W-:Y:S01]  /*c9d80*/  UIADD3.64 UR8, UR4, 0x3fe, URZ ;  /* 0x000003fe04087897 */ /* 0x000fe2000fffe03f */
[----:B---3--:R-:W-:-:S11]  /*c9d90*/  WARPGROUP.ARRIVE ;  /* 0x00000000000079c5 */ /* 0x008fd60000000000 */
[----:B------:R-:W-:Y:S01]  /*c9da0*/  HGMMA.64x256x8.F32.TF32 R24, gdesc[UR8], R24, gsb0 ;  /* 0x07e00000081879f0 */ /* 0x000fe20008002818 */
[----:B------:R-:W-:Y:S01]  /*c9db0*/  UIADD3.64 UR8, UR4, 0x400, URZ ;  /* 0x0000040004087897 */ /* 0x000fe2000fffe03f */
[----:B------:R-:W-:Y:S01]  /*c9dc0*/  UMOV UR10, UR6 ;  /* 0x00000006000a7c82 */ /* 0x000fe20008000000 */
[----:B------:R-:W-:Y:S01]  /*c9dd0*/  UMOV UR11, UR7 ;  /* 0x00000007000b7c82 */ /* 0x000fe20008000000 */
[----:B------:R-:W-:Y:S02]  /*c9de0*/  UIADD3.64 UR58, UR6, 0x2, URZ ;  /* 0x00000002063a7897 */ /* 0x000fe4000fffe03f */
[----:B------:R-:W-:Y:S01]  /*c9df0*/  UIADD3.64 UR56, UR4, 0x402, URZ ;  /* 0x0000040204387897 */ /* 0x000fe2000fffe03f */
[----:B------:R-:W-:Y:S02]  /*c9e00*/  WARPGROUP.DEPBAR.LE gsb0, 0x0 ;  /* 0x00008000000079c5 */ /* 0x000fe40000010000 */
[----:B------:R-:W-:-:S15]  /*c9e10*/  WARPGROUP.ARRIVE ;  /* 0x00000000000079c5 */ /* 0x000fde0000000000 */
[----:B------:R-:W-:-:S04]  /*c9e20*/  NOP ;  /* 0x0000000000007918 */ /* 0x000fc80000000000 */
[----:B------:R-:W-:Y:S01]  /*c9e30*/  HGMMA.64x256x8.F32.TF32 R24, gdesc[UR8], R24, gsb0 ;  /* 0x07e00000081879f0 */ /* 0x000fe20008002818 */
[----:B------:R-:W-:Y:S02]  /*c9e40*/  UIADD3.64 UR10, UR6, 0x4, URZ ;  /* 0x00000004060a7897 */ /* 0x000fe4000fffe03f */
[----:B------:R-:W-:Y:S01]  /*c9e50*/  UIADD3.64 UR8, UR4, 0x404, URZ ;  /* 0x0000040404087897 */ /* 0x000fe2000fffe03f */
[----:B------:R-:W-:Y:S02]  /*c9e60*/  WARPGROUP.DEPBAR.LE gsb0, 0x0 ;  /* 0x00008000000079c5 */ /* 0x000fe40000010000 */
[----:B------:R-:W-:-:S15]  /*c9e70*/  WARPGROUP.ARRIVE ;  /* 0x00000000000079c5 */ /* 0x000fde0000000000 */
[----:B------:R-:W-:-:S07]  /*c9e80*/  NOP ;  /* 0x0000000000007918 */ /* 0x000fce0000000000 */
[----:B------:R-:W-:Y:S01]  /*c9e90*/  HGMMA.64x256x8.F32.TF32 R24, gdesc[UR56], R24, gsb0 ;  /* 0x07e00000381879f0 */ /* 0x000fe20008002818 */
[----:B------:R-:W-:Y:S02]  /*c9ea0*/  UIADD3.64 UR12, UR6, 0x7fe, URZ ;  /* 0x000007fe060c7897 */ /* 0x000fe4000fffe03f */
[----:B------:R-:W-:-:S05]  /*c9eb0*/  UIADD3.64 UR16, UR4, 0x13fe, URZ ;  /* 0x000013fe04107897 */ /* 0x000fca000fffe03f */
[----:B------:R-:W-:Y:S01]  /*c9ec0*/  UMOV UR18, UR12 ;  /* 0x0000000c00127c82 */ /* 0x000fe20008000000 */
[----:B------:R-:W-:Y:S01]  /*c9ed0*/  UMOV UR19, UR13 ;  /* 0x0000000d00137c82 */ /* 0x000fe20008000000 */
[----:B------:R-:W-:Y:S02]  /*c9ee0*/  WARPGROUP.DEPBAR.LE gsb0, 0x0 ;  /* 0x00008000000079c5 */ /* 0x000fe40000010000 */
[----:B------:R-:W-:-:S15]  /*c9ef0*/  WARPGROUP.ARRIVE ;  /* 0x00000000000079c5 */ /* 0x000fde0000000000 */
[----:B------:R-:W-:-:S01]  /*c9f00*/  NOP ;  /* 0x0000000000007918 */ /* 0x000fc20000000000 */
[----:B------:R-:W-:Y:S01]  /*c9f10*/  HGMMA.64x256x8.F32.TF32 R24, gdesc[UR8], R24, gsb0 ;  /* 0x07e00000081879f0 */ /* 0x000fe20008002818 */
[----:B------:R-:W-:Y:S02]  /*c9f20*/  UIADD3.64 UR14, UR6, 0x800, URZ ;  /* 0x00000800060e7897 */ /* 0x000fe4000fffe03f */
[----:B------:R-:W-:Y:S01]  /*c9f30*/  UIADD3.64 UR12, UR4, 0x1400, URZ ;  /* 0x00001400040c7897 */ /* 0x000fe2000fffe03f */
[----:B------:R-:W-:Y:S02]  /*c9f40*/  WARPGROUP.DEPBAR.LE gsb0, 0x0 ;  /* 0x00008000000079c5 */ /* 0x000fe40000010000 */
[----:B------:R-:W-:-:S15]  /*c9f50*/  WARPGROUP.ARRIVE ;  /* 0x00000000000079c5 */ /* 0x000fde0000000000 */
[----:B------:R-:W-:-:S07]  /*c9f60*/  NOP ;  /* 0x0000000000007918 */ /* 0x000fce0000000000 */
[----:B------:R-:W-:Y:S01]  /*c9f70*/  HGMMA.64x256x8.F32.TF32 R24, gdesc[UR16], R24, gsb0 ;  /* 0x07e00000101879f0 */ /* 0x000fe20008002818 */
[----:B------:R-:W-:Y:S02]  /*c9f80*/  MOV R4, UR9 ;  /* 0x0000000900047c02 */ /* 0x000fe40008000f00 */
[----:B------:R-:W-:Y:S01]  /*c9f90*/  MOV R3, UR8 ;  /* 0x0000000800037c02 */ /* 0x000fe20008000f00 */
[----:B------:R-:W-:Y:S04]  /*c9fa0*/  STL [R1+0x6324], R8 ;  /* 0x0063240801007387 */ /* 0x000fe80000100800 */
[----:B------:R-:W-:Y:S04]  /*c9fb0*/  STL [R1+0x6320], R9 ;  /* 0x0063200901007387 */ /* 0x000fe80000100800 */
[----:B------:R-:W-:Y:S04]  /*c9fc0*/  STL [R1+0x6328], R4 ;  /* 0x0063280401007387 */ /* 0x000fe80000100800 */
[----:B------:R-:W-:Y:S01]  /*c9fd0*/  STL [R1+0x632c], R3 ;  /* 0x00632c0301007387 */ /* 0x000fe20000100800 */
[----:B------:R-:W-:-:S02]  /*c9fe0*/  WARPGROUP.DEPBAR.LE gsb0, 0x0 ;  /* 0x00008000000079c5 */ /* 0x000fc40000010000 */
[----:B------:R-:W-:-:S09]  /*c9ff0*/  WARPGROUP.ARRIVE ;  /* 0x00000000000079c5 */ /* 0x000fd20000000000 */
[----:B------:R-:W-:Y:S03]  /*ca000*/  HGMMA.64x256x8.F32.TF32 R24, gdesc[UR12], R24, gsb0 ;  /* 0x07e000000c1879f0 */ /* 0x000fe60008002818 */
[----:B------:R-:W-:Y:S02]  /*ca010*/  WARPGROUP.DEPBAR.LE gsb0, 0x0 ;  /* 0x00008000000079c5 */ /* 0x000fe40000010000 */
[----:B------:R1:W-:Y:S01]  /*ca020*/  STL.64 [R1+0x1400], R24 ;  /* 0x0014001801007387 */ /* 0x0003e20000100a00 */
[----:B------:R-:W-:-:S03]  /*ca030*/  MOV R252, R28 ;  /* 0x0000001c00fc7202 */ /* 0x000fc60000000f00 */
[----:B------:R-:W-:Y:S01]  /*ca040*/  STL.64 [R1+0x1408], R26 ;  /* 0x0014081a01007387 */ /* 0x000fe20000100a00 */
[----:B--2---:R-:W-:Y:S01]  /*ca050*/  IMAD.MOV.U32 R251, RZ, RZ, R29 ;  /* 0x000000fffffb7224 */ /* 0x004fe200078e001d */
[----:B-1----:R-:W-:Y:S01]  /*ca060*/  MOV R24, UR13 ;  /* 0x0000000d00187c02 */ /* 0x002fe20008000f00 */
[----:B------:R-:W-:Y:S01]  /*ca070*/  IMAD.MOV.U32 R249, RZ, RZ, R31 ;  /* 0x000000fffff97224 */ /* 0x000fe200078e001f */
[----:B------:R-:W-:-:S03]  /*ca080*/  MOV R250, R30 ;  /* 0x0000001e00fa7202 */ /* 0x000fc60000000f00 */
[----:B------:R1:W-:Y:S01]  /*ca090*/  STL [R1+0x6334], R24 ;  /* 0x0063341801007387 */ /* 0x0003e20000100800 */
[----:B------:R-:W-:Y:S01]  /*ca0a0*/  MOV R248, R32 ;  /* 0x0000002000f87202 */ /* 0x000fe20000000f00 */
[----:B------:R-:W-:Y:S01]  /*ca0b0*/  IMAD.MOV.U32 R247, RZ, RZ, R33 ;  /* 0x000000fffff77224 */ /* 0x000fe200078e0021 */
[----:B------:R-:W-:Y:S01]  /*ca0c0*/  MOV R246, R34 ;  /* 0x0000002200f67202 */ /* 0x000fe20000000f00 */
[----:B------:R-:W-:Y:S01]  /*ca0d0*/  IMAD.MOV.U32 R245, RZ, RZ, R35 ;  /* 0x000000fffff57224 */ /* 0x000fe200078e0023 */
[----:B------:R-:W-:Y:S01]  /*ca0e0*/  MOV R244, R36 ;  /* 0x0000002400f47202 */ /* 0x000fe20000000f00 */
[----:B-1----:R-:W2:Y:S04]  /*ca0f0*/  LDL.LU.64 R24, [R1+0x1200] ;  /* 0x0012000001187983 */ /* 0x002ea80000300a00 */
[----:B------:R-:W3:Y:S01]  /*ca100*/  LDL.LU.64 R26, [R1+0x1208] ;  /* 0x00120800011a7983 */ /* 0x000ee20000300a00 */
[----:B------:R-:W-:-:S03]  /*ca110*/  IMAD.MOV.U32 R243, RZ, RZ, R37 ;  /* 0x000000fffff37224 */ /* 0x000fc600078e0025 */
[----:B------:R-:W4:Y:S01]  /*ca120*/  LDL.LU.64 R28, [R1+0x1210] ;  /* 0x00121000011c7983 */ /* 0x000f220000300a00 */
[----:B------:R-:W-:-:S03]  /*ca130*/  MOV R242, R38 ;  /* 0x0000002600f27202 */ /* 0x000fc60000000f00 */
[----:B------:R-:W2:Y:S01]  /*ca140*/  LDL.LU.64 R30, [R1+0x1218] ;  /* 0x00121800011e7983 */ /* 0x000ea20000300a00 */
[----:B------:R-:W-:-:S03]  /*ca150*/  IMAD.MOV.U32 R241, RZ, RZ, R39 ;  /* 0x000000fffff17224 */ /* 0x000fc600078e0027 */
[----:B------:R-:W3:Y:S01]  /*ca160*/  LDL.LU.64 R32, [R1+0x1220] ;  /* 0x0012200001207983 */ /* 0x000ee20000300a00 */
[----:B------:R-:W-:Y:S01]  /*ca170*/  MOV R240, R40 ;  /* 0x0000002800f07202 */ /* 0x000fe20000000f00 */
[----:B------:R-:W-:Y:S02]  /*ca180*/  IMAD.MOV.U32 R239, RZ, RZ, R41 ;  /* 0x000000ffffef7224 */ /* 0x000fe400078e0029 */
[----:B------:R-:W4:Y:S01]  /*ca190*/  LDL.LU.64 R34, [R1+0x1228] ;  /* 0x0012280001227983 */ /* 0x000f220000300a00 */
[----:B------:R-:W-:Y:S01]  /*ca1a0*/  MOV R238, R42 ;  /* 0x0000002a00ee7202 */ /* 0x000fe20000000f00 */
[----:B------:R-:W-:Y:S02]  /*ca1b0*/  IMAD.MOV.U32 R237, RZ, RZ, R43 ;  /* 0x000000ffffed7224 */ /* 0x000fe400078e002b */
[----:B------:R-:W2:Y:S01]  /*ca1c0*/  LDL.LU.64 R36, [R1+0x1230] ;  /* 0x0012300001247983 */ /* 0x000ea20000300a00 */
[----:B------:R-:W-:Y:S01]  /*ca1d0*/  MOV R236, R44 ;  /* 0x0000002c00ec7202 */ /* 0x000fe20000000f00 */
[----:B------:R-:W-:-:S02]  /*ca1e0*/  IMAD.MOV.U32 R235, RZ, RZ, R45 ;  /* 0x000000ffffeb7224 */ /* 0x000fc400078e002d */
        /* <DEDUP_REMOVED lines=226> */
[----:B------:R-:W-:-:S02]  /*cb010*/  MOV R249, R3 ;  /* 0x0000000300f97202 */ /* 0x000fc40000000f00 */
[----:B------:R-:W-:Y:S01]  /*cb020*/  MOV R251, R0 ;  /* 0x0000000000fb7202 */ /* 0x000fe20000000f00 */
[----:B------:R-:W-:Y:S02]  /*cb030*/  UIADD3.64 UR18, UR6, 0x802, URZ ;  /* 0x0000080206127897 */ /* 0x000fe4000fffe03f */
[----:B------:R-:W-:Y:S02]  /*cb040*/  UIADD3.64 UR16, UR4, 0x1402, URZ ;  /* 0x0000140204107897 */ /* 0x000fe4000fffe03f */
[----:B------:R-:W-:Y:S02]  /*cb050*/  UIADD3.64 UR22, UR6, 0x804, URZ ;  /* 0x0000080406167897 */ /* 0x000fe4000fffe03f */
[----:B------:R-:W-:Y:S01]  /*cb060*/  UIADD3.64 UR20, UR4, 0x1404, URZ ;  /* 0x0000140404147897 */ /* 0x000fe2000fffe03f */
[----:B--2---:R-:W-:-:S06]  /*cb070*/  WARPGROUP.ARRIVE ;  /* 0x00000000000079c5 */ /* 0x004fcc0000000000 */
        /* <DEDUP_REMOVED lines=369> */
[----:B---3--:R-:W-:Y:S02]  /*cc790*/  R2UR UR13, R24 ;  /* 0x00000000180d72ca */ /* 0x008fe400000e0000 */
        /* <DEDUP_REMOVED lines=437> */
[----:B------:R-:W-:-:S03]  /*ce2f0*/  IMAD.MOV.U32 R252, RZ, RZ, R28 ;  /* 0x000000fffffc7224 */ /* 0x000fc600078e001c */
[----:B------:R-:W-:Y:S01]  /*ce300*/  STL.64 [R1+0x1008], R26 ;  /* 0x0010081a01007387 */ /* 0x000fe20000100a00 */
[----:B--2---:R-:W-:Y:S02]  /*ce310*/  MOV R251, R29 ;  /* 0x0000001d00fb7202 */ /* 0x004fe40000000f00 */
        /* <DEDUP_REMOVED lines=2757> */
[----:B------:R-:W-:Y:S01]  /*d8f70*/  IMAD.MOV.U32 R6, RZ, RZ, R148 ;  /* 0x000000ffff067224 */ /* 0x000fe200078e0094 */
[----:B------:R-:W-:Y:S02]  /*d8f80*/  MOV R11, R146 ;  /* 0x00000092000b7202 */ /* 0x000fe40000000f00 */
[----:B------:R-:W-:Y:S01]  /*d8f90*/  MOV R10, R147 ;  /* 0x00000093000a7202 */ /* 0x000fe20000000f00 */
[----:B------:R-:W-:Y:S01]  /*d8fa0*/  IMAD.MOV.U32 R0, RZ, RZ, R151 ;  /* 0x000000ffff007224 */ /* 0x000fe200078e0097 */
[----:B------:R-:W-:Y:S02]  /*d8fb0*/  MOV R5, R149 ;  /* 0x0000009500057202 */ /* 0x000fe40000000f00 */
[----:B------:R-:W-:Y:S02]  /*d8fc0*/  MOV R2, R150 ;  /* 0x0000009600027202 */ /* 0x000fe40000000f00 */
        /* <DEDUP_REMOVED lines=113> */
[----:B------:R-:W-:Y:S01]  /*d96e0*/  MOV R132, R9 ;  /* 0x0000000900847202 */ /* 0x000fe20000000f00 */
[----:B------:R-:W-:Y:S01]  /*d96f0*/  UIADD3.64 UR10, UR6, 0x2000, URZ ;  /* 0x00002000060a7897 */ /* 0x000fe2000fffe03f */
[----:B------:R-:W-:Y:S01]  /*d9700*/  MOV R234, R23 ;  /* 0x0000001700ea7202 */ /* 0x000fe20000000f00 */
[----:B------:R-:W3:Y:S01]  /*d9710*/  LDL.LU R7, [R1+0x56e8] ;  /* 0x0056e80001077983 */ /* 0x000ee20000300800 */
[----:B------:R-:W-:-:S02]  /*d9720*/  MOV R235, R22 ;  /* 0x0000001600eb7202 */ /* 0x000fc40000000f00 */
[----:B------:R-:W-:Y:S02]  /*d9730*/  MOV R237, R20 ;  /* 0x0000001400ed7202 */ /* 0x000fe40000000f00 */
[----:B------:R-:W-:Y:S02]  /*d9740*/  MOV R238, R19 ;  /* 0x0000001300ee7202 */ /* 0x000fe40000000f00 */
[----:B------:R-:W-:Y:S02]  /*d9750*/  MOV R240, R17 ;  /* 0x0000001100f07202 */ /* 0x000fe40000000f00 */
[----:B------:R-:W-:Y:S02]  /*d9760*/  MOV R241, R16 ;  /* 0x0000001000f17202 */ /* 0x000fe40000000f00 */
[----:B------:R-:W-:Y:S02]  /*d9770*/  MOV R243, R14 ;  /* 0x0000000e00f37202 */ /* 0x000fe40000000f00 */
[----:B------:R-:W-:-:S02]  /*d9780*/  MOV R244, R13 ;  /* 0x0000000d00f47202 */ /* 0x000fc40000000f00 */
[----:B------:R-:W-:Y:S02]  /*d9790*/  MOV R246, R11 ;  /* 0x0000000b00f67202 */ /* 0x000fe40000000f00 */
[----:B------:R-:W-:Y:S02]  /*d97a0*/  MOV R247, R10 ;  /* 0x0000000a00f77202 */ /* 0x000fe40000000f00 */
[----:B------:R-:W-:Y:S02]  /*d97b0*/  MOV R249, R5 ;  /* 0x0000000500f97202 */ /* 0x000fe40000000f00 */
[----:B------:R-:W-:Y:S01]  /*d97c0*/  MOV R250, R2 ;  /* 0x0000000200fa7202 */ /* 0x000fe20000000f00 */
[----:B------:R-:W-:Y:S01]  /*d97d0*/  UMOV UR8, UR58 ;  /* 0x0000003a00087c82 */ /* 0x000fe20008000000 */
[----:B------:R-:W-:Y:S01]  /*d97e0*/  UMOV UR9, UR59 ;  /* 0x0000003b00097c82 */ /* 0x000fe20008000000 */
[----:B------:R-:W4:Y:S04]  /*d97f0*/  LDL.LU R3, [R1+0x56e4] ;  /* 0x0056e40001037983 */ /* 0x000f280000300800 */
[----:B------:R-:W3:Y:S01]  /*d9800*/  LDL.LU R4, [R1+0x56e0] ;  /* 0x0056e00001047983 */ /* 0x000ee20000300800 */
[----:B------:R-:W-:-:S02]  /*d9810*/  UIADD3.64 UR58, UR6, 0x2002, URZ ;  /* 0x00002002063a7897 */ /* 0x000fc4000fffe03f */
        /* <DEDUP_REMOVED lines=273> */
[----:B------:R-:W-:Y:S01]  /*da930*/  UIADD3.64 UR8, UR4, 0xc02, URZ ;  /* 0x00000c0204087897 */ /* 0x000fe2000fffe03f */
[----:B------:R-:W-:Y:S01]  /*da940*/  UMOV UR10, UR56 ;  /* 0x00000038000a7c82 */ /* 0x000fe20008000000 */
[----:B------:R-:W-:Y:S01]  /*da950*/  UMOV UR11, UR57 ;  /* 0x00000039000b7c82 */ /* 0x000fe20008000000 */
[----:B------:R-:W-:Y:S02]  /*da960*/  UIADD3.64 UR58, UR6, 0x4, URZ ;  /* 0x00000004063a7897 */ /* 0x000fe4000fffe03f */
[----:B------:R-:W-:-:S05]  /*da970*/  UIADD3.64 UR12, UR4, 0xc04, URZ ;  /* 0x00000c04040c7897 */ /* 0x000fca000fffe03f */
[----:B------:R-:W-:Y:S01]  /*da980*/  UMOV UR14, UR58 ;  /* 0x0000003a000e7c82 */ /* 0x000fe20008000000 */
[----:B------:R-:W-:Y:S01]  /*da990*/  UMOV UR15, UR59 ;  /* 0x0000003b000f7c82 */ /* 0x000fe20008000000 */
[----:B------:R-:W-:Y:S02]  /*da9a0*/  WARPGROUP.DEPBAR.LE gsb0, 0x0 ;  /* 0x00008000000079c5 */ /* 0x000fe40000010000 */
[----:B------:R-:W-:-:S13]  /*da9b0*/  WARPGROUP.ARRIVE ;  /* 0x00000000000079c5 */ /* 0x000fda0000000000 */
        /* <DEDUP_REMOVED lines=10> */
[----:B------:R-:W-:Y:S02]  /*daa60*/  WARPGROUP.DEPBAR.LE gsb0, 0x0 ;  /* 0x00008000000079c5 */ /* 0x000fe40000010000 */
[----:B------:R-:W-:-:S15]  /*daa70*/  WARPGROUP.ARRIVE ;  /* 0x00000000000079c5 */ /* 0x000fde0000000000 */
[----:B------:R-:W-:-:S08]  /*daa80*/  NOP ;  /* 0x0000000000007918 */ /* 0x000fd00000000000 */
[----:B------:R-:W-:Y:S01]  /*daa90*/  HGMMA.64x256x8.F32.TF32 R24, gdesc[UR16], R24, gsb0 ;  /* 0x07e00000101879f0 */ /* 0x000fe20008002818 */
[----:B------:R-:W-:Y:S01]  /*daaa0*/  UIADD3.64 UR16, UR4, 0x1c00, URZ ;  /* 0x00001c0004107897 */ /* 0x000fe2000fffe03f */
[----:B------:R-:W-:Y:S01]  /*daab0*/  UMOV UR18, UR58 ;  /* 0x0000003a00127c82 */ /* 0x000fe20008000000 */
[----:B------:R-:W-:Y:S01]  /*daac0*/  UMOV UR19, UR59 ;  /* 0x0000003b00137c82 */ /* 0x000fe20008000000 */
[----:B------:R-:W-:Y:S02]  /*daad0*/  MOV R4, UR13 ;  /* 0x0000000d00047c02 */ /* 0x000fe40008000f00 */
[----:B------:R-:W-:Y:S01]  /*daae0*/  MOV R3, UR12 ;  /* 0x0000000c00037c02 */ /* 0x000fe20008000f00 */
        /* <DEDUP_REMOVED lines=9> */
[----:B------:R-:W-:-:S03]  /*dab80*/  MOV R252, R28 ;  /* 0x0000001c00fc7202 */ /* 0x000fc60000000f00 */
[----:B------:R-:W-:Y:S01]  /*dab90*/  STL.64 [R1+0x408], R26 ;  /* 0x0004081a01007387 */ /* 0x000fe20000100a00 */
[----:B--2---:R-:W-:Y:S02]  /*daba0*/  MOV R251, R29 ;  /* 0x0000001d00fb7202 */ /* 0x004fe40000000f00 */
        /* <DEDUP_REMOVED lines=11> */
[----:B------:R-:W-:-:S03]  /*dac60*/  MOV R243, R37 ;  /* 0x0000002500f37202 */ /* 0x000fc60000000f00 */
[----:B------:R-:W4:Y:S01]  /*dac70*/  LDL.LU.64 R28, [R1+0x210] ;  /* 0x00021000011c7983 */ /* 0x000f220000300a00 */
[----:B------:R-:W-:-:S03]  /*dac80*/  MOV R242, R38 ;  /* 0x0000002600f27202 */ /* 0x000fc60000000f00 */
[----:B------:R-:W2:Y:S01]  /*dac90*/  LDL.LU.64 R30, [R1+0x218] ;  /* 0x00021800011e7983 */ /* 0x000ea20000300a00 */
[----:B------:R-:W-:-:S03]  /*daca0*/  IMAD.MOV.U32 R241, RZ, RZ, R39 ;  /* 0x000000fffff17224 */ /* 0x000fc600078e0027 */
[----:B------:R-:W3:Y:S01]  /*dacb0*/  LDL.LU.64 R32, [R1+0x220] ;  /* 0x0002200001207983 */ /* 0x000ee20000300a00 */
[----:B------:R-:W-:-:S03]  /*dacc0*/  MOV R240, R40 ;  /* 0x0000002800f07202 */ /* 0x000fc60000000f00 */
[----:B------:R-:W4:Y:S01]  /*dacd0*/  LDL.LU.64 R34, [R1+0x228] ;  /* 0x0002280001227983 */ /* 0x000f220000300a00 */
[----:B------:R-:W-:Y:S01]  /*dace0*/  MOV R239, R41 ;  /* 0x0000002900ef7202 */ /* 0x000fe20000000f00 */
[----:B------:R-:W-:Y:S02]  /*dacf0*/  IMAD.MOV.U32 R238, RZ, RZ, R42 ;  /* 0x000000ffffee7224 */ /* 0x000fe400078e002a */
[----:B------:R-:W2:Y:S01]  /*dad00*/  LDL.LU.64 R36, [R1+0x230] ;  /* 0x0002300001247983 */ /* 0x000ea20000300a00 */
[----:B------:R-:W-:Y:S01]  /*dad10*/  MOV R237, R43 ;  /* 0x0000002b00ed7202 */ /* 0x000fe20000000f00 */
[----:B------:R-:W-:Y:S02]  /*dad20*/  IMAD.MOV.U32 R235, RZ, RZ, R45 ;  /* 0x000000ffffeb7224 */ /* 0x000fe400078e002d */
[----:B------:R-:W3:Y:S01]  /*dad30*/  LDL.LU.64 R38, [R1+0x238] ;  /* 0x0002380001267983 */ /* 0x000ee20000300a00 */
[----:B------:R-:W-:-:S03]  /*dad40*/  MOV R236, R44 ;  /* 0x0000002c00ec7202 */ /* 0x000fc60000000f00 */
[----:B------:R-:W4:Y:S01]  /*dad50*/  LDL.LU.64 R40, [R1+0x240] ;  /* 0x0002400001287983 */ /* 0x000f220000300a00 */
[----:B------:R-:W-:Y:S01]  /*dad60*/  MOV R234, R46 ;  /* 0x0000002e00ea7202 */ /* 0x000fe20000000f00 */
[----:B------:R-:W-:Y:S01]  /*dad70*/  IMAD.MOV.U32 R232, RZ, RZ, R48 ;  /* 0x000000ffffe87224 */ /* 0x000fe200078e0030 */
[----:B------:R-:W-:Y:S01]  /*dad80*/  MOV R233, R47 ;  /* 0x0000002f00e97202 */ /* 0x000fe20000000f00 */
        /* <DEDUP_REMOVED lines=154> */
[----:B------:R-:W-:-:S03]  /*db730*/  MOV R0, R151 ;  /* 0x0000009700007202 */ /* 0x000fc60000000f00 */
        /* <DEDUP_REMOVED lines=67> */
[----:B------:R-:W-:Y:S01]  /*dbb70*/  MOV R250, R2 ;  /* 0x0000000200fa7202 */ /* 0x000fe20000000f00 */
[----:B------:R-:W-:Y:S02]  /*dbb80*/  UIADD3.64 UR58, UR6, 0x802, URZ ;  /* 0x00000802063a7897 */ /* 0x000fe4000fffe03f */
[----:B------:R-:W-:-:S05]  /*dbb90*/  UIADD3.64 UR20, UR4, 0x1c02, URZ ;  /* 0x00001c0204147897 */ /* 0x000fca000fffe03f */
[----:B------:R-:W-:Y:S01]  /*dbba0*/  UMOV UR22, UR58 ;  /* 0x0000003a00167c82 */ /* 0x000fe20008000000 */
[----:B------:R-:W-:Y:S01]  /*dbbb0*/  UMOV UR23, UR59 ;  /* 0x0000003b00177c82 */ /* 0x000fe20008000000 */
[----:B------:R-:W-:Y:S02]  /*dbbc0*/  UIADD3.64 UR56, UR6, 0x804, URZ ;  /* 0x0000080406387897 */ /* 0x000fe4000fffe03f */
[----:B------:R-:W-:-:S05]  /*dbbd0*/  UIADD3.64 UR24, UR4, 0x1c04, URZ ;  /* 0x00001c0404187897 */ /* 0x000fca000fffe03f */
[----:B------:R-:W-:Y:S01]  /*dbbe0*/  UMOV UR26, UR56 ;  /* 0x00000038001a7c82 */ /* 0x000fe20008000000 */
[----:B------:R-:W-:Y:S01]  /*dbbf0*/  UMOV UR27, UR57 ;  /* 0x00000039001b7c82 */ /* 0x000fe20008000000 */
[----:B--2---:R-:W-:-:S06]  /*dbc00*/  WARPGROUP.ARRIVE ;  /* 0x00000000000079c5 */ /* 0x004fcc0000000000 */
        /* <DEDUP_REMOVED lines=381> */
[----:B------:R-:W-:Y:S02]  /*dd3e0*/  MOV R5, R149 ;  /* 0x0000009500057202 */ /* 0x000fe40000000f00 */
[----:B------:R-:W-:Y:S02]  /*dd3f0*/  MOV R19, R151 ;  /* 0x0000009700137202 */ /* 0x000fe40000000f00 */
[----:B---3--:R-:W-:Y:S02]  /*dd400*/  R2UR UR17, R24 ;  /* 0x00000000181172ca */ /* 0x008fe400000e0000 */
[----:B------:R-:W3:Y:S04]  /*dd410*/  LDL.LU.64 R24, [R1] ;  /* 0x0000000001187983 */ /* 0x000ee80000300a00 */
        /* <DEDUP_REMOVED lines=257> */
[----:B------:R-:W-:Y:S01]  /*de430*/  MOV R150, R190 ;  /* 0x000000be00967202 */ /* 0x000fe20000000f00 */
[----:B------:R-:W-:Y:S01]  /*de440*/  UMOV UR12, UR10 ;  /* 0x0000000a000c7c82 */ /* 0x000fe20008000000 */
[----:B------:R-:W-:Y:S01]  /*de450*/  UMOV UR13, UR11 ;  /* 0x0000000b000d7c82 */ /* 0x000fe20008000000 */
[----:B------:R-:W4:Y:S01]  /*de460*/  LDL.LU R3, [R1+0x52c8] ;  /* 0x0052c80001037983 */ /* 0x000f220000300800 */
[----:B------:R-:W-:Y:S01]  /*de470*/  UIADD3.64 UR18, UR4, 0x1bfe, URZ ;  /* 0x00001bfe04127897 */ /* 0x000fe2000fffe03f */
[----:B------:R-:W1:Y:S02]  /*de480*/  LDC R190, c[0x0][0x230] ;  /* 0x00008c00ffbe7b82 */ /* 0x000e640000000800 */
[----:B------:R-:W4:Y:S01]  /*de490*/  LDL.LU R4, [R1+0x52c4] ;  /* 0x0052c40001047983 */ /* 0x000f220000300800 */
[----:B------:R-:W-:-:S02]  /*de4a0*/  UIADD3.64 UR22, UR6, 0x27fe, URZ ;  /* 0x000027fe06167897 */ /* 0x000fc4000fffe03f */
[----:B------:R-:W-:Y:S01]  /*de4b0*/  UIADD3.64 UR26, UR6, 0x2804, URZ ;  /* 0x00002804061a7897 */ /* 0x000fe2000fffe03f */
[----:B------:R-:W4:Y:S01]  /*de4c0*/  LDL.LU R8, [R1+0x52c0] ;  /* 0x0052c00001087983 */ /* 0x000f220000300800 */
[----:B------:R-:W-:Y:S01]  /*de4d0*/  UIADD3.64 UR30, UR6, 0x2ffe, URZ ;  /* 0x00002ffe061e7897 */ /* 0x000fe2000fffe03f */
[----:B------:R-:W1:Y:S01]  /*de4e0*/  LDC R5, c[0x0][0x238] ;  /* 0x00008e00ff057b82 */ /* 0x000e620000000800 */
[----:B------:R-:W-:Y:S01]  /*de4f0*/  UIADD3.64 UR34, UR6, 0x3000, URZ ;  /* 0x0000300006227897 */ /* 0x000fe2000fffe03f */
[----:B------:R-:W4:Y:S01]  /*de500*/  LDL.LU R9, [R1+0x52bc] ;  /* 0x0052bc0001097983 */ /* 0x000f220000300800 */
[----:B------:R-:W-:Y:S02]  /*de510*/  UIADD3.64 UR38, UR6, 0x3002, URZ ;  /* 0x0000300206267897 */ /* 0x000fe4000fffe03f */
[----:B------:R-:W-:Y:S01]  /*de520*/  UIADD3.64 UR42, UR6, 0x3004, URZ ;  /* 0x00003004062a7897 */ /* 0x000fe2000fffe03f */
[----:B------:R-:W4:Y:S01]  /*de530*/  LDL.LU R16, [R1+0x52b8] ;  /* 0x0052b80001107983 */ /* 0x000f220000300800 */
[----:B------:R-:W-:Y:S01]  /*de540*/  UIADD3.64 UR46, UR6, 0x37fe, URZ ;  /* 0x000037fe062e7897 */ /* 0x000fe2000fffe03f */
[----:B------:R-:W1:Y:S01]  /*de550*/  LDC R6, c[0x0][0x23c] ;  /* 0x00008f00ff067b82 */ /* 0x000e620000000800 */
[----:B--2---:R-:W-:Y:S01]  /*de560*/  WARPGROUP.ARRIVE ;  /* 0x00000000000079c5 */ /* 0x004fe20000000000 */
[----:B------:R-:W-:Y:S01]  /*de570*/  UIADD3.64 UR10, UR6, 0x2002, URZ ;  /* 0x00002002060a7897 */ /* 0x000fe2000fffe03f */
[----:B------:R-:W2:Y:S04]  /*de580*/  LDL.LU R17, [R1+0x52b4] ;  /* 0x0052b40001117983 */ /* 0x000ea80000300800 */
[----:B------:R-:W-:Y:S01]  /*de590*/  HGMMA.64x256x8.F32.TF32 R24, gdesc[UR12], R24, gsb0 ;  /* 0x07e000000c1879f0 */ /* 0x000fe20008002818 */
[----:B------:R-:W-:Y:S01]  /*de5a0*/  UIADD3.64 UR14, UR6, 0x2004, URZ ;  /* 0x00002004060e7897 */ /* 0x000fe2000fffe03f */
[----:B------:R-:W2:Y:S01]  /*de5b0*/  LDL.LU R20, [R1+0x52b0] ;  /* 0x0052b00001147983 */ /* 0x000ea20000300800 */
[----:B------:R-:W-:Y:S01]  /*de5c0*/  UIADD3.64 UR50, UR6, 0x3800, URZ ;  /* 0x0000380006327897 */ /* 0x000fe2000fffe03f */
[----:B------:R-:W-:Y:S01]  /*de5d0*/  UMOV UR54, UR60 ;  /* 0x0000003c00367c82 */ /* 0x000fe20008000000 */
[----:B------:R-:W-:Y:S01]  /*de5e0*/  UMOV UR55, UR61 ;  /* 0x0000003d00377c82 */ /* 0x000fe20008000000 */
[----:B------:R-:W-:Y:S01]  /*de5f0*/  UIADD3.64 UR58, UR6, 0x3804, URZ ;  /* 0x00003804063a7897 */ /* 0x000fe2000fffe03f */
        /* <DEDUP_REMOVED lines=19> */
[----:B---3--:R-:W-:-:S03]  /*de730*/  R2UR UR16, R7 ;  /* 0x00000000071072ca */ /* 0x008fc600000e0000 */
[----:B------:R-:W3:Y:S04]  /*de740*/  LDL.LU R194, [R1+0x5260] ;  /* 0x0052600001c27983 */ /* 0x000ee80000300800 */
[----:B------:R-:W3:Y:S04]  /*de750*/  LDL.LU R195, [R1+0x525c] ;  /* 0x00525c0001c37983 */ /* 0x000ee80000300800 */
[----:B------:R-:W2:Y:S04]  /*de760*/  LDL.LU R198, [R1+0x5258] ;  /* 0x0052580001c67983 */ /* 0x000ea80000300800 */
[----:B------:R-:W3:Y:S04]  /*de770*/  LDL.LU R199, [R1+0x5254] ;  /* 0x0052540001c77983 */ /* 0x000ee80000300800 */
[----:B------:R-:W3:Y:S04]  /*de780*/  LDL.LU R202, [R1+0x5250] ;  /* 0x0052500001ca7983 */ /* 0x000ee80000300800 */
[----:B------:R-:W3:Y:S04]  /*de790*/  LDL.LU R203, [R1+0x524c] ;  /* 0x00524c0001cb7983 */ /* 0x000ee80000300800 */
[----:B------:R-:W2:Y:S04]  /*de7a0*/  LDL.LU R192, [R1+0x5248] ;  /* 0x0052480001c07983 */ /* 0x000ea80000300800 */
        /* <DEDUP_REMOVED lines=12> */
[----:B------:R-:W3:Y:S01]  /*de870*/  LDL.LU R167, [R1+0x5214] ;  /* 0x0052140001a77983 */ /* 0x000ee20000300800 */
[----:B----4-:R-:W-:-:S03]  /*de880*/  R2UR UR12, R3 ;  /* 0x00000000030c72ca */ /* 0x010fc600000e0000 */
[----:B------:R-:W4:Y:S01]  /*de890*/  LDL.LU R168, [R1+0x5210] ;  /* 0x0052100001a87983 */ /* 0x000f220000300800 */
[----:B------:R-:W-:-:S03]  /*de8a0*/  R2UR UR13, R4 ;  /* 0x00000000040d72ca */ /* 0x000fc600000e0000 */
[----:B------:R-:W2:Y:S04]  /*de8b0*/  LDL.LU R169, [R1+0x520c] ;  /* 0x00520c0001a97983 */ /* 0x000ea80000300800 */
[----:B------:R-:W3:Y:S04]  /*de8c0*/  LDL.LU R170, [R1+0x5208] ;  /* 0x0052080001aa7983 */ /* 0x000ee80000300800 */
[----:B------:R-:W4:Y:S04]  /*de8d0*/  LDL.LU R171, [R1+0x5204] ;  /* 0x0052040001ab7983 */ /* 0x000f280000300800 */
        /* <DEDUP_REMOVED lines=21> */
[----:B------:R-:W-:-:S02]  /*dea30*/  WARPGROUP.DEPBAR.LE gsb0, 0x0 ;  /* 0x00008000000079c5 */ /* 0x000fc40000010000 */
[----:B------:R-:W-:Y:S01]  /*dea40*/  WARPGROUP.ARRIVE ;  /* 0x00000000000079c5 */ /* 0x000fe20000000000 */
[----:B------:R-:W2:Y:S04]  /*dea50*/  LDL.LU R2, [R1+0x51ac] ;  /* 0x0051ac0001027983 */ /* 0x000ea80000300800 */
[----:B------:R-:W2:Y:S01]  /*dea60*/  LDL.LU R246, [R1+0x51a8] ;  /* 0x0051a80001f67983 */ /* 0x000ea20000300800 */
[----:B------:R-:W-:Y:S01]  /*dea70*/  HGMMA.64x256x8.F32.TF32 R24, gdesc[UR8], R24, gsb0 ;  /* 0x07e00000081879f0 */ /* 0x000fe20008002818 */
[----:B------:R-:W-:Y:S01]  /*dea80*/  UMOV UR8, UR18 ;  /* 0x0000001200087c82 */ /* 0x000fe20008000000 */
[----:B------:R-:W-:Y:S01]  /*dea90*/  UMOV UR9, UR19 ;  /* 0x0000001300097c82 */ /* 0x000fe20008000000 */
[----:B------:R-:W-:Y:S01]  /*deaa0*/  UMOV UR10, UR22 ;  /* 0x00000016000a7c82 */ /* 0x000fe20008000000 */
[----:B------:R-:W-:Y:S01]  /*deab0*/  UMOV UR11, UR23 ;  /* 0x00000017000b7c82 */ /* 0x000fe20008000000 */
[----:B------:R-:W2:Y:S01]  /*deac0*/  LDL.LU R247, [R1+0x51a4] ;  /* 0x0051a40001f77983 */ /* 0x000ea20000300800 */
[----:B------:R-:W-:-:S02]  /*dead0*/  WARPGROUP.DEPBAR.LE gsb0, 0x0 ;  /* 0x00008000000079c5 */ /* 0x000fc40000010000 */
[----:B------:R-:W-:Y:S01]  /*deae0*/  WARPGROUP.ARRIVE ;  /* 0x00000000000079c5 */ /* 0x000fe20000000000 */
[----:B------:R-:W-:Y:S01]  /*deaf0*/  UIADD3.64 UR18, UR6, 0x2800, URZ ;  /* 0x0000280006127897 */ /* 0x000fe2000fffe03f */
[----:B------:R-:W2:-:S15]  /*deb00*/  LDL.LU R240, [R1+0x51a0] ;  /* 0x0051a00001f07983 */ /* 0x000e9e0000300800 */
[----:B------:R-:W-:-:S03]  /*deb10*/  NOP ;  /* 0x0000000000007918 */ /* 0x000fc60000000000 */
[----:B------:R-:W-:Y:S01]  /*deb20*/  HGMMA.64x256x8.F32.TF32 R24, gdesc[UR12], R24, gsb0 ;  /* 0x07e000000c1879f0 */ /* 0x000fe20008002818 */
        /* <DEDUP_REMOVED lines=46> */
[----:B------:R-:W-:-:S06]  /*dee10*/  WARPGROUP.ARRIVE ;  /* 0x00000000000079c5 */ /* 0x000fcc0000000000 */
[----:B------:R-:W-:Y:S03]  /*dee20*/  HGMMA.64x256x8.F32.TF32 R24, gdesc[UR8], R24, gsb0 ;  /* 0x07e00000081879f0 */ /* 0x000fe60008002818 */
[----:B------:R-:W-:Y:S02]  /*dee30*/  WARPGROUP.DEPBAR.LE gsb0, 0x0 ;  /* 0x00008000000079c5 */ /* 0x000fe40000010000 */
[----:B------:R-:W-:-:S15]  /*dee40*/  WARPGROUP.ARRIVE ;  /* 0x00000000000079c5 */ /* 0x000fde0000000000 */
[----:B------:R-:W-:-:S08]  /*dee50*/  NOP ;  /* 0x0000000000007918 */ /* 0x000fd00000000000 */
        /* <DEDUP_REMOVED lines=172> */
[----:B------:R-:W-:Y:S02]  /*df920*/  UIADD3.64 UR8, UR4, 0xdfe, URZ ;  /* 0x00000dfe04087897 */ /* 0x000fe4000fffe03f */
[----:B------:R-:W-:Y:S01]  /*df930*/  UIADD3.64 UR56, UR4, 0xe00, URZ ;  /* 0x00000e0004387897 */ /* 0x000fe2000fffe03f */
[----:B------:R-:W-:Y:S01]  /*df940*/  UMOV UR58, UR6 ;  /* 0x00000006003a7c82 */ /* 0x000fe20008000000 */
[----:B------:R-:W-:Y:S01]  /*df950*/  UMOV UR59, UR7 ;  /* 0x00000007003b7c82 */ /* 0x000fe20008000000 */
[----:B---3--:R-:W-:-:S07]  /*df960*/  WARPGROUP.ARRIVE ;  /* 0x00000000000079c5 */ /* 0x008fce0000000000 */
[----:B------:R-:W-:Y:S01]  /*df970*/  HGMMA.64x256x8.F32.TF32 R24, gdesc[UR8], R24, gsb0 ;  /* 0x07e00000081879f0 */ /* 0x000fe20008002818 */
[----:B------:R-:W-:Y:S02]  /*df980*/  R2UR UR54, R188 ;  /* 0x00000000bc3672ca */ /* 0x000fe400000e0000 */
[----:B----4-:R-:W-:Y:S01]  /*df990*/  R2UR UR55, R189 ;  /* 0x00000000bd3772ca */ /* 0x010fe200000e0000 */
[----:B------:R-:W-:Y:S01]  /*df9a0*/  UIADD3.64 UR52, UR4, 0xe02, URZ ;  /* 0x00000e0204347897 */ /* 0x000fe2000fffe03f */
[----:B------:R-:W-:Y:S02]  /*df9b0*/  WARPGROUP.DEPBAR.LE gsb0, 0x0 ;  /* 0x00008000000079c5 */ /* 0x000fe40000010000 */
[----:B------:R-:W-:-:S15]  /*df9c0*/  WARPGROUP.ARRIVE ;  /* 0x00000000000079c5 */ /* 0x000fde0000000000 */
[----:B------:R-:W-:-:S06]  /*df9d0*/  NOP ;  /* 0x0000000000007918 */ /* 0x000fcc0000000000 */
[----:B------:R-:W-:Y:S01]  /*df9e0*/  HGMMA.64x256x8.F32.TF32 R24, gdesc[UR56], R24, gsb0 ;  /* 0x07e00000381879f0 */ /* 0x000fe20008002818 */
[----:B------:R-:W-:Y:S02]  /*df9f0*/  R2UR UR10, R184 ;  /* 0x00000000b80a72ca */ /* 0x000fe400000e0000 */
[----:B--2---:R-:W-:Y:S01]  /*dfa00*/  R2UR UR11, R185 ;  /* 0x00000000b90b72ca */ /* 0x004fe200000e0000 */
[----:B------:R-:W-:Y:S01]  /*dfa10*/  UIADD3.64 UR8, UR4, 0xe04, URZ ;  /* 0x00000e0404087897 */ /* 0x000fe2000fffe03f */
[----:B------:R-:W-:Y:S02]  /*dfa20*/  WARPGROUP.DEPBAR.LE gsb0, 0x0 ;  /* 0x00008000000079c5 */ /* 0x000fe40000010000 */
[----:B------:R-:W-:-:S15]  /*dfa30*/  WARPGROUP.ARRIVE ;  /* 0x00000000000079c5 */ /* 0x000fde0000000000 */
[----:B------:R-:W-:-:S06]  /*dfa40*/  NOP ;  /* 0x0000000000007918 */ /* 0x000fcc0000000000 */
[----:B------:R-:W-:Y:S01]  /*dfa50*/  HGMMA.64x256x8.F32.TF32 R24, gdesc[UR52], R24, gsb0 ;  /* 0x07e00000341879f0 */ /* 0x000fe20008002818 */
[----:B------:R-:W-:Y:S02]  /*dfa60*/  R2UR UR50, R180 ;  /* 0x00000000b43272ca */ /* 0x000fe400000e0000 */
[----:B------:R-:W-:Y:S01]  /*dfa70*/  R2UR UR51, R181 ;  /* 0x00000000b53372ca */ /* 0x000fe200000e0000 */
        /* <DEDUP_REMOVED lines=70> */
[----:B------:R-:W-:Y:S01]  /*dfee0*/  UMOV UR6, UR8 ;  /* 0x0000000800067c82 */ /* 0x000fe20008000000 */
[----:B------:R-:W-:Y:S01]  /*dfef0*/  UMOV UR7, UR9 ;  /* 0x0000000900077c82 */ /* 0x000fe20008000000 */
[----:B------:R-:W-:Y:S01]  /*dff00*/  UIADD3.64 UR8, UR4, 0x3e02, URZ ;  /* 0x00003e0204087897 */ /* 0x000fe2000fffe03f */
[----:B------:R-:W-:Y:S02]  /*dff10*/  WARPGROUP.DEPBAR.LE gsb0, 0x0 ;  /* 0x00008000000079c5 */ /* 0x000fe40000010000 */
[----:B------:R-:W-:-:S15]  /*dff20*/  WARPGROUP.ARRIVE ;  /* 0x00000000000079c5 */ /* 0x000fde0000000000 */
[----:B------:R-:W-:-:S04]  /*dff30*/  NOP ;  /* 0x0000000000007918 */ /* 0x000fc80000000000 */
[----:B------:R-:W-:Y:S01]  /*dff40*/  HGMMA.64x256x8.F32.TF32 R24, gdesc[UR12], R24, gsb0 ;  /* 0x07e000000c1879f0 */ /* 0x000fe20008002818 */
[----:B------:R-:W-:Y:S01]  /*dff50*/  UMOV UR50, UR6 ;  /* 0x0000000600327c82 */ /* 0x000fe20008000000 */
[----:B------:R-:W-:Y:S01]  /*dff60*/  UMOV UR51, UR7 ;  /* 0x0000000700337c82 */ /* 0x000fe20008000000 */
[----:B------:R-:W-:Y:S02]  /*dff70*/  R2UR UR6, R236 ;  /* 0x00000000ec0672ca */ /* 0x000fe400000e0000 */
[----:B------:R-:W-:Y:S01]  /*dff80*/  R2UR UR7, R237 ;  /* 0x00000000ed0772ca */ /* 0x000fe200000e0000 */
[----:B------:R-:W-:Y:S02]  /*dff90*/  UIADD3.64 UR58, UR4, 0xdfe, URZ ;  /* 0x00000dfe043a7897 */ /* 0x000fe4000fffe03f */
[----:B------:R-:W-:Y:S01]  /*dffa0*/  UIADD3.64 UR4, UR4, 0x3e04, URZ ;  /* 0x00003e0404047897 */ /* 0x000fe2000fffe03f */
[----:B------:R-:W-:Y:S02]  /*dffb0*/  WARPGROUP.DEPBAR.LE gsb0, 0x0 ;  /* 0x00008000000079c5 */ /* 0x000fe40000010000 */
[----:B------:R-:W-:-:S15]  /*dffc0*/  WARPGROUP.ARRIVE ;  /* 0x00000000000079c5 */ /* 0x000fde0000000000 */
[----:B------:R-:W-:-:S02]  /*dffd0*/  NOP ;  /* 0x0000000000007918 */ /* 0x000fc40000000000 */
[----:B------:R-:W-:Y:S01]  /*dffe0*/  HGMMA.64x256x8.F32.TF32 R24, gdesc[UR8], R24, gsb0 ;  /* 0x07e00000081879f0 */ /* 0x000fe20008002818 */
[----:B------:R-:W-:Y:S02]  /*dfff0*/  MOV R8, R192 ;  /* 0x000000c000087202 */ /* 0x000fe40000000f00 */
[----:B------:R-:W-:Y:S02]  /*e0000*/  MOV R9, R193 ;  /* 0x000000c100097202 */ /* 0x000fe40000000f00 */
        /* <DEDUP_REMOVED lines=14> */
[----:B------:R-:W4:Y:S01]  /*e00f0*/  LDL.LU.64 R236, [R1+0x4e78] ;  /* 0x004e780001ec7983 */ /* 0x000f220000300a00 */
[----:B------:R-:W-:-:S02]  /*e0100*/  WARPGROUP.DEPBAR.LE gsb0, 0x0 ;  /* 0x00008000000079c5 */ /* 0x000fc40000010000 */
[----:B------:R-:W-:-:S06]  /*e0110*/  WARPGROUP.ARRIVE ;  /* 0x00000000000079c5 */ /* 0x000fcc0000000000 */
[----:B------:R-:W-:Y:S03]  /*e0120*/  HGMMA.64x256x8.F32.TF32 R24, gdesc[UR4], R24, gsb0 ;  /* 0x07e00000041879f0 */ /* 0x000fe60008002818 */
[----:B------:R-:W-:Y:S02]  /*e0130*/  WARPGROUP.DEPBAR.LE gsb0, 0x0 ;  /* 0x00008000000079c5 */ /* 0x000fe40000010000 */
[----:B------:R-:W-:Y:S04]  /*e0140*/  STL.64 [R1], R24 ;  /* 0x0000001801007387 */ /* 0x000fe80000100a00 */
        /* <DEDUP_REMOVED lines=131> */
[----:B------:R-:W-:-:S02]  /*e0980*/  R2UR UR58, R8 ;  /* 0x00000000083a72ca */ /* 0x000fc400000e0000 */
[----:B------:R-:W-:Y:S01]  /*e0990*/  R2UR UR59, R9 ;  /* 0x00000000093b72ca */ /* 0x000fe200000e0000 */
[----:B--2---:R-:W-:-:S12]  /*e09a0*/  WARPGROUP.ARRIVE ;  /* 0x00000000000079c5 */ /* 0x004fd80000000000 */
[----:B------:R-:W-:Y:S01]  /*e09b0*/  HGMMA.64x256x8.F32.TF32 R24, gdesc[UR56], R24, gsb0 ;  /* 0x07e00000381879f0 */ /* 0x000fe20008002818 */
[----:B------:R-:W-:Y:S02]  /*e09c0*/  R2UR UR57, R4 ;  /* 0x00000000043972ca */ /* 0x000fe400000e0000 */
[----:B------:R-:W-:Y:S02]  /*e09d0*/  R2UR UR56, R3 ;  /* 0x00000000033872ca */ /* 0x000fe400000e0000 */
[----:B------:R-:W-:Y:S02]  /*e09e0*/  R2UR UR54, R198 ;  /* 0x00000000c63672ca */ /* 0x000fe400000e0000 */
[----:B------:R-:W-:Y:S02]  /*e09f0*/  R2UR UR55, R199 ;  /* 0x00000000c73772ca */ /* 0x000fe400000e0000 */
[----:B------:R-:W-:Y:S02]  /*e0a00*/  R2UR UR46, R178 ;  /* 0x00000000b22e72ca */ /* 0x000fe400000e0000 */
[----:B------:R-:W-:-:S02]  /*e0a10*/  R2UR UR47, R179 ;  /* 0x00000000b32f72ca */ /* 0x000fc400000e0000 */
        /* <DEDUP_REMOVED lines=15> */
[----:B------:R-:W-:Y:S01]  /*e0b10*/  R2UR UR15, R21 ;  /* 0x00000000150f72ca */ /* 0x000fe200000e0000 */
[----:B------:R-:W-:Y:S01]  /*e0b20*/  UMOV UR10, UR60 ;  /* 0x0000003c000a7c82 */ /* 0x000fe20008000000 */
[----:B------:R-:W-:Y:S01]  /*e0b30*/  R2UR UR58, R202 ;  /* 0x00000000ca3a72ca */ /* 0x000fe200000e0000 */
[----:B------:R-:W-:Y:S01]  /*e0b40*/  UMOV UR11, UR61 ;  /* 0x0000003d000b7c82 */ /* 0x000fe20008000000 */
[----:B------:R-:W-:Y:S01]  /*e0b50*/  R2UR UR59, R203 ;  /* 0x00000000cb3b72ca */ /* 0x000fe200000e0000 */
[----:B------:R-:W-:Y:S01]  /*e0b60*/  VIADD R190, R190, 0x7f ;  /* 0x0000007fbebe7836 */ /* 0x000fe20000000000 */
[----:B------:R-:W2:Y:S01]  /*e0b70*/  LDL.LU.64 R202, [R1+0x4c70] ;  /* 0x004c700001ca7983 */ /* 0x000ea20000300a00 */
[----:B------:R-:W-:Y:S01]  /*e0b80*/  R2UR UR6, R16 ;  /* 0x00000000100672ca */ /* 0x000fe200000e0000 */
[----:B------:R-:W-:Y:S01]  /*e0b90*/  IMAD.SHL.U32 R5, R5, 0x80, RZ ;  /* 0x0000008005057824 */ /* 0x000fe200078e00ff */
[----:B------:R-:W-:Y:S01]  /*e0ba0*/  R2UR UR7, R17 ;  /* 0x00000000110772ca */ /* 0x000fe200000e0000 */
[----:B------:R-:W2:Y:S01]  /*e0bb0*/  LDL.LU.64 R198, [R1+0x4c68] ;  /* 0x004c680001c67983 */ /* 0x000ea20000300a00 */
[----:B------:R-:W-:-:S02]  /*e0bc0*/  WARPGROUP.DEPBAR.LE gsb0, 0x0 ;  /* 0x00008000000079c5 */ /* 0x000fc40000010000 */
[----:B------:R-:W-:Y:S01]  /*e0bd0*/  WARPGROUP.ARRIVE ;  /* 0x00000000000079c5 */ /* 0x000fe20000000000 */
[----:B------:R-:W1:Y:S05]  /*e0be0*/  LDC R4, c[0x0][0x230] ;  /* 0x00008c00ff047b82 */ /* 0x000e6a0000000800 */
[----:B------:R-:W-:Y:S03]  /*e0bf0*/  HGMMA.64x256x8.F32.TF32 R24, gdesc[UR56], R24, gsb0 ;  /* 0x07e00000381879f0 */ /* 0x000fe60008002818 */
[----:B------:R-:W-:Y:S02]  /*e0c00*/  WARPGROUP.DEPBAR.LE gsb0, 0x0 ;  /* 0x00008000000079c5 */ /* 0x000fe40000010000 */
[----:B------:R-:W-:-:S15]  /*e0c10*/  WARPGROUP.ARRIVE ;  /* 0x00000000000079c5 */ /* 0x000fde0000000000 */
[----:B------:R-:W-:-:S08]  /*e0c20*/  NOP ;  /* 0x0000000000007918 */ /* 0x000fd00000000000 */
[----:B------:R-:W-:Y:S01]  /*e0c30*/  HGMMA.64x256x8.F32.TF32 R24, gdesc[UR52], R24, gsb0 ;  /* 0x07e00000341879f0 */ /* 0x000fe20008002818 */
[----:B------:R-:W-:Y:S02]  /*e0c40*/  R2UR UR54, R194 ;  /* 0x00000000c23672ca */ /* 0x000fe400000e0000 */
[----:B------:R-:W-:Y:S01]  /*e0c50*/  R2UR UR55, R195 ;  /* 0x00000000c33772ca */ /* 0x000fe200000e0000 */
[----:B------:R-:W-:Y:S01]  /*e0c60*/  UMOV UR52, UR50 ;  /* 0x0000003200347c82 */ /* 0x000fe20008000000 */
[----:B------:R-:W-:Y:S01]  /*e0c70*/  UMOV UR53, UR51 ;  /* 0x0000003300357c82 */ /* 0x000fe20008000000 */
[----:B------:R-:W-:Y:S01]  /*e0c80*/  R2UR UR50, R182 ;  /* 0x00000000b63272ca */ /* 0x000fe200000e0000 */
[----:B------:R-:W2:Y:S01]  /*e0c90*/  LDL.LU.64 R194, [R1+0x4c60] ;  /* 0x004c600001c27983 */ /* 0x000ea20000300a00 */
[----:B------:R-:W-:-:S03]  /*e0ca0*/  R2UR UR51, R183 ;  /* 0x00000000b73372ca */ /* 0x000fc600000e0000 */
[----:B------:R-:W3:Y:S01]  /*e0cb0*/  LDL.LU R11, [R1+0x2940] ;  /* 0x00294000010b7983 */ /* 0x000ee20000300800 */
[----:B------:R-:W-:Y:S02]  /*e0cc0*/  WARPGROUP.DEPBAR.LE gsb0, 0x0 ;  /* 0x00008000000079c5 */ /* 0x000fe40000010000 */
[----:B------:R-:W-:-:S14]  /*e0cd0*/  WARPGROUP.ARRIVE ;  /* 0x00000000000079c5 */ /* 0x000fdc0000000000 */
        /* <DEDUP_REMOVED lines=45> */
[----:B------:R-:W-:-:S04]  /*e0fb0*/  SHF.R.S32.HI R3, RZ, 0x1f, R190 ;  /* 0x0000001fff037819 */ /* 0x000fc800000114be */
[----:B------:R-:W-:-:S04]  /*e0fc0*/  LEA.HI R3, R3, R190, RZ, 0x7 ;  /* 0x000000be03037211 */ /* 0x000fc800078f38ff */
[----:B------:R-:W-:-:S04]  /*e0fd0*/  SHF.R.S32.HI R3, RZ, 0x7, R3 ;  /* 0x00000007ff037819 */ /* 0x000fc80000011403 */
[----:B------:R-:W-:-:S04]  /*e0fe0*/  IADD3 R3, R3, -0x7, RZ ;  /* 0xfffffff903037810 */ /* 0x000fc80007ffe0ff */
[----:B------:R-:W-:Y:S01]  /*e0ff0*/  ISETP.GE.AND P0, PT, R12, R3, PT ;  /* 0x000000030c00720c */ /* 0x000fe20003f06270 */
[----:B------:R-:W-:Y:S01]  /*e1000*/  VIADD R3, R14, 0x1 ;  /* 0x000000010e037836 */ /* 0x000fe20000000000 */
[----:B------:R-:W-:-:S04]  /*e1010*/  SHF.L.U32 R5, R5, 0x2, RZ ;  /* 0x0000000205057819 */ /* 0x000fc800000006ff */
[----:B------:R-:W-:Y:S02]  /*e1020*/  ISETP.GT.AND P2, PT, R3, 0x7, PT ;  /* 0x000000070300780c */ /* 0x000fe40003f44270 */
[----:B---3--:R-:W-:Y:S02]  /*e1030*/  IADD3 R11, P3, R11, R5, RZ ;  /* 0x000000050b0b7210 */ /* 0x008fe40007f7e0ff */
[----:B------:R-:W-:Y:S01]  /*e1040*/  SEL R14, R3, RZ, !P2 ;  /* 0x000000ff030e7207 */ /* 0x000fe20005000000 */
[----:B------:R-:W-:Y:S04]  /*e1050*/  STL.64 [R1+0x4ae0], R12 ;  /* 0x004ae00c01007387 */ /* 0x000fe80000100a00 */
[----:B------:R-:W-:Y:S04]  /*e1060*/  STL [R1+0x2940], R11 ;  /* 0x0029400b01007387 */ /* 0x000fe80000100800 */
[----:B------:R3:W-:Y:S04]  /*e1070*/  STL.64 [R1+0x4ae8], R14 ;  /* 0x004ae80e01007387 */ /* 0x0007e80000100a00 */
[----:B------:R-:W4:Y:S01]  /*e1080*/  LDL.LU R20, [R1+0x2944] ;  /* 0x0029440001147983 */ /* 0x000f220000300800 */
[----:B------:R-:W2:Y:S03]  /*e1090*/  S2R R19, SR_TID.X ;  /* 0x0000000000137919 */ /* 0x000ea60000002100 */
[----:B------:R-:W4:Y:S04]  /*e10a0*/  LDL.LU R17, [R1+0x2948] ;  /* 0x0029480001117983 */ /* 0x000f280000300800 */
[----:B------:R-:W4:Y:S04]  /*e10b0*/  LDL.LU R16, [R1+0x294c] ;  /* 0x00294c0001107983 */ /* 0x000f280000300800 */
[----:B------:R-:W4:Y:S04]  /*e10c0*/  LDL.LU R9, [R1+0x2950] ;  /* 0x0029500001097983 */ /* 0x000f280000300800 */
[----:B------:R-:W4:Y:S01]  /*e10d0*/  LDL.LU R152, [R1+0x2954] ;  /* 0x0029540001987983 */ /* 0x000f220000300800 */
[----:B------:R-:W2:Y:S03]  /*e10e0*/  S2R R190, SR_TID.X ;  /* 0x0000000000be7919 */ /* 0x000ea60000002100 */
[----:B------:R-:W4:Y:S04]  /*e10f0*/  LDL.LU R23, [R1+0x2958] ;  /* 0x0029580001177983 */ /* 0x000f280000300800 */
[----:B------:R-:W4:Y:S01]  /*e1100*/  LDL.LU R22, [R1+0x295c] ;  /* 0x00295c0001167983 */ /* 0x000f220000300800 */
[----:B-1----:R-:W-:-:S03]  /*e1110*/  IADD3 R4, R4, -0x380, RZ ;  /* 0xfffffc8004047810 */ /* 0x002fc60007ffe0ff */
[----:B---3--:R-:W3:Y:S01]  /*e1120*/  LDL.LU R15, [R1+0x2960] ;  /* 0x00296000010f7983 */ /* 0x008ee20000300800 */
[----:B------:R-:W-:Y:S02]  /*e1130*/  WARPGROUP.DEPBAR.LE gsb0, 0x0 ;  /* 0x00008000000079c5 */ /* 0x000fe40000010000 */
[----:B------:R-:W-:-:S06]  /*e1140*/  WARPGROUP.ARRIVE ;  /* 0x00000000000079c5 */ /* 0x000fcc0000000000 */
[----:B------:R-:W-:Y:S01]  /*e1150*/  HGMMA.64x256x8.F32.TF32 R24, gdesc[UR4], R24, gsb0 ;  /* 0x07e00000041879f0 */ /* 0x000fe20008002818 */
[----:B------:R-:W-:-:S05]  /*e1160*/  IMAD R4, R12, -0x80, R4 ;  /* 0xffffff800c047824 */ /* 0x000fca00078e0204 */
[----:B------:R-:W-:-:S04]  /*e1170*/  ISETP.GT.AND P1, PT, R4, RZ, PT ;  /* 0x000000ff0400720c */ /* 0x000fc80003f24270 */
[----:B------:R-:W-:-:S04]  /*e1180*/  SEL R7, RZ, 0x4, !P1 ;  /* 0x00000004ff077807 */ /* 0x000fc80004800000 */
[----:B------:R-:W-:-:S04]  /*e1190*/  SEL R7, R7, RZ, !P0 ;  /* 0x000000ff07077207 */ /* 0x000fc80004000000 */
[----:B------:R-:W-:Y:S02]  /*e11a0*/  ISETP.NE.U32.AND P1, PT, R7, RZ, PT ;  /* 0x000000ff0700720c */ /* 0x000fe40003f25070 */
[----:B--2---:R-:W-:Y:S02]  /*e11b0*/  SHF.L.U32 R7, R19, 0x4, RZ ;  /* 0x0000000413077819 */ /* 0x004fe400000006ff */
[----:B------:R-:W-:Y:S02]  /*e11c0*/  LOP3.LUT R10, R190, 0x7f, RZ, 0xc0, !PT ;  /* 0x0000007fbe0a7812 */ /* 0x000fe400078ec0ff */
[----:B------:R-:W-:Y:S02]  /*e11d0*/  LOP3.LUT R7, R7, 0x70, RZ, 0xc0, !PT ;  /* 0x0000007007077812 */ /* 0x000fe400078ec0ff */
[----:B------:R-:W-:Y:S02]  /*e11e0*/  R2UR UR61, R186 ;  /* 0x00000000ba3d72ca */ /* 0x000fe400000e0000 */
[----:B------:R-:W-:Y:S01]  /*e11f0*/  R2UR UR60, R187 ;  /* 0x00000000bb3c72ca */ /* 0x000fe200000e0000 */
[----:B------:R-:W-:Y:S01]  /*e1200*/  IMAD R7, R10, 0x80, R7 ;  /* 0x000000800a077824 */ /* 0x000fe200078e0207 */
[----:B------:R-:W-:-:S02]  /*e1210*/  IADD3.X R252, R252, R0, RZ, P3, !PT ;  /* 0x00000000fcfc7210 */ /* 0x000fc40001ffe4ff */
[----:B------:R-:W-:Y:S01]  /*e1220*/  LEA R8, R14, R191, 0x12 ;  /* 0x000000bf0e087211 */ /* 0x000fe200078e90ff */
[----:B------:R-:W-:Y:S01]  /*e1230*/  IMAD.MOV.U32 R12, RZ, RZ, R11 ;  /* 0x000000ffff0c7224 */ /* 0x000fe200078e000b */
[----:B------:R-:W-:Y:S02]  /*e1240*/  MOV R13, R252 ;  /* 0x000000fc000d7202 */ /* 0x000fe40000000f00 */
[----:B------:R-:W-:Y:S01]  /*e1250*/  IADD3 R3, R7, R8, RZ ;  /* 0x0000000807037210 */ /* 0x000fe20007ffe0ff */
[----:B------:R-:W-:Y:S02]  /*e1260*/  WARPGROUP.DEPBAR.LE gsb0, 0x0 ;  /* 0x00008000000079c5 */ /* 0x000fe40000010000 */
        /* <DEDUP_REMOVED lines=20> */
[----:B------:R-:W-:Y:S01]  /*e13b0*/  STL.64 [R1+0x4ba8], R104 ;  /* 0x004ba86801007387 */ /* 0x000fe20000100a00 */
[----:B------:R-:W-:Y:S06]  /*e13c0*/  BAR.SYNC.DEFER_BLOCKING 0x0 ;  /* 0x0000000000007b1d */ /* 0x000fec0000010000 */
        /* <DEDUP_REMOVED lines=23> */
[----:B------:R-:W-:Y:S01]  /*e1540*/  @!PT LDS RZ, [RZ] ;  /* 0x00000000fffff984 */ /* 0x000fe20000000800 */
[----:B------:R-:W-:Y:S01]  /*e1550*/  @!PT LDS RZ, [RZ] ;  /* 0x00000000fffff984 */ /* 0x000fe20000000800 */
[----:B------:R-:W-:Y:S01]  /*e1560*/  @!PT LDS RZ, [RZ] ;  /* 0x00000000fffff984 */ /* 0x000fe20000000800 */
[----:B------:R1:W-:Y:S04]  /*e1570*/  LDGSTS.E [R3], desc[UR60][R12.64], P1 ;  /* 0x000000000c037fae */ /* 0x0003e8000892187c */
[----:B------:R-:W2:Y:S04]  /*e1580*/  LDL.LU R14, [R1+0x2964] ;  /* 0x00296400010e7983 */ /* 0x000ea80000300800 */
[----:B------:R-:W1:Y:S04]  /*e1590*/  LDL.LU R13, [R1+0x2968] ;  /* 0x00296800010d7983 */ /* 0x000e680000300800 */
[----:B------:R-:W2:Y:S04]  /*e15a0*/  LDL.LU R12, [R1+0x296c] ;  /* 0x00296c00010c7983 */ /* 0x000ea80000300800 */
[----:B------:R-:W2:Y:S01]  /*e15b0*/  LDL.LU R11, [R1+0x2970] ;  /* 0x00297000010b7983 */ /* 0x000ea20000300800 */
[----:B----4-:R-:W-:-:S02]  /*e15c0*/  IADD3 R17, P2, R17, R5, RZ ;  /* 0x0000000511117210 */ /* 0x010fc40007f5e0ff */
[----:B------:R-:W-:Y:S02]  /*e15d0*/  IADD3 R9, P3, R9, R5, RZ ;  /* 0x0000000509097210 */ /* 0x000fe40007f7e0ff */
[----:B------:R-:W-:Y:S01]  /*e15e0*/  IADD3.X R20, R20, R0, RZ, P2, !PT ;  /* 0x0000000014147210 */ /* 0x000fe200017fe4ff */
[----:B------:R-:W-:Y:S02]  /*e15f0*/  STL [R1+0x2948], R17 ;  /* 0x0029481101007387 */ /* 0x000fe40000100800 */
[----:B------:R-:W-:Y:S01]  /*e1600*/  IMAD.X R16, R16, 0x1, R0, P3 ;  /* 0x0000000110107824 */ /* 0x000fe200018e0600 */
[----:B------:R-:W-:Y:S01]  /*e1610*/  MOV R21, R20 ;  /* 0x0000001400157202 */ /* 0x000fe20000000f00 */
[----:B------:R4:W-:Y:S01]  /*e1620*/  STL [R1+0x2944], R20 ;  /* 0x0029441401007387 */ /* 0x0009e20000100800 */
[----:B------:R-:W-:-:S03]  /*e1630*/  ISETP.GT.AND P2, PT, R4, 0x1, PT ;  /* 0x000000010400780c */ /* 0x000fc60003f44270 */
[----:B------:R-:W-:Y:S04]  /*e1640*/  STL [R1+0x2950], R9 ;  /* 0x0029500901007387 */ /* 0x000fe80000100800 */
[----:B------:R3:W-:Y:S01]  /*e1650*/  STL [R1+0x294c], R16 ;  /* 0x00294c1001007387 */ /* 0x0007e20000100800 */
[----:B----4-:R-:W-:Y:S01]  /*e1660*/  MOV R20, R17 ;  /* 0x0000001100147202 */ /* 0x010fe20000000f00 */
[----:B------:R-:W-:Y:S01]  /*e1670*/  IMAD.MOV.U32 R17, RZ, RZ, R16 ;  /* 0x000000ffff117224 */ /* 0x000fe200078e0010 */
[-C--:B------:R-:W-:Y:S02]  /*e1680*/  IADD3 R23, P3, R23, R5.reuse, RZ ;  /* 0x0000000517177210 */ /* 0x080fe40007f7e0ff */
[----:B---3--:R-:W-:Y:S01]  /*e1690*/  IADD3 R15, P4, R15, R5, RZ ;  /* 0x000000050f0f7210 */ /* 0x008fe20007f9e0ff */
[----:B------:R-:W-:Y:S01]  /*e16a0*/  LDGSTS.E [R3+0x4000], desc[UR60][R20.64], P1 ;  /* 0x0400000014037fae */ /* 0x000fe2000892187c */
[----:B------:R-:W-:-:S02]  /*e16b0*/  MOV R16, R9 ;  /* 0x0000000900107202 */ /* 0x000fc40000000f00 */
[----:B------:R-:W-:Y:S02]  /*e16c0*/  SEL R9, RZ, 0x4, !P2 ;  /* 0x00000004ff097807 */ /* 0x000fe40005000000 */
[----:B------:R-:W-:Y:S01]  /*e16d0*/  IADD3.X R152, R152, R0, RZ, P3, !PT ;  /* 0x0000000098987210 */ /* 0x000fe20001ffe4ff */
[----:B------:R-:W-:Y:S01]  /*e16e0*/  LDGSTS.E [R3+0x8000], desc[UR60][R16.64], P1 ;  /* 0x0800000010037fae */ /* 0x000fe2000892187c */
[----:B------:R-:W-:Y:S01]  /*e16f0*/  SEL R9, R9, RZ, !P0 ;  /* 0x000000ff09097207 */ /* 0x000fe20004000000 */
[----:B------:R-:W-:Y:S02]  /*e1700*/  IMAD.X R22, R22, 0x1, R0, P4 ;  /* 0x0000000116167824 */ /* 0x000fe400020e0600 */
[----:B------:R-:W3:Y:S01]  /*e1710*/  LDL.LU R21, [R1+0x2974] ;  /* 0x0029740001157983 */ /* 0x000ee20000300800 */
[----:B------:R-:W-:-:S03]  /*e1720*/  ISETP.NE.U32.AND P2, PT, R9, RZ, PT ;  /* 0x000000ff0900720c */ /* 0x000fc60003f45070 */
[----:B------:R-:W4:Y:S01]  /*e1730*/  LDL.LU R20, [R1+0x2978] ;  /* 0x0029780001147983 */ /* 0x000f220000300800 */
[----:B------:R-:W-:-:S03]  /*e1740*/  MOV R84, R23 ;  /* 0x0000001700547202 */ /* 0x000fc60000000f00 */
[----:B------:R-:W3:Y:S01]  /*e1750*/  LDL.LU R17, [R1+0x297c] ;  /* 0x00297c0001117983 */ /* 0x000ee20000300800 */
[----:B------:R-:W-:-:S03]  /*e1760*/  MOV R85, R152 ;  /* 0x0000009800557202 */ /* 0x000fc60000000f00 */
[----:B------:R-:W3:Y:S04]  /*e1770*/  LDL.LU R16, [R1+0x2980] ;  /* 0x0029800001107983 */ /* 0x000ee80000300800 */
[----:B------:R1:W-:Y:S04]  /*e1780*/  STL [R1+0x2958], R23 ;  /* 0x0029581701007387 */ /* 0x0003e80000100800 */
[----:B------:R-:W-:Y:S04]  /*e1790*/  STL [R1+0x2954], R152 ;  /* 0x0029549801007387 */ /* 0x000fe80000100800 */
[----:B------:R-:W-:Y:S01]  /*e17a0*/  STL [R1+0x2960], R15 ;  /* 0x0029600f01007387 */ /* 0x000fe20000100800 */
[----:B-1----:R-:W-:-:S03]  /*e17b0*/  IMAD.MOV.U32 R23, RZ, RZ, R22 ;  /* 0x000000ffff177224 */ /* 0x002fc600078e0016 */
[----:B------:R1:W-:Y:S04]  /*e17c0*/  STL [R1+0x295c], R22 ;  /* 0x00295c1601007387 */ /* 0x0003e80000100800 */
[----:B------:R2:W-:Y:S04]  /*e17d0*/  LDGSTS.E [R3+0xc000], desc[UR60][R84.64], P1 ;  /* 0x0c00000054037fae */ /* 0x0005e8000892187c */
[----:B------:R-:W3:Y:S01]  /*e17e0*/  LDL.LU R83, [R1+0x2984] ;  /* 0x0029840001537983 */ /* 0x000ee20000300800 */
[----:B-1----:R-:W-:-:S05]  /*e17f0*/  MOV R22, R15 ;  /* 0x0000000f00167202 */ /* 0x002fca0000000f00 */
[----:B------:R1:W-:Y:S04]  /*e1800*/  LDGSTS.E [R3+0x4], desc[UR60][R22.64], P2 ;  /* 0x0000400016037fae */ /* 0x0003e8000912187c */
[----:B------:R-:W1:Y:S04]  /*e1810*/  LDL.LU R23, [R1+0x2988] ;  /* 0x0029880001177983 */ /* 0x000e680000300800 */
[----:B------:R-:W3:Y:S04]  /*e1820*/  LDL.LU R22, [R1+0x298c] ;  /* 0x00298c0001167983 */ /* 0x000ee80000300800 */
[----:B------:R-:W3:Y:S01]  /*e1830*/  LDL.LU R15, [R1+0x2990] ;  /* 0x00299000010f7983 */ /* 0x000ee20000300800 */
[----:B------:R-:W-:-:S04]  /*e1840*/  IADD3 R13, P1, R13, R5, RZ ;  /* 0x000000050d0d7210 */ /* 0x000fc80007f3e0ff */
[----:B--2---:R-:W-:Y:S02]  /*e1850*/  IADD3.X R14, R14, R0, RZ, P1, !PT ;  /* 0x000000000e0e7210 */ /* 0x004fe40000ffe4ff */
[----:B------:R-:W-:Y:S01]  /*e1860*/  IADD3 R11, P3, R11, R5, RZ ;  /* 0x000000050b0b7210 */ /* 0x000fe20007f7e0ff */
[----:B------:R2:W-:Y:S04]  /*e1870*/  STL [R1+0x2968], R13 ;  /* 0x0029680d01007387 */ /* 0x0005e80000100800 */
[----:B------:R-:W-:Y:S01]  /*e1880*/  IMAD.X R12, R12, 0x1, R0, P3 ;  /* 0x000000010c0c7824 */ /* 0x000fe200018e0600 */
[----:B------:R2:W-:Y:S01]  /*e1890*/  STL [R1+0x2964], R14 ;  /* 0x0029640e01007387 */ /* 0x0005e20000100800 */
[----:B------:R-:W-:Y:S02]  /*e18a0*/  MOV R84, R13 ;  /* 0x0000000d00547202 */ /* 0x000fe40000000f00 */
[----:B------:R-:W-:Y:S01]  /*e18b0*/  MOV R85, R14 ;  /* 0x0000000e00557202 */ /* 0x000fe20000000f00 */
[----:B------:R-:W-:Y:S01]  /*e18c0*/  STL [R1+0x2970], R11 ;  /* 0x0029700b01007387 */ /* 0x000fe20000100800 */
[----:B--2---:R-:W-:-:S03]  /*e18d0*/  IMAD.MOV.U32 R13, RZ, RZ, R12 ;  /* 0x000000ffff0d7224 */ /* 0x004fc600078e000c */
[----:B------:R2:W-:Y:S04]  /*e18e0*/  STL [R1+0x296c], R12 ;  /* 0x00296c0c01007387 */ /* 0x0005e80000100800 */
[----:B------:R1:W-:Y:S04]  /*e18f0*/  LDGSTS.E [R3+0x4004], desc[UR60][R84.64], P2 ;  /* 0x0400400054037fae */ /* 0x0003e8000912187c */
[----:B------:R-:W3:Y:S01]  /*e1900*/  LDL.LU R14, [R1+0x2994] ;  /* 0x00299400010e7983 */ /* 0x000ee20000300800 */
[----:B--2---:R-:W-:-:S05]  /*e1910*/  MOV R12, R11 ;  /* 0x0000000b000c7202 */ /* 0x004fca0000000f00 */
[----:B------:R2:W-:Y:S04]  /*e1920*/  LDGSTS.E [R3+0x8004], desc[UR60][R12.64], P2 ;  /* 0x080040000c037fae */ /* 0x0005e8000912187c */
[----:B------:R-:W2:Y:S04]  /*e1930*/  LDL.LU R13, [R1+0x2998] ;  /* 0x00299800010d7983 */ /* 0x000ea80000300800 */
[----:B------:R-:W2:Y:S04]  /*e1940*/  LDL.LU R12, [R1+0x299c] ;  /* 0x00299c00010c7983 */ /* 0x000ea80000300800 */
[----:B------:R-:W2:Y:S01]  /*e1950*/  LDL.LU R11, [R1+0x29a0] ;  /* 0x0029a000010b7983 */ /* 0x000ea20000300800 */
[----:B------:R-:W-:-:S04]  /*e1960*/  ISETP.GT.AND P1, PT, R4, 0x2, PT ;  /* 0x000000020400780c */ /* 0x000fc80003f24270 */
[----:B------:R-:W-:Y:S02]  /*e1970*/  SEL R9, RZ, 0x4, !P1 ;  /* 0x00000004ff097807 */ /* 0x000fe40004800000 */
[-C--:B----4-:R-:W-:Y:S02]  /*e1980*/  IADD3 R20, P3, R20, R5.reuse, RZ ;  /* 0x0000000514147210 */ /* 0x090fe40007f7e0ff */
[----:B------:R-:W-:Y:S02]  /*e1990*/  SEL R9, R9, RZ, !P0 ;  /* 0x000000ff09097207 */ /* 0x000fe40004000000 */
[-C--:B---3--:R-:W-:Y:S02]  /*e19a0*/  IADD3 R16, P4, R16, R5.reuse, RZ ;  /* 0x0000000510107210 */ /* 0x088fe40007f9e0ff */
[----:B------:R-:W-:Y:S02]  /*e19b0*/  ISETP.NE.U32.AND P1, PT, R9, RZ, PT ;  /* 0x000000ff0900720c */ /* 0x000fe40003f25070 */
[----:B------:R-:W-:Y:S01]  /*e19c0*/  IADD3.X R21, R21, R0, RZ, P3, !PT ;  /* 0x0000000015157210 */ /* 0x000fe20001ffe4ff */
[----:B------:R-:W-:Y:S01]  /*e19d0*/  IMAD.X R17, R17, 0x1, R0, P4 ;  /* 0x0000000111117824 */ /* 0x000fe200020e0600 */
[----:B------:R-:W-:Y:S04]  /*e19e0*/  STL [R1+0x2978], R20 ;  /* 0x0029781401007387 */ /* 0x000fe80000100800 */
[----:B------:R-:W-:Y:S04]  /*e19f0*/  LDGSTS.E [R3+0xc004], desc[UR60][R20.64], P2 ;  /* 0x0c00400014037fae */ /* 0x000fe8000912187c */
[----:B------:R3:W-:Y:S04]  /*e1a00*/  STL [R1+0x2974], R21 ;  /* 0x0029741501007387 */ /* 0x0007e80000100800 */
[----:B------:R-:W-:Y:S04]  /*e1a10*/  STL [R1+0x2980], R16 ;  /* 0x0029801001007387 */ /* 0x000fe80000100800 */
[----:B------:R4:W-:Y:S04]  /*e1a20*/  STL [R1+0x297c], R17 ;  /* 0x00297c1101007387 */ /* 0x0009e80000100800 */
[----:B---3--:R-:W3:Y:S04]  /*e1a30*/  LDL.LU R21, [R1+0x29a4] ;  /* 0x0029a40001157983 */ /* 0x008ee80000300800 */
[----:B------:R-:W-:Y:S01]  /*e1a40*/  LDGSTS.E [R3+0x8], desc[UR60][R16.64], P1 ;  /* 0x0000800010037fae */ /* 0x000fe2000892187c */
[----:B-1----:R-:W-:-:S03]  /*e1a50*/  IADD3 R23, P2, R23, R5, RZ ;  /* 0x0000000517177210 */ /* 0x002fc60007f5e0ff */
[----:B------:R-:W3:Y:S01]  /*e1a60*/  LDL.LU R20, [R1+0x29a8] ;  /* 0x0029a80001147983 */ /* 0x000ee20000300800 */
[-C--:B------:R-:W-:Y:S02]  /*e1a70*/  IADD3.X R83, R83, R0.reuse, RZ, P2, !PT ;  /* 0x0000000053537210 */ /* 0x080fe400017fe4ff */
[----:B------:R-:W-:Y:S01]  /*e1a80*/  IADD3 R15, P3, R15, R5, RZ ;  /* 0x000000050f0f7210 */ /* 0x000fe20007f7e0ff */
[----:B----4-:R-:W4:Y:S01]  /*e1a90*/  LDL.LU R17, [R1+0x29ac] ;  /* 0x0029ac0001117983 */ /* 0x010f220000300800 */
[----:B------:R-:W-:Y:S02]  /*e1aa0*/  ISETP.GT.AND P2, PT, R4, 0x3, PT ;  /* 0x000000030400780c */ /* 0x000fe40003f44270 */
[----:B------:R-:W-:Y:S01]  /*e1ab0*/  IADD3.X R22, R22, R0, RZ, P3, !PT ;  /* 0x0000000016167210 */ /* 0x000fe20001ffe4ff */
[----:B------:R-:W4:Y:S01]  /*e1ac0*/  LDL.LU R16, [R1+0x29b0] ;  /* 0x0029b00001107983 */ /* 0x000f220000300800 */
[----:B------:R-:W-:-:S03]  /*e1ad0*/  IMAD.MOV.U32 R84, RZ, RZ, R23 ;  /* 0x000000ffff547224 */ /* 0x000fc600078e0017 */
[----:B------:R1:W-:Y:S01]  /*e1ae0*/  STL [R1+0x2988], R23 ;  /* 0x0029881701007387 */ /* 0x0003e20000100800 */
[----:B------:R-:W-:-:S03]  /*e1af0*/  MOV R85, R83 ;  /* 0x0000005300557202 */ /* 0x000fc60000000f00 */
[----:B------:R-:W-:Y:S01]  /*e1b00*/  STL [R1+0x2984], R83 ;  /* 0x0029845301007387 */ /* 0x000fe20000100800 */
[----:B------:R-:W-:-:S03]  /*e1b10*/  SEL R9, RZ, 0x4, !P2 ;  /* 0x00000004ff097807 */ /* 0x000fc60005000000 */
[----:B------:R-:W-:Y:S01]  /*e1b20*/  STL [R1+0x2990], R15 ;  /* 0x0029900f01007387 */ /* 0x000fe20000100800 */
[----:B-1----:R-:W-:-:S03]  /*e1b30*/  MOV R23, R22 ;  /* 0x0000001600177202 */ /* 0x002fc60000000f00 */
[----:B------:R1:W-:Y:S01]  /*e1b40*/  STL [R1+0x298c], R22 ;  /* 0x00298c1601007387 */ /* 0x0003e20000100800 */
[----:B------:R-:W-:-:S03]  /*e1b50*/  SEL R9, R9, RZ, !P0 ;  /* 0x000000ff09097207 */ /* 0x000fc60004000000 */
[----:B------:R2:W-:Y:S01]  /*e1b60*/  LDGSTS.E [R3+0x4008], desc[UR60][R84.64], P1 ;  /* 0x0400800054037fae */ /* 0x0005e2000892187c */
[----:B-1----:R-:W-:-:S03]  /*e1b70*/  IMAD.MOV.U32 R22, RZ, RZ, R15 ;  /* 0x000000ffff167224 */ /* 0x002fc600078e000f */
[----:B------:R-:W4:Y:S01]  /*e1b80*/  LDL.LU R83, [R1+0x29b4] ;  /* 0x0029b40001537983 */ /* 0x000f220000300800 */
[----:B------:R-:W-:-:S03]  /*e1b90*/  ISETP.NE.U32.AND P2, PT, R9, RZ, PT ;  /* 0x000000ff0900720c */ /* 0x000fc60003f45070 */
[----:B------:R1:W-:Y:S04]  /*e1ba0*/  LDGSTS.E [R3+0x8008], desc[UR60][R22.64], P1 ;  /* 0x0800800016037fae */ /* 0x0003e8000892187c */
[----:B------:R-:W1:Y:S04]  /*e1bb0*/  LDL.LU R23, [R1+0x29b8] ;  /* 0x0029b80001177983 */ /* 0x000e680000300800 */
[----:B------:R-:W4:Y:S04]  /*e1bc0*/  LDL.LU R22, [R1+0x2d3c] ;  /* 0x002d3c0001167983 */ /* 0x000f280000300800 */
[----:B------:R-:W4:Y:S01]  /*e1bd0*/  LDL.LU R15, [R1+0x2d40] ;  /* 0x002d4000010f7983 */ /* 0x000f220000300800 */
[----:B--2---:R-:W-:-:S04]  /*e1be0*/  IADD3 R13, P3, R13, R5, RZ ;  /* 0x000000050d0d7210 */ /* 0x004fc80007f7e0ff */
[-C--:B------:R-:W-:Y:S02]  /*e1bf0*/  IADD3.X R14, R14, R0.reuse, RZ, P3, !PT ;  /* 0x000000000e0e7210 */ /* 0x080fe40001ffe4ff */
[----:B------:R-:W-:Y:S01]  /*e1c00*/  IADD3 R11, P4, R11, R5, RZ ;  /* 0x000000050b0b7210 */ /* 0x000fe20007f9e0ff */
[----:B------:R2:W-:Y:S03]  /*e1c10*/  STL [R1+0x2998], R13 ;  /* 0x0029980d01007387 */ /* 0x0005e60000100800 */
[----:B------:R-:W-:Y:S01]  /*e1c20*/  IADD3.X R12, R12, R0, RZ, P4, !PT ;  /* 0x000000000c0c7210 */ /* 0x000fe200027fe4ff */
[----:B------:R2:W-:Y:S01]  /*e1c30*/  STL [R1+0x2994], R14 ;  /* 0x0029940e01007387 */ /* 0x0005e20000100800 */
[----:B------:R-:W-:Y:S01]  /*e1c40*/  IMAD.MOV.U32 R84, RZ, RZ, R13 ;  /* 0x000000ffff547224 */ /* 0x000fe200078e000d */
[----:B------:R-:W-:Y:S02]  /*e1c50*/  MOV R85, R14 ;  /* 0x0000000e00557202 */ /* 0x000fe40000000f00 */
[----:B------:R-:W-:Y:S01]  /*e1c60*/  STL [R1+0x29a0], R11 ;  /* 0x0029a00b01007387 */ /* 0x000fe20000100800 */
[----:B--2---:R-:W-:-:S03]  /*e1c70*/  MOV R13, R12 ;  /* 0x0000000c000d7202 */ /* 0x004fc60000000f00 */
[----:B------:R2:W-:Y:S04]  /*e1c80*/  STL [R1+0x299c], R12 ;  /* 0x00299c0c01007387 */ /* 0x0005e80000100800 */
[----:B------:R1:W-:Y:S04]  /*e1c90*/  LDGSTS.E [R3+0xc008], desc[UR60][R84.64], P1 ;  /* 0x0c00800054037fae */ /* 0x0003e8000892187c */
[----:B------:R-:W4:Y:S01]  /*e1ca0*/  LDL.LU R14, [R1+0x2d44] ;  /* 0x002d4400010e7983 */ /* 0x000f220000300800 */
[----:B--2---:R-:W-:-:S05]  /*e1cb0*/  IMAD.MOV.U32 R12, RZ, RZ, R11 ;  /* 0x000000ffff0c7224 */ /* 0x004fca00078e000b */
[----:B------:R2:W-:Y:S04]  /*e1cc0*/  LDGSTS.E [R3+0xc], desc[UR60][R12.64], P2 ;  /* 0x0000c0000c037fae */ /* 0x0005e8000912187c */
[----:B------:R-:W2:Y:S04]  /*e1cd0*/  LDL.LU R13, [R1+0x2d48] ;  /* 0x002d4800010d7983 */ /* 0x000ea80000300800 */
[----:B------:R-:W2:Y:S04]  /*e1ce0*/  LDL.LU R12, [R1+0x2d4c] ;  /* 0x002d4c00010c7983 */ /* 0x000ea80000300800 */
[----:B------:R-:W2:Y:S01]  /*e1cf0*/  LDL.LU R11, [R1+0x2d50] ;  /* 0x002d5000010b7983 */ /* 0x000ea20000300800 */
[----:B---3--:R-:W-:-:S04]  /*e1d00*/  IADD3 R20, P1, R20, R5, RZ ;  /* 0x0000000514147210 */ /* 0x008fc80007f3e0ff */
[-C--:B------:R-:W-:Y:S02]  /*e1d10*/  IADD3.X R21, R21, R0.reuse, RZ, P1, !PT ;  /* 0x0000000015157210 */ /* 0x080fe40000ffe4ff */
[----:B------:R-:W-:Y:S02]  /*e1d20*/  ISETP.GT.AND P1, PT, R4, 0x20, PT ;  /* 0x000000200400780c */ /* 0x000fe40003f24270 */
[----:B----4-:R-:W-:Y:S01]  /*e1d30*/  IADD3 R16, P3, R16, R5, RZ ;  /* 0x0000000510107210 */ /* 0x010fe20007f7e0ff */
[----:B------:R-:W-:Y:S01]  /*e1d40*/  STL [R1+0x29a8], R20 ;  /* 0x0029a81401007387 */ /* 0x000fe20000100800 */
[----:B------:R-:W-:Y:S02]  /*e1d50*/  SEL R9, RZ, 0x4, !P1 ;  /* 0x00000004ff097807 */ /* 0x000fe40004800000 */
[----:B------:R-:W-:Y:S01]  /*e1d60*/  IADD3.X R17, R17, R0, RZ, P3, !PT ;  /* 0x0000000011117210 */ /* 0x000fe20001ffe4ff */
[----:B------:R3:W-:Y:S01]  /*e1d70*/  STL [R1+0x29a4], R21 ;  /* 0x0029a41501007387 */ /* 0x0007e20000100800 */
[----:B------:R-:W-:-:S03]  /*e1d80*/  SEL R9, R9, RZ, !P0 ;  /* 0x000000ff09097207 */ /* 0x000fc60004000000 */
[----:B------:R-:W-:Y:S01]  /*e1d90*/  STL [R1+0x29b0], R16 ;  /* 0x0029b01001007387 */ /* 0x000fe20000100800 */
[----:B------:R-:W-:-:S03]  /*e1da0*/  ISETP.NE.U32.AND P1, PT, R9, RZ, PT ;  /* 0x000000ff0900720c */ /* 0x000fc60003f25070 */
[----:B------:R-:W-:Y:S04]  /*e1db0*/  LDGSTS.E [R3+0x400c], desc[UR60][R20.64], P2 ;  /* 0x0400c00014037fae */ /* 0x000fe8000912187c */
[----:B------:R4:W-:Y:S04]  /*e1dc0*/  STL [R1+0x29ac], R17 ;  /* 0x0029ac1101007387 */ /* 0x0009e80000100800 */
[----:B------:R-:W-:Y:S04]  /*e1dd0*/  LDGSTS.E [R3+0x800c], desc[UR60][R16.64], P2 ;  /* 0x0800c00010037fae */ /* 0x000fe8000912187c */
[----:B---3--:R-:W3:Y:S04]  /*e1de0*/  LDL.LU R21, [R1+0x2d54] ;  /* 0x002d540001157983 */ /* 0x008ee80000300800 */
[----:B------:R-:W3:Y:S04]  /*e1df0*/  LDL.LU R20, [R1+0x2d58] ;  /* 0x002d580001147983 */ /* 0x000ee80000300800 */
[----:B----4-:R-:W4:Y:S04]  /*e1e00*/  LDL.LU R17, [R1+0x2d5c] ;  /* 0x002d5c0001117983 */ /* 0x010f280000300800 */
[----:B------:R-:W4:Y:S01]  /*e1e10*/  LDL.LU R16, [R1+0x2d60] ;  /* 0x002d600001107983 */ /* 0x000f220000300800 */
[----:B-1----:R-:W-:-:S05]  /*e1e20*/  IADD3 R23, P3, R23, R5, RZ ;  /* 0x0000000517177210 */ /* 0x002fca0007f7e0ff */
[----:B------:R-:W-:Y:S01]  /*e1e30*/  IMAD.X R83, R83, 0x1, R0, P3 ;  /* 0x0000000153537824 */ /* 0x000fe200018e0600 */
[----:B------:R-:W-:Y:S01]  /*e1e40*/  IADD3 R15, P4, R15, R5, RZ ;  /* 0x000000050f0f7210 */ /* 0x000fe20007f9e0ff */
[----:B------:R1:W-:Y:S01]  /*e1e50*/  STL [R1+0x29b8], R23 ;  /* 0x0029b81701007387 */ /* 0x0003e20000100800 */
[----:B------:R-:W-:Y:S02]  /*e1e60*/  MOV R84, R23 ;  /* 0x0000001700547202 */ /* 0x000fe40000000f00 */
[----:B------:R-:W-:Y:S01]  /*e1e70*/  IADD3.X R22, R22, R0, RZ, P4, !PT ;  /* 0x0000000016167210 */ /* 0x000fe200027fe4ff */
[----:B------:R-:W-:Y:S01]  /*e1e80*/  IMAD.MOV.U32 R85, RZ, RZ, R83 ;  /* 0x000000ffff557224 */ /* 0x000fe200078e0053 */
[----:B------:R1:W-:Y:S04]  /*e1e90*/  STL [R1+0x29b4], R83 ;  /* 0x0029b45301007387 */ /* 0x0003e80000100800 */
[----:B------:R-:W-:Y:S01]  /*e1ea0*/  STL [R1+0x2d40], R15 ;  /* 0x002d400f01007387 */ /* 0x000fe20000100800 */
[----:B-1----:R-:W-:-:S03]  /*e1eb0*/  MOV R23, R22 ;  /* 0x0000001600177202 */ /* 0x002fc60000000f00 */
[----:B------:R1:W-:Y:S04]  /*e1ec0*/  STL [R1+0x2d3c], R22 ;  /* 0x002d3c1601007387 */ /* 0x0003e80000100800 */
[----:B------:R2:W-:Y:S04]  /*e1ed0*/  LDGSTS.E [R3+0xc00c], desc[UR60][R84.64], P2 ;  /* 0x0c00c00054037fae */ /* 0x0005e8000912187c */
[----:B------:R-:W4:Y:S01]  /*e1ee0*/  LDL.LU R83, [R1+0x2d64] ;  /* 0x002d640001537983 */ /* 0x000f220000300800 */
[----:B-1----:R-:W-:-:S05]  /*e1ef0*/  MOV R22, R15 ;  /* 0x0000000f00167202 */ /* 0x002fca0000000f00 */
[----:B------:R1:W-:Y:S04]  /*e1f00*/  LDGSTS.E [R3+0x10000], desc[UR60][R22.64], P1 ;  /* 0x1000000016037fae */ /* 0x0003e8000892187c */
[----:B------:R-:W1:Y:S04]  /*e1f10*/  LDL.LU R23, [R1+0x2d68] ;  /* 0x002d680001177983 */ /* 0x000e680000300800 */
[----:B------:R-:W4:Y:S04]  /*e1f20*/  LDL.LU R22, [R1+0x2d6c] ;  /* 0x002d6c0001167983 */ /* 0x000f280000300800 */
[----:B------:R-:W4:Y:S01]  /*e1f30*/  LDL.LU R15, [R1+0x2d70] ;  /* 0x002d7000010f7983 */ /* 0x000f220000300800 */
[----:B--2---:R-:W-:-:S05]  /*e1f40*/  IADD3 R13, P2, R13, R5, RZ ;  /* 0x000000050d0d7210 */ /* 0x004fca0007f5e0ff */
[----:B------:R-:W-:Y:S01]  /*e1f50*/  IMAD.X R14, R14, 0x1, R0, P2 ;  /* 0x000000010e0e7824 */ /* 0x000fe200010e0600 */
[----:B------:R-:W-:Y:S01]  /*e1f60*/  IADD3 R11, P3, R11, R5, RZ ;  /* 0x000000050b0b7210 */ /* 0x000fe20007f7e0ff */
[----:B------:R2:W-:Y:S03]  /*e1f70*/  STL [R1+0x2d48], R13 ;  /* 0x002d480d01007387 */ /* 0x0005e60000100800 */
[----:B------:R-:W-:Y:S01]  /*e1f80*/  IADD3.X R12, R12, R0, RZ, P3, !PT ;  /* 0x000000000c0c7210 */ /* 0x000fe20001ffe4ff */
[----:B------:R2:W-:Y:S01]  /*e1f90*/  STL [R1+0x2d44], R14 ;  /* 0x002d440e01007387 */ /* 0x0005e20000100800 */
[----:B------:R-:W-:Y:S01]  /*e1fa0*/  MOV R84, R13 ;  /* 0x0000000d00547202 */ /* 0x000fe20000000f00 */
[----:B------:R-:W-:Y:S02]  /*e1fb0*/  IMAD.MOV.U32 R85, RZ, RZ, R14 ;  /* 0x000000ffff557224 */ /* 0x000fe400078e000e */
[----:B------:R-:W-:Y:S01]  /*e1fc0*/  STL [R1+0x2d50], R11 ;  /* 0x002d500b01007387 */ /* 0x000fe20000100800 */
[----:B--2---:R-:W-:-:S03]  /*e1fd0*/  MOV R13, R12 ;  /* 0x0000000c000d7202 */ /* 0x004fc60000000f00 */
[----:B------:R2:W-:Y:S04]  /*e1fe0*/  STL [R1+0x2d4c], R12 ;  /* 0x002d4c0c01007387 */ /* 0x0005e80000100800 */
[----:B------:R1:W-:Y:S04]  /*e1ff0*/  LDGSTS.E [R3+0x14000], desc[UR60][R84.64], P1 ;  /* 0x1400000054037fae */ /* 0x0003e8000892187c */
[----:B------:R-:W4:Y:S01]  /*e2000*/  LDL.LU R14, [R1+0x2d74] ;  /* 0x002d7400010e7983 */ /* 0x000f220000300800 */
[----:B--2---:R-:W-:-:S05]  /*e2010*/  MOV R12, R11 ;  /* 0x0000000b000c7202 */ /* 0x004fca0000000f00 */
[----:B------:R2:W-:Y:S04]  /*e2020*/  LDGSTS.E [R3+0x18000], desc[UR60][R12.64], P1 ;  /* 0x180000000c037fae */ /* 0x0005e8000892187c */
[----:B------:R-:W2:Y:S04]  /*e2030*/  LDL.LU R13, [R1+0x2d78] ;  /* 0x002d7800010d7983 */ /* 0x000ea80000300800 */
[----:B------:R-:W2:Y:S04]  /*e2040*/  LDL.LU R12, [R1+0x2d7c] ;  /* 0x002d7c00010c7983 */ /* 0x000ea80000300800 */
[----:B------:R-:W2:Y:S01]  /*e2050*/  LDL.LU R11, [R1+0x2d80] ;  /* 0x002d8000010b7983 */ /* 0x000ea20000300800 */
[----:B------:R-:W-:-:S04]  /*e2060*/  ISETP.GT.AND P2, PT, R4, 0x21, PT ;  /* 0x000000210400780c */ /* 0x000fc80003f44270 */
[----:B------:R-:W-:Y:S02]  /*e2070*/  SEL R9, RZ, 0x4, !P2 ;  /* 0x00000004ff097807 */ /* 0x000fe40005000000 */
[-C--:B---3--:R-:W-:Y:S02]  /*e2080*/  IADD3 R20, P3, R20, R5.reuse, RZ ;  /* 0x0000000514147210 */ /* 0x088fe40007f7e0ff */
[----:B------:R-:W-:Y:S02]  /*e2090*/  SEL R9, R9, RZ, !P0 ;  /* 0x000000ff09097207 */ /* 0x000fe40004000000 */
[-C--:B----4-:R-:W-:Y:S02]  /*e20a0*/  IADD3 R16, P4, R16, R5.reuse, RZ ;  /* 0x0000000510107210 */ /* 0x090fe40007f9e0ff */
[----:B------:R-:W-:Y:S01]  /*e20b0*/  ISETP.NE.U32.AND P2, PT, R9, RZ, PT ;  /* 0x000000ff0900720c */ /* 0x000fe20003f45070 */
[----:B------:R-:W-:Y:S01]  /*e20c0*/  IMAD.X R21, R21, 0x1, R0, P3 ;  /* 0x0000000115157824 */ /* 0x000fe200018e0600 */
[----:B------:R-:W-:Y:S01]  /*e20d0*/  IADD3.X R17, R17, R0, RZ, P4, !PT ;  /* 0x0000000011117210 */ /* 0x000fe200027fe4ff */
[----:B------:R-:W-:Y:S04]  /*e20e0*/  STL [R1+0x2d58], R20 ;  /* 0x002d581401007387 */ /* 0x000fe80000100800 */
[----:B------:R-:W-:Y:S04]  /*e20f0*/  LDGSTS.E [R3+0x1c000], desc[UR60][R20.64], P1 ;  /* 0x1c00000014037fae */ /* 0x000fe8000892187c */
[----:B------:R3:W-:Y:S04]  /*e2100*/  STL [R1+0x2d54], R21 ;  /* 0x002d541501007387 */ /* 0x0007e80000100800 */
[----:B------:R-:W-:Y:S04]  /*e2110*/  STL [R1+0x2d60], R16 ;  /* 0x002d601001007387 */ /* 0x000fe80000100800 */
[----:B------:R4:W-:Y:S04]  /*e2120*/  STL [R1+0x2d5c], R17 ;  /* 0x002d5c1101007387 */ /* 0x0009e80000100800 */
[----:B---3--:R-:W3:Y:S04]  /*e2130*/  LDL.LU R21, [R1+0x2d84] ;  /* 0x002d840001157983 */ /* 0x008ee80000300800 */
[----:B------:R-:W-:Y:S04]  /*e2140*/  LDGSTS.E [R3+0x10004], desc[UR60][R16.64], P2 ;  /* 0x1000400010037fae */ /* 0x000fe8000912187c */
[----:B------:R-:W3:Y:S04]  /*e2150*/  LDL.LU R20, [R1+0x2d88] ;  /* 0x002d880001147983 */ /* 0x000ee80000300800 */
[----:B----4-:R-:W4:Y:S01]  /*e2160*/  LDL.LU R17, [R1+0x2d8c] ;  /* 0x002d8c0001117983 */ /* 0x010f220000300800 */
[----:B-1----:R-:W-:-:S03]  /*e2170*/  IADD3 R23, P1, R23, R5, RZ ;  /* 0x0000000517177210 */ /* 0x002fc60007f3e0ff */
[----:B------:R-:W4:Y:S01]  /*e2180*/  LDL.LU R16, [R1+0x2d90] ;  /* 0x002d900001107983 */ /* 0x000f220000300800 */
[----:B------:R-:W-:Y:S02]  /*e2190*/  IADD3.X R83, R83, R0, RZ, P1, !PT ;  /* 0x0000000053537210 */ /* 0x000fe40000ffe4ff */
[----:B------:R-:W-:Y:S01]  /*e21a0*/  IADD3 R15, P3, R15, R5, RZ ;  /* 0x000000050f0f7210 */ /* 0x000fe20007f7e0ff */
[----:B------:R1:W-:Y:S01]  /*e21b0*/  STL [R1+0x2d68], R23 ;  /* 0x002d681701007387 */ /* 0x0003e20000100800 */
[----:B------:R-:W-:-:S03]  /*e21c0*/  ISETP.GT.AND P1, PT, R4, 0x22, PT ;  /* 0x000000220400780c */ /* 0x000fc60003f24270 */
[----:B------:R-:W-:Y:S01]  /*e21d0*/  IMAD.X R22, R22, 0x1, R0, P3 ;  /* 0x0000000116167824 */ /* 0x000fe200018e0600 */
[----:B------:R-:W-:Y:S01]  /*e21e0*/  STL [R1+0x2d64], R83 ;  /* 0x002d645301007387 */ /* 0x000fe20000100800 */
[----:B------:R-:W-:Y:S02]  /*e21f0*/  MOV R84, R23 ;  /* 0x0000001700547202 */ /* 0x000fe40000000f00 */
[----:B------:R-:W-:Y:S01]  /*e2200*/  MOV R85, R83 ;  /* 0x0000005300557202 */ /* 0x000fe20000000f00 */
[----:B------:R-:W-:Y:S01]  /*e2210*/  STL [R1+0x2d70], R15 ;  /* 0x002d700f01007387 */ /* 0x000fe20000100800 */
[----:B-1----:R-:W-:Y:S01]  /*e2220*/  IMAD.MOV.U32 R23, RZ, RZ, R22 ;  /* 0x000000ffff177224 */ /* 0x002fe200078e0016 */
[----:B------:R-:W-:Y:S02]  /*e2230*/  SEL R9, RZ, 0x4, !P1 ;  /* 0x00000004ff097807 */ /* 0x000fe40004800000 */
[----:B------:R1:W-:Y:S02]  /*e2240*/  STL [R1+0x2d6c], R22 ;  /* 0x002d6c1601007387 */ /* 0x0003e40000100800 */
[----:B------:R-:W-:-:S02]  /*e2250*/  SEL R9, R9, RZ, !P0 ;  /* 0x000000ff09097207 */ /* 0x000fc40004000000 */
[----:B------:R2:W-:Y:S01]  /*e2260*/  LDGSTS.E [R3+0x14004], desc[UR60][R84.64], P2 ;  /* 0x1400400054037fae */ /* 0x0005e2000912187c */
[----:B-1----:R-:W-:-:S03]  /*e2270*/  MOV R22, R15 ;  /* 0x0000000f00167202 */ /* 0x002fc60000000f00 */
[----:B------:R-:W4:Y:S01]  /*e2280*/  LDL.LU R83, [R1+0x2d94] ;  /* 0x002d940001537983 */ /* 0x000f220000300800 */
[----:B------:R-:W-:-:S03]  /*e2290*/  ISETP.NE.U32.AND P1, PT, R9, RZ, PT ;  /* 0x000000ff0900720c */ /* 0x000fc60003f25070 */
[----:B------:R1:W-:Y:S04]  /*e22a0*/  LDGSTS.E [R3+0x18004], desc[UR60][R22.64], P2 ;  /* 0x1800400016037fae */ /* 0x0003e8000912187c */
[----:B------:R-:W1:Y:S04]  /*e22b0*/  LDL.LU R23, [R1+0x2d98] ;  /* 0x002d980001177983 */ /* 0x000e680000300800 */
[----:B------:R-:W4:Y:S04]  /*e22c0*/  LDL.LU R22, [R1+0x2d9c] ;  /* 0x002d9c0001167983 */ /* 0x000f280000300800 */
[----:B------:R-:W4:Y:S01]  /*e22d0*/  LDL.LU R15, [R1+0x2da0] ;  /* 0x002da000010f7983 */ /* 0x000f220000300800 */
[----:B--2---:R-:W-:-:S04]  /*e22e0*/  IADD3 R13, P3, R13, R5, RZ ;  /* 0x000000050d0d7210 */ /* 0x004fc80007f7e0ff */
[----:B------:R-:W-:Y:S02]  /*e22f0*/  IADD3.X R14, R14, R0, RZ, P3, !PT ;  /* 0x000000000e0e7210 */ /* 0x000fe40001ffe4ff */
        /* <DEDUP_REMOVED lines=16> */
[----:B---3--:R-:W-:-:S04]  /*e2400*/  IADD3 R20, P2, R20, R5, RZ ;  /* 0x0000000514147210 */ /* 0x008fc80007f5e0ff */
[----:B------:R-:W-:Y:S02]  /*e2410*/  IADD3.X R21, R21, R0, RZ, P2, !PT ;  /* 0x0000000015157210 */ /* 0x000fe400017fe4ff */
[----:B------:R-:W-:Y:S02]  /*e2420*/  ISETP.GT.AND P2, PT, R4, 0x23, PT ;  /* 0x000000230400780c */ /* 0x000fe40003f44270 */
[----:B----4-:R-:W-:Y:S01]  /*e2430*/  IADD3 R16, P3, R16, R5, RZ ;  /* 0x0000000510107210 */ /* 0x010fe20007f7e0ff */
[----:B------:R-:W-:Y:S01]  /*e2440*/  STL [R1+0x2d88], R20 ;  /* 0x002d881401007387 */ /* 0x000fe20000100800 */
[----:B------:R-:W-:-:S03]  /*e2450*/  SEL R9, RZ, 0x4, !P2 ;  /* 0x00000004ff097807 */ /* 0x000fc60005000000 */
[----:B------:R-:W-:Y:S01]  /*e2460*/  IMAD.X R17, R17, 0x1, R0, P3 ;  /* 0x0000000111117824 */ /* 0x000fe200018e0600 */
[----:B------:R-:W-:Y:S01]  /*e2470*/  SEL R9, R9, RZ, !P0 ;  /* 0x000000ff09097207 */ /* 0x000fe20004000000 */
[----:B------:R3:W-:Y:S04]  /*e2480*/  STL [R1+0x2d84], R21 ;  /* 0x002d841501007387 */ /* 0x0007e80000100800 */
        /* <DEDUP_REMOVED lines=9> */
[----:B-1----:R-:W-:-:S04]  /*e2520*/  IADD3 R23, P3, R23, R5, RZ ;  /* 0x0000000517177210 */ /* 0x002fc80007f7e0ff */
        /* <DEDUP_REMOVED lines=8> */
[----:B-1----:R-:W-:-:S03]  /*e25b0*/  MOV R23, R22 ;  /* 0x0000001600177202 */ /* 0x002fc60000000f00 */
[----:B------:R1:W-:Y:S04]  /*e25c0*/  STL [R1+0x2d9c], R22 ;  /* 0x002d9c1601007387 */ /* 0x0003e80000100800 */
[----:B------:R2:W-:Y:S04]  /*e25d0*/  LDGSTS.E [R3+0x1c008], desc[UR60][R84.64], P1 ;  /* 0x1c00800054037fae */ /* 0x0005e8000892187c */
[----:B------:R-:W4:Y:S01]  /*e25e0*/  LDL.LU R83, [R1+0x3144] ;  /* 0x0031440001537983 */ /* 0x000f220000300800 */
[----:B-1----:R-:W-:-:S05]  /*e25f0*/  IMAD.MOV.U32 R22, RZ, RZ, R15 ;  /* 0x000000ffff167224 */ /* 0x002fca00078e000f */
        /* <DEDUP_REMOVED lines=10> */
[----:B------:R-:W-:-:S03]  /*e26a0*/  IMAD.MOV.U32 R84, RZ, RZ, R13 ;  /* 0x000000ffff547224 */ /* 0x000fc600078e000d */
[----:B------:R-:W-:Y:S01]  /*e26b0*/  STL [R1+0x2db0], R11 ;  /* 0x002db00b01007387 */ /* 0x000fe20000100800 */
[----:B------:R-:W-:-:S03]  /*e26c0*/  MOV R85, R14 ;  /* 0x0000000e00557202 */ /* 0x000fc60000000f00 */
[----:B------:R2:W-:Y:S02]  /*e26d0*/  STL [R1+0x2dac], R12 ;  /* 0x002dac0c01007387 */ /* 0x0005e40000100800 */
[----:B--2---:R-:W-:Y:S02]  /*e26e0*/  MOV R13, R12 ;  /* 0x0000000c000d7202 */ /* 0x004fe40000000f00 */
[----:B------:R2:W-:Y:S04]  /*e26f0*/  LDGSTS.E [R3+0x1400c], desc[UR60][R84.64], P2 ;  /* 0x1400c00054037fae */ /* 0x0005e8000912187c */
[----:B------:R-:W2:Y:S01]  /*e2700*/  LDL.LU R14, [R1+0x3154] ;  /* 0x00315400010e7983 */ /* 0x000ea20000300800 */
[----:B------:R-:W-:-:S05]  /*e2710*/  IMAD.MOV.U32 R12, RZ, RZ, R11 ;  /* 0x000000ffff0c7224 */ /* 0x000fca00078e000b */
        /* <DEDUP_REMOVED lines=8> */
[----:B------:R-:W-:Y:S02]  /*e27a0*/  IADD3.X R21, R21, R0, RZ, P3, !PT ;  /* 0x0000000015157210 */ /* 0x000fe40001ffe4ff */
[----:B----4-:R-:W-:Y:S02]  /*e27b0*/  IADD3 R16, P4, R16, R5, RZ ;  /* 0x0000000510107210 */ /* 0x010fe40007f9e0ff */
[----:B------:R-:W-:-:S02]  /*e27c0*/  ISETP.NE.U32.AND P1, PT, R9, RZ, PT ;  /* 0x000000ff0900720c */ /* 0x000fc40003f25070 */
[----:B------:R-:W-:Y:S01]  /*e27d0*/  IADD3.X R17, R17, R0, RZ, P4, !PT ;  /* 0x0000000011117210 */ /* 0x000fe200027fe4ff */
[----:B------:R-:W-:Y:S04]  /*e27e0*/  LDGSTS.E [R3+0x1c00c], desc[UR60][R20.64], P2 ;  /* 0x1c00c00014037fae */ /* 0x000fe8000912187c */
[----:B------:R-:W-:Y:S04]  /*e27f0*/  STL [R1+0x2db8], R20 ;  /* 0x002db81401007387 */ /* 0x000fe80000100800 */
[----:B------:R3:W-:Y:S04]  /*e2800*/  STL [R1+0x2db4], R21 ;  /* 0x002db41501007387 */ /* 0x0007e80000100800 */
[----:B------:R-:W-:Y:S04]  /*e2810*/  STL [R1+0x3140], R16 ;  /* 0x0031401001007387 */ /* 0x000fe80000100800 */
        /* <DEDUP_REMOVED lines=8> */
[----:B------:R-:W-:Y:S02]  /*e28a0*/  IADD3 R15, P3, R15, R5, RZ ;  /* 0x000000050f0f7210 */ /* 0x000fe40007f7e0ff */
[----:B------:R-:W-:Y:S01]  /*e28b0*/  ISETP.GT.AND P2, PT, R4, 0x41, PT ;  /* 0x000000410400780c */ /* 0x000fe20003f44270 */
[----:B------:R1:W-:Y:S01]  /*e28c0*/  STL [R1+0x3148], R23 ;  /* 0x0031481701007387 */ /* 0x0003e20000100800 */
[----:B------:R-:W-:-:S03]  /*e28d0*/  IADD3.X R22, R22, R0, RZ, P3, !PT ;  /* 0x0000000016167210 */ /* 0x000fc60001ffe4ff */
[----:B------:R1:W-:Y:S01]  /*e28e0*/  STL [R1+0x3144], R83 ;  /* 0x0031445301007387 */ /* 0x0003e20000100800 */
[----:B--2---:R-:W-:-:S03]  /*e28f0*/  MOV R84, R23 ;  /* 0x0000001700547202 */ /* 0x004fc60000000f00 */
[----:B------:R-:W-:Y:S01]  /*e2900*/  STL [R1+0x3150], R15 ;  /* 0x0031500f01007387 */ /* 0x000fe20000100800 */
[----:B------:R-:W-:-:S03]  /*e2910*/  IMAD.MOV.U32 R85, RZ, RZ, R83 ;  /* 0x000000ffff557224 */ /* 0x000fc600078e0053 */
[----:B------:R2:W-:Y:S01]  /*e2920*/  STL [R1+0x314c], R22 ;  /* 0x00314c1601007387 */ /* 0x0005e20000100800 */
[----:B------:R-:W-:Y:S02]  /*e2930*/  SEL R9, RZ, 0x4, !P2 ;  /* 0x00000004ff097807 */ /* 0x000fe40005000000 */
[----:B-1----:R-:W-:Y:S01]  /*e2940*/  MOV R23, R22 ;  /* 0x0000001600177202 */ /* 0x002fe20000000f00 */
[----:B------:R1:W-:Y:S01]  /*e2950*/  LDGSTS.E [R3+0x24000], desc[UR60][R84.64], P1 ;  /* 0x2400000054037fae */ /* 0x0003e2000892187c */
[----:B------:R-:W-:-:S03]  /*e2960*/  SEL R9, R9, RZ, !P0 ;  /* 0x000000ff09097207 */ /* 0x000fc60004000000 */
[----:B------:R-:W4:Y:S01]  /*e2970*/  LDL.LU R83, [R1+0x3174] ;  /* 0x0031740001537983 */ /* 0x000f220000300800 */
[----:B--2---:R-:W-:Y:S02]  /*e2980*/  MOV R22, R15 ;  /* 0x0000000f00167202 */ /* 0x004fe40000000f00 */
[----:B------:R-:W-:-:S03]  /*e2990*/  ISETP.NE.U32.AND P2, PT, R9, RZ, PT ;  /* 0x000000ff0900720c */ /* 0x000fc60003f45070 */
[----:B------:R2:W-:Y:S04]  /*e29a0*/  LDGSTS.E [R3+0x28000], desc[UR60][R22.64], P1 ;  /* 0x2800000016037fae */ /* 0x0005e8000892187c */
[----:B------:R-:W2:Y:S04]  /*e29b0*/  LDL.LU R23, [R1+0x3178] ;  /* 0x0031780001177983 */ /* 0x000ea80000300800 */
[----:B------:R-:W2:Y:S04]  /*e29c0*/  LDL.LU R22, [R1+0x317c] ;  /* 0x00317c0001167983 */ /* 0x000ea80000300800 */
[----:B------:R-:W2:Y:S01]  /*e29d0*/  LDL.LU R15, [R1+0x3180] ;  /* 0x00318000010f7983 */ /* 0x000ea20000300800 */
[----:B------:R-:W-:-:S02]  /*e29e0*/  IADD3 R13, P3, R13, R5, RZ ;  /* 0x000000050d0d7210 */ /* 0x000fc40007f7e0ff */
[----:B------:R-:W-:-:S03]  /*e29f0*/  IADD3 R11, P4, R11, R5, RZ ;  /* 0x000000050b0b7210 */ /* 0x000fc60007f9e0ff */
[----:B------:R-:W-:Y:S01]  /*e2a00*/  IMAD.X R14, R14, 0x1, R0, P3 ;  /* 0x000000010e0e7824 */ /* 0x000fe200018e0600 */
[----:B------:R-:W-:Y:S01]  /*e2a10*/  IADD3.X R12, R12, R0, RZ, P4, !PT ;  /* 0x000000000c0c7210 */ /* 0x000fe200027fe4ff */
[----:B------:R1:W-:Y:S04]  /*e2a20*/  STL [R1+0x3158], R13 ;  /* 0x0031580d01007387 */ /* 0x0003e80000100800 */
[----:B------:R1:W-:Y:S02]  /*e2a30*/  STL [R1+0x3154], R14 ;  /* 0x0031540e01007387 */ /* 0x0003e40000100800 */
[----:B-1----:R-:W-:Y:S02]  /*e2a40*/  MOV R84, R13 ;  /* 0x0000000d00547202 */ /* 0x002fe40000000f00 */
[----:B------:R-:W-:Y:S01]  /*e2a50*/  STL [R1+0x3160], R11 ;  /* 0x0031600b01007387 */ /* 0x000fe20000100800 */
[----:B------:R-:W-:-:S03]  /*e2a60*/  IMAD.MOV.U32 R85, RZ, RZ, R14 ;  /* 0x000000ffff557224 */ /* 0x000fc600078e000e */
[----:B------:R1:W-:Y:S04]  /*e2a70*/  STL [R1+0x315c], R12 ;  /* 0x00315c0c01007387 */ /* 0x0003e80000100800 */
[----:B------:R2:W-:Y:S01]  /*e2a80*/  LDGSTS.E [R3+0x2c000], desc[UR60][R84.64], P1 ;  /* 0x2c00000054037fae */ /* 0x0005e2000892187c */
[----:B------:R-:W-:-:S03]  /*e2a90*/  MOV R13, R12 ;  /* 0x0000000c000d7202 */ /* 0x000fc60000000f00 */
[----:B------:R-:W2:Y:S01]  /*e2aa0*/  LDL.LU R14, [R1+0x3184] ;  /* 0x00318400010e7983 */ /* 0x000ea20000300800 */
[----:B-1----:R-:W-:-:S05]  /*e2ab0*/  MOV R12, R11 ;  /* 0x0000000b000c7202 */ /* 0x002fca0000000f00 */
[----:B------:R1:W-:Y:S04]  /*e2ac0*/  LDGSTS.E [R3+0x20004], desc[UR60][R12.64], P2 ;  /* 0x200040000c037fae */ /* 0x0003e8000912187c */
[----:B------:R-:W1:Y:S04]  /*e2ad0*/  LDL.LU R13, [R1+0x3188] ;  /* 0x00318800010d7983 */ /* 0x000e680000300800 */
[----:B------:R-:W2:Y:S04]  /*e2ae0*/  LDL.LU R12, [R1+0x318c] ;  /* 0x00318c00010c7983 */ /* 0x000ea80000300800 */
[----:B------:R-:W2:Y:S01]  /*e2af0*/  LDL.LU R11, [R1+0x3190] ;  /* 0x00319000010b7983 */ /* 0x000ea20000300800 */
[----:B---3--:R-:W-:-:S02]  /*e2b00*/  IADD3 R20, P1, R20, R5, RZ ;  /* 0x0000000514147210 */ /* 0x008fc40007f3e0ff */
[----:B----4-:R-:W-:-:S03]  /*e2b10*/  IADD3 R16, P3, R16, R5, RZ ;  /* 0x0000000510107210 */ /* 0x010fc60007f7e0ff */
[----:B------:R-:W-:Y:S01]  /*e2b20*/  IMAD.X R21, R21, 0x1, R0, P1 ;  /* 0x0000000115157824 */ /* 0x000fe200008e0600 */
[----:B------:R-:W-:Y:S02]  /*e2b30*/  ISETP.GT.AND P1, PT, R4, 0x42, PT ;  /* 0x000000420400780c */ /* 0x000fe40003f24270 */
[----:B------:R-:W-:Y:S02]  /*e2b40*/  IADD3.X R17, R17, R0, RZ, P3, !PT ;  /* 0x0000000011117210 */ /* 0x000fe40001ffe4ff */
[----:B------:R-:W-:Y:S01]  /*e2b50*/  SEL R9, RZ, 0x4, !P1 ;  /* 0x00000004ff097807 */ /* 0x000fe20004800000 */
[----:B------:R-:W-:Y:S04]  /*e2b60*/  STL [R1+0x3168], R20 ;  /* 0x0031681401007387 */ /* 0x000fe80000100800 */
[----:B------:R3:W-:Y:S04]  /*e2b70*/  STL [R1+0x3164], R21 ;  /* 0x0031641501007387 */ /* 0x0007e80000100800 */
[----:B------:R-:W-:Y:S01]  /*e2b80*/  LDGSTS.E [R3+0x24004], desc[UR60][R20.64], P2 ;  /* 0x2400400014037fae */ /* 0x000fe2000912187c */
[----:B------:R-:W-:-:S03]  /*e2b90*/  SEL R9, R9, RZ, !P0 ;  /* 0x000000ff09097207 */ /* 0x000fc60004000000 */
[----:B------:R-:W-:Y:S04]  /*e2ba0*/  STL [R1+0x3170], R16 ;  /* 0x0031701001007387 */ /* 0x000fe80000100800 */
[----:B------:R4:W-:Y:S04]  /*e2bb0*/  STL [R1+0x316c], R17 ;  /* 0x00316c1101007387 */ /* 0x0009e80000100800 */
[----:B------:R-:W-:Y:S01]  /*e2bc0*/  LDGSTS.E [R3+0x28004], desc[UR60][R16.64], P2 ;  /* 0x2800400010037fae */ /* 0x000fe2000912187c */
[----:B------:R-:W-:-:S03]  /*e2bd0*/  ISETP.NE.U32.AND P1, PT, R9, RZ, PT ;  /* 0x000000ff0900720c */ /* 0x000fc60003f25070 */
[----:B---3--:R-:W3:Y:S04]  /*e2be0*/  LDL.LU R21, [R1+0x3194] ;  /* 0x0031940001157983 */ /* 0x008ee80000300800 */
[----:B------:R-:W3:Y:S04]  /*e2bf0*/  LDL.LU R20, [R1+0x3198] ;  /* 0x0031980001147983 */ /* 0x000ee80000300800 */
[----:B----4-:R-:W4:Y:S04]  /*e2c00*/  LDL.LU R17, [R1+0x319c] ;  /* 0x00319c0001117983 */ /* 0x010f280000300800 */
[----:B------:R-:W4:Y:S01]  /*e2c10*/  LDL.LU R16, [R1+0x31a0] ;  /* 0x0031a00001107983 */ /* 0x000f220000300800 */
[----:B--2---:R-:W-:-:S02]  /*e2c20*/  IADD3 R23, P3, R23, R5, RZ ;  /* 0x0000000517177210 */ /* 0x004fc40007f7e0ff */
[----:B------:R-:W-:Y:S02]  /*e2c30*/  IADD3 R15, P4, R15, R5, RZ ;  /* 0x000000050f0f7210 */ /* 0x000fe40007f9e0ff */
[----:B------:R-:W-:Y:S01]  /*e2c40*/  IADD3.X R83, R83, R0, RZ, P3, !PT ;  /* 0x0000000053537210 */ /* 0x000fe20001ffe4ff */
[----:B------:R2:W-:Y:S02]  /*e2c50*/  STL [R1+0x3178], R23 ;  /* 0x0031781701007387 */ /* 0x0005e40000100800 */
[----:B------:R-:W-:Y:S01]  /*e2c60*/  IMAD.X R22, R22, 0x1, R0, P4 ;  /* 0x0000000116167824 */ /* 0x000fe200020e0600 */
[----:B------:R-:W-:Y:S01]  /*e2c70*/  MOV R84, R23 ;  /* 0x0000001700547202 */ /* 0x000fe20000000f00 */
[----:B------:R2:W-:Y:S01]  /*e2c80*/  STL [R1+0x3174], R83 ;  /* 0x0031745301007387 */ /* 0x0005e20000100800 */
[----:B------:R-:W-:-:S03]  /*e2c90*/  MOV R85, R83 ;  /* 0x0000005300557202 */ /* 0x000fc60000000f00 */
[----:B------:R-:W-:Y:S04]  /*e2ca0*/  STL [R1+0x3180], R15 ;  /* 0x0031800f01007387 */ /* 0x000fe80000100800 */
[----:B------:R2:W-:Y:S02]  /*e2cb0*/  STL [R1+0x317c], R22 ;  /* 0x00317c1601007387 */ /* 0x0005e40000100800 */
[----:B--2---:R-:W-:Y:S02]  /*e2cc0*/  IMAD.MOV.U32 R23, RZ, RZ, R22 ;  /* 0x000000ffff177224 */ /* 0x004fe400078e0016 */
[----:B------:R2:W-:Y:S04]  /*e2cd0*/  LDGSTS.E [R3+0x2c004], desc[UR60][R84.64], P2 ;  /* 0x2c00400054037fae */ /* 0x0005e8000912187c */
[----:B------:R-:W4:Y:S01]  /*e2ce0*/  LDL.LU R83, [R1+0x31a4] ;  /* 0x0031a40001537983 */ /* 0x000f220000300800 */
[----:B------:R-:W-:-:S05]  /*e2cf0*/  MOV R22, R15 ;  /* 0x0000000f00167202 */ /* 0x000fca0000000f00 */
[----:B------:R4:W-:Y:S04]  /*e2d00*/  LDGSTS.E [R3+0x20008], desc[UR60][R22.64], P1 ;  /* 0x2000800016037fae */ /* 0x0009e8000892187c */
[----:B------:R-:W4:Y:S04]  /*e2d10*/  LDL.LU R23, [R1+0x31a8] ;  /* 0x0031a80001177983 */ /* 0x000f280000300800 */
[----:B------:R-:W4:Y:S04]  /*e2d20*/  LDL.LU R22, [R1+0x31ac] ;  /* 0x0031ac0001167983 */ /* 0x000f280000300800 */
[----:B------:R-:W4:Y:S01]  /*e2d30*/  LDL.LU R15, [R1+0x31b0] ;  /* 0x0031b000010f7983 */ /* 0x000f220000300800 */
[----:B-1----:R-:W-:-:S02]  /*e2d40*/  IADD3 R13, P2, R13, R5, RZ ;  /* 0x000000050d0d7210 */ /* 0x002fc40007f5e0ff */
[----:B------:R-:W-:Y:S02]  /*e2d50*/  IADD3 R11, P3, R11, R5, RZ ;  /* 0x000000050b0b7210 */ /* 0x000fe40007f7e0ff */
[----:B------:R-:W-:Y:S01]  /*e2d60*/  IADD3.X R14, R14, R0, RZ, P2, !PT ;  /* 0x000000000e0e7210 */ /* 0x000fe200017fe4ff */
[----:B------:R1:W-:Y:S02]  /*e2d70*/  STL [R1+0x3188], R13 ;  /* 0x0031880d01007387 */ /* 0x0003e40000100800 */
[----:B------:R-:W-:Y:S01]  /*e2d80*/  IMAD.X R12, R12, 0x1, R0, P3 ;  /* 0x000000010c0c7824 */ /* 0x000fe200018e0600 */
[----:B--2---:R-:W-:Y:S01]  /*e2d90*/  MOV R84, R13 ;  /* 0x0000000d00547202 */ /* 0x004fe20000000f00 */
[----:B------:R2:W-:Y:S04]  /*e2da0*/  STL [R1+0x3184], R14 ;  /* 0x0031840e01007387 */ /* 0x0005e80000100800 */
[----:B------:R-:W-:Y:S01]  /*e2db0*/  STL [R1+0x3190], R11 ;  /* 0x0031900b01007387 */ /* 0x000fe20000100800 */
[----:B------:R-:W-:-:S03]  /*e2dc0*/  MOV R85, R14 ;  /* 0x0000000e00557202 */ /* 0x000fc60000000f00 */
[----:B------:R2:W-:Y:S01]  /*e2dd0*/  STL [R1+0x318c], R12 ;  /* 0x00318c0c01007387 */ /* 0x0005e20000100800 */
[----:B-1----:R-:W-:-:S03]  /*e2de0*/  IMAD.MOV.U32 R13, RZ, RZ, R12 ;  /* 0x000000ffff0d7224 */ /* 0x002fc600078e000c */
[----:B------:R1:W-:Y:S04]  /*e2df0*/  LDGSTS.E [R3+0x24008], desc[UR60][R84.64], P1 ;  /* 0x2400800054037fae */ /* 0x0003e8000892187c */
[----:B--2---:R-:W2:Y:S01]  /*e2e00*/  LDL.LU R14, [R1+0x31b4] ;  /* 0x0031b400010e7983 */ /* 0x004ea20000300800 */
[----:B------:R-:W-:-:S05]  /*e2e10*/  MOV R12, R11 ;  /* 0x0000000b000c7202 */ /* 0x000fca0000000f00 */
        /* <DEDUP_REMOVED lines=8> */
[----:B----4-:R-:W-:Y:S02]  /*e2ea0*/  IADD3 R16, P4, R16, R5, RZ ;  /* 0x0000000510107210 */ /* 0x010fe40007f9e0ff */
[----:B------:R-:W-:Y:S02]  /*e2eb0*/  IADD3.X R21, R21, R0, RZ, P3, !PT ;  /* 0x0000000015157210 */ /* 0x000fe40001ffe4ff */
[----:B------:R-:W-:Y:S01]  /*e2ec0*/  ISETP.NE.U32.AND P2, PT, R9, RZ, PT ;  /* 0x000000ff0900720c */ /* 0x000fe20003f45070 */
[----:B------:R-:W-:-:S02]  /*e2ed0*/  IMAD.X R17, R17, 0x1, R0, P4 ;  /* 0x0000000111117824 */ /* 0x000fc400020e0600 */
        /* <DEDUP_REMOVED lines=10> */
[----:B------:R-:W-:-:S02]  /*e2f80*/  IADD3 R23, P1, R23, R5, RZ ;  /* 0x0000000517177210 */ /* 0x000fc40007f3e0ff */
[----:B------:R-:W-:Y:S02]  /*e2f90*/  IADD3 R15, P3, R15, R5, RZ ;  /* 0x000000050f0f7210 */ /* 0x000fe40007f7e0ff */
[-C--:B------:R-:W-:Y:S02]  /*e2fa0*/  IADD3.X R83, R83, R0.reuse, RZ, P1, !PT ;  /* 0x0000000053537210 */ /* 0x080fe40000ffe4ff */
[----:B------:R-:W-:Y:S02]  /*e2fb0*/  ISETP.GT.AND P1, PT, R4, 0x60, PT ;  /* 0x000000600400780c */ /* 0x000fe40003f24270 */
[----:B------:R-:W-:Y:S01]  /*e2fc0*/  IADD3.X R22, R22, R0, RZ, P3, !PT ;  /* 0x0000000016167210 */ /* 0x000fe20001ffe4ff */
[----:B------:R1:W-:Y:S04]  /*e2fd0*/  STL [R1+0x31a8], R23 ;  /* 0x0031a81701007387 */ /* 0x0003e80000100800 */
[----:B------:R1:W-:Y:S02]  /*e2fe0*/  STL [R1+0x31a4], R83 ;  /* 0x0031a45301007387 */ /* 0x0003e40000100800 */
[----:B-1----:R-:W-:-:S02]  /*e2ff0*/  IMAD.MOV.U32 R84, RZ, RZ, R23 ;  /* 0x000000ffff547224 */ /* 0x002fc400078e0017 */
[----:B------:R-:W-:Y:S01]  /*e3000*/  STL [R1+0x31b0], R15 ;  /* 0x0031b00f01007387 */ /* 0x000fe20000100800 */
[----:B------:R-:W-:-:S03]  /*e3010*/  MOV R85, R83 ;  /* 0x0000005300557202 */ /* 0x000fc60000000f00 */
[----:B------:R1:W-:Y:S01]  /*e3020*/  STL [R1+0x31ac], R22 ;  /* 0x0031ac1601007387 */ /* 0x0003e20000100800 */
[----:B------:R-:W-:-:S03]  /*e3030*/  SEL R9, RZ, 0x4, !P1 ;  /* 0x00000004ff097807 */ /* 0x000fc60004800000 */
[----:B------:R2:W-:Y:S01]  /*e3040*/  LDGSTS.E [R3+0x2400c], desc[UR60][R84.64], P2 ;  /* 0x2400c00054037fae */ /* 0x0005e2000912187c */
[----:B------:R-:W-:Y:S02]  /*e3050*/  MOV R23, R22 ;  /* 0x0000001600177202 */ /* 0x000fe40000000f00 */
[----:B------:R-:W-:Y:S01]  /*e3060*/  SEL R9, R9, RZ, !P0 ;  /* 0x000000ff09097207 */ /* 0x000fe20004000000 */
[----:B------:R-:W4:Y:S01]  /*e3070*/  LDL.LU R83, [R1+0x3554] ;  /* 0x0035540001537983 */ /* 0x000f220000300800 */
[----:B-1----:R-:W-:Y:S02]  /*e3080*/  IMAD.MOV.U32 R22, RZ, RZ, R15 ;  /* 0x000000ffff167224 */ /* 0x002fe400078e000f */
[----:B------:R-:W-:-:S03]  /*e3090*/  ISETP.NE.U32.AND P1, PT, R9, RZ, PT ;  /* 0x000000ff0900720c */ /* 0x000fc60003f25070 */
[----:B------:R1:W-:Y:S04]  /*e30a0*/  LDGSTS.E [R3+0x2800c], desc[UR60][R22.64], P2 ;  /* 0x2800c00016037fae */ /* 0x0003e8000912187c */
[----:B------:R-:W1:Y:S04]  /*e30b0*/  LDL.LU R23, [R1+0x3558] ;  /* 0x0035580001177983 */ /* 0x000e680000300800 */
[----:B------:R-:W4:Y:S04]  /*e30c0*/  LDL.LU R22, [R1+0x355c] ;  /* 0x00355c0001167983 */ /* 0x000f280000300800 */
[----:B------:R-:W4:Y:S01]  /*e30d0*/  LDL.LU R15, [R1+0x3560] ;  /* 0x00356000010f7983 */ /* 0x000f220000300800 */
[----:B--2---:R-:W-:-:S02]  /*e30e0*/  IADD3 R13, P3, R13, R5, RZ ;  /* 0x000000050d0d7210 */ /* 0x004fc40007f7e0ff */
[----:B------:R-:W-:Y:S02]  /*e30f0*/  IADD3 R11, P4, R11, R5, RZ ;  /* 0x000000050b0b7210 */ /* 0x000fe40007f9e0ff */
[-C--:B------:R-:W-:Y:S02]  /*e3100*/  IADD3.X R14, R14, R0.reuse, RZ, P3, !PT ;  /* 0x000000000e0e7210 */ /* 0x080fe40001ffe4ff */
[----:B------:R-:W-:Y:S01]  /*e3110*/  IADD3.X R12, R12, R0, RZ, P4, !PT ;  /* 0x000000000c0c7210 */ /* 0x000fe200027fe4ff */
[----:B------:R2:W-:Y:S04]  /*e3120*/  STL [R1+0x31b8], R13 ;  /* 0x0031b80d01007387 */ /* 0x0005e80000100800 */
[----:B------:R2:W-:Y:S01]  /*e3130*/  STL [R1+0x31b4], R14 ;  /* 0x0031b40e01007387 */ /* 0x0005e20000100800 */
[----:B------:R-:W-:-:S03]  /*e3140*/  IMAD.MOV.U32 R84, RZ, RZ, R13 ;  /* 0x000000ffff547224 */ /* 0x000fc600078e000d */
[----:B------:R-:W-:Y:S01]  /*e3150*/  STL [R1+0x3540], R11 ;  /* 0x0035400b01007387 */ /* 0x000fe20000100800 */
[----:B------:R-:W-:-:S03]  /*e3160*/  MOV R85, R14 ;  /* 0x0000000e00557202 */ /* 0x000fc60000000f00 */
[----:B------:R2:W-:Y:S04]  /*e3170*/  STL [R1+0x353c], R12 ;  /* 0x00353c0c01007387 */ /* 0x0005e80000100800 */
[----:B------:R1:W-:Y:S01]  /*e3180*/  LDGSTS.E [R3+0x2c00c], desc[UR60][R84.64], P2 ;  /* 0x2c00c00054037fae */ /* 0x0003e2000912187c */
[----:B--2---:R-:W-:-:S03]  /*e3190*/  MOV R13, R12 ;  /* 0x0000000c000d7202 */ /* 0x004fc60000000f00 */
[----:B------:R-:W2:Y:S01]  /*e31a0*/  LDL.LU R14, [R1+0x3564] ;  /* 0x00356400010e7983 */ /* 0x000ea20000300800 */
[----:B------:R-:W-:-:S05]  /*e31b0*/  IMAD.MOV.U32 R12, RZ, RZ, R11 ;  /* 0x000000ffff0c7224 */ /* 0x000fca00078e000b */
[----:B------:R1:W-:Y:S04]  /*e31c0*/  LDGSTS.E [R3+0x30000], desc[UR60][R12.64], P1 ;  /* 0x300000000c037fae */ /* 0x0003e8000892187c */
[----:B------:R-:W2:Y:S04]  /*e31d0*/  LDL.LU R13, [R1+0x3568] ;  /* 0x00356800010d7983 */ /* 0x000ea80000300800 */
[----:B------:R-:W2:Y:S04]  /*e31e0*/  LDL.LU R12, [R1+0x356c] ;  /* 0x00356c00010c7983 */ /* 0x000ea80000300800 */
[----:B------:R-:W2:Y:S01]  /*e31f0*/  LDL.LU R11, [R1+0x3570] ;  /* 0x00357000010b7983 */ /* 0x000ea20000300800 */
[----:B---3--:R-:W-:-:S02]  /*e3200*/  IADD3 R20, P2, R20, R5, RZ ;  /* 0x0000000514147210 */ /* 0x008fc40007f5e0ff */
[----:B----4-:R-:W-:Y:S02]  /*e3210*/  IADD3 R16, P3, R16, R5, RZ ;  /* 0x0000000510107210 */ /* 0x010fe40007f7e0ff */
[-C--:B------:R-:W-:Y:S02]  /*e3220*/  IADD3.X R21, R21, R0.reuse, RZ, P2, !PT ;  /* 0x0000000015157210 */ /* 0x080fe400017fe4ff */
[----:B------:R-:W-:Y:S02]  /*e3230*/  ISETP.GT.AND P2, PT, R4, 0x61, PT ;  /* 0x000000610400780c */ /* 0x000fe40003f44270 */
[----:B------:R-:W-:Y:S02]  /*e3240*/  IADD3.X R17, R17, R0, RZ, P3, !PT ;  /* 0x0000000011117210 */ /* 0x000fe40001ffe4ff */
[----:B------:R-:W-:Y:S01]  /*e3250*/  SEL R9, RZ, 0x4, !P2 ;  /* 0x00000004ff097807 */ /* 0x000fe20005000000 */
[----:B------:R-:W-:Y:S04]  /*e3260*/  STL [R1+0x3548], R20 ;  /* 0x0035481401007387 */ /* 0x000fe80000100800 */
[----:B------:R3:W-:Y:S04]  /*e3270*/  STL [R1+0x3544], R21 ;  /* 0x0035441501007387 */ /* 0x0007e80000100800 */
[----:B------:R4:W-:Y:S01]  /*e3280*/  LDGSTS.E [R3+0x34000], desc[UR60][R20.64], P1 ;  /* 0x3400000014037fae */ /* 0x0009e2000892187c */
[----:B------:R-:W-:-:S03]  /*e3290*/  SEL R9, R9, RZ, !P0 ;  /* 0x000000ff09097207 */ /* 0x000fc60004000000 */
[----:B------:R-:W-:Y:S04]  /*e32a0*/  STL [R1+0x3550], R16 ;  /* 0x0035501001007387 */ /* 0x000fe80000100800 */
[----:B------:R3:W-:Y:S04]  /*e32b0*/  STL [R1+0x354c], R17 ;  /* 0x00354c1101007387 */ /* 0x0007e80000100800 */
[----:B------:R4:W-:Y:S01]  /*e32c0*/  LDGSTS.E [R3+0x38000], desc[UR60][R16.64], P1 ;  /* 0x3800000010037fae */ /* 0x0009e2000892187c */
[----:B------:R-:W-:-:S03]  /*e32d0*/  ISETP.NE.U32.AND P2, PT, R9, RZ, PT ;  /* 0x000000ff0900720c */ /* 0x000fc60003f45070 */
[----:B---3--:R-:W3:Y:S04]  /*e32e0*/  LDL.LU R21, [R1+0x3574] ;  /* 0x0035740001157983 */ /* 0x008ee80000300800 */
[----:B------:R-:W4:Y:S04]  /*e32f0*/  LDL.LU R20, [R1+0x3578] ;  /* 0x0035780001147983 */ /* 0x000f280000300800 */
[----:B------:R-:W3:Y:S04]  /*e3300*/  LDL.LU R17, [R1+0x357c] ;  /* 0x00357c0001117983 */ /* 0x000ee80000300800 */
[----:B------:R-:W3:Y:S01]  /*e3310*/  LDL.LU R16, [R1+0x3580] ;  /* 0x0035800001107983 */ /* 0x000ee20000300800 */
[----:B-1----:R-:W-:-:S02]  /*e3320*/  IADD3 R23, P3, R23, R5, RZ ;  /* 0x0000000517177210 */ /* 0x002fc40007f7e0ff */
[----:B------:R-:W-:-:S03]  /*e3330*/  IADD3 R15, P4, R15, R5, RZ ;  /* 0x000000050f0f7210 */ /* 0x000fc60007f9e0ff */
[----:B------:R-:W-:Y:S01]  /*e3340*/  IMAD.X R83, R83, 0x1, R0, P3 ;  /* 0x0000000153537824 */ /* 0x000fe200018e0600 */
[----:B------:R-:W-:Y:S02]  /*e3350*/  MOV R84, R23 ;  /* 0x0000001700547202 */ /* 0x000fe40000000f00 */
[----:B------:R-:W-:Y:S01]  /*e3360*/  IADD3.X R22, R22, R0, RZ, P4, !PT ;  /* 0x0000000016167210 */ /* 0x000fe200027fe4ff */
[----:B------:R-:W-:Y:S01]  /*e3370*/  IMAD.MOV.U32 R85, RZ, RZ, R83 ;  /* 0x000000ffff557224 */ /* 0x000fe200078e0053 */
[----:B------:R1:W-:Y:S04]  /*e3380*/  STL [R1+0x3558], R23 ;  /* 0x0035581701007387 */ /* 0x0003e80000100800 */
[----:B------:R-:W-:Y:S04]  /*e3390*/  STL [R1+0x3554], R83 ;  /* 0x0035545301007387 */ /* 0x000fe80000100800 */
[----:B------:R-:W-:Y:S04]  /*e33a0*/  STL [R1+0x3560], R15 ;  /* 0x0035600f01007387 */ /* 0x000fe80000100800 */
[----:B------:R3:W-:Y:S04]  /*e33b0*/  LDGSTS.E [R3+0x3c000], desc[UR60][R84.64], P1 ;  /* 0x3c00000054037fae */ /* 0x0007e8000892187c */
[----:B------:R1:W-:Y:S02]  /*e33c0*/  STL [R1+0x355c], R22 ;  /* 0x00355c1601007387 */ /* 0x0003e40000100800 */
[----:B-1----:R-:W-:-:S02]  /*e33d0*/  MOV R23, R22 ;  /* 0x0000001600177202 */ /* 0x002fc40000000f00 */
[----:B------:R-:W-:Y:S01]  /*e33e0*/  MOV R22, R15 ;  /* 0x0000000f00167202 */ /* 0x000fe20000000f00 */
[----:B------:R-:W3:Y:S04]  /*e33f0*/  LDL.LU R85, [R1+0x3584] ;  /* 0x0035840001557983 */ /* 0x000ee80000300800 */
[----:B------:R-:W3:Y:S04]  /*e3400*/  LDL.LU R84, [R1+0x3588] ;  /* 0x0035880001547983 */ /* 0x000ee80000300800 */
[----:B------:R-:W3:Y:S04]  /*e3410*/  LDL.LU R83, [R1+0x358c] ;  /* 0x00358c0001537983 */ /* 0x000ee80000300800 */
[----:B------:R1:W-:Y:S04]  /*e3420*/  LDGSTS.E [R3+0x30004], desc[UR60][R22.64], P2 ;  /* 0x3000400016037fae */ /* 0x0003e8000912187c */
[----:B------:R-:W1:Y:S01]  /*e3430*/  LDL.LU R23, [R1+0x3590] ;  /* 0x0035900001177983 */ /* 0x000e620000300800 */
[----:B--2---:R-:W-:-:S02]  /*e3440*/  IADD3 R13, P1, R13, R5, RZ ;  /* 0x000000050d0d7210 */ /* 0x004fc40007f3e0ff */
[----:B------:R-:W-:-:S03]  /*e3450*/  IADD3 R11, P3, R11, R5, RZ ;  /* 0x000000050b0b7210 */ /* 0x000fc60007f7e0ff */
[----:B------:R-:W-:Y:S01]  /*e3460*/  IMAD.X R14, R14, 0x1, R0, P1 ;  /* 0x000000010e0e7824 */ /* 0x000fe200008e0600 */
[----:B------:R-:W-:Y:S01]  /*e3470*/  IADD3.X R12, R12, R0, RZ, P3, !PT ;  /* 0x000000000c0c7210 */ /* 0x000fe20001ffe4ff */
[----:B------:R-:W-:Y:S04]  /*e3480*/  STL [R1+0x3568], R13 ;  /* 0x0035680d01007387 */ /* 0x000fe80000100800 */
[----:B------:R2:W-:Y:S04]  /*e3490*/  STL [R1+0x3564], R14 ;  /* 0x0035640e01007387 */ /* 0x0005e80000100800 */
[----:B------:R-:W-:Y:S01]  /*e34a0*/  STL [R1+0x3570], R11 ;  /* 0x0035700b01007387 */ /* 0x000fe20000100800 */
[----:B------:R-:W-:-:S03]  /*e34b0*/  MOV R15, R14 ;  /* 0x0000000e000f7202 */ /* 0x000fc60000000f00 */
[----:B------:R2:W-:Y:S02]  /*e34c0*/  STL [R1+0x356c], R12 ;  /* 0x00356c0c01007387 */ /* 0x0005e40000100800 */
[----:B--2---:R-:W-:Y:S01]  /*e34d0*/  IMAD.MOV.U32 R14, RZ, RZ, R13 ;  /* 0x000000ffff0e7224 */ /* 0x004fe200078e000d */
[----:B------:R-:W-:Y:S02]  /*e34e0*/  MOV R13, R12 ;  /* 0x0000000c000d7202 */ /* 0x000fe40000000f00 */
[----:B------:R-:W-:Y:S02]  /*e34f0*/  MOV R12, R11 ;  /* 0x0000000b000c7202 */ /* 0x000fe40000000f00 */
[----:B------:R-:W-:Y:S04]  /*e3500*/  LDGSTS.E [R3+0x34004], desc[UR60][R14.64], P2 ;  /* 0x340040000e037fae */ /* 0x000fe8000912187c */
[----:B------:R-:W-:Y:S04]  /*e3510*/  LDGSTS.E [R3+0x38004], desc[UR60][R12.64], P2 ;  /* 0x380040000c037fae */ /* 0x000fe8000912187c */
[----:B------:R-:W2:Y:S04]  /*e3520*/  LDL.LU R12, [R1+0x3594] ;  /* 0x00359400010c7983 */ /* 0x000ea80000300800 */
[----:B------:R-:W2:Y:S01]  /*e3530*/  LDL.LU R11, [R1+0x3598] ;  /* 0x00359800010b7983 */ /* 0x000ea20000300800 */
[----:B------:R-:W-:-:S03]  /*e3540*/  ISETP.GT.AND P1, PT, R4, 0x62, PT ;  /* 0x000000620400780c */ /* 0x000fc60003f24270 */
[----:B------:R-:W2:Y:S04]  /*e3550*/  LDL.LU R22, [R1+0x359c] ;  /* 0x00359c0001167983 */ /* 0x000ea80000300800 */
[----:B------:R-:W2:Y:S04]  /*e3560*/  LDL.LU R14, [R1+0x35a0] ;  /* 0x0035a000010e7983 */ /* 0x000ea80000300800 */
[----:B------:R-:W2:Y:S01]  /*e3570*/  LDL.LU R15, [R1+0x35a4] ;  /* 0x0035a400010f7983 */ /* 0x000ea20000300800 */
[----:B------:R-:W-:-:S03]  /*e3580*/  SEL R9, RZ, 0x4, !P1 ;  /* 0x00000004ff097807 */ /* 0x000fc60004800000 */
[----:B------:R-:W2:Y:S01]  /*e3590*/  LDL.LU R13, [R1+0x35a8] ;  /* 0x0035a800010d7983 */ /* 0x000ea20000300800 */
[----:B------:R-:W-:Y:S02]  /*e35a0*/  SEL R9, R9, RZ, !P0 ;  /* 0x000000ff09097207 */ /* 0x000fe40004000000 */
[-C--:B----4-:R-:W-:Y:S02]  /*e35b0*/  IADD3 R20, P3, R20, R5.reuse, RZ ;  /* 0x0000000514147210 */ /* 0x090fe40007f7e0ff */
[-C--:B---3--:R-:W-:Y:S02]  /*e35c0*/  IADD3 R16, P4, R16, R5.reuse, RZ ;  /* 0x0000000510107210 */ /* 0x088fe40007f9e0ff */
[----:B------:R-:W-:Y:S01]  /*e35d0*/  ISETP.NE.U32.AND P1, PT, R9, RZ, PT ;  /* 0x000000ff0900720c */ /* 0x000fe20003f25070 */
[----:B------:R-:W-:Y:S01]  /*e35e0*/  IMAD.X R21, R21, 0x1, R0, P3 ;  /* 0x0000000115157824 */ /* 0x000fe200018e0600 */
[----:B------:R-:W-:Y:S01]  /*e35f0*/  IADD3.X R17, R17, R0, RZ, P4, !PT ;  /* 0x0000000011117210 */ /* 0x000fe200027fe4ff */
[----:B------:R-:W-:Y:S04]  /*e3600*/  STL [R1+0x3578], R20 ;  /* 0x0035781401007387 */ /* 0x000fe80000100800 */
[----:B------:R3:W-:Y:S04]  /*e3610*/  STL [R1+0x3574], R21 ;  /* 0x0035741501007387 */ /* 0x0007e80000100800 */
[----:B------:R-:W-:Y:S04]  /*e3620*/  STL [R1+0x3580], R16 ;  /* 0x0035801001007387 */ /* 0x000fe80000100800 */
[----:B------:R-:W-:Y:S04]  /*e3630*/  LDGSTS.E [R3+0x3c004], desc[UR60][R20.64], P2 ;  /* 0x3c00400014037fae */ /* 0x000fe8000912187c */
[----:B------:R4:W-:Y:S04]  /*e3640*/  STL [R1+0x357c], R17 ;  /* 0x00357c1101007387 */ /* 0x0009e80000100800 */
[----:B------:R-:W-:Y:S04]  /*e3650*/  LDGSTS.E [R3+0x30008], desc[UR60][R16.64], P1 ;  /* 0x3000800010037fae */ /* 0x000fe8000892187c */
[----:B---3--:R-:W3:Y:S04]  /*e3660*/  LDL.LU R21, [R1+0x35ac] ;  /* 0x0035ac0001157983 */ /* 0x008ee80000300800 */
[----:B------:R-:W3:Y:S04]  /*e3670*/  LDL.LU R20, [R1+0x35b0] ;  /* 0x0035b00001147983 */ /* 0x000ee80000300800 */
[----:B----4-:R-:W4:Y:S04]  /*e3680*/  LDL.LU R17, [R1+0x35b4] ;  /* 0x0035b40001117983 */ /* 0x010f280000300800 */
[----:B------:R-:W4:Y:S01]  /*e3690*/  LDL.LU R16, [R1+0x35b8] ;  /* 0x0035b80001107983 */ /* 0x000f220000300800 */
[----:B------:R-:W-:-:S04]  /*e36a0*/  IADD3 R84, P2, R84, R5, RZ ;  /* 0x0000000554547210 */ /* 0x000fc80007f5e0ff */
[----:B------:R-:W-:Y:S01]  /*e36b0*/  IADD3.X R85, R85, R0, RZ, P2, !PT ;  /* 0x0000000055557210 */ /* 0x000fe200017fe4ff */
[----:B------:R1:W-:Y:S02]  /*e36c0*/  STL [R1+0x3588], R84 ;  /* 0x0035885401007387 */ /* 0x0003e40000100800 */
[----:B-1----:R-:W-:Y:S02]  /*e36d0*/  IADD3 R23, P3, R23, R5, RZ ;  /* 0x0000000517177210 */ /* 0x002fe40007f7e0ff */
[----:B------:R1:W-:Y:S04]  /*e36e0*/  STL [R1+0x3584], R85 ;  /* 0x0035845501007387 */ /* 0x0003e80000100800 */
[----:B------:R1:W-:Y:S01]  /*e36f0*/  LDGSTS.E [R3+0x34008], desc[UR60][R84.64], P1 ;  /* 0x3400800054037fae */ /* 0x0003e2000892187c */
[----:B------:R-:W-:-:S03]  /*e3700*/  IMAD.X R83, R83, 0x1, R0, P3 ;  /* 0x0000000153537824 */ /* 0x000fc600018e0600 */
[----:B------:R-:W-:Y:S04]  /*e3710*/  STL [R1+0x3590], R23 ;  /* 0x0035901701007387 */ /* 0x000fe80000100800 */
[----:B------:R-:W-:Y:S01]  /*e3720*/  STL [R1+0x358c], R83 ;  /* 0x00358c5301007387 */ /* 0x000fe20000100800 */
[----:B-1----:R-:W-:Y:S02]  /*e3730*/  MOV R84, R23 ;  /* 0x0000001700547202 */ /* 0x002fe40000000f00 */
[----:B------:R-:W-:-:S05]  /*e3740*/  MOV R85, R83 ;  /* 0x0000005300557202 */ /* 0x000fca0000000f00 */
[----:B------:R1:W-:Y:S01]  /*e3750*/  LDGSTS.E [R3+0x38008], desc[UR60][R84.64], P1 ;  /* 0x3800800054037fae */ /* 0x0003e2000892187c */
[----:B--2---:R-:W-:-:S05]  /*e3760*/  IADD3 R11, P3, R11, R5, RZ ;  /* 0x000000050b0b7210 */ /* 0x004fca0007f7e0ff */
[----:B------:R-:W-:Y:S01]  /*e3770*/  IMAD.X R12, R12, 0x1, R0, P3 ;  /* 0x000000010c0c7824 */ /* 0x000fe200018e0600 */
[----:B------:R2:W-:Y:S01]  /*e3780*/  STL [R1+0x3598], R11 ;  /* 0x0035980b01007387 */ /* 0x0005e20000100800 */
[----:B-1----:R-:W-:-:S03]  /*e3790*/  MOV R84, R11 ;  /* 0x0000000b00547202 */ /* 0x002fc60000000f00 */
[----:B------:R1:W-:Y:S01]  /*e37a0*/  STL [R1+0x3594], R12 ;  /* 0x0035940c01007387 */ /* 0x0003e20000100800 */
[----:B------:R-:W-:-:S03]  /*e37b0*/  MOV R85, R12 ;  /* 0x0000000c00557202 */ /* 0x000fc60000000f00 */
[----:B--2---:R-:W2:Y:S01]  /*e37c0*/  LDL.LU R11, [R1+0x29c0] ;  /* 0x0029c000010b7983 */ /* 0x004ea20000300800 */
[----:B------:R-:W-:-:S03]  /*e37d0*/  ISETP.GT.AND P2, PT, R4, 0x63, PT ;  /* 0x000000630400780c */ /* 0x000fc60003f44270 */
[----:B------:R-:W-:Y:S04]  /*e37e0*/  LDGSTS.E [R3+0x3c008], desc[UR60][R84.64], P1 ;  /* 0x3c00800054037fae */ /* 0x000fe8000892187c */
[----:B-1----:R-:W2:Y:S01]  /*e37f0*/  LDL.LU R12, [R1+0x29bc] ;  /* 0x0029bc00010c7983 */ /* 0x002ea20000300800 */
[----:B------:R-:W-:Y:S02]  /*e3800*/  SEL R9, RZ, 0x4, !P2 ;  /* 0x00000004ff097807 */ /* 0x000fe40005000000 */
[-C--:B------:R-:W-:Y:S02]  /*e3810*/  IADD3 R14, P1, R14, R5.reuse, RZ ;  /* 0x000000050e0e7210 */ /* 0x080fe40007f3e0ff */
[----:B------:R-:W-:Y:S02]  /*e3820*/  SEL R9, R9, RZ, !P0 ;  /* 0x000000ff09097207 */ /* 0x000fe40004000000 */
[----:B------:R-:W-:Y:S01]  /*e3830*/  IADD3 R13, P3, R13, R5, RZ ;  /* 0x000000050d0d7210 */ /* 0x000fe20007f7e0ff */
[----:B------:R-:W-:Y:S01]  /*e3840*/  IMAD.X R22, R22, 0x1, R0, P1 ;  /* 0x0000000116167824 */ /* 0x000fe200008e0600 */
[----:B------:R-:W-:-:S02]  /*e3850*/  ISETP.NE.U32.AND P2, PT, R9, RZ, PT ;  /* 0x000000ff0900720c */ /* 0x000fc40003f45070 */
[----:B------:R-:W-:Y:S01]  /*e3860*/  IADD3.X R15, R15, R0, RZ, P3, !PT ;  /* 0x000000000f0f7210 */ /* 0x000fe20001ffe4ff */
[----:B------:R-:W-:Y:S04]  /*e3870*/  STL [R1+0x35a0], R14 ;  /* 0x0035a00e01007387 */ /* 0x000fe80000100800 */
[----:B------:R1:W-:Y:S01]  /*e3880*/  STL [R1+0x359c], R22 ;  /* 0x00359c1601007387 */ /* 0x0003e20000100800 */
[----:B------:R-:W-:-:S03]  /*e3890*/  MOV R23, R22 ;  /* 0x0000001600177202 */ /* 0x000fc60000000f00 */
[----:B------:R-:W-:Y:S04]  /*e38a0*/  STL [R1+0x35a8], R13 ;  /* 0x0035a80d01007387 */ /* 0x000fe80000100800 */
[----:B------:R4:W-:Y:S01]  /*e38b0*/  STL [R1+0x35a4], R15 ;  /* 0x0035a40f01007387 */ /* 0x0009e20000100800 */
[----:B-1----:R-:W-:-:S03]  /*e38c0*/  IMAD.MOV.U32 R22, RZ, RZ, R14 ;  /* 0x000000ffff167224 */ /* 0x002fc600078e000e */
[----:B------:R-:W2:Y:S04]  /*e38d0*/  LDL.LU R14, [R1+0x29c8] ;  /* 0x0029c800010e7983 */ /* 0x000ea80000300800 */
[----:B------:R-:W2:Y:S04]  /*e38e0*/  LDL.LU R9, [R1+0x29d0] ;  /* 0x0029d00001097983 */ /* 0x000ea80000300800 */
[----:B------:R1:W-:Y:S01]  /*e38f0*/  LDGSTS.E [R3+0x3000c], desc[UR60][R22.64], P2 ;  /* 0x3000c00016037fae */ /* 0x0003e2000912187c */
[-C--:B---3--:R-:W-:Y:S02]  /*e3900*/  IADD3 R20, P1, R20, R5.reuse, RZ ;  /* 0x0000000514147210 */ /* 0x088fe40007f3e0ff */
[----:B----4-:R-:W-:-:S02]  /*e3910*/  IADD3 R16, P3, R16, R5, RZ ;  /* 0x0000000510107210 */ /* 0x010fc40007f7e0ff */
[----:B-1----:R-:W-:Y:S02]  /*e3920*/  MOV R23, R15 ;  /* 0x0000000f00177202 */ /* 0x002fe40000000f00 */
[----:B------:R-:W-:Y:S01]  /*e3930*/  MOV R22, R13 ;  /* 0x0000000d00167202 */ /* 0x000fe20000000f00 */
[----:B------:R-:W3:Y:S04]  /*e3940*/  LDL.LU R15, [R1+0x29c4] ;  /* 0x0029c400010f7983 */ /* 0x000ee80000300800 */
[----:B------:R-:W4:Y:S01]  /*e3950*/  LDL.LU R13, [R1+0x29cc] ;  /* 0x0029cc00010d7983 */ /* 0x000f220000300800 */
[----:B------:R-:W-:Y:S01]  /*e3960*/  IMAD.X R21, R21, 0x1, R0, P1 ;  /* 0x0000000115157824 */ /* 0x000fe200008e0600 */
[----:B------:R-:W-:Y:S02]  /*e3970*/  IADD3.X R17, R17, R0, RZ, P3, !PT ;  /* 0x0000000011117210 */ /* 0x000fe40001ffe4ff */
[----:B------:R-:W-:Y:S01]  /*e3980*/  ISETP.GT.AND P1, PT, R4, 0x4, PT ;  /* 0x000000040400780c */ /* 0x000fe20003f24270 */
[----:B------:R-:W-:Y:S04]  /*e3990*/  LDGSTS.E [R3+0x3400c], desc[UR60][R22.64], P2 ;  /* 0x3400c00016037fae */ /* 0x000fe8000912187c */
[----:B------:R1:W-:Y:S04]  /*e39a0*/  STL [R1+0x35b0], R20 ;  /* 0x0035b01401007387 */ /* 0x0003e80000100800 */
[----:B------:R-:W-:Y:S04]  /*e39b0*/  LDGSTS.E [R3+0x3800c], desc[UR60][R20.64], P2 ;  /* 0x3800c00014037fae */ /* 0x000fe8000912187c */
[----:B------:R-:W-:Y:S04]  /*e39c0*/  STL [R1+0x35ac], R21 ;  /* 0x0035ac1501007387 */ /* 0x000fe80000100800 */
[----:B------:R1:W-:Y:S04]  /*e39d0*/  LDGSTS.E [R3+0x3c00c], desc[UR60][R16.64], P2 ;  /* 0x3c00c00010037fae */ /* 0x0003e8000912187c */
[----:B------:R2:W-:Y:S04]  /*e39e0*/  STL [R1+0x35b8], R16 ;  /* 0x0035b81001007387 */ /* 0x0005e80000100800 */
[----:B------:R2:W-:Y:S04]  /*e39f0*/  STL [R1+0x35b4], R17 ;  /* 0x0035b41101007387 */ /* 0x0005e80000100800 */
[----:B------:R-:W4:Y:S04]  /*e3a00*/  LDL.LU R83, [R1+0x29d4] ;  /* 0x0029d40001537983 */ /* 0x000f280000300800 */
[----:B------:R-:W4:Y:S04]  /*e3a10*/  LDL.LU R23, [R1+0x29d8] ;  /* 0x0029d80001177983 */ /* 0x000f280000300800 */
[----:B------:R-:W4:Y:S04]  /*e3a20*/  LDL.LU R22, [R1+0x29dc] ;  /* 0x0029dc0001167983 */ /* 0x000f280000300800 */
[----:B-1----:R-:W4:Y:S01]  /*e3a30*/  LDL.LU R20, [R1+0x29e0] ;  /* 0x0029e00001147983 */ /* 0x002f220000300800 */
[----:B------:R-:W-:-:S04]  /*e3a40*/  SEL R3, RZ, 0x4, !P1 ;  /* 0x00000004ff037807 */ /* 0x000fc80004800000 */
[----:B------:R-:W-:-:S04]  /*e3a50*/  SEL R3, R3, RZ, !P0 ;  /* 0x000000ff03037207 */ /* 0x000fc80004000000 */
[----:B------:R-:W-:Y:S02]  /*e3a60*/  ISETP.NE.U32.AND P1, PT, R3, RZ, PT ;  /* 0x000000ff0300720c */ /* 0x000fe40003f25070 */
[----:B------:R-:W-:-:S05]  /*e3a70*/  LOP3.LUT R3, R7, 0x10, RZ, 0x3c, !PT ;  /* 0x0000001007037812 */ /* 0x000fca00078e3cff */
[----:B------:R-:W-:Y:S01]  /*e3a80*/  IMAD.IADD R3, R3, 0x1, R8 ;  /* 0x0000000103037824 */ /* 0x000fe200078e0208 */
[----:B--2---:R-:W-:-:S04]  /*e3a90*/  IADD3 R11, P2, R11, R5, RZ ;  /* 0x000000050b0b7210 */ /* 0x004fc80007f5e0ff */
[----:B------:R-:W-:Y:S02]  /*e3aa0*/  IADD3.X R12, R12, R0, RZ, P2, !PT ;  /* 0x000000000c0c7210 */ /* 0x000fe400017fe4ff */
[----:B------:R-:W-:Y:S02]  /*e3ab0*/  MOV R16, R11 ;  /* 0x0000000b00107202 */ /* 0x000fe40000000f00 */
[----:B------:R-:W-:Y:S01]  /*e3ac0*/  MOV R17, R12 ;  /* 0x0000000c00117202 */ /* 0x000fe20000000f00 */
[----:B------:R-:W-:Y:S04]  /*e3ad0*/  STL [R1+0x29c0], R11 ;  /* 0x0029c00b01007387 */ /* 0x000fe80000100800 */
[----:B------:R1:W-:Y:S04]  /*e3ae0*/  STL [R1+0x29bc], R12 ;  /* 0x0029bc0c01007387 */ /* 0x0003e80000100800 */
[----:B------:R-:W-:Y:S04]  /*e3af0*/  LDGSTS.E [R3], desc[UR60][R16.64], P1 ;  /* 0x0000000010037fae */ /* 0x000fe8000892187c */
[----:B------:R-:W2:Y:S04]  /*e3b00*/  LDL.LU R17, [R1+0x29e4] ;  /* 0x0029e40001117983 */ /* 0x000ea80000300800 */
[----:B------:R-:W2:Y:S04]  /*e3b10*/  LDL.LU R16, [R1+0x29e8] ;  /* 0x0029e80001107983 */ /* 0x000ea80000300800 */
[----:B-1----:R-:W2:Y:S04]  /*e3b20*/  LDL.LU R12, [R1+0x29ec] ;  /* 0x0029ec00010c7983 */ /* 0x002ea80000300800 */
[----:B------:R-:W2:Y:S01]  /*e3b30*/  LDL.LU R11, [R1+0x29f0] ;  /* 0x0029f000010b7983 */ /* 0x000ea20000300800 */
[----:B------:R-:W-:-:S02]  /*e3b40*/  IADD3 R14, P2, R14, R5, RZ ;  /* 0x000000050e0e7210 */ /* 0x000fc40007f5e0ff */
[----:B------:R-:W-:-:S03]  /*e3b50*/  IADD3 R9, P3, R9, R5, RZ ;  /* 0x0000000509097210 */ /* 0x000fc60007f7e0ff */
[----:B------:R1:W-:Y:S01]  /*e3b60*/  STL [R1+0x29c8], R14 ;  /* 0x0029c80e01007387 */ /* 0x0003e20000100800 */
[----:B---3--:R-:W-:Y:S01]  /*e3b70*/  IMAD.X R15, R15, 0x1, R0, P2 ;  /* 0x000000010f0f7824 */ /* 0x008fe200010e0600 */
[----:B----4-:R-:W-:-:S04]  /*e3b80*/  IADD3.X R13, R13, R0, RZ, P3, !PT ;  /* 0x000000000d0d7210 */ /* 0x010fc80001ffe4ff */
[----:B------:R3:W-:Y:S04]  /*e3b90*/  STL [R1+0x29c4], R15 ;  /* 0x0029c40f01007387 */ /* 0x0007e80000100800 */
[----:B------:R1:W-:Y:S04]  /*e3ba0*/  LDGSTS.E [R3+0x4000], desc[UR60][R14.64], P1 ;  /* 0x040000000e037fae */ /* 0x0003e8000892187c */
[----:B------:R4:W-:Y:S01]  /*e3bb0*/  STL [R1+0x29d0], R9 ;  /* 0x0029d00901007387 */ /* 0x0009e20000100800 */
[----:B------:R-:W-:-:S03]  /*e3bc0*/  ISETP.GT.AND P2, PT, R4, 0x5, PT ;  /* 0x000000050400780c */ /* 0x000fc60003f44270 */
[----:B------:R4:W-:Y:S04]  /*e3bd0*/  STL [R1+0x29cc], R13 ;  /* 0x0029cc0d01007387 */ /* 0x0009e80000100800 */
[----:B------:R-:W2:Y:S01]  /*e3be0*/  LDL.LU R21, [R1+0x29f4] ;  /* 0x0029f40001157983 */ /* 0x000ea20000300800 */
[----:B-1----:R-:W-:Y:S01]  /*e3bf0*/  MOV R14, R9 ;  /* 0x00000009000e7202 */ /* 0x002fe20000000f00 */
[----:B---3--:R-:W-:Y:S01]  /*e3c00*/  IMAD.MOV.U32 R15, RZ, RZ, R13 ;  /* 0x000000ffff0f7224 */ /* 0x008fe200078e000d */
[----:B----4-:R-:W-:-:S04]  /*e3c10*/  SEL R9, RZ, 0x4, !P2 ;  /* 0x00000004ff097807 */ /* 0x010fc80005000000 */
[----:B------:R-:W-:Y:S01]  /*e3c20*/  LDGSTS.E [R3+0x8000], desc[UR60][R14.64], P1 ;  /* 0x080000000e037fae */ /* 0x000fe2000892187c */
[----:B------:R-:W-:Y:S02]  /*e3c30*/  SEL R9, R9, RZ, !P0 ;  /* 0x000000ff09097207 */ /* 0x000fe40004000000 */
[-C--:B------:R-:W-:Y:S02]  /*e3c40*/  IADD3 R23, P3, R23, R5.reuse, RZ ;  /* 0x0000000517177210 */ /* 0x080fe40007f7e0ff */
[----:B------:R-:W-:Y:S01]  /*e3c50*/  IADD3 R20, P4, R20, R5, RZ ;  /* 0x0000000514147210 */ /* 0x000fe20007f9e0ff */
[----:B------:R-:W3:Y:S04]  /*e3c60*/  LDL.LU R15, [R1+0x29f8] ;  /* 0x0029f800010f7983 */ /* 0x000ee80000300800 */
[----:B------:R-:W4:Y:S04]  /*e3c70*/  LDL.LU R14, [R1+0x29fc] ;  /* 0x0029fc00010e7983 */ /* 0x000f280000300800 */
[----:B------:R-:W4:Y:S01]  /*e3c80*/  LDL.LU R13, [R1+0x2a00] ;  /* 0x002a0000010d7983 */ /* 0x000f220000300800 */
[----:B------:R-:W-:-:S02]  /*e3c90*/  ISETP.NE.U32.AND P2, PT, R9, RZ, PT ;  /* 0x000000ff0900720c */ /* 0x000fc40003f45070 */
        /* <DEDUP_REMOVED lines=8> */
[----:B------:R-:W-:Y:S01]  /*e3d20*/  LDGSTS.E [R3+0xc000], desc[UR60][R84.64], P1 ;  /* 0x0c00000054037fae */ /* 0x000fe2000892187c */
[----:B-1----:R-:W-:-:S03]  /*e3d30*/  MOV R23, R22 ;  /* 0x0000001600177202 */ /* 0x002fc60000000f00 */
[----:B------:R-:W4:Y:S01]  /*e3d40*/  LDL.LU R83, [R1+0x2a04] ;  /* 0x002a040001537983 */ /* 0x000f220000300800 */
[----:B------:R-:W-:-:S05]  /*e3d50*/  IMAD.MOV.U32 R22, RZ, RZ, R20 ;  /* 0x000000ffff167224 */ /* 0x000fca00078e0014 */
[----:B------:R-:W-:Y:S04]  /*e3d60*/  LDGSTS.E [R3+0x4], desc[UR60][R22.64], P2 ;  /* 0x0000400016037fae */ /* 0x000fe8000912187c */
[----:B------:R-:W4:Y:S04]  /*e3d70*/  LDL.LU R23, [R1+0x2a08] ;  /* 0x002a080001177983 */ /* 0x000f280000300800 */
[----:B------:R-:W4:Y:S04]  /*e3d80*/  LDL.LU R22, [R1+0x2a0c] ;  /* 0x002a0c0001167983 */ /* 0x000f280000300800 */
[----:B------:R-:W4:Y:S01]  /*e3d90*/  LDL.LU R20, [R1+0x2a10] ;  /* 0x002a100001147983 */ /* 0x000f220000300800 */
[----:B--2---:R-:W-:-:S02]  /*e3da0*/  IADD3 R16, P1, R16, R5, RZ ;  /* 0x0000000510107210 */ /* 0x004fc40007f3e0ff */
[----:B------:R-:W-:Y:S02]  /*e3db0*/  IADD3 R11, P3, R11, R5, RZ ;  /* 0x000000050b0b7210 */ /* 0x000fe40007f7e0ff */
[-C--:B------:R-:W-:Y:S02]  /*e3dc0*/  IADD3.X R17, R17, R0.reuse, RZ, P1, !PT ;  /* 0x0000000011117210 */ /* 0x080fe40000ffe4ff */
[----:B------:R-:W-:Y:S01]  /*e3dd0*/  IADD3.X R12, R12, R0, RZ, P3, !PT ;  /* 0x000000000c0c7210 */ /* 0x000fe20001ffe4ff */
[----:B------:R1:W-:Y:S04]  /*e3de0*/  STL [R1+0x29e8], R16 ;  /* 0x0029e81001007387 */ /* 0x0003e80000100800 */
[----:B------:R2:W-:Y:S04]  /*e3df0*/  STL [R1+0x29e4], R17 ;  /* 0x0029e41101007387 */ /* 0x0005e80000100800 */
[----:B------:R1:W-:Y:S04]  /*e3e00*/  LDGSTS.E [R3+0x4004], desc[UR60][R16.64], P2 ;  /* 0x0400400010037fae */ /* 0x0003e8000912187c */
[----:B------:R-:W-:Y:S04]  /*e3e10*/  STL [R1+0x29f0], R11 ;  /* 0x0029f00b01007387 */ /* 0x000fe80000100800 */
[----:B------:R2:W-:Y:S01]  /*e3e20*/  STL [R1+0x29ec], R12 ;  /* 0x0029ec0c01007387 */ /* 0x0005e20000100800 */
[----:B-1----:R-:W-:Y:S01]  /*e3e30*/  IMAD.MOV.U32 R16, RZ, RZ, R11 ;  /* 0x000000ffff107224 */ /* 0x002fe200078e000b */
[----:B--2---:R-:W-:-:S05]  /*e3e40*/  MOV R17, R12 ;  /* 0x0000000c00117202 */ /* 0x004fca0000000f00 */
[----:B------:R-:W-:Y:S04]  /*e3e50*/  LDGSTS.E [R3+0x8004], desc[UR60][R16.64], P2 ;  /* 0x0800400010037fae */ /* 0x000fe8000912187c */
[----:B------:R-:W2:Y:S04]  /*e3e60*/  LDL.LU R17, [R1+0x2a14] ;  /* 0x002a140001117983 */ /* 0x000ea80000300800 */
[----:B------:R-:W2:Y:S04]  /*e3e70*/  LDL.LU R16, [R1+0x2a18] ;  /* 0x002a180001107983 */ /* 0x000ea80000300800 */
[----:B------:R-:W2:Y:S04]  /*e3e80*/  LDL.LU R12, [R1+0x2a1c] ;  /* 0x002a1c00010c7983 */ /* 0x000ea80000300800 */
[----:B------:R-:W2:Y:S01]  /*e3e90*/  LDL.LU R11, [R1+0x2a20] ;  /* 0x002a2000010b7983 */ /* 0x000ea20000300800 */
[----:B------:R-:W-:-:S04]  /*e3ea0*/  ISETP.GT.AND P1, PT, R4, 0x6, PT ;  /* 0x000000060400780c */ /* 0x000fc80003f24270 */
[----:B------:R-:W-:-:S04]  /*e3eb0*/  SEL R9, RZ, 0x4, !P1 ;  /* 0x00000004ff097807 */ /* 0x000fc80004800000 */
[----:B------:R-:W-:Y:S02]  /*e3ec0*/  SEL R9, R9, RZ, !P0 ;  /* 0x000000ff09097207 */ /* 0x000fe40004000000 */
[-C--:B---3--:R-:W-:Y:S02]  /*e3ed0*/  IADD3 R15, P3, R15, R5.reuse, RZ ;  /* 0x000000050f0f7210 */ /* 0x088fe40007f7e0ff */
[----:B----4-:R-:W-:Y:S02]  /*e3ee0*/  IADD3 R13, P4, R13, R5, RZ ;  /* 0x000000050d0d7210 */ /* 0x010fe40007f9e0ff */
[----:B------:R-:W-:Y:S02]  /*e3ef0*/  ISETP.NE.U32.AND P1, PT, R9, RZ, PT ;  /* 0x000000ff0900720c */ /* 0x000fe40003f25070 */
[----:B------:R-:W-:Y:S01]  /*e3f00*/  IADD3.X R21, R21, R0, RZ, P3, !PT ;  /* 0x0000000015157210 */ /* 0x000fe20001ffe4ff */
[----:B------:R1:W-:Y:S01]  /*e3f10*/  STL [R1+0x29f8], R15 ;  /* 0x0029f80f01007387 */ /* 0x0003e20000100800 */
[----:B------:R-:W-:Y:S01]  /*e3f20*/  IMAD.X R14, R14, 0x1, R0, P4 ;  /* 0x000000010e0e7824 */ /* 0x000fe200020e0600 */
[----:B------:R-:W-:-:S02]  /*e3f30*/  MOV R84, R15 ;  /* 0x0000000f00547202 */ /* 0x000fc40000000f00 */
[----:B------:R3:W-:Y:S04]  /*e3f40*/  STL [R1+0x29f4], R21 ;  /* 0x0029f41501007387 */ /* 0x0007e80000100800 */
[----:B------:R-:W-:Y:S01]  /*e3f50*/  STL [R1+0x2a00], R13 ;  /* 0x002a000d01007387 */ /* 0x000fe20000100800 */
[----:B------:R-:W-:-:S03]  /*e3f60*/  MOV R85, R21 ;  /* 0x0000001500557202 */ /* 0x000fc60000000f00 */
[----:B------:R4:W-:Y:S01]  /*e3f70*/  STL [R1+0x29fc], R14 ;  /* 0x0029fc0e01007387 */ /* 0x0009e20000100800 */
[----:B-1----:R-:W-:-:S03]  /*e3f80*/  IMAD.MOV.U32 R15, RZ, RZ, R14 ;  /* 0x000000ffff0f7224 */ /* 0x002fc600078e000e */
[----:B------:R1:W-:Y:S04]  /*e3f90*/  LDGSTS.E [R3+0xc004], desc[UR60][R84.64], P2 ;  /* 0x0c00400054037fae */ /* 0x0003e8000912187c */
[----:B---3--:R-:W3:Y:S01]  /*e3fa0*/  LDL.LU R21, [R1+0x2a24] ;  /* 0x002a240001157983 */ /* 0x008ee20000300800 */
[----:B----4-:R-:W-:-:S05]  /*e3fb0*/  MOV R14, R13 ;  /* 0x0000000d000e7202 */ /* 0x010fca0000000f00 */
[----:B------:R-:W-:Y:S04]  /*e3fc0*/  LDGSTS.E [R3+0x8], desc[UR60][R14.64], P1 ;  /* 0x000080000e037fae */ /* 0x000fe8000892187c */
[----:B------:R-:W4:Y:S04]  /*e3fd0*/  LDL.LU R15, [R1+0x2a28] ;  /* 0x002a2800010f7983 */ /* 0x000f280000300800 */
[----:B------:R-:W3:Y:S04]  /*e3fe0*/  LDL.LU R14, [R1+0x2a2c] ;  /* 0x002a2c00010e7983 */ /* 0x000ee80000300800 */
[----:B------:R-:W3:Y:S01]  /*e3ff0*/  LDL.LU R13, [R1+0x2a30] ;  /* 0x002a3000010d7983 */ /* 0x000ee20000300800 */
[----:B------:R-:W-:-:S02]  /*e4000*/  IADD3 R23, P2, R23, R5, RZ ;  /* 0x0000000517177210 */ /* 0x000fc40007f5e0ff */
[----:B------:R-:W-:Y:S02]  /*e4010*/  IADD3 R20, P3, R20, R5, RZ ;  /* 0x0000000514147210 */ /* 0x000fe40007f7e0ff */
[----:B------:R-:W-:-:S03]  /*e4020*/  IADD3.X R83, R83, R0, RZ, P2, !PT ;  /* 0x0000000053537210 */ /* 0x000fc600017fe4ff */
[----:B------:R-:W-:Y:S01]  /*e4030*/  IMAD.X R22, R22, 0x1, R0, P3 ;  /* 0x0000000116167824 */ /* 0x000fe200018e0600 */
[----:B------:R1:W-:Y:S04]  /*e4040*/  STL [R1+0x2a08], R23 ;  /* 0x002a081701007387 */ /* 0x0003e80000100800 */
[----:B------:R1:W-:Y:S02]  /*e4050*/  STL [R1+0x2a04], R83 ;  /* 0x002a045301007387 */ /* 0x0003e40000100800 */
[----:B-1----:R-:W-:Y:S02]  /*e4060*/  MOV R84, R23 ;  /* 0x0000001700547202 */ /* 0x002fe40000000f00 */
[----:B------:R-:W-:Y:S01]  /*e4070*/  STL [R1+0x2a10], R20 ;  /* 0x002a101401007387 */ /* 0x000fe20000100800 */
[----:B------:R-:W-:-:S02]  /*e4080*/  ISETP.GT.AND P2, PT, R4, 0x7, PT ;  /* 0x000000070400780c */ /* 0x000fc40003f44270 */
[----:B------:R-:W-:Y:S01]  /*e4090*/  MOV R85, R83 ;  /* 0x0000005300557202 */ /* 0x000fe20000000f00 */
[----:B------:R1:W-:Y:S01]  /*e40a0*/  STL [R1+0x2a0c], R22 ;  /* 0x002a0c1601007387 */ /* 0x0003e20000100800 */
[----:B------:R-:W-:Y:S01]  /*e40b0*/  IMAD.MOV.U32 R23, RZ, RZ, R22 ;  /* 0x000000ffff177224 */ /* 0x000fe200078e0016 */
[----:B------:R-:W-:Y:S02]  /*e40c0*/  SEL R9, RZ, 0x4, !P2 ;  /* 0x00000004ff097807 */ /* 0x000fe40005000000 */
[----:B------:R-:W-:Y:S04]  /*e40d0*/  LDGSTS.E [R3+0x4008], desc[UR60][R84.64], P1 ;  /* 0x0400800054037fae */ /* 0x000fe8000892187c */
[----:B------:R-:W3:Y:S01]  /*e40e0*/  LDL.LU R83, [R1+0x2a34] ;  /* 0x002a340001537983 */ /* 0x000ee20000300800 */
[----:B-1----:R-:W-:-:S02]  /*e40f0*/  MOV R22, R20 ;  /* 0x0000001400167202 */ /* 0x002fc40000000f00 */
[----:B------:R-:W-:-:S03]  /*e4100*/  SEL R9, R9, RZ, !P0 ;  /* 0x000000ff09097207 */ /* 0x000fc60004000000 */
[----:B------:R-:W-:Y:S01]  /*e4110*/  LDGSTS.E [R3+0x8008], desc[UR60][R22.64], P1 ;  /* 0x0800800016037fae */ /* 0x000fe2000892187c */
[----:B------:R-:W-:-:S03]  /*e4120*/  ISETP.NE.U32.AND P2, PT, R9, RZ, PT ;  /* 0x000000ff0900720c */ /* 0x000fc60003f45070 */
[----:B------:R-:W3:Y:S04]  /*e4130*/  LDL.LU R23, [R1+0x2a38] ;  /* 0x002a380001177983 */ /* 0x000ee80000300800 */
[----:B------:R-:W3:Y:S04]  /*e4140*/  LDL.LU R22, [R1+0x2dbc] ;  /* 0x002dbc0001167983 */ /* 0x000ee80000300800 */
[----:B------:R-:W3:Y:S01]  /*e4150*/  LDL.LU R20, [R1+0x2dc0] ;  /* 0x002dc00001147983 */ /* 0x000ee20000300800 */
[-C--:B--2---:R-:W-:Y:S02]  /*e4160*/  IADD3 R16, P3, R16, R5.reuse, RZ ;  /* 0x0000000510107210 */ /* 0x084fe40007f7e0ff */
[----:B------:R-:W-:-:S02]  /*e4170*/  IADD3 R11, P4, R11, R5, RZ ;  /* 0x000000050b0b7210 */ /* 0x000fc40007f9e0ff */
[----:B------:R-:W-:-:S03]  /*e4180*/  IADD3.X R17, R17, R0, RZ, P3, !PT ;  /* 0x0000000011117210 */ /* 0x000fc60001ffe4ff */
[----:B------:R-:W-:Y:S01]  /*e4190*/  IMAD.X R12, R12, 0x1, R0, P4 ;  /* 0x000000010c0c7824 */ /* 0x000fe200020e0600 */
[----:B------:R1:W-:Y:S04]  /*e41a0*/  STL [R1+0x2a18], R16 ;  /* 0x002a181001007387 */ /* 0x0003e80000100800 */
[----:B------:R2:W-:Y:S04]  /*e41b0*/  STL [R1+0x2a14], R17 ;  /* 0x002a141101007387 */ /* 0x0005e80000100800 */
[----:B------:R1:W-:Y:S04]  /*e41c0*/  LDGSTS.E [R3+0xc008], desc[UR60][R16.64], P1 ;  /* 0x0c00800010037fae */ /* 0x0003e8000892187c */
[----:B------:R-:W-:Y:S04]  /*e41d0*/  STL [R1+0x2a20], R11 ;  /* 0x002a200b01007387 */ /* 0x000fe80000100800 */
[----:B------:R2:W-:Y:S01]  /*e41e0*/  STL [R1+0x2a1c], R12 ;  /* 0x002a1c0c01007387 */ /* 0x0005e20000100800 */
[----:B-1----:R-:W-:-:S02]  /*e41f0*/  MOV R16, R11 ;  /* 0x0000000b00107202 */ /* 0x002fc40000000f00 */
[----:B--2---:R-:W-:-:S05]  /*e4200*/  MOV R17, R12 ;  /* 0x0000000c00117202 */ /* 0x004fca0000000f00 */
[----:B------:R-:W-:Y:S04]  /*e4210*/  LDGSTS.E [R3+0xc], desc[UR60][R16.64], P2 ;  /* 0x0000c00010037fae */ /* 0x000fe8000912187c */
[----:B------:R-:W2:Y:S04]  /*e4220*/  LDL.LU R17, [R1+0x2dc4] ;  /* 0x002dc40001117983 */ /* 0x000ea80000300800 */
[----:B------:R-:W2:Y:S04]  /*e4230*/  LDL.LU R16, [R1+0x2dc8] ;  /* 0x002dc80001107983 */ /* 0x000ea80000300800 */
[----:B------:R-:W2:Y:S04]  /*e4240*/  LDL.LU R12, [R1+0x2dcc] ;  /* 0x002dcc00010c7983 */ /* 0x000ea80000300800 */
[----:B------:R-:W2:Y:S01]  /*e4250*/  LDL.LU R11, [R1+0x2dd0] ;  /* 0x002dd000010b7983 */ /* 0x000ea20000300800 */
[----:B----4-:R-:W-:-:S02]  /*e4260*/  IADD3 R15, P1, R15, R5, RZ ;  /* 0x000000050f0f7210 */ /* 0x010fc40007f3e0ff */
[----:B---3--:R-:W-:-:S03]  /*e4270*/  IADD3 R13, P3, R13, R5, RZ ;  /* 0x000000050d0d7210 */ /* 0x008fc60007f7e0ff */
[----:B------:R-:W-:Y:S01]  /*e4280*/  IMAD.X R21, R21, 0x1, R0, P1 ;  /* 0x0000000115157824 */ /* 0x000fe200008e0600 */
[----:B------:R-:W-:Y:S01]  /*e4290*/  IADD3.X R14, R14, R0, RZ, P3, !PT ;  /* 0x000000000e0e7210 */ /* 0x000fe20001ffe4ff */
[----:B------:R1:W-:Y:S04]  /*e42a0*/  STL [R1+0x2a28], R15 ;  /* 0x002a280f01007387 */ /* 0x0003e80000100800 */
[----:B------:R3:W-:Y:S01]  /*e42b0*/  STL [R1+0x2a24], R21 ;  /* 0x002a241501007387 */ /* 0x0007e20000100800 */
[----:B------:R-:W-:-:S03]  /*e42c0*/  MOV R84, R15 ;  /* 0x0000000f00547202 */ /* 0x000fc60000000f00 */
[----:B------:R-:W-:Y:S01]  /*e42d0*/  STL [R1+0x2a30], R13 ;  /* 0x002a300d01007387 */ /* 0x000fe20000100800 */
[----:B------:R-:W-:-:S03]  /*e42e0*/  IMAD.MOV.U32 R85, RZ, RZ, R21 ;  /* 0x000000ffff557224 */ /* 0x000fc600078e0015 */
[----:B------:R4:W-:Y:S01]  /*e42f0*/  STL [R1+0x2a2c], R14 ;  /* 0x002a2c0e01007387 */ /* 0x0009e20000100800 */
[----:B------:R-:W-:-:S03]  /*e4300*/  ISETP.GT.AND P1, PT, R4, 0x24, PT ;  /* 0x000000240400780c */ /* 0x000fc60003f24270 */
[----:B------:R4:W-:Y:S01]  /*e4310*/  LDGSTS.E [R3+0x400c], desc[UR60][R84.64], P2 ;  /* 0x0400c00054037fae */ /* 0x0009e2000912187c */
[----:B-1----:R-:W-:-:S03]  /*e4320*/  MOV R15, R14 ;  /* 0x0000000e000f7202 */ /* 0x002fc60000000f00 */
[----:B---3--:R-:W3:Y:S01]  /*e4330*/  LDL.LU R21, [R1+0x2dd4] ;  /* 0x002dd40001157983 */ /* 0x008ee20000300800 */
[----:B----4-:R-:W-:Y:S02]  /*e4340*/  MOV R14, R13 ;  /* 0x0000000d000e7202 */ /* 0x010fe40000000f00 */
[----:B------:R-:W-:-:S03]  /*e4350*/  SEL R9, RZ, 0x4, !P1 ;  /* 0x00000004ff097807 */ /* 0x000fc60004800000 */
[----:B------:R-:W-:Y:S01]  /*e4360*/  LDGSTS.E [R3+0x800c], desc[UR60][R14.64], P2 ;  /* 0x0800c0000e037fae */ /* 0x000fe2000912187c */
[----:B------:R-:W-:-:S03]  /*e4370*/  SEL R9, R9, RZ, !P0 ;  /* 0x000000ff09097207 */ /* 0x000fc60004000000 */
[----:B------:R-:W4:Y:S04]  /*e4380*/  LDL.LU R15, [R1+0x2dd8] ;  /* 0x002dd800010f7983 */ /* 0x000f280000300800 */
[----:B------:R-:W3:Y:S04]  /*e4390*/  LDL.LU R14, [R1+0x2ddc] ;  /* 0x002ddc00010e7983 */ /* 0x000ee80000300800 */
[----:B------:R-:W3:Y:S01]  /*e43a0*/  LDL.LU R13, [R1+0x2de0] ;  /* 0x002de000010d7983 */ /* 0x000ee20000300800 */
[-C--:B------:R-:W-:Y:S02]  /*e43b0*/  IADD3 R23, P3, R23, R5.reuse, RZ ;  /* 0x0000000517177210 */ /* 0x080fe40007f7e0ff */
[----:B------:R-:W-:-:S02]  /*e43c0*/  IADD3 R20, P4, R20, R5, RZ ;  /* 0x0000000514147210 */ /* 0x000fc40007f9e0ff */
[----:B------:R-:W-:Y:S01]  /*e43d0*/  ISETP.NE.U32.AND P1, PT, R9, RZ, PT ;  /* 0x000000ff0900720c */ /* 0x000fe20003f25070 */
[----:B------:R-:W-:Y:S01]  /*e43e0*/  IMAD.X R83, R83, 0x1, R0, P3 ;  /* 0x0000000153537824 */ /* 0x000fe200018e0600 */
[----:B------:R-:W-:Y:S01]  /*e43f0*/  IADD3.X R22, R22, R0, RZ, P4, !PT ;  /* 0x0000000016167210 */ /* 0x000fe200027fe4ff */
[----:B------:R1:W-:Y:S04]  /*e4400*/  STL [R1+0x2a38], R23 ;  /* 0x002a381701007387 */ /* 0x0003e80000100800 */
[----:B------:R1:W-:Y:S01]  /*e4410*/  STL [R1+0x2a34], R83 ;  /* 0x002a345301007387 */ /* 0x0003e20000100800 */
[----:B------:R-:W-:-:S03]  /*e4420*/  MOV R84, R23 ;  /* 0x0000001700547202 */ /* 0x000fc60000000f00 */
[----:B------:R-:W-:Y:S01]  /*e4430*/  STL [R1+0x2dc0], R20 ;  /* 0x002dc01401007387 */ /* 0x000fe20000100800 */
[----:B------:R-:W-:-:S03]  /*e4440*/  IMAD.MOV.U32 R85, RZ, RZ, R83 ;  /* 0x000000ffff557224 */ /* 0x000fc600078e0053 */
[----:B------:R1:W-:Y:S04]  /*e4450*/  STL [R1+0x2dbc], R22 ;  /* 0x002dbc1601007387 */ /* 0x0003e80000100800 */
[----:B------:R-:W-:Y:S01]  /*e4460*/  LDGSTS.E [R3+0xc00c], desc[UR60][R84.64], P2 ;  /* 0x0c00c00054037fae */ /* 0x000fe2000912187c */
[----:B-1----:R-:W-:-:S03]  /*e4470*/  MOV R23, R22 ;  /* 0x0000001600177202 */ /* 0x002fc60000000f00 */
[----:B------:R-:W3:Y:S01]  /*e4480*/  LDL.LU R83, [R1+0x2de4] ;  /* 0x002de40001537983 */ /* 0x000ee20000300800 */
[----:B------:R-:W-:-:S05]  /*e4490*/  MOV R22, R20 ;  /* 0x0000001400167202 */ /* 0x000fca0000000f00 */
[----:B------:R-:W-:Y:S04]  /*e44a0*/  LDGSTS.E [R3+0x10000], desc[UR60][R22.64], P1 ;  /* 0x1000000016037fae */ /* 0x000fe8000892187c */
[----:B------:R-:W3:Y:S04]  /*e44b0*/  LDL.LU R23, [R1+0x2de8] ;  /* 0x002de80001177983 */ /* 0x000ee80000300800 */
[----:B------:R-:W3:Y:S04]  /*e44c0*/  LDL.LU R22, [R1+0x2dec] ;  /* 0x002dec0001167983 */ /* 0x000ee80000300800 */
[----:B------:R-:W3:Y:S01]  /*e44d0*/  LDL.LU R20, [R1+0x2df0] ;  /* 0x002df00001147983 */ /* 0x000ee20000300800 */
[----:B--2---:R-:W-:-:S02]  /*e44e0*/  IADD3 R16, P2, R16, R5, RZ ;  /* 0x0000000510107210 */ /* 0x004fc40007f5e0ff */
[----:B------:R-:W-:-:S03]  /*e44f0*/  IADD3 R11, P3, R11, R5, RZ ;  /* 0x000000050b0b7210 */ /* 0x000fc60007f7e0ff */
[----:B------:R-:W-:Y:S01]  /*e4500*/  IMAD.X R17, R17, 0x1, R0, P2 ;  /* 0x0000000111117824 */ /* 0x000fe200010e0600 */
[----:B------:R-:W-:Y:S01]  /*e4510*/  IADD3.X R12, R12, R0, RZ, P3, !PT ;  /* 0x000000000c0c7210 */ /* 0x000fe20001ffe4ff */
[----:B------:R1:W-:Y:S04]  /*e4520*/  STL [R1+0x2dc8], R16 ;  /* 0x002dc81001007387 */ /* 0x0003e80000100800 */
[----:B------:R2:W-:Y:S04]  /*e4530*/  STL [R1+0x2dc4], R17 ;  /* 0x002dc41101007387 */ /* 0x0005e80000100800 */
[----:B------:R1:W-:Y:S04]  /*e4540*/  LDGSTS.E [R3+0x14000], desc[UR60][R16.64], P1 ;  /* 0x1400000010037fae */ /* 0x0003e8000892187c */
[----:B------:R-:W-:Y:S04]  /*e4550*/  STL [R1+0x2dd0], R11 ;  /* 0x002dd00b01007387 */ /* 0x000fe80000100800 */
[----:B------:R4:W-:Y:S01]  /*e4560*/  STL [R1+0x2dcc], R12 ;  /* 0x002dcc0c01007387 */ /* 0x0009e20000100800 */
[----:B-1----:R-:W-:Y:S01]  /*e4570*/  MOV R16, R11 ;  /* 0x0000000b00107202 */ /* 0x002fe20000000f00 */
[----:B--2---:R-:W-:-:S05]  /*e4580*/  IMAD.MOV.U32 R17, RZ, RZ, R12 ;  /* 0x000000ffff117224 */ /* 0x004fca00078e000c */
[----:B------:R-:W-:Y:S04]  /*e4590*/  LDGSTS.E [R3+0x18000], desc[UR60][R16.64], P1 ;  /* 0x1800000010037fae */ /* 0x000fe8000892187c */
[----:B------:R-:W2:Y:S04]  /*e45a0*/  LDL.LU R17, [R1+0x2df4] ;  /* 0x002df40001117983 */ /* 0x000ea80000300800 */
[----:B------:R-:W2:Y:S04]  /*e45b0*/  LDL.LU R16, [R1+0x2df8] ;  /* 0x002df80001107983 */ /* 0x000ea80000300800 */
[----:B----4-:R-:W4:Y:S04]  /*e45c0*/  LDL.LU R12, [R1+0x2dfc] ;  /* 0x002dfc00010c7983 */ /* 0x010f280000300800 */
[----:B------:R-:W4:Y:S01]  /*e45d0*/  LDL.LU R11, [R1+0x2e00] ;  /* 0x002e0000010b7983 */ /* 0x000f220000300800 */
[----:B------:R-:W-:-:S04]  /*e45e0*/  ISETP.GT.AND P2, PT, R4, 0x25, PT ;  /* 0x000000250400780c */ /* 0x000fc80003f44270 */
[----:B------:R-:W-:-:S04]  /*e45f0*/  SEL R9, RZ, 0x4, !P2 ;  /* 0x00000004ff097807 */ /* 0x000fc80005000000 */
[----:B------:R-:W-:Y:S02]  /*e4600*/  SEL R9, R9, RZ, !P0 ;  /* 0x000000ff09097207 */ /* 0x000fe40004000000 */
[-C--:B------:R-:W-:Y:S02]  /*e4610*/  IADD3 R15, P3, R15, R5.reuse, RZ ;  /* 0x000000050f0f7210 */ /* 0x080fe40007f7e0ff */
[----:B---3--:R-:W-:Y:S02]  /*e4620*/  IADD3 R13, P4, R13, R5, RZ ;  /* 0x000000050d0d7210 */ /* 0x008fe40007f9e0ff */
[----:B------:R-:W-:Y:S02]  /*e4630*/  ISETP.NE.U32.AND P2, PT, R9, RZ, PT ;  /* 0x000000ff0900720c */ /* 0x000fe40003f45070 */
        /* <DEDUP_REMOVED lines=9> */
[----:B-1----:R-:W-:-:S03]  /*e46d0*/  MOV R15, R14 ;  /* 0x0000000e000f7202 */ /* 0x002fc60000000f00 */
[----:B---3--:R-:W3:Y:S01]  /*e46e0*/  LDL.LU R21, [R1+0x2e04] ;  /* 0x002e040001157983 */ /* 0x008ee20000300800 */
[----:B------:R-:W-:-:S05]  /*e46f0*/  IMAD.MOV.U32 R14, RZ, RZ, R13 ;  /* 0x000000ffff0e7224 */ /* 0x000fca00078e000d */
[----:B------:R-:W-:Y:S04]  /*e4700*/  LDGSTS.E [R3+0x10004], desc[UR60][R14.64], P2 ;  /* 0x100040000e037fae */ /* 0x000fe8000912187c */
[----:B------:R-:W3:Y:S04]  /*e4710*/  LDL.LU R15, [R1+0x2e08] ;  /* 0x002e0800010f7983 */ /* 0x000ee80000300800 */
[----:B------:R-:W3:Y:S04]  /*e4720*/  LDL.LU R14, [R1+0x2e0c] ;  /* 0x002e0c00010e7983 */ /* 0x000ee80000300800 */
[----:B------:R-:W3:Y:S01]  /*e4730*/  LDL.LU R13, [R1+0x2e10] ;  /* 0x002e1000010d7983 */ /* 0x000ee20000300800 */
[----:B------:R-:W-:-:S02]  /*e4740*/  IADD3 R23, P1, R23, R5, RZ ;  /* 0x0000000517177210 */ /* 0x000fc40007f3e0ff */
[----:B------:R-:W-:Y:S02]  /*e4750*/  IADD3 R20, P3, R20, R5, RZ ;  /* 0x0000000514147210 */ /* 0x000fe40007f7e0ff */
[-C--:B------:R-:W-:Y:S02]  /*e4760*/  IADD3.X R83, R83, R0.reuse, RZ, P1, !PT ;  /* 0x0000000053537210 */ /* 0x080fe40000ffe4ff */
[----:B------:R-:W-:Y:S01]  /*e4770*/  IADD3.X R22, R22, R0, RZ, P3, !PT ;  /* 0x0000000016167210 */ /* 0x000fe20001ffe4ff */
[----:B------:R1:W-:Y:S01]  /*e4780*/  STL [R1+0x2de8], R23 ;  /* 0x002de81701007387 */ /* 0x0003e20000100800 */
[----:B------:R-:W-:-:S03]  /*e4790*/  ISETP.GT.AND P1, PT, R4, 0x26, PT ;  /* 0x000000260400780c */ /* 0x000fc60003f24270 */
[----:B------:R1:W-:Y:S01]  /*e47a0*/  STL [R1+0x2de4], R83 ;  /* 0x002de45301007387 */ /* 0x0003e20000100800 */
[----:B------:R-:W-:-:S03]  /*e47b0*/  IMAD.MOV.U32 R84, RZ, RZ, R23 ;  /* 0x000000ffff547224 */ /* 0x000fc600078e0017 */
[----:B------:R-:W-:Y:S01]  /*e47c0*/  STL [R1+0x2df0], R20 ;  /* 0x002df01401007387 */ /* 0x000fe20000100800 */
[----:B------:R-:W-:-:S03]  /*e47d0*/  MOV R85, R83 ;  /* 0x0000005300557202 */ /* 0x000fc60000000f00 */
[----:B------:R1:W-:Y:S01]  /*e47e0*/  STL [R1+0x2dec], R22 ;  /* 0x002dec1601007387 */ /* 0x0003e20000100800 */
[----:B------:R-:W-:Y:S02]  /*e47f0*/  SEL R9, RZ, 0x4, !P1 ;  /* 0x00000004ff097807 */ /* 0x000fe40004800000 */
[----:B-1----:R-:W-:Y:S01]  /*e4800*/  MOV R23, R22 ;  /* 0x0000001600177202 */ /* 0x002fe20000000f00 */
[----:B------:R-:W-:Y:S01]  /*e4810*/  LDGSTS.E [R3+0x14004], desc[UR60][R84.64], P2 ;  /* 0x1400400054037fae */ /* 0x000fe2000912187c */
[----:B------:R-:W-:-:S03]  /*e4820*/  SEL R9, R9, RZ, !P0 ;  /* 0x000000ff09097207 */ /* 0x000fc60004000000 */
[----:B------:R-:W3:Y:S01]  /*e4830*/  LDL.LU R83, [R1+0x2e14] ;  /* 0x002e140001537983 */ /* 0x000ee20000300800 */
[----:B------:R-:W-:Y:S01]  /*e4840*/  IMAD.MOV.U32 R22, RZ, RZ, R20 ;  /* 0x000000ffff167224 */ /* 0x000fe200078e0014 */
[----:B------:R-:W-:-:S04]  /*e4850*/  ISETP.NE.U32.AND P1, PT, R9, RZ, PT ;  /* 0x000000ff0900720c */ /* 0x000fc80003f25070 */
[----:B------:R-:W-:Y:S04]  /*e4860*/  LDGSTS.E [R3+0x18004], desc[UR60][R22.64], P2 ;  /* 0x1800400016037fae */ /* 0x000fe8000912187c */
[----:B------:R-:W3:Y:S04]  /*e4870*/  LDL.LU R23, [R1+0x2e18] ;  /* 0x002e180001177983 */ /* 0x000ee80000300800 */
[----:B------:R-:W3:Y:S04]  /*e4880*/  LDL.LU R22, [R1+0x2e1c] ;  /* 0x002e1c0001167983 */ /* 0x000ee80000300800 */
[----:B------:R-:W3:Y:S01]  /*e4890*/  LDL.LU R20, [R1+0x2e20] ;  /* 0x002e200001147983 */ /* 0x000ee20000300800 */
[----:B--2---:R-:W-:-:S02]  /*e48a0*/  IADD3 R16, P3, R16, R5, RZ ;  /* 0x0000000510107210 */ /* 0x004fc40007f7e0ff */
[----:B----4-:R-:W-:Y:S02]  /*e48b0*/  IADD3 R11, P4, R11, R5, RZ ;  /* 0x000000050b0b7210 */ /* 0x010fe40007f9e0ff */
        /* <DEDUP_REMOVED lines=12> */
[----:B----4-:R-:W4:Y:S04]  /*e4980*/  LDL.LU R12, [R1+0x2e2c] ;  /* 0x002e2c00010c7983 */ /* 0x010f280000300800 */
[----:B------:R-:W4:Y:S01]  /*e4990*/  LDL.LU R11, [R1+0x2e30] ;  /* 0x002e3000010b7983 */ /* 0x000f220000300800 */
[----:B---3--:R-:W-:-:S02]  /*e49a0*/  IADD3 R15, P2, R15, R5, RZ ;  /* 0x000000050f0f7210 */ /* 0x008fc40007f5e0ff */
[----:B------:R-:W-:Y:S02]  /*e49b0*/  IADD3 R13, P3, R13, R5, RZ ;  /* 0x000000050d0d7210 */ /* 0x000fe40007f7e0ff */
[----:B------:R-:W-:Y:S01]  /*e49c0*/  IADD3.X R21, R21, R0, RZ, P2, !PT ;  /* 0x0000000015157210 */ /* 0x000fe200017fe4ff */
[----:B------:R1:W-:Y:S02]  /*e49d0*/  STL [R1+0x2e08], R15 ;  /* 0x002e080f01007387 */ /* 0x0003e40000100800 */
[----:B------:R-:W-:Y:S01]  /*e49e0*/  IMAD.X R14, R14, 0x1, R0, P3 ;  /* 0x000000010e0e7824 */ /* 0x000fe200018e0600 */
[----:B------:R-:W-:Y:S01]  /*e49f0*/  MOV R84, R15 ;  /* 0x0000000f00547202 */ /* 0x000fe20000000f00 */
[----:B------:R3:W-:Y:S04]  /*e4a00*/  STL [R1+0x2e04], R21 ;  /* 0x002e041501007387 */ /* 0x0007e80000100800 */
[----:B------:R-:W-:Y:S01]  /*e4a10*/  STL [R1+0x2e10], R13 ;  /* 0x002e100d01007387 */ /* 0x000fe20000100800 */
[----:B------:R-:W-:-:S03]  /*e4a20*/  MOV R85, R21 ;  /* 0x0000001500557202 */ /* 0x000fc60000000f00 */
[----:B------:R3:W-:Y:S01]  /*e4a30*/  STL [R1+0x2e0c], R14 ;  /* 0x002e0c0e01007387 */ /* 0x0007e20000100800 */
[----:B-1----:R-:W-:Y:S01]  /*e4a40*/  IMAD.MOV.U32 R15, RZ, RZ, R14 ;  /* 0x000000ffff0f7224 */ /* 0x002fe200078e000e */
[----:B------:R-:W-:Y:S02]  /*e4a50*/  ISETP.GT.AND P2, PT, R4, 0x27, PT ;  /* 0x000000270400780c */ /* 0x000fe40003f44270 */
[----:B------:R1:W-:Y:S04]  /*e4a60*/  LDGSTS.E [R3+0x14008], desc[UR60][R84.64], P1 ;  /* 0x1400800054037fae */ /* 0x0003e8000892187c */
[----:B---3--:R-:W3:Y:S01]  /*e4a70*/  LDL.LU R21, [R1+0x2e34] ;  /* 0x002e340001157983 */ /* 0x008ee20000300800 */
[----:B------:R-:W-:Y:S02]  /*e4a80*/  MOV R14, R13 ;  /* 0x0000000d000e7202 */ /* 0x000fe40000000f00 */
[----:B------:R-:W-:-:S03]  /*e4a90*/  SEL R9, RZ, 0x4, !P2 ;  /* 0x00000004ff097807 */ /* 0x000fc60005000000 */
[----:B------:R-:W-:Y:S01]  /*e4aa0*/  LDGSTS.E [R3+0x18008], desc[UR60][R14.64], P1 ;  /* 0x180080000e037fae */ /* 0x000fe2000892187c */
[----:B------:R-:W-:-:S03]  /*e4ab0*/  SEL R9, R9, RZ, !P0 ;  /* 0x000000ff09097207 */ /* 0x000fc60004000000 */
[----:B------:R-:W3:Y:S04]  /*e4ac0*/  LDL.LU R15, [R1+0x2e38] ;  /* 0x002e3800010f7983 */ /* 0x000ee80000300800 */
[----:B------:R-:W3:Y:S04]  /*e4ad0*/  LDL.LU R14, [R1+0x31bc] ;  /* 0x0031bc00010e7983 */ /* 0x000ee80000300800 */
[----:B------:R-:W3:Y:S01]  /*e4ae0*/  LDL.LU R13, [R1+0x31c0] ;  /* 0x0031c000010d7983 */ /* 0x000ee20000300800 */
[-C--:B------:R-:W-:Y:S02]  /*e4af0*/  IADD3 R23, P3, R23, R5.reuse, RZ ;  /* 0x0000000517177210 */ /* 0x080fe40007f7e0ff */
[----:B------:R-:W-:-:S02]  /*e4b00*/  IADD3 R20, P4, R20, R5, RZ ;  /* 0x0000000514147210 */ /* 0x000fc40007f9e0ff */
[----:B------:R-:W-:Y:S02]  /*e4b10*/  ISETP.NE.U32.AND P2, PT, R9, RZ, PT ;  /* 0x000000ff0900720c */ /* 0x000fe40003f45070 */
[----:B------:R-:W-:Y:S01]  /*e4b20*/  IADD3.X R83, R83, R0, RZ, P3, !PT ;  /* 0x0000000053537210 */ /* 0x000fe20001ffe4ff */
[----:B------:R1:W-:Y:S01]  /*e4b30*/  STL [R1+0x2e18], R23 ;  /* 0x002e181701007387 */ /* 0x0003e20000100800 */
[----:B------:R-:W-:Y:S01]  /*e4b40*/  IMAD.X R22, R22, 0x1, R0, P4 ;  /* 0x0000000116167824 */ /* 0x000fe200020e0600 */
[----:B-1----:R-:W-:Y:S02]  /*e4b50*/  MOV R84, R23 ;  /* 0x0000001700547202 */ /* 0x002fe40000000f00 */
[----:B------:R1:W-:Y:S04]  /*e4b60*/  STL [R1+0x2e14], R83 ;  /* 0x002e145301007387 */ /* 0x0003e80000100800 */
[----:B------:R-:W-:Y:S01]  /*e4b70*/  STL [R1+0x2e20], R20 ;  /* 0x002e201401007387 */ /* 0x000fe20000100800 */
[----:B------:R-:W-:-:S03]  /*e4b80*/  MOV R85, R83 ;  /* 0x0000005300557202 */ /* 0x000fc60000000f00 */
[----:B------:R1:W-:Y:S01]  /*e4b90*/  STL [R1+0x2e1c], R22 ;  /* 0x002e1c1601007387 */ /* 0x0003e20000100800 */
[----:B------:R-:W-:-:S03]  /*e4ba0*/  IMAD.MOV.U32 R23, RZ, RZ, R22 ;  /* 0x000000ffff177224 */ /* 0x000fc600078e0016 */
[----:B------:R-:W-:Y:S04]  /*e4bb0*/  LDGSTS.E [R3+0x1c008], desc[UR60][R84.64], P1 ;  /* 0x1c00800054037fae */ /* 0x000fe8000892187c */
[----:B-1----:R-:W3:Y:S01]  /*e4bc0*/  LDL.LU R83, [R1+0x31c4] ;  /* 0x0031c40001537983 */ /* 0x002ee20000300800 */
[----:B------:R-:W-:-:S05]  /*e4bd0*/  MOV R22, R20 ;  /* 0x0000001400167202 */ /* 0x000fca0000000f00 */
[----:B------:R-:W-:Y:S04]  /*e4be0*/  LDGSTS.E [R3+0x1000c], desc[UR60][R22.64], P2 ;  /* 0x1000c00016037fae */ /* 0x000fe8000912187c */
[----:B------:R-:W3:Y:S04]  /*e4bf0*/  LDL.LU R23, [R1+0x31c8] ;  /* 0x0031c80001177983 */ /* 0x000ee80000300800 */
[----:B------:R-:W3:Y:S04]  /*e4c00*/  LDL.LU R22, [R1+0x31cc] ;  /* 0x0031cc0001167983 */ /* 0x000ee80000300800 */
[----:B------:R-:W3:Y:S01]  /*e4c10*/  LDL.LU R20, [R1+0x31d0] ;  /* 0x0031d00001147983 */ /* 0x000ee20000300800 */
[----:B--2---:R-:W-:-:S02]  /*e4c20*/  IADD3 R16, P1, R16, R5, RZ ;  /* 0x0000000510107210 */ /* 0x004fc40007f3e0ff */
[----:B----4-:R-:W-:Y:S02]  /*e4c30*/  IADD3 R11, P3, R11, R5, RZ ;  /* 0x000000050b0b7210 */ /* 0x010fe40007f7e0ff */
        /* <DEDUP_REMOVED lines=12> */
[----:B----4-:R-:W4:Y:S04]  /*e4d00*/  LDL.LU R12, [R1+0x31dc] ;  /* 0x0031dc00010c7983 */ /* 0x010f280000300800 */
[----:B------:R-:W4:Y:S01]  /*e4d10*/  LDL.LU R11, [R1+0x31e0] ;  /* 0x0031e000010b7983 */ /* 0x000f220000300800 */
[----:B------:R-:W-:-:S04]  /*e4d20*/  ISETP.GT.AND P1, PT, R4, 0x44, PT ;  /* 0x000000440400780c */ /* 0x000fc80003f24270 */
[----:B------:R-:W-:Y:S02]  /*e4d30*/  SEL R9, RZ, 0x4, !P1 ;  /* 0x00000004ff097807 */ /* 0x000fe40004800000 */
[-C--:B---3--:R-:W-:Y:S02]  /*e4d40*/  IADD3 R15, P3, R15, R5.reuse, RZ ;  /* 0x000000050f0f7210 */ /* 0x088fe40007f7e0ff */
[----:B------:R-:W-:Y:S02]  /*e4d50*/  SEL R9, R9, RZ, !P0 ;  /* 0x000000ff09097207 */ /* 0x000fe40004000000 */
[----:B------:R-:W-:Y:S01]  /*e4d60*/  IADD3 R13, P4, R13, R5, RZ ;  /* 0x000000050d0d7210 */ /* 0x000fe20007f9e0ff */
[----:B------:R-:W-:Y:S01]  /*e4d70*/  IMAD.X R21, R21, 0x1, R0, P3 ;  /* 0x0000000115157824 */ /* 0x000fe200018e0600 */
[----:B------:R-:W-:Y:S02]  /*e4d80*/  ISETP.NE.U32.AND P1, PT, R9, RZ, PT ;  /* 0x000000ff0900720c */ /* 0x000fe40003f25070 */
[----:B------:R-:W-:Y:S01]  /*e4d90*/  IADD3.X R14, R14, R0, RZ, P4, !PT ;  /* 0x000000000e0e7210 */ /* 0x000fe200027fe4ff */
[----:B------:R1:W-:Y:S04]  /*e4da0*/  STL [R1+0x2e38], R15 ;  /* 0x002e380f01007387 */ /* 0x0003e80000100800 */
[----:B------:R3:W-:Y:S01]  /*e4db0*/  STL [R1+0x2e34], R21 ;  /* 0x002e341501007387 */ /* 0x0007e20000100800 */
[----:B------:R-:W-:-:S03]  /*e4dc0*/  MOV R84, R15 ;  /* 0x0000000f00547202 */ /* 0x000fc60000000f00 */
[----:B------:R-:W-:Y:S01]  /*e4dd0*/  STL [R1+0x31c0], R13 ;  /* 0x0031c00d01007387 */ /* 0x000fe20000100800 */
[----:B------:R-:W-:-:S03]  /*e4de0*/  IMAD.MOV.U32 R85, RZ, RZ, R21 ;  /* 0x000000ffff557224 */ /* 0x000fc600078e0015 */
[----:B------:R3:W-:Y:S04]  /*e4df0*/  STL [R1+0x31bc], R14 ;  /* 0x0031bc0e01007387 */ /* 0x0007e80000100800 */
[----:B------:R3:W-:Y:S01]  /*e4e00*/  LDGSTS.E [R3+0x1c00c], desc[UR60][R84.64], P2 ;  /* 0x1c00c00054037fae */ /* 0x0007e2000912187c */
[----:B-1----:R-:W-:-:S03]  /*e4e10*/  MOV R15, R14 ;  /* 0x0000000e000f7202 */ /* 0x002fc60000000f00 */
[----:B---3--:R-:W3:Y:S01]  /*e4e20*/  LDL.LU R21, [R1+0x31e4] ;  /* 0x0031e40001157983 */ /* 0x008ee20000300800 */
[----:B------:R-:W-:-:S05]  /*e4e30*/  MOV R14, R13 ;  /* 0x0000000d000e7202 */ /* 0x000fca0000000f00 */
[----:B------:R-:W-:Y:S04]  /*e4e40*/  LDGSTS.E [R3+0x20000], desc[UR60][R14.64], P1 ;  /* 0x200000000e037fae */ /* 0x000fe8000892187c */
[----:B------:R-:W3:Y:S04]  /*e4e50*/  LDL.LU R15, [R1+0x31e8] ;  /* 0x0031e800010f7983 */ /* 0x000ee80000300800 */
[----:B------:R-:W3:Y:S04]  /*e4e60*/  LDL.LU R14, [R1+0x31ec] ;  /* 0x0031ec00010e7983 */ /* 0x000ee80000300800 */
[----:B------:R-:W3:Y:S01]  /*e4e70*/  LDL.LU R13, [R1+0x31f0] ;  /* 0x0031f000010d7983 */ /* 0x000ee20000300800 */
[----:B------:R-:W-:-:S02]  /*e4e80*/  IADD3 R23, P2, R23, R5, RZ ;  /* 0x0000000517177210 */ /* 0x000fc40007f5e0ff */
[----:B------:R-:W-:-:S03]  /*e4e90*/  IADD3 R20, P3, R20, R5, RZ ;  /* 0x0000000514147210 */ /* 0x000fc60007f7e0ff */
[----:B------:R-:W-:Y:S01]  /*e4ea0*/  IMAD.X R83, R83, 0x1, R0, P2 ;  /* 0x0000000153537824 */ /* 0x000fe200010e0600 */
[----:B------:R-:W-:Y:S02]  /*e4eb0*/  IADD3.X R22, R22, R0, RZ, P3, !PT ;  /* 0x0000000016167210 */ /* 0x000fe40001ffe4ff */
[----:B------:R-:W-:Y:S01]  /*e4ec0*/  ISETP.GT.AND P2, PT, R4, 0x45, PT ;  /* 0x000000450400780c */ /* 0x000fe20003f44270 */
[----:B------:R1:W-:Y:S04]  /*e4ed0*/  STL [R1+0x31c8], R23 ;  /* 0x0031c81701007387 */ /* 0x0003e80000100800 */
[----:B------:R1:W-:Y:S01]  /*e4ee0*/  STL [R1+0x31c4], R83 ;  /* 0x0031c45301007387 */ /* 0x0003e20000100800 */
[----:B------:R-:W-:-:S03]  /*e4ef0*/  MOV R84, R23 ;  /* 0x0000001700547202 */ /* 0x000fc60000000f00 */
[----:B------:R-:W-:Y:S01]  /*e4f00*/  STL [R1+0x31d0], R20 ;  /* 0x0031d01401007387 */ /* 0x000fe20000100800 */
[----:B------:R-:W-:-:S03]  /*e4f10*/  IMAD.MOV.U32 R85, RZ, RZ, R83 ;  /* 0x000000ffff557224 */ /* 0x000fc600078e0053 */
[----:B------:R1:W-:Y:S01]  /*e4f20*/  STL [R1+0x31cc], R22 ;  /* 0x0031cc1601007387 */ /* 0x0003e20000100800 */
[----:B------:R-:W-:-:S03]  /*e4f30*/  SEL R9, RZ, 0x4, !P2 ;  /* 0x00000004ff097807 */ /* 0x000fc60005000000 */
[----:B------:R-:W-:Y:S01]  /*e4f40*/  LDGSTS.E [R3+0x24000], desc[UR60][R84.64], P1 ;  /* 0x2400000054037fae */ /* 0x000fe2000892187c */
[----:B-1----:R-:W-:Y:S02]  /*e4f50*/  MOV R23, R22 ;  /* 0x0000001600177202 */ /* 0x002fe40000000f00 */
[----:B------:R-:W-:Y:S01]  /*e4f60*/  SEL R9, R9, RZ, !P0 ;  /* 0x000000ff09097207 */ /* 0x000fe20004000000 */
[----:B------:R-:W3:Y:S01]  /*e4f70*/  LDL.LU R83, [R1+0x31f4] ;  /* 0x0031f40001537983 */ /* 0x000ee20000300800 */
[----:B------:R-:W-:Y:S02]  /*e4f80*/  MOV R22, R20 ;  /* 0x0000001400167202 */ /* 0x000fe40000000f00 */
[----:B------:R-:W-:-:S03]  /*e4f90*/  ISETP.NE.U32.AND P2, PT, R9, RZ, PT ;  /* 0x000000ff0900720c */ /* 0x000fc60003f45070 */
[----:B------:R-:W-:Y:S04]  /*e4fa0*/  LDGSTS.E [R3+0x28000], desc[UR60][R22.64], P1 ;  /* 0x2800000016037fae */ /* 0x000fe8000892187c */
[----:B------:R-:W3:Y:S04]  /*e4fb0*/  LDL.LU R23, [R1+0x31f8] ;  /* 0x0031f80001177983 */ /* 0x000ee80000300800 */
[----:B------:R-:W3:Y:S04]  /*e4fc0*/  LDL.LU R22, [R1+0x31fc] ;  /* 0x0031fc0001167983 */ /* 0x000ee80000300800 */
[----:B------:R-:W3:Y:S01]  /*e4fd0*/  LDL.LU R20, [R1+0x3200] ;  /* 0x0032000001147983 */ /* 0x000ee20000300800 */
[----:B--2---:R-:W-:-:S02]  /*e4fe0*/  IADD3 R16, P3, R16, R5, RZ ;  /* 0x0000000510107210 */ /* 0x004fc40007f7e0ff */
[----:B----4-:R-:W-:-:S03]  /*e4ff0*/  IADD3 R11, P4, R11, R5, RZ ;  /* 0x000000050b0b7210 */ /* 0x010fc60007f9e0ff */
        /* <DEDUP_REMOVED lines=14> */
[----:B---3--:R-:W-:-:S02]  /*e50e0*/  IADD3 R15, P1, R15, R5, RZ ;  /* 0x000000050f0f7210 */ /* 0x008fc40007f3e0ff */
        /* <DEDUP_REMOVED lines=8> */
[----:B------:R3:W-:Y:S01]  /*e5170*/  STL [R1+0x31ec], R14 ;  /* 0x0031ec0e01007387 */ /* 0x0007e20000100800 */
[----:B------:R-:W-:-:S03]  /*e5180*/  ISETP.GT.AND P1, PT, R4, 0x46, PT ;  /* 0x000000460400780c */ /* 0x000fc60003f24270 */
[----:B------:R3:W-:Y:S01]  /*e5190*/  LDGSTS.E [R3+0x24004], desc[UR60][R84.64], P2 ;  /* 0x2400400054037fae */ /* 0x0007e2000912187c */
[----:B-1----:R-:W-:-:S03]  /*e51a0*/  MOV R15, R14 ;  /* 0x0000000e000f7202 */ /* 0x002fc60000000f00 */
[----:B---3--:R-:W3:Y:S01]  /*e51b0*/  LDL.LU R21, [R1+0x3214] ;  /* 0x0032140001157983 */ /* 0x008ee20000300800 */
[----:B------:R-:W-:Y:S01]  /*e51c0*/  IMAD.MOV.U32 R14, RZ, RZ, R13 ;  /* 0x000000ffff0e7224 */ /* 0x000fe200078e000d */
[----:B------:R-:W-:-:S04]  /*e51d0*/  SEL R9, RZ, 0x4, !P1 ;  /* 0x00000004ff097807 */ /* 0x000fc80004800000 */
        /* <DEDUP_REMOVED lines=8> */
[-C--:B------:R-:W-:Y:S02]  /*e5260*/  IADD3.X R83, R83, R0.reuse, RZ, P3, !PT ;  /* 0x0000000053537210 */ /* 0x080fe40001ffe4ff */
[----:B------:R-:W-:Y:S01]  /*e5270*/  IADD3.X R22, R22, R0, RZ, P4, !PT ;  /* 0x0000000016167210 */ /* 0x000fe200027fe4ff */
[----:B------:R-:W-:Y:S04]  /*e5280*/  STL [R1+0x31f8], R23 ;  /* 0x0031f81701007387 */ /* 0x000fe80000100800 */
[----:B------:R1:W-:Y:S01]  /*e5290*/  STL [R1+0x31f4], R83 ;  /* 0x0031f45301007387 */ /* 0x0003e20000100800 */
[----:B------:R-:W-:Y:S01]  /*e52a0*/  IMAD.MOV.U32 R84, RZ, RZ, R23 ;  /* 0x000000ffff547224 */ /* 0x000fe200078e0017 */
[----:B------:R-:W-:-:S02]  /*e52b0*/  MOV R85, R83 ;  /* 0x0000005300557202 */ /* 0x000fc40000000f00 */
[----:B------:R-:W-:Y:S04]  /*e52c0*/  STL [R1+0x3200], R20 ;  /* 0x0032001401007387 */ /* 0x000fe80000100800 */
[----:B------:R1:W-:Y:S04]  /*e52d0*/  STL [R1+0x31fc], R22 ;  /* 0x0031fc1601007387 */ /* 0x0003e80000100800 */
[----:B------:R-:W-:Y:S04]  /*e52e0*/  LDGSTS.E [R3+0x2c004], desc[UR60][R84.64], P2 ;  /* 0x2c00400054037fae */ /* 0x000fe8000912187c */
[----:B-1----:R-:W3:Y:S01]  /*e52f0*/  LDL.LU R83, [R1+0x3224] ;  /* 0x0032240001537983 */ /* 0x002ee20000300800 */
[----:B------:R-:W-:Y:S01]  /*e5300*/  MOV R23, R22 ;  /* 0x0000001600177202 */ /* 0x000fe20000000f00 */
[----:B------:R-:W-:-:S05]  /*e5310*/  IMAD.MOV.U32 R22, RZ, RZ, R20 ;  /* 0x000000ffff167224 */ /* 0x000fca00078e0014 */
        /* <DEDUP_REMOVED lines=23> */
[----:B------:R-:W-:Y:S02]  /*e5490*/  IADD3 R13, P4, R13, R5, RZ ;  /* 0x000000050d0d7210 */ /* 0x000fe40007f9e0ff */
[----:B------:R-:W-:Y:S02]  /*e54a0*/  SEL R9, R9, RZ, !P0 ;  /* 0x000000ff09097207 */ /* 0x000fe40004000000 */
[----:B------:R-:W-:Y:S02]  /*e54b0*/  IADD3.X R21, R21, R0, RZ, P3, !PT ;  /* 0x0000000015157210 */ /* 0x000fe40001ffe4ff */
[----:B------:R-:W-:Y:S01]  /*e54c0*/  ISETP.NE.U32.AND P2, PT, R9, RZ, PT ;  /* 0x000000ff0900720c */ /* 0x000fe20003f45070 */
[----:B------:R-:W-:Y:S01]  /*e54d0*/  IMAD.X R14, R14, 0x1, R0, P4 ;  /* 0x000000010e0e7824 */ /* 0x000fe200020e0600 */
[----:B------:R1:W-:Y:S04]  /*e54e0*/  STL [R1+0x3218], R15 ;  /* 0x0032180f01007387 */ /* 0x0003e80000100800 */
[----:B------:R3:W-:Y:S01]  /*e54f0*/  STL [R1+0x3214], R21 ;  /* 0x0032141501007387 */ /* 0x0007e20000100800 */
[----:B------:R-:W-:-:S03]  /*e5500*/  MOV R84, R15 ;  /* 0x0000000f00547202 */ /* 0x000fc60000000f00 */
[----:B------:R-:W-:Y:S01]  /*e5510*/  STL [R1+0x3220], R13 ;  /* 0x0032200d01007387 */ /* 0x000fe20000100800 */
[----:B------:R-:W-:-:S03]  /*e5520*/  MOV R85, R21 ;  /* 0x0000001500557202 */ /* 0x000fc60000000f00 */
[----:B------:R3:W-:Y:S04]  /*e5530*/  STL [R1+0x321c], R14 ;  /* 0x00321c0e01007387 */ /* 0x0007e80000100800 */
[----:B------:R3:W-:Y:S01]  /*e5540*/  LDGSTS.E [R3+0x2c008], desc[UR60][R84.64], P1 ;  /* 0x2c00800054037fae */ /* 0x0007e2000892187c */
[----:B-1----:R-:W-:-:S03]  /*e5550*/  IMAD.MOV.U32 R15, RZ, RZ, R14 ;  /* 0x000000ffff0f7224 */ /* 0x002fc600078e000e */
[----:B---3--:R-:W3:Y:S01]  /*e5560*/  LDL.LU R21, [R1+0x35c4] ;  /* 0x0035c40001157983 */ /* 0x008ee20000300800 */
[----:B------:R-:W-:-:S05]  /*e5570*/  MOV R14, R13 ;  /* 0x0000000d000e7202 */ /* 0x000fca0000000f00 */
[----:B------:R-:W-:Y:S04]  /*e5580*/  LDGSTS.E [R3+0x2000c], desc[UR60][R14.64], P2 ;  /* 0x2000c0000e037fae */ /* 0x000fe8000912187c */
[----:B------:R-:W3:Y:S04]  /*e5590*/  LDL.LU R15, [R1+0x35c8] ;  /* 0x0035c800010f7983 */ /* 0x000ee80000300800 */
[----:B------:R-:W3:Y:S04]  /*e55a0*/  LDL.LU R14, [R1+0x35cc] ;  /* 0x0035cc00010e7983 */ /* 0x000ee80000300800 */
[----:B------:R-:W3:Y:S01]  /*e55b0*/  LDL.LU R13, [R1+0x35d0] ;  /* 0x0035d000010d7983 */ /* 0x000ee20000300800 */
[----:B------:R-:W-:-:S02]  /*e55c0*/  IADD3 R23, P1, R23, R5, RZ ;  /* 0x0000000517177210 */ /* 0x000fc40007f3e0ff */
[----:B------:R-:W-:Y:S02]  /*e55d0*/  IADD3 R20, P3, R20, R5, RZ ;  /* 0x0000000514147210 */ /* 0x000fe40007f7e0ff */
[----:B------:R-:W-:Y:S02]  /*e55e0*/  IADD3.X R83, R83, R0, RZ, P1, !PT ;  /* 0x0000000053537210 */ /* 0x000fe40000ffe4ff */
[----:B------:R-:W-:Y:S01]  /*e55f0*/  ISETP.GT.AND P1, PT, R4, 0x64, PT ;  /* 0x000000640400780c */ /* 0x000fe20003f24270 */
[----:B------:R-:W-:Y:S01]  /*e5600*/  IMAD.X R22, R22, 0x1, R0, P3 ;  /* 0x0000000116167824 */ /* 0x000fe200018e0600 */
[----:B------:R1:W-:Y:S04]  /*e5610*/  STL [R1+0x3228], R23 ;  /* 0x0032281701007387 */ /* 0x0003e80000100800 */
[----:B------:R1:W-:Y:S01]  /*e5620*/  STL [R1+0x3224], R83 ;  /* 0x0032245301007387 */ /* 0x0003e20000100800 */
[----:B------:R-:W-:-:S03]  /*e5630*/  MOV R84, R23 ;  /* 0x0000001700547202 */ /* 0x000fc60000000f00 */
[----:B------:R-:W-:Y:S01]  /*e5640*/  STL [R1+0x3230], R20 ;  /* 0x0032301401007387 */ /* 0x000fe20000100800 */
[----:B------:R-:W-:Y:S02]  /*e5650*/  SEL R9, RZ, 0x4, !P1 ;  /* 0x00000004ff097807 */ /* 0x000fe40004800000 */
[----:B------:R-:W-:Y:S01]  /*e5660*/  MOV R85, R83 ;  /* 0x0000005300557202 */ /* 0x000fe20000000f00 */
[----:B------:R1:W-:Y:S02]  /*e5670*/  STL [R1+0x322c], R22 ;  /* 0x00322c1601007387 */ /* 0x0003e40000100800 */
[----:B-1----:R-:W-:Y:S01]  /*e5680*/  IMAD.MOV.U32 R23, RZ, RZ, R22 ;  /* 0x000000ffff177224 */ /* 0x002fe200078e0016 */
[----:B------:R-:W-:Y:S01]  /*e5690*/  SEL R9, R9, RZ, !P0 ;  /* 0x000000ff09097207 */ /* 0x000fe20004000000 */
[----:B------:R-:W-:Y:S04]  /*e56a0*/  LDGSTS.E [R3+0x2400c], desc[UR60][R84.64], P2 ;  /* 0x2400c00054037fae */ /* 0x000fe8000912187c */
[----:B------:R-:W3:Y:S01]  /*e56b0*/  LDL.LU R83, [R1+0x35d4] ;  /* 0x0035d40001537983 */ /* 0x000ee20000300800 */
[----:B------:R-:W-:-:S02]  /*e56c0*/  MOV R22, R20 ;  /* 0x0000001400167202 */ /* 0x000fc40000000f00 */
[----:B------:R-:W-:-:S03]  /*e56d0*/  ISETP.NE.U32.AND P1, PT, R9, RZ, PT ;  /* 0x000000ff0900720c */ /* 0x000fc60003f25070 */
        /* <DEDUP_REMOVED lines=20> */
[----:B---3--:R-:W-:-:S02]  /*e5820*/  IADD3 R15, P2, R15, R5, RZ ;  /* 0x000000050f0f7210 */ /* 0x008fc40007f5e0ff */
[----:B------:R-:W-:-:S03]  /*e5830*/  IADD3 R13, P3, R13, R5, RZ ;  /* 0x000000050d0d7210 */ /* 0x000fc60007f7e0ff */
        /* <DEDUP_REMOVED lines=12> */
[----:B------:R-:W-:-:S05]  /*e5900*/  MOV R14, R13 ;  /* 0x0000000d000e7202 */ /* 0x000fca0000000f00 */
[----:B------:R-:W-:Y:S01]  /*e5910*/  LDGSTS.E [R3+0x38000], desc[UR60][R14.64], P1 ;  /* 0x380000000e037fae */ /* 0x000fe2000892187c */
[----:B------:R-:W-:-:S03]  /*e5920*/  SEL R9, RZ, 0x4, !P2 ;  /* 0x00000004ff097807 */ /* 0x000fc60005000000 */
[----:B------:R-:W3:Y:S04]  /*e5930*/  LDL.LU R15, [R1+0x35f8] ;  /* 0x0035f800010f7983 */ /* 0x000ee80000300800 */
[----:B------:R-:W3:Y:S04]  /*e5940*/  LDL.LU R14, [R1+0x35fc] ;  /* 0x0035fc00010e7983 */ /* 0x000ee80000300800 */
[----:B------:R-:W3:Y:S01]  /*e5950*/  LDL.LU R13, [R1+0x3600] ;  /* 0x00360000010d7983 */ /* 0x000ee20000300800 */
[----:B------:R-:W-:Y:S02]  /*e5960*/  IADD3 R23, P3, R23, R5, RZ ;  /* 0x0000000517177210 */ /* 0x000fe40007f7e0ff */
[----:B------:R-:W-:-:S02]  /*e5970*/  SEL R9, R9, RZ, !P0 ;  /* 0x000000ff09097207 */ /* 0x000fc40004000000 */
[----:B------:R-:W-:Y:S01]  /*e5980*/  IADD3 R20, P4, R20, R5, RZ ;  /* 0x0000000514147210 */ /* 0x000fe20007f9e0ff */
[----:B------:R-:W-:Y:S01]  /*e5990*/  IMAD.X R83, R83, 0x1, R0, P3 ;  /* 0x0000000153537824 */ /* 0x000fe200018e0600 */
[----:B------:R-:W-:Y:S02]  /*e59a0*/  ISETP.NE.U32.AND P2, PT, R9, RZ, PT ;  /* 0x000000ff0900720c */ /* 0x000fe40003f45070 */
[----:B------:R-:W-:Y:S01]  /*e59b0*/  MOV R84, R23 ;  /* 0x0000001700547202 */ /* 0x000fe20000000f00 */
[----:B------:R-:W-:Y:S01]  /*e59c0*/  IMAD.MOV.U32 R85, RZ, RZ, R83 ;  /* 0x000000ffff557224 */ /* 0x000fe200078e0053 */
[----:B------:R-:W-:Y:S01]  /*e59d0*/  IADD3.X R22, R22, R0, RZ, P4, !PT ;  /* 0x0000000016167210 */ /* 0x000fe200027fe4ff */
[----:B------:R1:W-:Y:S04]  /*e59e0*/  STL [R1+0x35d8], R23 ;  /* 0x0035d81701007387 */ /* 0x0003e80000100800 */
[----:B------:R-:W-:Y:S04]  /*e59f0*/  STL [R1+0x35d4], R83 ;  /* 0x0035d45301007387 */ /* 0x000fe80000100800 */
[----:B------:R-:W-:Y:S04]  /*e5a00*/  LDGSTS.E [R3+0x3c000], desc[UR60][R84.64], P1 ;  /* 0x3c00000054037fae */ /* 0x000fe8000892187c */
[----:B------:R-:W-:Y:S04]  /*e5a10*/  STL [R1+0x35e0], R20 ;  /* 0x0035e01401007387 */ /* 0x000fe80000100800 */
[----:B------:R1:W-:Y:S02]  /*e5a20*/  STL [R1+0x35dc], R22 ;  /* 0x0035dc1601007387 */ /* 0x0003e40000100800 */
[----:B-1----:R-:W-:-:S02]  /*e5a30*/  MOV R23, R22 ;  /* 0x0000001600177202 */ /* 0x002fc40000000f00 */
[----:B------:R-:W-:Y:S01]  /*e5a40*/  MOV R22, R20 ;  /* 0x0000001400167202 */ /* 0x000fe20000000f00 */
[----:B------:R-:W3:Y:S04]  /*e5a50*/  LDL.LU R85, [R1+0x3604] ;  /* 0x0036040001557983 */ /* 0x000ee80000300800 */
[----:B------:R-:W3:Y:S04]  /*e5a60*/  LDL.LU R84, [R1+0x3608] ;  /* 0x0036080001547983 */ /* 0x000ee80000300800 */
[----:B------:R-:W3:Y:S04]  /*e5a70*/  LDL.LU R83, [R1+0x360c] ;  /* 0x00360c0001537983 */ /* 0x000ee80000300800 */
[----:B------:R-:W-:Y:S04]  /*e5a80*/  LDGSTS.E [R3+0x30004], desc[UR60][R22.64], P2 ;  /* 0x3000400016037fae */ /* 0x000fe8000912187c */
[----:B------:R-:W3:Y:S01]  /*e5a90*/  LDL.LU R23, [R1+0x3610] ;  /* 0x0036100001177983 */ /* 0x000ee20000300800 */
[----:B--2---:R-:W-:-:S02]  /*e5aa0*/  IADD3 R16, P1, R16, R5, RZ ;  /* 0x0000000510107210 */ /* 0x004fc40007f3e0ff */
[----:B----4-:R-:W-:-:S03]  /*e5ab0*/  IADD3 R11, P3, R11, R5, RZ ;  /* 0x000000050b0b7210 */ /* 0x010fc60007f7e0ff */
[----:B------:R-:W-:Y:S01]  /*e5ac0*/  IMAD.X R17, R17, 0x1, R0, P1 ;  /* 0x0000000111117824 */ /* 0x000fe200008e0600 */
[----:B------:R-:W-:Y:S01]  /*e5ad0*/  IADD3.X R12, R12, R0, RZ, P3, !PT ;  /* 0x000000000c0c7210 */ /* 0x000fe20001ffe4ff */
[----:B------:R-:W-:Y:S04]  /*e5ae0*/  STL [R1+0x35e8], R16 ;  /* 0x0035e81001007387 */ /* 0x000fe80000100800 */
[----:B------:R1:W-:Y:S04]  /*e5af0*/  STL [R1+0x35e4], R17 ;  /* 0x0035e41101007387 */ /* 0x0003e80000100800 */
[----:B------:R-:W-:Y:S04]  /*e5b00*/  STL [R1+0x35f0], R11 ;  /* 0x0035f00b01007387 */ /* 0x000fe80000100800 */
[----:B------:R1:W-:Y:S04]  /*e5b10*/  LDGSTS.E [R3+0x34004], desc[UR60][R16.64], P2 ;  /* 0x3400400010037fae */ /* 0x0003e8000912187c */
[----:B------:R2:W-:Y:S01]  /*e5b20*/  STL [R1+0x35ec], R12 ;  /* 0x0035ec0c01007387 */ /* 0x0005e20000100800 */
[----:B-1----:R-:W-:Y:S01]  /*e5b30*/  IMAD.MOV.U32 R17, RZ, RZ, R12 ;  /* 0x000000ffff117224 */ /* 0x002fe200078e000c */
[----:B------:R-:W-:-:S02]  /*e5b40*/  MOV R16, R11 ;  /* 0x0000000b00107202 */ /* 0x000fc40000000f00 */
[----:B--2---:R-:W2:Y:S04]  /*e5b50*/  LDL.LU R12, [R1+0x3614] ;  /* 0x00361400010c7983 */ /* 0x004ea80000300800 */
[----:B------:R-:W4:Y:S01]  /*e5b60*/  LDL.LU R11, [R1+0x3618] ;  /* 0x00361800010b7983 */ /* 0x000f220000300800 */
[----:B------:R-:W-:-:S03]  /*e5b70*/  ISETP.GT.AND P1, PT, R4, 0x66, PT ;  /* 0x000000660400780c */ /* 0x000fc60003f24270 */
[----:B------:R-:W2:Y:S04]  /*e5b80*/  LDL.LU R22, [R1+0x361c] ;  /* 0x00361c0001167983 */ /* 0x000ea80000300800 */
[----:B------:R-:W-:Y:S01]  /*e5b90*/  LDGSTS.E [R3+0x38004], desc[UR60][R16.64], P2 ;  /* 0x3800400010037fae */ /* 0x000fe2000912187c */
[----:B------:R-:W-:-:S04]  /*e5ba0*/  SEL R9, RZ, 0x4, !P1 ;  /* 0x00000004ff097807 */ /* 0x000fc80004800000 */
[----:B------:R-:W-:-:S04]  /*e5bb0*/  SEL R9, R9, RZ, !P0 ;  /* 0x000000ff09097207 */ /* 0x000fc80004000000 */
[----:B------:R-:W-:Y:S01]  /*e5bc0*/  ISETP.NE.U32.AND P1, PT, R9, RZ, PT ;  /* 0x000000ff0900720c */ /* 0x000fe20003f25070 */
[----:B------:R-:W2:Y:S04]  /*e5bd0*/  LDL.LU R17, [R1+0x3620] ;  /* 0x0036200001117983 */ /* 0x000ea80000300800 */
[----:B------:R-:W2:Y:S04]  /*e5be0*/  LDL.LU R20, [R1+0x3624] ;  /* 0x0036240001147983 */ /* 0x000ea80000300800 */
[----:B------:R-:W2:Y:S01]  /*e5bf0*/  LDL.LU R16, [R1+0x3628] ;  /* 0x0036280001107983 */ /* 0x000ea20000300800 */
        /* <DEDUP_REMOVED lines=12> */
[----:B---3--:R-:W3:Y:S01]  /*e5cc0*/  LDL.LU R21, [R1+0x362c] ;  /* 0x00362c0001157983 */ /* 0x008ee20000300800 */
[----:B------:R-:W-:-:S05]  /*e5cd0*/  IMAD.MOV.U32 R14, RZ, RZ, R13 ;  /* 0x000000ffff0e7224 */ /* 0x000fca00078e000d */
[----:B------:R-:W-:Y:S01]  /*e5ce0*/  LDGSTS.E [R3+0x30008], desc[UR60][R14.64], P1 ;  /* 0x300080000e037fae */ /* 0x000fe2000892187c */
[----:B------:R-:W-:-:S03]  /*e5cf0*/  IADD3 R84, P2, R84, R5, RZ ;  /* 0x0000000554547210 */ /* 0x000fc60007f5e0ff */
[----:B------:R-:W3:Y:S04]  /*e5d00*/  LDL.LU R15, [R1+0x3630] ;  /* 0x00363000010f7983 */ /* 0x000ee80000300800 */
[----:B------:R-:W3:Y:S04]  /*e5d10*/  LDL.LU R14, [R1+0x3634] ;  /* 0x00363400010e7983 */ /* 0x000ee80000300800 */
[----:B------:R-:W3:Y:S01]  /*e5d20*/  LDL.LU R13, [R1+0x3638] ;  /* 0x00363800010d7983 */ /* 0x000ee20000300800 */
[-C--:B------:R-:W-:Y:S02]  /*e5d30*/  IADD3.X R85, R85, R0.reuse, RZ, P2, !PT ;  /* 0x0000000055557210 */ /* 0x080fe400017fe4ff */
[----:B------:R-:W-:Y:S01]  /*e5d40*/  IADD3 R23, P3, R23, R5, RZ ;  /* 0x0000000517177210 */ /* 0x000fe20007f7e0ff */
[----:B------:R1:W-:Y:S04]  /*e5d50*/  STL [R1+0x3608], R84 ;  /* 0x0036085401007387 */ /* 0x0003e80000100800 */
[----:B------:R1:W-:Y:S01]  /*e5d60*/  LDGSTS.E [R3+0x34008], desc[UR60][R84.64], P1 ;  /* 0x3400800054037fae */ /* 0x0003e2000892187c */
[----:B------:R-:W-:-:S03]  /*e5d70*/  IADD3.X R83, R83, R0, RZ, P3, !PT ;  /* 0x0000000053537210 */ /* 0x000fc60001ffe4ff */
[----:B------:R1:W-:Y:S04]  /*e5d80*/  STL [R1+0x3604], R85 ;  /* 0x0036045501007387 */ /* 0x0003e80000100800 */
[----:B------:R-:W-:Y:S04]  /*e5d90*/  STL [R1+0x3610], R23 ;  /* 0x0036101701007387 */ /* 0x000fe80000100800 */
[----:B------:R-:W-:Y:S01]  /*e5da0*/  STL [R1+0x360c], R83 ;  /* 0x00360c5301007387 */ /* 0x000fe20000100800 */
[----:B-1----:R-:W-:Y:S01]  /*e5db0*/  IMAD.MOV.U32 R84, RZ, RZ, R23 ;  /* 0x000000ffff547224 */ /* 0x002fe200078e0017 */
[----:B------:R-:W-:-:S05]  /*e5dc0*/  MOV R85, R83 ;  /* 0x0000005300557202 */ /* 0x000fca0000000f00 */
[----:B------:R1:W-:Y:S01]  /*e5dd0*/  LDGSTS.E [R3+0x38008], desc[UR60][R84.64], P1 ;  /* 0x3800800054037fae */ /* 0x0003e2000892187c */
[----:B----4-:R-:W-:-:S04]  /*e5de0*/  IADD3 R11, P3, R11, R5, RZ ;  /* 0x000000050b0b7210 */ /* 0x010fc80007f7e0ff */
[----:B--2---:R-:W-:Y:S01]  /*e5df0*/  IADD3.X R12, R12, R0, RZ, P3, !PT ;  /* 0x000000000c0c7210 */ /* 0x004fe20001ffe4ff */
[----:B------:R2:W-:Y:S01]  /*e5e00*/  STL [R1+0x3618], R11 ;  /* 0x0036180b01007387 */ /* 0x0005e20000100800 */
[----:B-1----:R-:W-:-:S03]  /*e5e10*/  IMAD.MOV.U32 R84, RZ, RZ, R11 ;  /* 0x000000ffff547224 */ /* 0x002fc600078e000b */
[----:B------:R1:W-:Y:S01]  /*e5e20*/  STL [R1+0x3614], R12 ;  /* 0x0036140c01007387 */ /* 0x0003e20000100800 */
[----:B------:R-:W-:-:S03]  /*e5e30*/  MOV R85, R12 ;  /* 0x0000000c00557202 */ /* 0x000fc60000000f00 */
[----:B--2---:R-:W2:Y:S01]  /*e5e40*/  LDL.LU R11, [R1+0x2a40] ;  /* 0x002a4000010b7983 */ /* 0x004ea20000300800 */
[----:B------:R-:W-:-:S03]  /*e5e50*/  ISETP.GT.AND P2, PT, R4, 0x67, PT ;  /* 0x000000670400780c */ /* 0x000fc60003f44270 */
[----:B------:R-:W-:Y:S04]  /*e5e60*/  LDGSTS.E [R3+0x3c008], desc[UR60][R84.64], P1 ;  /* 0x3c00800054037fae */ /* 0x000fe8000892187c */
[----:B-1----:R-:W4:Y:S01]  /*e5e70*/  LDL.LU R12, [R1+0x2a3c] ;  /* 0x002a3c00010c7983 */ /* 0x002f220000300800 */
[----:B------:R-:W-:Y:S02]  /*e5e80*/  SEL R9, RZ, 0x4, !P2 ;  /* 0x00000004ff097807 */ /* 0x000fe40005000000 */
[----:B------:R-:W-:Y:S02]  /*e5e90*/  IADD3 R17, P1, R17, R5, RZ ;  /* 0x0000000511117210 */ /* 0x000fe40007f3e0ff */
[----:B------:R-:W-:Y:S02]  /*e5ea0*/  SEL R9, R9, RZ, !P0 ;  /* 0x000000ff09097207 */ /* 0x000fe40004000000 */
[----:B------:R-:W-:-:S02]  /*e5eb0*/  IADD3.X R22, R22, R0, RZ, P1, !PT ;  /* 0x0000000016167210 */ /* 0x000fc40000ffe4ff */
[----:B------:R-:W-:Y:S02]  /*e5ec0*/  ISETP.NE.U32.AND P2, PT, R9, RZ, PT ;  /* 0x000000ff0900720c */ /* 0x000fe40003f45070 */
[----:B------:R-:W-:Y:S01]  /*e5ed0*/  IADD3 R16, P3, R16, R5, RZ ;  /* 0x0000000510107210 */ /* 0x000fe20007f7e0ff */
[----:B------:R-:W-:Y:S04]  /*e5ee0*/  STL [R1+0x3620], R17 ;  /* 0x0036201101007387 */ /* 0x000fe80000100800 */
[----:B------:R1:W-:Y:S01]  /*e5ef0*/  STL [R1+0x361c], R22 ;  /* 0x00361c1601007387 */ /* 0x0003e20000100800 */
[----:B------:R-:W-:Y:S01]  /*e5f00*/  MOV R23, R22 ;  /* 0x0000001600177202 */ /* 0x000fe20000000f00 */
[----:B------:R-:W-:Y:S02]  /*e5f10*/  IMAD.X R20, R20, 0x1, R0, P3 ;  /* 0x0000000114147824 */ /* 0x000fe400018e0600 */
[----:B------:R-:W-:Y:S01]  /*e5f20*/  STL [R1+0x3628], R16 ;  /* 0x0036281001007387 */ /* 0x000fe20000100800 */
[----:B-1----:R-:W-:-:S03]  /*e5f30*/  MOV R22, R17 ;  /* 0x0000001100167202 */ /* 0x002fc60000000f00 */
[----:B------:R1:W-:Y:S04]  /*e5f40*/  STL [R1+0x3624], R20 ;  /* 0x0036241401007387 */ /* 0x0003e80000100800 */
[----:B------:R-:W4:Y:S04]  /*e5f50*/  LDL.LU R17, [R1+0x2a48] ;  /* 0x002a480001117983 */ /* 0x000f280000300800 */
[----:B------:R-:W4:Y:S04]  /*e5f60*/  LDL.LU R9, [R1+0x2a50] ;  /* 0x002a500001097983 */ /* 0x000f280000300800 */
[----:B------:R1:W-:Y:S01]  /*e5f70*/  LDGSTS.E [R3+0x3000c], desc[UR60][R22.64], P2 ;  /* 0x3000c00016037fae */ /* 0x0003e2000912187c */
[----:B---3--:R-:W-:-:S02]  /*e5f80*/  IADD3 R15, P1, R15, R5, RZ ;  /* 0x000000050f0f7210 */ /* 0x008fc40007f3e0ff */
[----:B------:R-:W-:Y:S01]  /*e5f90*/  IADD3 R13, P3, R13, R5, RZ ;  /* 0x000000050d0d7210 */ /* 0x000fe20007f7e0ff */
[----:B-1----:R-:W-:Y:S01]  /*e5fa0*/  IMAD.MOV.U32 R22, RZ, RZ, R16 ;  /* 0x000000ffff167224 */ /* 0x002fe200078e0010 */
[----:B------:R-:W-:Y:S02]  /*e5fb0*/  MOV R23, R20 ;  /* 0x0000001400177202 */ /* 0x000fe40000000f00 */
[----:B------:R-:W-:Y:S01]  /*e5fc0*/  IADD3.X R21, R21, R0, RZ, P1, !PT ;  /* 0x0000000015157210 */ /* 0x000fe20000ffe4ff */
[----:B------:R-:W3:Y:S01]  /*e5fd0*/  LDL.LU R20, [R1+0x2a44] ;  /* 0x002a440001147983 */ /* 0x000ee20000300800 */
[----:B------:R-:W-:-:S03]  /*e5fe0*/  IMAD.X R14, R14, 0x1, R0, P3 ;  /* 0x000000010e0e7824 */ /* 0x000fc600018e0600 */
[----:B------:R-:W3:Y:S04]  /*e5ff0*/  LDL.LU R16, [R1+0x2a4c] ;  /* 0x002a4c0001107983 */ /* 0x000ee80000300800 */
[----:B------:R1:W-:Y:S04]  /*e6000*/  STL [R1+0x3630], R15 ;  /* 0x0036300f01007387 */ /* 0x0003e80000100800 */
[----:B------:R1:W-:Y:S04]  /*e6010*/  LDGSTS.E [R3+0x3400c], desc[UR60][R22.64], P2 ;  /* 0x3400c00016037fae */ /* 0x0003e8000912187c */
[----:B------:R-:W-:Y:S04]  /*e6020*/  STL [R1+0x362c], R21 ;  /* 0x00362c1501007387 */ /* 0x000fe80000100800 */
[----:B------:R-:W-:Y:S04]  /*e6030*/  STL [R1+0x3638], R13 ;  /* 0x0036380d01007387 */ /* 0x000fe80000100800 */
[----:B------:R1:W-:Y:S01]  /*e6040*/  STL [R1+0x3634], R14 ;  /* 0x0036340e01007387 */ /* 0x0003e20000100800 */
[----:B------:R-:W-:-:S03]  /*e6050*/  ISETP.GT.AND P1, PT, R4, 0x8, PT ;  /* 0x000000080400780c */ /* 0x000fc60003f24270 */
[----:B------:R-:W3:Y:S01]  /*e6060*/  LDL.LU R83, [R1+0x2a54] ;  /* 0x002a540001537983 */ /* 0x000ee20000300800 */
[----:B-1----:R-:W-:Y:S02]  /*e6070*/  MOV R22, R15 ;  /* 0x0000000f00167202 */ /* 0x002fe40000000f00 */
[----:B------:R-:W-:Y:S01]  /*e6080*/  MOV R23, R21 ;  /* 0x0000001500177202 */ /* 0x000fe20000000f00 */
[----:B------:R-:W-:Y:S01]  /*e6090*/  IMAD.MOV.U32 R15, RZ, RZ, R14 ;  /* 0x000000ffff0f7224 */ /* 0x000fe200078e000e */
[----:B------:R-:W-:-:S03]  /*e60a0*/  MOV R14, R13 ;  /* 0x0000000d000e7202 */ /* 0x000fc60000000f00 */
[----:B------:R-:W-:Y:S04]  /*e60b0*/  LDGSTS.E [R3+0x3800c], desc[UR60][R22.64], P2 ;  /* 0x3800c00016037fae */ /* 0x000fe8000912187c */
[----:B------:R1:W-:Y:S04]  /*e60c0*/  LDGSTS.E [R3+0x3c00c], desc[UR60][R14.64], P2 ;  /* 0x3c00c0000e037fae */ /* 0x0003e8000912187c */
[----:B------:R-:W3:Y:S01]  /*e60d0*/  LDL.LU R23, [R1+0x2a58] ;  /* 0x002a580001177983 */ /* 0x000ee20000300800 */
[----:B-1----:R-:W-:-:S03]  /*e60e0*/  SEL R3, RZ, 0x4, !P1 ;  /* 0x00000004ff037807 */ /* 0x002fc60004800000 */
[----:B------:R-:W3:Y:S04]  /*e60f0*/  LDL.LU R22, [R1+0x2a5c] ;  /* 0x002a5c0001167983 */ /* 0x000ee80000300800 */
[----:B------:R-:W3:Y:S01]  /*e6100*/  LDL.LU R15, [R1+0x2a60] ;  /* 0x002a6000010f7983 */ /* 0x000ee20000300800 */
[----:B------:R-:W-:-:S04]  /*e6110*/  SEL R3, R3, RZ, !P0 ;  /* 0x000000ff03037207 */ /* 0x000fc80004000000 */
[----:B------:R-:W-:Y:S02]  /*e6120*/  ISETP.NE.U32.AND P1, PT, R3, RZ, PT ;  /* 0x000000ff0300720c */ /* 0x000fe40003f25070 */
[----:B------:R-:W-:-:S05]  /*e6130*/  LOP3.LUT R3, R7, 0x20, RZ, 0x3c, !PT ;  /* 0x0000002007037812 */ /* 0x000fca00078e3cff */
[----:B------:R-:W-:Y:S01]  /*e6140*/  IMAD.IADD R3, R3, 0x1, R8 ;  /* 0x0000000103037824 */ /* 0x000fe200078e0208 */
[----:B--2---:R-:W-:-:S04]  /*e6150*/  IADD3 R11, P2, R11, R5, RZ ;  /* 0x000000050b0b7210 */ /* 0x004fc80007f5e0ff */
[----:B----4-:R-:W-:Y:S01]  /*e6160*/  IADD3.X R12, R12, R0, RZ, P2, !PT ;  /* 0x000000000c0c7210 */ /* 0x010fe200017fe4ff */
[----:B------:R-:W-:Y:S03]  /*e6170*/  STL [R1+0x2a40], R11 ;  /* 0x002a400b01007387 */ /* 0x000fe60000100800 */
[----:B------:R-:W-:Y:S01]  /*e6180*/  MOV R13, R12 ;  /* 0x0000000c000d7202 */ /* 0x000fe20000000f00 */
[----:B------:R1:W-:Y:S04]  /*e6190*/  STL [R1+0x2a3c], R12 ;  /* 0x002a3c0c01007387 */ /* 0x0003e80000100800 */
[----:B------:R-:W2:Y:S01]  /*e61a0*/  LDL.LU R14, [R1+0x2a64] ;  /* 0x002a6400010e7983 */ /* 0x000ea20000300800 */
[----:B-1----:R-:W-:-:S05]  /*e61b0*/  MOV R12, R11 ;  /* 0x0000000b000c7202 */ /* 0x002fca0000000f00 */
[----:B------:R1:W-:Y:S04]  /*e61c0*/  LDGSTS.E [R3], desc[UR60][R12.64], P1 ;  /* 0x000000000c037fae */ /* 0x0003e8000892187c */
[----:B------:R-:W1:Y:S04]  /*e61d0*/  LDL.LU R13, [R1+0x2a68] ;  /* 0x002a6800010d7983 */ /* 0x000e680000300800 */
[----:B------:R-:W4:Y:S04]  /*e61e0*/  LDL.LU R12, [R1+0x2a6c] ;  /* 0x002a6c00010c7983 */ /* 0x000f280000300800 */
[----:B------:R-:W2:Y:S01]  /*e61f0*/  LDL.LU R11, [R1+0x2a70] ;  /* 0x002a7000010b7983 */ /* 0x000ea20000300800 */
[----:B------:R-:W-:-:S02]  /*e6200*/  IADD3 R17, P2, R17, R5, RZ ;  /* 0x0000000511117210 */ /* 0x000fc40007f5e0ff */
[----:B------:R-:W-:-:S03]  /*e6210*/  IADD3 R9, P3, R9, R5, RZ ;  /* 0x0000000509097210 */ /* 0x000fc60007f7e0ff */
[----:B------:R-:W-:Y:S01]  /*e6220*/  STL [R1+0x2a48], R17 ;  /* 0x002a481101007387 */ /* 0x000fe20000100800 */
[----:B---3--:R-:W-:Y:S01]  /*e6230*/  IMAD.X R20, R20, 0x1, R0, P2 ;  /* 0x0000000114147824 */ /* 0x008fe200010e0600 */
[----:B------:R-:W-:Y:S02]  /*e6240*/  IADD3.X R16, R16, R0, RZ, P3, !PT ;  /* 0x0000000010107210 */ /* 0x000fe40001ffe4ff */
[----:B------:R-:W-:Y:S02]  /*e6250*/  ISETP.GT.AND P2, PT, R4, 0x9, PT ;  /* 0x000000090400780c */ /* 0x000fe40003f44270 */
[----:B------:R3:W-:Y:S01]  /*e6260*/  STL [R1+0x2a44], R20 ;  /* 0x002a441401007387 */ /* 0x0007e20000100800 */
[----:B------:R-:W-:-:S03]  /*e6270*/  MOV R21, R20 ;  /* 0x0000001400157202 */ /* 0x000fc60000000f00 */
[----:B------:R-:W-:Y:S04]  /*e6280*/  STL [R1+0x2a50], R9 ;  /* 0x002a500901007387 */ /* 0x000fe80000100800 */
[----:B------:R3:W-:Y:S02]  /*e6290*/  STL [R1+0x2a4c], R16 ;  /* 0x002a4c1001007387 */ /* 0x0007e40000100800 */
[----:B---3--:R-:W-:Y:S01]  /*e62a0*/  IMAD.MOV.U32 R20, RZ, RZ, R17 ;  /* 0x000000ffff147224 */ /* 0x008fe200078e0011 */
[----:B------:R-:W-:Y:S02]  /*e62b0*/  MOV R17, R16 ;  /* 0x0000001000117202 */ /* 0x000fe40000000f00 */
[----:B------:R-:W-:Y:S02]  /*e62c0*/  MOV R16, R9 ;  /* 0x0000000900107202 */ /* 0x000fe40000000f00 */
[----:B------:R-:W-:Y:S01]  /*e62d0*/  SEL R9, RZ, 0x4, !P2 ;  /* 0x00000004ff097807 */ /* 0x000fe20005000000 */
[----:B------:R-:W-:Y:S04]  /*e62e0*/  LDGSTS.E [R3+0x4000], desc[UR60][R20.64], P1 ;  /* 0x0400000014037fae */ /* 0x000fe8000892187c */
[----:B------:R-:W-:Y:S01]  /*e62f0*/  LDGSTS.E [R3+0x8000], desc[UR60][R16.64], P1 ;  /* 0x0800000010037fae */ /* 0x000fe2000892187c */
[----:B------:R-:W-:-:S04]  /*e6300*/  SEL R9, R9, RZ, !P0 ;  /* 0x000000ff09097207 */ /* 0x000fc80004000000 */
[----:B------:R-:W-:Y:S01]  /*e6310*/  ISETP.NE.U32.AND P2, PT, R9, RZ, PT ;  /* 0x000000ff0900720c */ /* 0x000fe20003f45070 */
[----:B------:R-:W3:Y:S04]  /*e6320*/  LDL.LU R21, [R1+0x2a74] ;  /* 0x002a740001157983 */ /* 0x000ee80000300800 */
[----:B------:R-:W3:Y:S01]  /*e6330*/  LDL.LU R20, [R1+0x2a78] ;  /* 0x002a780001147983 */ /* 0x000ee20000300800 */
[----:B------:R-:W-:-:S03]  /*e6340*/  IADD3 R23, P3, R23, R5, RZ ;  /* 0x0000000517177210 */ /* 0x000fc60007f7e0ff */
[----:B------:R-:W3:Y:S04]  /*e6350*/  LDL.LU R17, [R1+0x2a7c] ;  /* 0x002a7c0001117983 */ /* 0x000ee80000300800 */
[----:B------:R-:W3:Y:S01]  /*e6360*/  LDL.LU R16, [R1+0x2a80] ;  /* 0x002a800001107983 */ /* 0x000ee20000300800 */
[----:B------:R-:W-:Y:S01]  /*e6370*/  IADD3 R15, P4, R15, R5, RZ ;  /* 0x000000050f0f7210 */ /* 0x000fe20007f9e0ff */
[----:B------:R-:W-:-:S03]  /*e6380*/  IMAD.X R83, R83, 0x1, R0, P3 ;  /* 0x0000000153537824 */ /* 0x000fc600018e0600 */
[----:B------:R-:W-:Y:S01]  /*e6390*/  IADD3.X R22, R22, R0, RZ, P4, !PT ;  /* 0x0000000016167210 */ /* 0x000fe200027fe4ff */
[----:B------:R1:W-:Y:S01]  /*e63a0*/  STL [R1+0x2a58], R23 ;  /* 0x002a581701007387 */ /* 0x0003e20000100800 */
[----:B------:R-:W-:Y:S01]  /*e63b0*/  MOV R84, R23 ;  /* 0x0000001700547202 */ /* 0x000fe20000000f00 */
[----:B------:R-:W-:Y:S02]  /*e63c0*/  IMAD.MOV.U32 R85, RZ, RZ, R83 ;  /* 0x000000ffff557224 */ /* 0x000fe400078e0053 */
[----:B------:R1:W-:Y:S04]  /*e63d0*/  STL [R1+0x2a54], R83 ;  /* 0x002a545301007387 */ /* 0x0003e80000100800 */
[----:B------:R-:W-:Y:S04]  /*e63e0*/  STL [R1+0x2a60], R15 ;  /* 0x002a600f01007387 */ /* 0x000fe80000100800 */
[----:B------:R1:W-:Y:S04]  /*e63f0*/  STL [R1+0x2a5c], R22 ;  /* 0x002a5c1601007387 */ /* 0x0003e80000100800 */
[----:B------:R4:W-:Y:S01]  /*e6400*/  LDGSTS.E [R3+0xc000], desc[UR60][R84.64], P1 ;  /* 0x0c00000054037fae */ /* 0x0009e2000892187c */
[----:B-1----:R-:W-:-:S03]  /*e6410*/  MOV R23, R22 ;  /* 0x0000001600177202 */ /* 0x002fc60000000f00 */
[----:B------:R-:W3:Y:S01]  /*e6420*/  LDL.LU R83, [R1+0x2a84] ;  /* 0x002a840001537983 */ /* 0x000ee20000300800 */
[----:B------:R-:W-:-:S05]  /*e6430*/  MOV R22, R15 ;  /* 0x0000000f00167202 */ /* 0x000fca0000000f00 */
[----:B------:R1:W-:Y:S04]  /*e6440*/  LDGSTS.E [R3+0x4], desc[UR60][R22.64], P2 ;  /* 0x0000400016037fae */ /* 0x0003e8000912187c */
[----:B------:R-:W1:Y:S04]  /*e6450*/  LDL.LU R23, [R1+0x2a88] ;  /* 0x002a880001177983 */ /* 0x000e680000300800 */
[----:B------:R-:W3:Y:S04]  /*e6460*/  LDL.LU R22, [R1+0x2a8c] ;  /* 0x002a8c0001167983 */ /* 0x000ee80000300800 */
[----:B------:R-:W3:Y:S01]  /*e6470*/  LDL.LU R15, [R1+0x2a90] ;  /* 0x002a9000010f7983 */ /* 0x000ee20000300800 */
[----:B------:R-:W-:-:S02]  /*e6480*/  IADD3 R13, P1, R13, R5, RZ ;  /* 0x000000050d0d7210 */ /* 0x000fc40007f3e0ff */
[----:B--2---:R-:W-:-:S03]  /*e6490*/  IADD3 R11, P3, R11, R5, RZ ;  /* 0x000000050b0b7210 */ /* 0x004fc60007f7e0ff */
[----:B------:R-:W-:Y:S01]  /*e64a0*/  IMAD.X R14, R14, 0x1, R0, P1 ;  /* 0x000000010e0e7824 */ /* 0x000fe200008e0600 */
[----:B----4-:R-:W-:Y:S01]  /*e64b0*/  IADD3.X R12, R12, R0, RZ, P3, !PT ;  /* 0x000000000c0c7210 */ /* 0x010fe20001ffe4ff */
[----:B------:R2:W-:Y:S04]  /*e64c0*/  STL [R1+0x2a68], R13 ;  /* 0x002a680d01007387 */ /* 0x0005e80000100800 */
[----:B------:R4:W-:Y:S01]  /*e64d0*/  STL [R1+0x2a64], R14 ;  /* 0x002a640e01007387 */ /* 0x0009e20000100800 */
[----:B------:R-:W-:-:S03]  /*e64e0*/  MOV R84, R13 ;  /* 0x0000000d00547202 */ /* 0x000fc60000000f00 */
[----:B------:R-:W-:Y:S01]  /*e64f0*/  STL [R1+0x2a70], R11 ;  /* 0x002a700b01007387 */ /* 0x000fe20000100800 */
[----:B------:R-:W-:-:S03]  /*e6500*/  IMAD.MOV.U32 R85, RZ, RZ, R14 ;  /* 0x000000ffff557224 */ /* 0x000fc600078e000e */
[----:B------:R4:W-:Y:S04]  /*e6510*/  STL [R1+0x2a6c], R12 ;  /* 0x002a6c0c01007387 */ /* 0x0009e80000100800 */
[----:B------:R1:W-:Y:S01]  /*e6520*/  LDGSTS.E [R3+0x4004], desc[UR60][R84.64], P2 ;  /* 0x0400400054037fae */ /* 0x0003e2000912187c */
[----:B--2---:R-:W-:-:S03]  /*e6530*/  MOV R13, R12 ;  /* 0x0000000c000d7202 */ /* 0x004fc60000000f00 */
[----:B----4-:R-:W2:Y:S01]  /*e6540*/  LDL.LU R14, [R1+0x2a94] ;  /* 0x002a9400010e7983 */ /* 0x010ea20000300800 */
[----:B------:R-:W-:-:S05]  /*e6550*/  MOV R12, R11 ;  /* 0x0000000b000c7202 */ /* 0x000fca0000000f00 */
[----:B------:R4:W-:Y:S04]  /*e6560*/  LDGSTS.E [R3+0x8004], desc[UR60][R12.64], P2 ;  /* 0x080040000c037fae */ /* 0x0009e8000912187c */
[----:B------:R-:W4:Y:S04]  /*e6570*/  LDL.LU R13, [R1+0x2a98] ;  /* 0x002a9800010d7983 */ /* 0x000f280000300800 */
[----:B------:R-:W2:Y:S04]  /*e6580*/  LDL.LU R12, [R1+0x2a9c] ;  /* 0x002a9c00010c7983 */ /* 0x000ea80000300800 */
[----:B------:R-:W2:Y:S01]  /*e6590*/  LDL.LU R11, [R1+0x2aa0] ;  /* 0x002aa000010b7983 */ /* 0x000ea20000300800 */
[----:B------:R-:W-:-:S04]  /*e65a0*/  ISETP.GT.AND P1, PT, R4, 0xa, PT ;  /* 0x0000000a0400780c */ /* 0x000fc80003f24270 */
[----:B------:R-:W-:Y:S02]  /*e65b0*/  SEL R9, RZ, 0x4, !P1 ;  /* 0x00000004ff097807 */ /* 0x000fe40004800000 */
[-C--:B---3--:R-:W-:Y:S02]  /*e65c0*/  IADD3 R20, P3, R20, R5.reuse, RZ ;  /* 0x0000000514147210 */ /* 0x088fe40007f7e0ff */
[----:B------:R-:W-:Y:S02]  /*e65d0*/  SEL R9, R9, RZ, !P0 ;  /* 0x000000ff09097207 */ /* 0x000fe40004000000 */
[-C--:B------:R-:W-:Y:S02]  /*e65e0*/  IADD3 R16, P4, R16, R5.reuse, RZ ;  /* 0x0000000510107210 */ /* 0x080fe40007f9e0ff */
        /* <DEDUP_REMOVED lines=8> */
[----:B------:R-:W-:Y:S04]  /*e6670*/  LDGSTS.E [R3+0x8], desc[UR60][R16.64], P1 ;  /* 0x0000800010037fae */ /* 0x000fe8000892187c */
[----:B---3--:R-:W3:Y:S04]  /*e6680*/  LDL.LU R21, [R1+0x2aa4] ;  /* 0x002aa40001157983 */ /* 0x008ee80000300800 */
[----:B------:R-:W3:Y:S04]  /*e6690*/  LDL.LU R20, [R1+0x2aa8] ;  /* 0x002aa80001147983 */ /* 0x000ee80000300800 */
[----:B------:R-:W3:Y:S04]  /*e66a0*/  LDL.LU R17, [R1+0x2aac] ;  /* 0x002aac0001117983 */ /* 0x000ee80000300800 */
[----:B------:R-:W3:Y:S01]  /*e66b0*/  LDL.LU R16, [R1+0x2ab0] ;  /* 0x002ab00001107983 */ /* 0x000ee20000300800 */
[----:B-1----:R-:W-:-:S02]  /*e66c0*/  IADD3 R23, P2, R23, R5, RZ ;  /* 0x0000000517177210 */ /* 0x002fc40007f5e0ff */
        /* <DEDUP_REMOVED lines=8> */
[----:B------:R-:W-:-:S03]  /*e6750*/  MOV R85, R83 ;  /* 0x0000005300557202 */ /* 0x000fc60000000f00 */
[----:B------:R1:W-:Y:S01]  /*e6760*/  STL [R1+0x2a8c], R22 ;  /* 0x002a8c1601007387 */ /* 0x0003e20000100800 */
[----:B------:R-:W-:-:S03]  /*e6770*/  SEL R9, RZ, 0x4, !P2 ;  /* 0x00000004ff097807 */ /* 0x000fc60005000000 */
[----:B------:R2:W-:Y:S01]  /*e6780*/  LDGSTS.E [R3+0x4008], desc[UR60][R84.64], P1 ;  /* 0x0400800054037fae */ /* 0x0005e2000892187c */
[----:B-1----:R-:W-:Y:S01]  /*e6790*/  IMAD.MOV.U32 R23, RZ, RZ, R22 ;  /* 0x000000ffff177224 */ /* 0x002fe200078e0016 */
[----:B------:R-:W-:Y:S02]  /*e67a0*/  SEL R9, R9, RZ, !P0 ;  /* 0x000000ff09097207 */ /* 0x000fe40004000000 */
[----:B------:R-:W3:Y:S01]  /*e67b0*/  LDL.LU R83, [R1+0x2ab4] ;  /* 0x002ab40001537983 */ /* 0x000ee20000300800 */
[----:B------:R-:W-:Y:S02]  /*e67c0*/  MOV R22, R15 ;  /* 0x0000000f00167202 */ /* 0x000fe40000000f00 */
[----:B------:R-:W-:-:S03]  /*e67d0*/  ISETP.NE.U32.AND P2, PT, R9, RZ, PT ;  /* 0x000000ff0900720c */ /* 0x000fc60003f45070 */
[----:B------:R1:W-:Y:S04]  /*e67e0*/  LDGSTS.E [R3+0x8008], desc[UR60][R22.64], P1 ;  /* 0x0800800016037fae */ /* 0x0003e8000892187c */
[----:B------:R-:W1:Y:S04]  /*e67f0*/  LDL.LU R23, [R1+0x2ab8] ;  /* 0x002ab80001177983 */ /* 0x000e680000300800 */
[----:B------:R-:W3:Y:S04]  /*e6800*/  LDL.LU R22, [R1+0x2e3c] ;  /* 0x002e3c0001167983 */ /* 0x000ee80000300800 */
[----:B------:R-:W3:Y:S01]  /*e6810*/  LDL.LU R15, [R1+0x2e40] ;  /* 0x002e4000010f7983 */ /* 0x000ee20000300800 */
[----:B----4-:R-:W-:-:S02]  /*e6820*/  IADD3 R13, P3, R13, R5, RZ ;  /* 0x000000050d0d7210 */ /* 0x010fc40007f7e0ff */
[----:B--2---:R-:W-:Y:S02]  /*e6830*/  IADD3 R11, P4, R11, R5, RZ ;  /* 0x000000050b0b7210 */ /* 0x004fe40007f9e0ff */
        /* <DEDUP_REMOVED lines=8> */
[----:B--2---:R-:W-:-:S03]  /*e68c0*/  IMAD.MOV.U32 R13, RZ, RZ, R12 ;  /* 0x000000ffff0d7224 */ /* 0x004fc600078e000c */
[----:B------:R2:W-:Y:S04]  /*e68d0*/  LDGSTS.E [R3+0xc008], desc[UR60][R84.64], P1 ;  /* 0x0c00800054037fae */ /* 0x0005e8000892187c */
[----:B----4-:R-:W4:Y:S01]  /*e68e0*/  LDL.LU R14, [R1+0x2e44] ;  /* 0x002e4400010e7983 */ /* 0x010f220000300800 */
[----:B------:R-:W-:-:S05]  /*e68f0*/  MOV R12, R11 ;  /* 0x0000000b000c7202 */ /* 0x000fca0000000f00 */
[----:B------:R2:W-:Y:S04]  /*e6900*/  LDGSTS.E [R3+0xc], desc[UR60][R12.64], P2 ;  /* 0x0000c0000c037fae */ /* 0x0005e8000912187c */
[----:B------:R-:W4:Y:S04]  /*e6910*/  LDL.LU R13, [R1+0x2e48] ;  /* 0x002e4800010d7983 */ /* 0x000f280000300800 */
[----:B------:R-:W4:Y:S04]  /*e6920*/  LDL.LU R12, [R1+0x2e4c] ;  /* 0x002e4c00010c7983 */ /* 0x000f280000300800 */
[----:B------:R-:W4:Y:S01]  /*e6930*/  LDL.LU R11, [R1+0x2e50] ;  /* 0x002e5000010b7983 */ /* 0x000f220000300800 */
[----:B---3--:R-:W-:-:S02]  /*e6940*/  IADD3 R20, P1, R20, R5, RZ ;  /* 0x0000000514147210 */ /* 0x008fc40007f3e0ff */
[----:B------:R-:W-:Y:S02]  /*e6950*/  IADD3 R16, P3, R16, R5, RZ ;  /* 0x0000000510107210 */ /* 0x000fe40007f7e0ff */
[----:B------:R-:W-:Y:S02]  /*e6960*/  IADD3.X R21, R21, R0, RZ, P1, !PT ;  /* 0x0000000015157210 */ /* 0x000fe40000ffe4ff */
[----:B------:R-:W-:Y:S01]  /*e6970*/  ISETP.GT.AND P1, PT, R4, 0x28, PT ;  /* 0x000000280400780c */ /* 0x000fe20003f24270 */
[----:B------:R-:W-:-:S03]  /*e6980*/  IMAD.X R17, R17, 0x1, R0, P3 ;  /* 0x0000000111117824 */ /* 0x000fc600018e0600 */
        /* <DEDUP_REMOVED lines=11> */
[----:B--2---:R-:W2:Y:S04]  /*e6a40*/  LDL.LU R17, [R1+0x2e5c] ;  /* 0x002e5c0001117983 */ /* 0x004ea80000300800 */
[----:B------:R-:W2:Y:S01]  /*e6a50*/  LDL.LU R16, [R1+0x2e60] ;  /* 0x002e600001107983 */ /* 0x000ea20000300800 */
[----:B-1----:R-:W-:-:S02]  /*e6a60*/  IADD3 R23, P3, R23, R5, RZ ;  /* 0x0000000517177210 */ /* 0x002fc40007f7e0ff */
[----:B------:R-:W-:Y:S02]  /*e6a70*/  IADD3 R15, P4, R15, R5, RZ ;  /* 0x000000050f0f7210 */ /* 0x000fe40007f9e0ff */
        /* <DEDUP_REMOVED lines=8> */
[----:B------:R4:W-:Y:S04]  /*e6b00*/  LDGSTS.E [R3+0xc00c], desc[UR60][R84.64], P2 ;  /* 0x0c00c00054037fae */ /* 0x0009e8000912187c */
[----:B-1----:R-:W2:Y:S01]  /*e6b10*/  LDL.LU R83, [R1+0x2e64] ;  /* 0x002e640001537983 */ /* 0x002ea20000300800 */
[----:B------:R-:W-:Y:S01]  /*e6b20*/  MOV R23, R22 ;  /* 0x0000001600177202 */ /* 0x000fe20000000f00 */
[----:B------:R-:W-:-:S05]  /*e6b30*/  IMAD.MOV.U32 R22, RZ, RZ, R15 ;  /* 0x000000ffff167224 */ /* 0x000fca00078e000f */
[----:B------:R1:W-:Y:S04]  /*e6b40*/  LDGSTS.E [R3+0x10000], desc[UR60][R22.64], P1 ;  /* 0x1000000016037fae */ /* 0x0003e8000892187c */
[----:B------:R-:W1:Y:S04]  /*e6b50*/  LDL.LU R23, [R1+0x2e68] ;  /* 0x002e680001177983 */ /* 0x000e680000300800 */
[----:B------:R-:W2:Y:S04]  /*e6b60*/  LDL.LU R22, [R1+0x2e6c] ;  /* 0x002e6c0001167983 */ /* 0x000ea80000300800 */
[----:B------:R-:W2:Y:S01]  /*e6b70*/  LDL.LU R15, [R1+0x2e70] ;  /* 0x002e7000010f7983 */ /* 0x000ea20000300800 */
[----:B----4-:R-:W-:-:S02]  /*e6b80*/  IADD3 R13, P2, R13, R5, RZ ;  /* 0x000000050d0d7210 */ /* 0x010fc40007f5e0ff */
        /* <DEDUP_REMOVED lines=10> */
[----:B----4-:R-:W-:-:S03]  /*e6c30*/  MOV R13, R12 ;  /* 0x0000000c000d7202 */ /* 0x010fc60000000f00 */
[----:B------:R-:W4:Y:S01]  /*e6c40*/  LDL.LU R14, [R1+0x2e74] ;  /* 0x002e7400010e7983 */ /* 0x000f220000300800 */
[----:B------:R-:W-:-:S05]  /*e6c50*/  IMAD.MOV.U32 R12, RZ, RZ, R11 ;  /* 0x000000ffff0c7224 */ /* 0x000fca00078e000b */
[----:B------:R1:W-:Y:S04]  /*e6c60*/  LDGSTS.E [R3+0x18000], desc[UR60][R12.64], P1 ;  /* 0x180000000c037fae */ /* 0x0003e8000892187c */
[----:B------:R-:W4:Y:S04]  /*e6c70*/  LDL.LU R13, [R1+0x2e78] ;  /* 0x002e7800010d7983 */ /* 0x000f280000300800 */
[----:B------:R-:W4:Y:S04]  /*e6c80*/  LDL.LU R12, [R1+0x2e7c] ;  /* 0x002e7c00010c7983 */ /* 0x000f280000300800 */
[----:B------:R-:W4:Y:S01]  /*e6c90*/  LDL.LU R11, [R1+0x2e80] ;  /* 0x002e8000010b7983 */ /* 0x000f220000300800 */
[----:B------:R-:W-:-:S04]  /*e6ca0*/  ISETP.GT.AND P2, PT, R4, 0x29, PT ;  /* 0x000000290400780c */ /* 0x000fc80003f44270 */
[----:B------:R-:W-:Y:S02]  /*e6cb0*/  SEL R9, RZ, 0x4, !P2 ;  /* 0x00000004ff097807 */ /* 0x000fe40005000000 */
[-C--:B---3--:R-:W-:Y:S02]  /*e6cc0*/  IADD3 R20, P3, R20, R5.reuse, RZ ;  /* 0x0000000514147210 */ /* 0x088fe40007f7e0ff */
[----:B------:R-:W-:Y:S02]  /*e6cd0*/  SEL R9, R9, RZ, !P0 ;  /* 0x000000ff09097207 */ /* 0x000fe40004000000 */
[----:B------:R-:W-:Y:S02]  /*e6ce0*/  IADD3.X R21, R21, R0, RZ, P3, !PT ;  /* 0x0000000015157210 */ /* 0x000fe40001ffe4ff */
[----:B--2---:R-:W-:Y:S02]  /*e6cf0*/  IADD3 R16, P4, R16, R5, RZ ;  /* 0x0000000510107210 */ /* 0x004fe40007f9e0ff */
        /* <DEDUP_REMOVED lines=8> */
[----:B--2---:R-:W2:Y:S04]  /*e6d80*/  LDL.LU R21, [R1+0x2e84] ;  /* 0x002e840001157983 */ /* 0x004ea80000300800 */
[----:B------:R-:W2:Y:S04]  /*e6d90*/  LDL.LU R20, [R1+0x2e88] ;  /* 0x002e880001147983 */ /* 0x000ea80000300800 */
[----:B---3--:R-:W3:Y:S04]  /*e6da0*/  LDL.LU R17, [R1+0x2e8c] ;  /* 0x002e8c0001117983 */ /* 0x008ee80000300800 */
[----:B------:R-:W3:Y:S01]  /*e6db0*/  LDL.LU R16, [R1+0x2e90] ;  /* 0x002e900001107983 */ /* 0x000ee20000300800 */
[----:B-1----:R-:W-:-:S02]  /*e6dc0*/  IADD3 R23, P1, R23, R5, RZ ;  /* 0x0000000517177210 */ /* 0x002fc40007f3e0ff */
        /* <DEDUP_REMOVED lines=11> */
[----:B------:R4:W-:Y:S01]  /*e6e80*/  LDGSTS.E [R3+0x14004], desc[UR60][R84.64], P2 ;  /* 0x1400400054037fae */ /* 0x0009e2000912187c */
[----:B-1----:R-:W-:Y:S02]  /*e6e90*/  MOV R23, R22 ;  /* 0x0000001600177202 */ /* 0x002fe40000000f00 */
[----:B------:R-:W-:Y:S01]  /*e6ea0*/  SEL R9, R9, RZ, !P0 ;  /* 0x000000ff09097207 */ /* 0x000fe20004000000 */
        /* <DEDUP_REMOVED lines=18> */
[----:B----4-:R-:W-:-:S03]  /*e6fd0*/  MOV R13, R12 ;  /* 0x0000000c000d7202 */ /* 0x010fc60000000f00 */
[----:B------:R-:W4:Y:S01]  /*e6fe0*/  LDL.LU R14, [R1+0x2ea4] ;  /* 0x002ea400010e7983 */ /* 0x000f220000300800 */
[----:B------:R-:W-:-:S05]  /*e6ff0*/  MOV R12, R11 ;  /* 0x0000000b000c7202 */ /* 0x000fca0000000f00 */
[----:B------:R1:W-:Y:S04]  /*e7000*/  LDGSTS.E [R3+0x10008], desc[UR60][R12.64], P1 ;  /* 0x100080000c037fae */ /* 0x0003e8000892187c */
[----:B------:R-:W4:Y:S04]  /*e7010*/  LDL.LU R13, [R1+0x2ea8] ;  /* 0x002ea800010d7983 */ /* 0x000f280000300800 */
[----:B------:R-:W4:Y:S04]  /*e7020*/  LDL.LU R12, [R1+0x2eac] ;  /* 0x002eac00010c7983 */ /* 0x000f280000300800 */
[----:B------:R-:W4:Y:S01]  /*e7030*/  LDL.LU R11, [R1+0x2eb0] ;  /* 0x002eb000010b7983 */ /* 0x000f220000300800 */
[----:B--2---:R-:W-:-:S02]  /*e7040*/  IADD3 R20, P2, R20, R5, RZ ;  /* 0x0000000514147210 */ /* 0x004fc40007f5e0ff */
[----:B---3--:R-:W-:-:S03]  /*e7050*/  IADD3 R16, P3, R16, R5, RZ ;  /* 0x0000000510107210 */ /* 0x008fc60007f7e0ff */
        /* <DEDUP_REMOVED lines=12> */
[----:B--2---:R-:W2:Y:S04]  /*e7120*/  LDL.LU R21, [R1+0x2eb4] ;  /* 0x002eb40001157983 */ /* 0x004ea80000300800 */
[----:B------:R-:W2:Y:S04]  /*e7130*/  LDL.LU R20, [R1+0x2eb8] ;  /* 0x002eb80001147983 */ /* 0x000ea80000300800 */
[----:B---3--:R-:W3:Y:S04]  /*e7140*/  LDL.LU R17, [R1+0x323c] ;  /* 0x00323c0001117983 */ /* 0x008ee80000300800 */
[----:B------:R-:W3:Y:S01]  /*e7150*/  LDL.LU R16, [R1+0x3240] ;  /* 0x0032400001107983 */ /* 0x000ee20000300800 */
[----:B-1----:R-:W-:-:S02]  /*e7160*/  IADD3 R23, P3, R23, R5, RZ ;  /* 0x0000000517177210 */ /* 0x002fc40007f7e0ff */
        /* <DEDUP_REMOVED lines=9> */
[----:B-1----:R-:W-:Y:S02]  /*e7200*/  IMAD.MOV.U32 R23, RZ, RZ, R22 ;  /* 0x000000ffff177224 */ /* 0x002fe400078e0016 */
[----:B------:R1:W-:Y:S04]  /*e7210*/  LDGSTS.E [R3+0x1c008], desc[UR60][R84.64], P1 ;  /* 0x1c00800054037fae */ /* 0x0003e8000892187c */
[----:B------:R-:W3:Y:S01]  /*e7220*/  LDL.LU R83, [R1+0x3244] ;  /* 0x0032440001537983 */ /* 0x000ee20000300800 */
[----:B------:R-:W-:-:S05]  /*e7230*/  MOV R22, R15 ;  /* 0x0000000f00167202 */ /* 0x000fca0000000f00 */
[----:B------:R3:W-:Y:S04]  /*e7240*/  LDGSTS.E [R3+0x1000c], desc[UR60][R22.64], P2 ;  /* 0x1000c00016037fae */ /* 0x0007e8000912187c */
[----:B------:R-:W3:Y:S04]  /*e7250*/  LDL.LU R23, [R1+0x3248] ;  /* 0x0032480001177983 */ /* 0x000ee80000300800 */
[----:B------:R-:W3:Y:S04]  /*e7260*/  LDL.LU R22, [R1+0x324c] ;  /* 0x00324c0001167983 */ /* 0x000ee80000300800 */
[----:B------:R-:W3:Y:S01]  /*e7270*/  LDL.LU R15, [R1+0x3250] ;  /* 0x00325000010f7983 */ /* 0x000ee20000300800 */
[----:B----4-:R-:W-:-:S02]  /*e7280*/  IADD3 R13, P1, R13, R5, RZ ;  /* 0x000000050d0d7210 */ /* 0x010fc40007f3e0ff */
[----:B------:R-:W-:Y:S02]  /*e7290*/  IADD3 R11, P3, R11, R5, RZ ;  /* 0x000000050b0b7210 */ /* 0x000fe40007f7e0ff */
[----:B------:R-:W-:Y:S01]  /*e72a0*/  IADD3.X R14, R14, R0, RZ, P1, !PT ;  /* 0x000000000e0e7210 */ /* 0x000fe20000ffe4ff */
[----:B------:R4:W-:Y:S02]  /*e72b0*/  STL [R1+0x2ea8], R13 ;  /* 0x002ea80d01007387 */ /* 0x0009e40000100800 */
[----:B------:R-:W-:Y:S01]  /*e72c0*/  IMAD.X R12, R12, 0x1, R0, P3 ;  /* 0x000000010c0c7824 */ /* 0x000fe200018e0600 */
[----:B-1----:R-:W-:Y:S01]  /*e72d0*/  MOV R84, R13 ;  /* 0x0000000d00547202 */ /* 0x002fe20000000f00 */
[----:B------:R1:W-:Y:S04]  /*e72e0*/  STL [R1+0x2ea4], R14 ;  /* 0x002ea40e01007387 */ /* 0x0003e80000100800 */
[----:B------:R-:W-:Y:S01]  /*e72f0*/  STL [R1+0x2eb0], R11 ;  /* 0x002eb00b01007387 */ /* 0x000fe20000100800 */
[----:B------:R-:W-:-:S03]  /*e7300*/  MOV R85, R14 ;  /* 0x0000000e00557202 */ /* 0x000fc60000000f00 */
[----:B------:R1:W-:Y:S01]  /*e7310*/  STL [R1+0x2eac], R12 ;  /* 0x002eac0c01007387 */ /* 0x0003e20000100800 */
[----:B----4-:R-:W-:-:S03]  /*e7320*/  IMAD.MOV.U32 R13, RZ, RZ, R12 ;  /* 0x000000ffff0d7224 */ /* 0x010fc600078e000c */
[----:B------:R4:W-:Y:S04]  /*e7330*/  LDGSTS.E [R3+0x1400c], desc[UR60][R84.64], P2 ;  /* 0x1400c00054037fae */ /* 0x0009e8000912187c */
[----:B-1----:R-:W4:Y:S01]  /*e7340*/  LDL.LU R14, [R1+0x3254] ;  /* 0x00325400010e7983 */ /* 0x002f220000300800 */
[----:B------:R-:W-:-:S05]  /*e7350*/  MOV R12, R11 ;  /* 0x0000000b000c7202 */ /* 0x000fca0000000f00 */
[----:B------:R1:W-:Y:S04]  /*e7360*/  LDGSTS.E [R3+0x1800c], desc[UR60][R12.64], P2 ;  /* 0x1800c0000c037fae */ /* 0x0003e8000912187c */
[----:B------:R-:W1:Y:S04]  /*e7370*/  LDL.LU R13, [R1+0x3258] ;  /* 0x00325800010d7983 */ /* 0x000e680000300800 */
[----:B------:R-:W4:Y:S04]  /*e7380*/  LDL.LU R12, [R1+0x325c] ;  /* 0x00325c00010c7983 */ /* 0x000f280000300800 */
[----:B------:R-:W4:Y:S01]  /*e7390*/  LDL.LU R11, [R1+0x3260] ;  /* 0x00326000010b7983 */ /* 0x000f220000300800 */
[----:B------:R-:W-:-:S04]  /*e73a0*/  ISETP.GT.AND P1, PT, R4, 0x48, PT ;  /* 0x000000480400780c */ /* 0x000fc80003f24270 */
[----:B------:R-:W-:Y:S02]  /*e73b0*/  SEL R9, RZ, 0x4, !P1 ;  /* 0x00000004ff097807 */ /* 0x000fe40004800000 */
[-C--:B--2---:R-:W-:Y:S02]  /*e73c0*/  IADD3 R20, P3, R20, R5.reuse, RZ ;  /* 0x0000000514147210 */ /* 0x084fe40007f7e0ff */
[----:B------:R-:W-:Y:S02]  /*e73d0*/  SEL R9, R9, RZ, !P0 ;  /* 0x000000ff09097207 */ /* 0x000fe40004000000 */
[----:B---3--:R-:W-:Y:S02]  /*e73e0*/  IADD3 R16, P4, R16, R5, RZ ;  /* 0x0000000510107210 */ /* 0x008fe40007f9e0ff */
        /* <DEDUP_REMOVED lines=13> */
[----:B------:R-:W-:-:S02]  /*e74c0*/  IADD3 R23, P2, R23, R5, RZ ;  /* 0x0000000517177210 */ /* 0x000fc40007f5e0ff */
[----:B------:R-:W-:Y:S02]  /*e74d0*/  IADD3 R15, P3, R15, R5, RZ ;  /* 0x000000050f0f7210 */ /* 0x000fe40007f7e0ff */
[-C--:B------:R-:W-:Y:S02]  /*e74e0*/  IADD3.X R83, R83, R0.reuse, RZ, P2, !PT ;  /* 0x0000000053537210 */ /* 0x080fe400017fe4ff */
[----:B------:R-:W-:Y:S02]  /*e74f0*/  ISETP.GT.AND P2, PT, R4, 0x49, PT ;  /* 0x000000490400780c */ /* 0x000fe40003f44270 */
[----:B------:R-:W-:Y:S01]  /*e7500*/  IADD3.X R22, R22, R0, RZ, P3, !PT ;  /* 0x0000000016167210 */ /* 0x000fe20001ffe4ff */
[----:B------:R4:W-:Y:S04]  /*e7510*/  STL [R1+0x3248], R23 ;  /* 0x0032481701007387 */ /* 0x0009e80000100800 */
[----:B------:R4:W-:Y:S02]  /*e7520*/  STL [R1+0x3244], R83 ;  /* 0x0032445301007387 */ /* 0x0009e40000100800 */
[----:B----4-:R-:W-:-:S02]  /*e7530*/  IMAD.MOV.U32 R84, RZ, RZ, R23 ;  /* 0x000000ffff547224 */ /* 0x010fc400078e0017 */
[----:B------:R-:W-:Y:S01]  /*e7540*/  STL [R1+0x3250], R15 ;  /* 0x0032500f01007387 */ /* 0x000fe20000100800 */
[----:B------:R-:W-:-:S03]  /*e7550*/  MOV R85, R83 ;  /* 0x0000005300557202 */ /* 0x000fc60000000f00 */
[----:B------:R4:W-:Y:S01]  /*e7560*/  STL [R1+0x324c], R22 ;  /* 0x00324c1601007387 */ /* 0x0009e20000100800 */
[----:B------:R-:W-:-:S03]  /*e7570*/  SEL R9, RZ, 0x4, !P2 ;  /* 0x00000004ff097807 */ /* 0x000fc60005000000 */
[----:B------:R1:W-:Y:S01]  /*e7580*/  LDGSTS.E [R3+0x24000], desc[UR60][R84.64], P1 ;  /* 0x2400000054037fae */ /* 0x0003e2000892187c */
[----:B------:R-:W-:Y:S02]  /*e7590*/  MOV R23, R22 ;  /* 0x0000001600177202 */ /* 0x000fe40000000f00 */
[----:B------:R-:W-:Y:S01]  /*e75a0*/  SEL R9, R9, RZ, !P0 ;  /* 0x000000ff09097207 */ /* 0x000fe20004000000 */
[----:B------:R-:W3:Y:S01]  /*e75b0*/  LDL.LU R83, [R1+0x3274] ;  /* 0x0032740001537983 */ /* 0x000ee20000300800 */
[----:B----4-:R-:W-:Y:S02]  /*e75c0*/  IMAD.MOV.U32 R22, RZ, RZ, R15 ;  /* 0x000000ffff167224 */ /* 0x010fe400078e000f */
[----:B------:R-:W-:-:S03]  /*e75d0*/  ISETP.NE.U32.AND P2, PT, R9, RZ, PT ;  /* 0x000000ff0900720c */ /* 0x000fc60003f45070 */
[----:B------:R4:W-:Y:S04]  /*e75e0*/  LDGSTS.E [R3+0x28000], desc[UR60][R22.64], P1 ;  /* 0x2800000016037fae */ /* 0x0009e8000892187c */
[----:B------:R-:W4:Y:S04]  /*e75f0*/  LDL.LU R23, [R1+0x3278] ;  /* 0x0032780001177983 */ /* 0x000f280000300800 */
[----:B------:R-:W4:Y:S04]  /*e7600*/  LDL.LU R22, [R1+0x327c] ;  /* 0x00327c0001167983 */ /* 0x000f280000300800 */
[----:B------:R-:W4:Y:S01]  /*e7610*/  LDL.LU R15, [R1+0x3280] ;  /* 0x00328000010f7983 */ /* 0x000f220000300800 */
[----:B-1----:R-:W-:-:S02]  /*e7620*/  IADD3 R13, P3, R13, R5, RZ ;  /* 0x000000050d0d7210 */ /* 0x002fc40007f7e0ff */
        /* <DEDUP_REMOVED lines=11> */
[----:B------:R-:W4:Y:S01]  /*e76e0*/  LDL.LU R14, [R1+0x3284] ;  /* 0x00328400010e7983 */ /* 0x000f220000300800 */
[----:B------:R-:W-:-:S05]  /*e76f0*/  IMAD.MOV.U32 R12, RZ, RZ, R11 ;  /* 0x000000ffff0c7224 */ /* 0x000fca00078e000b */
[----:B------:R1:W-:Y:S04]  /*e7700*/  LDGSTS.E [R3+0x20004], desc[UR60][R12.64], P2 ;  /* 0x200040000c037fae */ /* 0x0003e8000912187c */
[----:B------:R-:W1:Y:S04]  /*e7710*/  LDL.LU R13, [R1+0x3288] ;  /* 0x00328800010d7983 */ /* 0x000e680000300800 */
[----:B------:R-:W4:Y:S04]  /*e7720*/  LDL.LU R12, [R1+0x328c] ;  /* 0x00328c00010c7983 */ /* 0x000f280000300800 */
[----:B------:R-:W4:Y:S01]  /*e7730*/  LDL.LU R11, [R1+0x3290] ;  /* 0x00329000010b7983 */ /* 0x000f220000300800 */
[----:B--2---:R-:W-:-:S02]  /*e7740*/  IADD3 R20, P1, R20, R5, RZ ;  /* 0x0000000514147210 */ /* 0x004fc40007f3e0ff */
[----:B---3--:R-:W-:Y:S02]  /*e7750*/  IADD3 R16, P3, R16, R5, RZ ;  /* 0x0000000510107210 */ /* 0x008fe40007f7e0ff */
[-C--:B------:R-:W-:Y:S02]  /*e7760*/  IADD3.X R21, R21, R0.reuse, RZ, P1, !PT ;  /* 0x0000000015157210 */ /* 0x080fe40000ffe4ff */
        /* <DEDUP_REMOVED lines=15> */
[----:B----4-:R-:W-:-:S02]  /*e7860*/  IADD3 R23, P3, R23, R5, RZ ;  /* 0x0000000517177210 */ /* 0x010fc40007f7e0ff */
[----:B------:R-:W-:-:S03]  /*e7870*/  IADD3 R15, P4, R15, R5, RZ ;  /* 0x000000050f0f7210 */ /* 0x000fc60007f9e0ff */
[----:B------:R-:W-:Y:S01]  /*e7880*/  IMAD.X R83, R83, 0x1, R0, P3 ;  /* 0x0000000153537824 */ /* 0x000fe200018e0600 */
[----:B------:R-:W-:Y:S02]  /*e7890*/  IADD3.X R22, R22, R0, RZ, P4, !PT ;  /* 0x0000000016167210 */ /* 0x000fe400027fe4ff */
[----:B------:R-:W-:Y:S01]  /*e78a0*/  MOV R84, R23 ;  /* 0x0000001700547202 */ /* 0x000fe20000000f00 */
[----:B------:R4:W-:Y:S01]  /*e78b0*/  STL [R1+0x3278], R23 ;  /* 0x0032781701007387 */ /* 0x0009e20000100800 */
[----:B------:R-:W-:-:S03]  /*e78c0*/  IMAD.MOV.U32 R85, RZ, RZ, R83 ;  /* 0x000000ffff557224 */ /* 0x000fc600078e0053 */
[----:B------:R4:W-:Y:S04]  /*e78d0*/  STL [R1+0x3274], R83 ;  /* 0x0032745301007387 */ /* 0x0009e80000100800 */
[----:B------:R-:W-:Y:S04]  /*e78e0*/  STL [R1+0x3280], R15 ;  /* 0x0032800f01007387 */ /* 0x000fe80000100800 */
        /* <DEDUP_REMOVED lines=9> */
[----:B-1----:R-:W-:-:S02]  /*e7980*/  IADD3 R13, P2, R13, R5, RZ ;  /* 0x000000050d0d7210 */ /* 0x002fc40007f5e0ff */
        /* <DEDUP_REMOVED lines=11> */
[----:B------:R-:W4:Y:S01]  /*e7a40*/  LDL.LU R14, [R1+0x32b4] ;  /* 0x0032b400010e7983 */ /* 0x000f220000300800 */
        /* <DEDUP_REMOVED lines=9> */
[-C--:B---3--:R-:W-:Y:S01]  /*e7ae0*/  IADD3 R16, P4, R16, R5.reuse, RZ ;  /* 0x0000000510107210 */ /* 0x088fe20007f9e0ff */
[----:B------:R-:W-:Y:S01]  /*e7af0*/  IMAD.X R21, R21, 0x1, R0, P3 ;  /* 0x0000000115157824 */ /* 0x000fe200018e0600 */
[----:B------:R-:W-:Y:S02]  /*e7b00*/  ISETP.NE.U32.AND P2, PT, R9, RZ, PT ;  /* 0x000000ff0900720c */ /* 0x000fe40003f45070 */
[----:B------:R-:W-:Y:S01]  /*e7b10*/  IADD3.X R17, R17, R0, RZ, P4, !PT ;  /* 0x0000000011117210 */ /* 0x000fe200027fe4ff */
[----:B------:R-:W-:Y:S04]  /*e7b20*/  STL [R1+0x3298], R20 ;  /* 0x0032981401007387 */ /* 0x000fe80000100800 */
[----:B------:R-:W-:Y:S04]  /*e7b30*/  LDGSTS.E [R3+0x2c008], desc[UR60][R20.64], P1 ;  /* 0x2c00800014037fae */ /* 0x000fe8000892187c */
        /* <DEDUP_REMOVED lines=8> */
[----:B----4-:R-:W-:-:S02]  /*e7bc0*/  IADD3 R23, P1, R23, R5, RZ ;  /* 0x0000000517177210 */ /* 0x010fc40007f3e0ff */
        /* <DEDUP_REMOVED lines=11> */
[----:B----4-:R-:W-:Y:S01]  /*e7c80*/  IMAD.MOV.U32 R23, RZ, RZ, R22 ;  /* 0x000000ffff177224 */ /* 0x010fe200078e0016 */
[----:B------:R-:W-:Y:S01]  /*e7c90*/  SEL R9, R9, RZ, !P0 ;  /* 0x000000ff09097207 */ /* 0x000fe20004000000 */
[----:B------:R4:W-:Y:S04]  /*e7ca0*/  LDGSTS.E [R3+0x2400c], desc[UR60][R84.64], P2 ;  /* 0x2400c00054037fae */ /* 0x0009e8000912187c */
[----:B------:R-:W3:Y:S01]  /*e7cb0*/  LDL.LU R83, [R1+0x3654] ;  /* 0x0036540001537983 */ /* 0x000ee20000300800 */
[----:B------:R-:W-:-:S02]  /*e7cc0*/  MOV R22, R15 ;  /* 0x0000000f00167202 */ /* 0x000fc40000000f00 */
[----:B------:R-:W-:-:S03]  /*e7cd0*/  ISETP.NE.U32.AND P1, PT, R9, RZ, PT ;  /* 0x000000ff0900720c */ /* 0x000fc60003f25070 */
[----:B------:R3:W-:Y:S04]  /*e7ce0*/  LDGSTS.E [R3+0x2800c], desc[UR60][R22.64], P2 ;  /* 0x2800c00016037fae */ /* 0x0007e8000912187c */
[----:B------:R-:W3:Y:S04]  /*e7cf0*/  LDL.LU R23, [R1+0x3658] ;  /* 0x0036580001177983 */ /* 0x000ee80000300800 */
[----:B------:R-:W3:Y:S04]  /*e7d00*/  LDL.LU R22, [R1+0x365c] ;  /* 0x00365c0001167983 */ /* 0x000ee80000300800 */
[----:B------:R-:W3:Y:S01]  /*e7d10*/  LDL.LU R15, [R1+0x3660] ;  /* 0x00366000010f7983 */ /* 0x000ee20000300800 */
[----:B-1----:R-:W-:-:S02]  /*e7d20*/  IADD3 R13, P3, R13, R5, RZ ;  /* 0x000000050d0d7210 */ /* 0x002fc40007f7e0ff */
[----:B------:R-:W-:Y:S02]  /*e7d30*/  IADD3 R11, P4, R11, R5, RZ ;  /* 0x000000050b0b7210 */ /* 0x000fe40007f9e0ff */
[----:B------:R-:W-:Y:S01]  /*e7d40*/  IADD3.X R14, R14, R0, RZ, P3, !PT ;  /* 0x000000000e0e7210 */ /* 0x000fe20001ffe4ff */
[----:B------:R1:W-:Y:S02]  /*e7d50*/  STL [R1+0x32b8], R13 ;  /* 0x0032b80d01007387 */ /* 0x0003e40000100800 */
[----:B------:R-:W-:Y:S01]  /*e7d60*/  IMAD.X R12, R12, 0x1, R0, P4 ;  /* 0x000000010c0c7824 */ /* 0x000fe200020e0600 */
[----:B----4-:R-:W-:Y:S01]  /*e7d70*/  MOV R84, R13 ;  /* 0x0000000d00547202 */ /* 0x010fe20000000f00 */
[----:B------:R4:W-:Y:S04]  /*e7d80*/  STL [R1+0x32b4], R14 ;  /* 0x0032b40e01007387 */ /* 0x0009e80000100800 */
[----:B------:R-:W-:Y:S01]  /*e7d90*/  STL [R1+0x3640], R11 ;  /* 0x0036400b01007387 */ /* 0x000fe20000100800 */
[----:B------:R-:W-:-:S03]  /*e7da0*/  MOV R85, R14 ;  /* 0x0000000e00557202 */ /* 0x000fc60000000f00 */
[----:B------:R4:W-:Y:S01]  /*e7db0*/  STL [R1+0x363c], R12 ;  /* 0x00363c0c01007387 */ /* 0x0009e20000100800 */
[----:B-1----:R-:W-:-:S03]  /*e7dc0*/  IMAD.MOV.U32 R13, RZ, RZ, R12 ;  /* 0x000000ffff0d7224 */ /* 0x002fc600078e000c */
[----:B------:R1:W-:Y:S04]  /*e7dd0*/  LDGSTS.E [R3+0x2c00c], desc[UR60][R84.64], P2 ;  /* 0x2c00c00054037fae */ /* 0x0003e8000912187c */
[----:B----4-:R-:W4:Y:S01]  /*e7de0*/  LDL.LU R14, [R1+0x3664] ;  /* 0x00366400010e7983 */ /* 0x010f220000300800 */
[----:B------:R-:W-:-:S05]  /*e7df0*/  MOV R12, R11 ;  /* 0x0000000b000c7202 */ /* 0x000fca0000000f00 */
[----:B------:R1:W-:Y:S04]  /*e7e00*/  LDGSTS.E [R3+0x30000], desc[UR60][R12.64], P1 ;  /* 0x300000000c037fae */ /* 0x0003e8000892187c */
[----:B------:R-:W4:Y:S04]  /*e7e10*/  LDL.LU R13, [R1+0x3668] ;  /* 0x00366800010d7983 */ /* 0x000f280000300800 */
[----:B------:R-:W4:Y:S04]  /*e7e20*/  LDL.LU R12, [R1+0x366c] ;  /* 0x00366c00010c7983 */ /* 0x000f280000300800 */
[----:B------:R-:W4:Y:S01]  /*e7e30*/  LDL.LU R11, [R1+0x3670] ;  /* 0x00367000010b7983 */ /* 0x000f220000300800 */
[----:B--2---:R-:W-:-:S02]  /*e7e40*/  IADD3 R20, P2, R20, R5, RZ ;  /* 0x0000000514147210 */ /* 0x004fc40007f5e0ff */
[----:B---3--:R-:W-:Y:S02]  /*e7e50*/  IADD3 R16, P3, R16, R5, RZ ;  /* 0x0000000510107210 */ /* 0x008fe40007f7e0ff */
[----:B------:R-:W-:Y:S02]  /*e7e60*/  IADD3.X R21, R21, R0, RZ, P2, !PT ;  /* 0x0000000015157210 */ /* 0x000fe400017fe4ff */
[----:B------:R-:W-:Y:S01]  /*e7e70*/  ISETP.GT.AND P2, PT, R4, 0x69, PT ;  /* 0x000000690400780c */ /* 0x000fe20003f44270 */
[----:B------:R-:W-:-:S03]  /*e7e80*/  IMAD.X R17, R17, 0x1, R0, P3 ;  /* 0x0000000111117824 */ /* 0x000fc600018e0600 */
        /* <DEDUP_REMOVED lines=9> */
[----:B--2---:R-:W2:Y:S04]  /*e7f20*/  LDL.LU R21, [R1+0x3674] ;  /* 0x0036740001157983 */ /* 0x004ea80000300800 */
[----:B------:R-:W3:Y:S04]  /*e7f30*/  LDL.LU R20, [R1+0x3678] ;  /* 0x0036780001147983 */ /* 0x000ee80000300800 */
[----:B-1----:R-:W2:Y:S04]  /*e7f40*/  LDL.LU R17, [R1+0x367c] ;  /* 0x00367c0001117983 */ /* 0x002ea80000300800 */
[----:B------:R-:W2:Y:S01]  /*e7f50*/  LDL.LU R16, [R1+0x3680] ;  /* 0x0036800001107983 */ /* 0x000ea20000300800 */
[----:B------:R-:W-:-:S02]  /*e7f60*/  IADD3 R23, P3, R23, R5, RZ ;  /* 0x0000000517177210 */ /* 0x000fc40007f7e0ff */
[----:B------:R-:W-:Y:S02]  /*e7f70*/  IADD3 R15, P4, R15, R5, RZ ;  /* 0x000000050f0f7210 */ /* 0x000fe40007f9e0ff */
[-C--:B------:R-:W-:Y:S01]  /*e7f80*/  IADD3.X R83, R83, R0.reuse, RZ, P3, !PT ;  /* 0x0000000053537210 */ /* 0x080fe20001ffe4ff */
[----:B------:R-:W-:Y:S01]  /*e7f90*/  IMAD.MOV.U32 R84, RZ, RZ, R23 ;  /* 0x000000ffff547224 */ /* 0x000fe200078e0017 */
[----:B------:R-:W-:Y:S02]  /*e7fa0*/  IADD3.X R22, R22, R0, RZ, P4, !PT ;  /* 0x0000000016167210 */ /* 0x000fe400027fe4ff */
[----:B------:R-:W-:Y:S01]  /*e7fb0*/  MOV R85, R83 ;  /* 0x0000005300557202 */ /* 0x000fe20000000f00 */
[----:B------:R1:W-:Y:S04]  /*e7fc0*/  STL [R1+0x3658], R23 ;  /* 0x0036581701007387 */ /* 0x0003e80000100800 */
[----:B------:R-:W-:Y:S04]  /*e7fd0*/  STL [R1+0x3654], R83 ;  /* 0x0036545301007387 */ /* 0x000fe80000100800 */
[----:B------:R-:W-:Y:S04]  /*e7fe0*/  STL [R1+0x3660], R15 ;  /* 0x0036600f01007387 */ /* 0x000fe80000100800 */
[----:B------:R1:W-:Y:S04]  /*e7ff0*/  STL [R1+0x365c], R22 ;  /* 0x00365c1601007387 */ /* 0x0003e80000100800 */
[----:B------:R2:W-:Y:S01]  /*e8000*/  LDGSTS.E [R3+0x3c000], desc[UR60][R84.64], P1 ;  /* 0x3c00000054037fae */ /* 0x0005e2000892187c */
[----:B-1----:R-:W-:Y:S01]  /*e8010*/  MOV R23, R22 ;  /* 0x0000001600177202 */ /* 0x002fe20000000f00 */
[----:B------:R-:W-:-:S02]  /*e8020*/  IMAD.MOV.U32 R22, RZ, RZ, R15 ;  /* 0x000000ffff167224 */ /* 0x000fc400078e000f */
[----:B------:R-:W2:Y:S04]  /*e8030*/  LDL.LU R85, [R1+0x3684] ;  /* 0x0036840001557983 */ /* 0x000ea80000300800 */
[----:B------:R-:W2:Y:S04]  /*e8040*/  LDL.LU R84, [R1+0x3688] ;  /* 0x0036880001547983 */ /* 0x000ea80000300800 */
[----:B------:R1:W-:Y:S04]  /*e8050*/  LDGSTS.E [R3+0x30004], desc[UR60][R22.64], P2 ;  /* 0x3000400016037fae */ /* 0x0003e8000912187c */
[----:B------:R-:W2:Y:S04]  /*e8060*/  LDL.LU R83, [R1+0x368c] ;  /* 0x00368c0001537983 */ /* 0x000ea80000300800 */
[----:B------:R-:W1:Y:S01]  /*e8070*/  LDL.LU R23, [R1+0x3690] ;  /* 0x0036900001177983 */ /* 0x000e620000300800 */
[----:B----4-:R-:W-:-:S02]  /*e8080*/  IADD3 R13, P1, R13, R5, RZ ;  /* 0x000000050d0d7210 */ /* 0x010fc40007f3e0ff */
[----:B------:R-:W-:Y:S02]  /*e8090*/  IADD3 R11, P3, R11, R5, RZ ;  /* 0x000000050b0b7210 */ /* 0x000fe40007f7e0ff */
[-C--:B------:R-:W-:Y:S02]  /*e80a0*/  IADD3.X R14, R14, R0.reuse, RZ, P1, !PT ;  /* 0x000000000e0e7210 */ /* 0x080fe40000ffe4ff */
[----:B------:R-:W-:Y:S01]  /*e80b0*/  IADD3.X R12, R12, R0, RZ, P3, !PT ;  /* 0x000000000c0c7210 */ /* 0x000fe20001ffe4ff */
[----:B------:R-:W-:Y:S04]  /*e80c0*/  STL [R1+0x3668], R13 ;  /* 0x0036680d01007387 */ /* 0x000fe80000100800 */
[----:B------:R4:W-:Y:S01]  /*e80d0*/  STL [R1+0x3664], R14 ;  /* 0x0036640e01007387 */ /* 0x0009e20000100800 */
[----:B------:R-:W-:-:S03]  /*e80e0*/  IMAD.MOV.U32 R15, RZ, RZ, R14 ;  /* 0x000000ffff0f7224 */ /* 0x000fc600078e000e */
[----:B------:R-:W-:Y:S04]  /*e80f0*/  STL [R1+0x3670], R11 ;  /* 0x0036700b01007387 */ /* 0x000fe80000100800 */
[----:B------:R4:W-:Y:S02]  /*e8100*/  STL [R1+0x366c], R12 ;  /* 0x00366c0c01007387 */ /* 0x0009e40000100800 */
[----:B----4-:R-:W-:Y:S02]  /*e8110*/  MOV R14, R13 ;  /* 0x0000000d000e7202 */ /* 0x010fe40000000f00 */
[----:B------:R-:W-:Y:S01]  /*e8120*/  MOV R13, R12 ;  /* 0x0000000c000d7202 */ /* 0x000fe20000000f00 */
[----:B------:R-:W-:Y:S02]  /*e8130*/  IMAD.MOV.U32 R12, RZ, RZ, R11 ;  /* 0x000000ffff0c7224 */ /* 0x000fe400078e000b */
[----:B------:R-:W-:Y:S04]  /*e8140*/  LDGSTS.E [R3+0x34004], desc[UR60][R14.64], P2 ;  /* 0x340040000e037fae */ /* 0x000fe8000912187c */
[----:B------:R-:W-:Y:S04]  /*e8150*/  LDGSTS.E [R3+0x38004], desc[UR60][R12.64], P2 ;  /* 0x380040000c037fae */ /* 0x000fe8000912187c */
[----:B------:R-:W4:Y:S04]  /*e8160*/  LDL.LU R12, [R1+0x3694] ;  /* 0x00369400010c7983 */ /* 0x000f280000300800 */
[----:B------:R-:W4:Y:S01]  /*e8170*/  LDL.LU R11, [R1+0x3698] ;  /* 0x00369800010b7983 */ /* 0x000f220000300800 */
[----:B------:R-:W-:-:S03]  /*e8180*/  ISETP.GT.AND P1, PT, R4, 0x6a, PT ;  /* 0x0000006a0400780c */ /* 0x000fc60003f24270 */
[----:B------:R-:W4:Y:S04]  /*e8190*/  LDL.LU R22, [R1+0x369c] ;  /* 0x00369c0001167983 */ /* 0x000f280000300800 */
[----:B------:R-:W4:Y:S04]  /*e81a0*/  LDL.LU R14, [R1+0x36a0] ;  /* 0x0036a000010e7983 */ /* 0x000f280000300800 */
[----:B------:R-:W4:Y:S01]  /*e81b0*/  LDL.LU R15, [R1+0x36a4] ;  /* 0x0036a400010f7983 */ /* 0x000f220000300800 */
[----:B------:R-:W-:-:S03]  /*e81c0*/  SEL R9, RZ, 0x4, !P1 ;  /* 0x00000004ff097807 */ /* 0x000fc60004800000 */
[----:B------:R-:W4:Y:S01]  /*e81d0*/  LDL.LU R13, [R1+0x36a8] ;  /* 0x0036a800010d7983 */ /* 0x000f220000300800 */
[----:B------:R-:W-:Y:S02]  /*e81e0*/  SEL R9, R9, RZ, !P0 ;  /* 0x000000ff09097207 */ /* 0x000fe40004000000 */
[-C--:B---3--:R-:W-:Y:S02]  /*e81f0*/  IADD3 R20, P3, R20, R5.reuse, RZ ;  /* 0x0000000514147210 */ /* 0x088fe40007f7e0ff */
[-C--:B--2---:R-:W-:Y:S02]  /*e8200*/  IADD3 R16, P4, R16, R5.reuse, RZ ;  /* 0x0000000510107210 */ /* 0x084fe40007f9e0ff */
[----:B------:R-:W-:Y:S02]  /*e8210*/  ISETP.NE.U32.AND P1, PT, R9, RZ, PT ;  /* 0x000000ff0900720c */ /* 0x000fe40003f25070 */
[-C--:B------:R-:W-:Y:S02]  /*e8220*/  IADD3.X R21, R21, R0.reuse, RZ, P3, !PT ;  /* 0x0000000015157210 */ /* 0x080fe40001ffe4ff */
[----:B------:R-:W-:Y:S01]  /*e8230*/  IADD3.X R17, R17, R0, RZ, P4, !PT ;  /* 0x0000000011117210 */ /* 0x000fe200027fe4ff */
[----:B------:R-:W-:Y:S04]  /*e8240*/  STL [R1+0x3678], R20 ;  /* 0x0036781401007387 */ /* 0x000fe80000100800 */
[----:B------:R2:W-:Y:S04]  /*e8250*/  STL [R1+0x3674], R21 ;  /* 0x0036741501007387 */ /* 0x0005e80000100800 */
[----:B------:R-:W-:Y:S04]  /*e8260*/  STL [R1+0x3680], R16 ;  /* 0x0036801001007387 */ /* 0x000fe80000100800 */
[----:B------:R-:W-:Y:S04]  /*e8270*/  LDGSTS.E [R3+0x3c004], desc[UR60][R20.64], P2 ;  /* 0x3c00400014037fae */ /* 0x000fe8000912187c */
[----:B------:R3:W-:Y:S04]  /*e8280*/  STL [R1+0x367c], R17 ;  /* 0x00367c1101007387 */ /* 0x0007e80000100800 */
[----:B------:R-:W-:Y:S04]  /*e8290*/  LDGSTS.E [R3+0x30008], desc[UR60][R16.64], P1 ;  /* 0x3000800010037fae */ /* 0x000fe8000892187c */
[----:B--2---:R-:W2:Y:S04]  /*e82a0*/  LDL.LU R21, [R1+0x36ac] ;  /* 0x0036ac0001157983 */ /* 0x004ea80000300800 */
[----:B------:R-:W2:Y:S04]  /*e82b0*/  LDL.LU R20, [R1+0x36b0] ;  /* 0x0036b00001147983 */ /* 0x000ea80000300800 */
[----:B---3--:R-:W3:Y:S04]  /*e82c0*/  LDL.LU R17, [R1+0x36b4] ;  /* 0x0036b40001117983 */ /* 0x008ee80000300800 */
[----:B------:R-:W3:Y:S01]  /*e82d0*/  LDL.LU R16, [R1+0x36b8] ;  /* 0x0036b80001107983 */ /* 0x000ee20000300800 */
[----:B------:R-:W-:-:S05]  /*e82e0*/  IADD3 R84, P2, R84, R5, RZ ;  /* 0x0000000554547210 */ /* 0x000fca0007f5e0ff */
[----:B------:R-:W-:Y:S01]  /*e82f0*/  IMAD.X R85, R85, 0x1, R0, P2 ;  /* 0x0000000155557824 */ /* 0x000fe200010e0600 */
[----:B------:R1:W-:Y:S02]  /*e8300*/  STL [R1+0x3688], R84 ;  /* 0x0036885401007387 */ /* 0x0003e40000100800 */
[----:B-1----:R-:W-:Y:S02]  /*e8310*/  IADD3 R23, P3, R23, R5, RZ ;  /* 0x0000000517177210 */ /* 0x002fe40007f7e0ff */
[----:B------:R1:W-:Y:S02]  /*e8320*/  LDGSTS.E [R3+0x34008], desc[UR60][R84.64], P1 ;  /* 0x3400800054037fae */ /* 0x0003e4000892187c */
[----:B------:R-:W-:Y:S02]  /*e8330*/  IADD3.X R83, R83, R0, RZ, P3, !PT ;  /* 0x0000000053537210 */ /* 0x000fe40001ffe4ff */
[----:B------:R1:W-:Y:S04]  /*e8340*/  STL [R1+0x3684], R85 ;  /* 0x0036845501007387 */ /* 0x0003e80000100800 */
[----:B------:R-:W-:Y:S04]  /*e8350*/  STL [R1+0x3690], R23 ;  /* 0x0036901701007387 */ /* 0x000fe80000100800 */
[----:B------:R-:W-:Y:S01]  /*e8360*/  STL [R1+0x368c], R83 ;  /* 0x00368c5301007387 */ /* 0x000fe20000100800 */
[----:B-1----:R-:W-:Y:S01]  /*e8370*/  MOV R84, R23 ;  /* 0x0000001700547202 */ /* 0x002fe20000000f00 */
[----:B------:R-:W-:-:S05]  /*e8380*/  IMAD.MOV.U32 R85, RZ, RZ, R83 ;  /* 0x000000ffff557224 */ /* 0x000fca00078e0053 */
[----:B------:R1:W-:Y:S01]  /*e8390*/  LDGSTS.E [R3+0x38008], desc[UR60][R84.64], P1 ;  /* 0x3800800054037fae */ /* 0x0003e2000892187c */
[----:B----4-:R-:W-:-:S04]  /*e83a0*/  IADD3 R11, P3, R11, R5, RZ ;  /* 0x000000050b0b7210 */ /* 0x010fc80007f7e0ff */
[----:B------:R-:W-:Y:S01]  /*e83b0*/  IADD3.X R12, R12, R0, RZ, P3, !PT ;  /* 0x000000000c0c7210 */ /* 0x000fe20001ffe4ff */
[----:B------:R4:W-:Y:S01]  /*e83c0*/  STL [R1+0x3698], R11 ;  /* 0x0036980b01007387 */ /* 0x0009e20000100800 */
[----:B-1----:R-:W-:-:S03]  /*e83d0*/  MOV R84, R11 ;  /* 0x0000000b00547202 */ /* 0x002fc60000000f00 */
[----:B------:R1:W-:Y:S01]  /*e83e0*/  STL [R1+0x3694], R12 ;  /* 0x0036940c01007387 */ /* 0x0003e20000100800 */
[----:B------:R-:W-:-:S03]  /*e83f0*/  IMAD.MOV.U32 R85, RZ, RZ, R12 ;  /* 0x000000ffff557224 */ /* 0x000fc600078e000c */
[----:B----4-:R-:W4:Y:S01]  /*e8400*/  LDL.LU R11, [R1+0x2ac0] ;  /* 0x002ac000010b7983 */ /* 0x010f220000300800 */
[----:B------:R-:W-:-:S03]  /*e8410*/  ISETP.GT.AND P2, PT, R4, 0x6b, PT ;  /* 0x0000006b0400780c */ /* 0x000fc60003f44270 */
[----:B------:R-:W-:Y:S04]  /*e8420*/  LDGSTS.E [R3+0x3c008], desc[UR60][R84.64], P1 ;  /* 0x3c00800054037fae */ /* 0x000fe8000892187c */
[----:B-1----:R-:W4:Y:S01]  /*e8430*/  LDL.LU R12, [R1+0x2abc] ;  /* 0x002abc00010c7983 */ /* 0x002f220000300800 */
[----:B------:R-:W-:Y:S02]  /*e8440*/  SEL R9, RZ, 0x4, !P2 ;  /* 0x00000004ff097807 */ /* 0x000fe40005000000 */
[-C--:B------:R-:W-:Y:S02]  /*e8450*/  IADD3 R14, P1, R14, R5.reuse, RZ ;  /* 0x000000050e0e7210 */ /* 0x080fe40007f3e0ff */
[----:B------:R-:W-:Y:S02]  /*e8460*/  SEL R9, R9, RZ, !P0 ;  /* 0x000000ff09097207 */ /* 0x000fe40004000000 */
[----:B------:R-:W-:-:S02]  /*e8470*/  IADD3 R13, P3, R13, R5, RZ ;  /* 0x000000050d0d7210 */ /* 0x000fc40007f7e0ff */
[-C--:B------:R-:W-:Y:S02]  /*e8480*/  IADD3.X R22, R22, R0.reuse, RZ, P1, !PT ;  /* 0x0000000016167210 */ /* 0x080fe40000ffe4ff */
[----:B------:R-:W-:Y:S02]  /*e8490*/  ISETP.NE.U32.AND P2, PT, R9, RZ, PT ;  /* 0x000000ff0900720c */ /* 0x000fe40003f45070 */
[----:B------:R-:W-:Y:S01]  /*e84a0*/  IADD3.X R15, R15, R0, RZ, P3, !PT ;  /* 0x000000000f0f7210 */ /* 0x000fe20001ffe4ff */
[----:B------:R-:W-:Y:S04]  /*e84b0*/  STL [R1+0x36a0], R14 ;  /* 0x0036a00e01007387 */ /* 0x000fe80000100800 */
[----:B------:R1:W-:Y:S01]  /*e84c0*/  STL [R1+0x369c], R22 ;  /* 0x00369c1601007387 */ /* 0x0003e20000100800 */
[----:B------:R-:W-:-:S03]  /*e84d0*/  IMAD.MOV.U32 R23, RZ, RZ, R22 ;  /* 0x000000ffff177224 */ /* 0x000fc600078e0016 */
[----:B------:R-:W-:Y:S04]  /*e84e0*/  STL [R1+0x36a8], R13 ;  /* 0x0036a80d01007387 */ /* 0x000fe80000100800 */
[----:B------:R3:W-:Y:S01]  /*e84f0*/  STL [R1+0x36a4], R15 ;  /* 0x0036a40f01007387 */ /* 0x0007e20000100800 */
[----:B-1----:R-:W-:-:S03]  /*e8500*/  MOV R22, R14 ;  /* 0x0000000e00167202 */ /* 0x002fc60000000f00 */
[----:B------:R-:W4:Y:S04]  /*e8510*/  LDL.LU R14, [R1+0x2ac8] ;  /* 0x002ac800010e7983 */ /* 0x000f280000300800 */
[----:B------:R1:W-:Y:S04]  /*e8520*/  LDGSTS.E [R3+0x3000c], desc[UR60][R22.64], P2 ;  /* 0x3000c00016037fae */ /* 0x0003e8000912187c */
[----:B------:R-:W4:Y:S01]  /*e8530*/  LDL.LU R9, [R1+0x2ad0] ;  /* 0x002ad00001097983 */ /* 0x000f220000300800 */
[-C--:B--2---:R-:W-:Y:S02]  /*e8540*/  IADD3 R20, P1, R20, R5.reuse, RZ ;  /* 0x0000000514147210 */ /* 0x084fe40007f3e0ff */
[----:B---3--:R-:W-:-:S02]  /*e8550*/  IADD3 R16, P3, R16, R5, RZ ;  /* 0x0000000510107210 */ /* 0x008fc40007f7e0ff */
[-C--:B------:R-:W-:Y:S01]  /*e8560*/  IADD3.X R21, R21, R0.reuse, RZ, P1, !PT ;  /* 0x0000000015157210 */ /* 0x080fe20000ffe4ff */
[----:B-1----:R-:W-:Y:S01]  /*e8570*/  IMAD.MOV.U32 R23, RZ, RZ, R15 ;  /* 0x000000ffff177224 */ /* 0x002fe200078e000f */
[----:B------:R-:W-:Y:S01]  /*e8580*/  MOV R22, R13 ;  /* 0x0000000d00167202 */ /* 0x000fe20000000f00 */
[----:B------:R-:W2:Y:S04]  /*e8590*/  LDL.LU R15, [R1+0x2ac4] ;  /* 0x002ac400010f7983 */ /* 0x000ea80000300800 */
[----:B------:R-:W3:Y:S01]  /*e85a0*/  LDL.LU R13, [R1+0x2acc] ;  /* 0x002acc00010d7983 */ /* 0x000ee20000300800 */
[----:B------:R-:W-:Y:S02]  /*e85b0*/  IADD3.X R17, R17, R0, RZ, P3, !PT ;  /* 0x0000000011117210 */ /* 0x000fe40001ffe4ff */
[----:B------:R-:W-:Y:S01]  /*e85c0*/  ISETP.GT.AND P1, PT, R4, 0xc, PT ;  /* 0x0000000c0400780c */ /* 0x000fe20003f24270 */
[----:B------:R-:W-:Y:S04]  /*e85d0*/  LDGSTS.E [R3+0x3400c], desc[UR60][R22.64], P2 ;  /* 0x3400c00016037fae */ /* 0x000fe8000912187c */
[----:B------:R-:W-:Y:S04]  /*e85e0*/  LDGSTS.E [R3+0x3800c], desc[UR60][R20.64], P2 ;  /* 0x3800c00014037fae */ /* 0x000fe8000912187c */
[----:B------:R1:W-:Y:S04]  /*e85f0*/  STL [R1+0x36b0], R20 ;  /* 0x0036b01401007387 */ /* 0x0003e80000100800 */
[----:B------:R1:W-:Y:S04]  /*e8600*/  LDGSTS.E [R3+0x3c00c], desc[UR60][R16.64], P2 ;  /* 0x3c00c00010037fae */ /* 0x0003e8000912187c */
[----:B------:R-:W-:Y:S04]  /*e8610*/  STL [R1+0x36ac], R21 ;  /* 0x0036ac1501007387 */ /* 0x000fe80000100800 */
[----:B------:R4:W-:Y:S04]  /*e8620*/  STL [R1+0x36b8], R16 ;  /* 0x0036b81001007387 */ /* 0x0009e80000100800 */
[----:B------:R4:W-:Y:S04]  /*e8630*/  STL [R1+0x36b4], R17 ;  /* 0x0036b41101007387 */ /* 0x0009e80000100800 */
[----:B------:R-:W3:Y:S04]  /*e8640*/  LDL.LU R83, [R1+0x2ad4] ;  /* 0x002ad40001537983 */ /* 0x000ee80000300800 */
[----:B------:R-:W3:Y:S04]  /*e8650*/  LDL.LU R23, [R1+0x2ad8] ;  /* 0x002ad80001177983 */ /* 0x000ee80000300800 */
[----:B------:R-:W3:Y:S04]  /*e8660*/  LDL.LU R22, [R1+0x2adc] ;  /* 0x002adc0001167983 */ /* 0x000ee80000300800 */
[----:B-1----:R-:W3:Y:S01]  /*e8670*/  LDL.LU R20, [R1+0x2ae0] ;  /* 0x002ae00001147983 */ /* 0x002ee20000300800 */
[----:B------:R-:W-:-:S04]  /*e8680*/  SEL R3, RZ, 0x4, !P1 ;  /* 0x00000004ff037807 */ /* 0x000fc80004800000 */
[----:B------:R-:W-:-:S04]  /*e8690*/  SEL R3, R3, RZ, !P0 ;  /* 0x000000ff03037207 */ /* 0x000fc80004000000 */
[----:B------:R-:W-:Y:S02]  /*e86a0*/  ISETP.NE.U32.AND P1, PT, R3, RZ, PT ;  /* 0x000000ff0300720c */ /* 0x000fe40003f25070 */
[----:B------:R-:W-:-:S04]  /*e86b0*/  LOP3.LUT R3, R7, 0x30, RZ, 0x3c, !PT ;  /* 0x0000003007037812 */ /* 0x000fc800078e3cff */
[----:B------:R-:W-:Y:S02]  /*e86c0*/  IADD3 R3, R3, R8, RZ ;  /* 0x0000000803037210 */ /* 0x000fe40007ffe0ff */
[----:B----4-:R-:W-:-:S05]  /*e86d0*/  IADD3 R11, P2, R11, R5, RZ ;  /* 0x000000050b0b7210 */ /* 0x010fca0007f5e0ff */
[----:B------:R-:W-:Y:S01]  /*e86e0*/  IMAD.X R12, R12, 0x1, R0, P2 ;  /* 0x000000010c0c7824 */ /* 0x000fe200010e0600 */
[----:B------:R-:W-:-:S03]  /*e86f0*/  MOV R16, R11 ;  /* 0x0000000b00107202 */ /* 0x000fc60000000f00 */
[----:B------:R-:W-:Y:S01]  /*e8700*/  IMAD.MOV.U32 R17, RZ, RZ, R12 ;  /* 0x000000ffff117224 */ /* 0x000fe200078e000c */
[----:B------:R-:W-:Y:S04]  /*e8710*/  STL [R1+0x2ac0], R11 ;  /* 0x002ac00b01007387 */ /* 0x000fe80000100800 */
[----:B------:R1:W-:Y:S04]  /*e8720*/  STL [R1+0x2abc], R12 ;  /* 0x002abc0c01007387 */ /* 0x0003e80000100800 */
[----:B------:R-:W-:Y:S04]  /*e8730*/  LDGSTS.E [R3], desc[UR60][R16.64], P1 ;  /* 0x0000000010037fae */ /* 0x000fe8000892187c */
[----:B------:R-:W4:Y:S04]  /*e8740*/  LDL.LU R17, [R1+0x2ae4] ;  /* 0x002ae40001117983 */ /* 0x000f280000300800 */
[----:B------:R-:W4:Y:S04]  /*e8750*/  LDL.LU R16, [R1+0x2ae8] ;  /* 0x002ae80001107983 */ /* 0x000f280000300800 */
[----:B-1----:R-:W4:Y:S04]  /*e8760*/  LDL.LU R12, [R1+0x2aec] ;  /* 0x002aec00010c7983 */ /* 0x002f280000300800 */
[----:B------:R-:W4:Y:S01]  /*e8770*/  LDL.LU R11, [R1+0x2af0] ;  /* 0x002af000010b7983 */ /* 0x000f220000300800 */
[----:B------:R-:W-:-:S02]  /*e8780*/  IADD3 R14, P2, R14, R5, RZ ;  /* 0x000000050e0e7210 */ /* 0x000fc40007f5e0ff */
[----:B------:R-:W-:-:S03]  /*e8790*/  IADD3 R9, P3, R9, R5, RZ ;  /* 0x0000000509097210 */ /* 0x000fc60007f7e0ff */
[----:B------:R1:W-:Y:S01]  /*e87a0*/  STL [R1+0x2ac8], R14 ;  /* 0x002ac80e01007387 */ /* 0x0003e20000100800 */
[-C--:B--2---:R-:W-:Y:S02]  /*e87b0*/  IADD3.X R15, R15, R0.reuse, RZ, P2, !PT ;  /* 0x000000000f0f7210 */ /* 0x084fe400017fe4ff */
[----:B---3--:R-:W-:-:S03]  /*e87c0*/  IADD3.X R13, R13, R0, RZ, P3, !PT ;  /* 0x000000000d0d7210 */ /* 0x008fc60001ffe4ff */
[----:B------:R2:W-:Y:S04]  /*e87d0*/  STL [R1+0x2ac4], R15 ;  /* 0x002ac40f01007387 */ /* 0x0005e80000100800 */
[----:B------:R1:W-:Y:S04]  /*e87e0*/  LDGSTS.E [R3+0x4000], desc[UR60][R14.64], P1 ;  /* 0x040000000e037fae */ /* 0x0003e8000892187c */
[----:B------:R3:W-:Y:S01]  /*e87f0*/  STL [R1+0x2ad0], R9 ;  /* 0x002ad00901007387 */ /* 0x0007e20000100800 */
[----:B------:R-:W-:-:S03]  /*e8800*/  ISETP.GT.AND P2, PT, R4, 0xd, PT ;  /* 0x0000000d0400780c */ /* 0x000fc60003f44270 */
[----:B------:R3:W-:Y:S04]  /*e8810*/  STL [R1+0x2acc], R13 ;  /* 0x002acc0d01007387 */ /* 0x0007e80000100800 */
[----:B------:R-:W4:Y:S01]  /*e8820*/  LDL.LU R21, [R1+0x2af4] ;  /* 0x002af40001157983 */ /* 0x000f220000300800 */
[----:B-1----:R-:W-:Y:S01]  /*e8830*/  IMAD.MOV.U32 R14, RZ, RZ, R9 ;  /* 0x000000ffff0e7224 */ /* 0x002fe200078e0009 */
[----:B--2---:R-:W-:Y:S02]  /*e8840*/  MOV R15, R13 ;  /* 0x0000000d000f7202 */ /* 0x004fe40000000f00 */
[----:B---3--:R-:W-:-:S03]  /*e8850*/  SEL R9, RZ, 0x4, !P2 ;  /* 0x00000004ff097807 */ /* 0x008fc60005000000 */
[----:B------:R-:W-:Y:S01]  /*e8860*/  LDGSTS.E [R3+0x8000], desc[UR60][R14.64], P1 ;  /* 0x080000000e037fae */ /* 0x000fe2000892187c */
[----:B------:R-:W-:Y:S02]  /*e8870*/  SEL R9, R9, RZ, !P0 ;  /* 0x000000ff09097207 */ /* 0x000fe40004000000 */
[-C--:B------:R-:W-:Y:S02]  /*e8880*/  IADD3 R23, P3, R23, R5.reuse, RZ ;  /* 0x0000000517177210 */ /* 0x080fe40007f7e0ff */
[----:B------:R-:W-:Y:S01]  /*e8890*/  IADD3 R20, P4, R20, R5, RZ ;  /* 0x0000000514147210 */ /* 0x000fe20007f9e0ff */
[----:B------:R-:W2:Y:S04]  /*e88a0*/  LDL.LU R15, [R1+0x2af8] ;  /* 0x002af800010f7983 */ /* 0x000ea80000300800 */
[----:B------:R-:W3:Y:S04]  /*e88b0*/  LDL.LU R14, [R1+0x2afc] ;  /* 0x002afc00010e7983 */ /* 0x000ee80000300800 */
[----:B------:R-:W3:Y:S01]  /*e88c0*/  LDL.LU R13, [R1+0x2b00] ;  /* 0x002b0000010d7983 */ /* 0x000ee20000300800 */
[----:B------:R-:W-:-:S02]  /*e88d0*/  ISETP.NE.U32.AND P2, PT, R9, RZ, PT ;  /* 0x000000ff0900720c */ /* 0x000fc40003f45070 */
[----:B------:R-:W-:Y:S01]  /*e88e0*/  IADD3.X R83, R83, R0, RZ, P3, !PT ;  /* 0x0000000053537210 */ /* 0x000fe20001ffe4ff */
[----:B------:R-:W-:Y:S01]  /*e88f0*/  IMAD.X R22, R22, 0x1, R0, P4 ;  /* 0x0000000116167824 */ /* 0x000fe200020e0600 */
[----:B------:R1:W-:Y:S04]  /*e8900*/  STL [R1+0x2ad8], R23 ;  /* 0x002ad81701007387 */ /* 0x0003e80000100800 */
[----:B------:R1:W-:Y:S01]  /*e8910*/  STL [R1+0x2ad4], R83 ;  /* 0x002ad45301007387 */ /* 0x0003e20000100800 */
[----:B------:R-:W-:-:S03]  /*e8920*/  MOV R84, R23 ;  /* 0x0000001700547202 */ /* 0x000fc60000000f00 */
[----:B------:R-:W-:Y:S01]  /*e8930*/  STL [R1+0x2ae0], R20 ;  /* 0x002ae01401007387 */ /* 0x000fe20000100800 */
[----:B------:R-:W-:-:S03]  /*e8940*/  MOV R85, R83 ;  /* 0x0000005300557202 */ /* 0x000fc60000000f00 */
[----:B------:R1:W-:Y:S04]  /*e8950*/  STL [R1+0x2adc], R22 ;  /* 0x002adc1601007387 */ /* 0x0003e80000100800 */
[----:B------:R-:W-:Y:S01]  /*e8960*/  LDGSTS.E [R3+0xc000], desc[UR60][R84.64], P1 ;  /* 0x0c00000054037fae */ /* 0x000fe2000892187c */
[----:B-1----:R-:W-:-:S03]  /*e8970*/  IMAD.MOV.U32 R23, RZ, RZ, R22 ;  /* 0x000000ffff177224 */ /* 0x002fc600078e0016 */
[----:B------:R-:W3:Y:S01]  /*e8980*/  LDL.LU R83, [R1+0x2b04] ;  /* 0x002b040001537983 */ /* 0x000ee20000300800 */
[----:B------:R-:W-:-:S05]  /*e8990*/  MOV R22, R20 ;  /* 0x0000001400167202 */ /* 0x000fca0000000f00 */
[----:B------:R-:W-:Y:S04]  /*e89a0*/  LDGSTS.E [R3+0x4], desc[UR60][R22.64], P2 ;  /* 0x0000400016037fae */ /* 0x000fe8000912187c */
[----:B------:R-:W3:Y:S04]  /*e89b0*/  LDL.LU R23, [R1+0x2b08] ;  /* 0x002b080001177983 */ /* 0x000ee80000300800 */
[----:B------:R-:W3:Y:S04]  /*e89c0*/  LDL.LU R22, [R1+0x2b0c] ;  /* 0x002b0c0001167983 */ /* 0x000ee80000300800 */
[----:B------:R-:W3:Y:S01]  /*e89d0*/  LDL.LU R20, [R1+0x2b10] ;  /* 0x002b100001147983 */ /* 0x000ee20000300800 */
[----:B----4-:R-:W-:-:S02]  /*e89e0*/  IADD3 R16, P1, R16, R5, RZ ;  /* 0x0000000510107210 */ /* 0x010fc40007f3e0ff */
[----:B------:R-:W-:Y:S02]  /*e89f0*/  IADD3 R11, P3, R11, R5, RZ ;  /* 0x000000050b0b7210 */ /* 0x000fe40007f7e0ff */
        /* <DEDUP_REMOVED lines=8> */
[----:B----4-:R-:W-:-:S05]  /*e8a80*/  MOV R17, R12 ;  /* 0x0000000c00117202 */ /* 0x010fca0000000f00 */
[----:B------:R-:W-:Y:S04]  /*e8a90*/  LDGSTS.E [R3+0x8004], desc[UR60][R16.64], P2 ;  /* 0x0800400010037fae */ /* 0x000fe8000912187c */
[----:B------:R-:W4:Y:S04]  /*e8aa0*/  LDL.LU R17, [R1+0x2b14] ;  /* 0x002b140001117983 */ /* 0x000f280000300800 */
[----:B------:R-:W4:Y:S04]  /*e8ab0*/  LDL.LU R16, [R1+0x2b18] ;  /* 0x002b180001107983 */ /* 0x000f280000300800 */
[----:B------:R-:W4:Y:S04]  /*e8ac0*/  LDL.LU R12, [R1+0x2b1c] ;  /* 0x002b1c00010c7983 */ /* 0x000f280000300800 */
[----:B------:R-:W4:Y:S01]  /*e8ad0*/  LDL.LU R11, [R1+0x2b20] ;  /* 0x002b2000010b7983 */ /* 0x000f220000300800 */
[----:B------:R-:W-:-:S04]  /*e8ae0*/  ISETP.GT.AND P1, PT, R4, 0xe, PT ;  /* 0x0000000e0400780c */ /* 0x000fc80003f24270 */
[----:B------:R-:W-:Y:S02]  /*e8af0*/  SEL R9, RZ, 0x4, !P1 ;  /* 0x00000004ff097807 */ /* 0x000fe40004800000 */
[-C--:B--2---:R-:W-:Y:S02]  /*e8b00*/  IADD3 R15, P3, R15, R5.reuse, RZ ;  /* 0x000000050f0f7210 */ /* 0x084fe40007f7e0ff */
[----:B------:R-:W-:Y:S02]  /*e8b10*/  SEL R9, R9, RZ, !P0 ;  /* 0x000000ff09097207 */ /* 0x000fe40004000000 */
[----:B---3--:R-:W-:Y:S02]  /*e8b20*/  IADD3 R13, P4, R13, R5, RZ ;  /* 0x000000050d0d7210 */ /* 0x008fe40007f9e0ff */
        /* <DEDUP_REMOVED lines=11> */
[----:B--2---:R-:W2:Y:S01]  /*e8be0*/  LDL.LU R21, [R1+0x2b24] ;  /* 0x002b240001157983 */ /* 0x004ea20000300800 */
[----:B---3--:R-:W-:-:S05]  /*e8bf0*/  MOV R14, R13 ;  /* 0x0000000d000e7202 */ /* 0x008fca0000000f00 */
[----:B------:R-:W-:Y:S04]  /*e8c00*/  LDGSTS.E [R3+0x8], desc[UR60][R14.64], P1 ;  /* 0x000080000e037fae */ /* 0x000fe8000892187c */
[----:B------:R-:W3:Y:S04]  /*e8c10*/  LDL.LU R15, [R1+0x2b28] ;  /* 0x002b2800010f7983 */ /* 0x000ee80000300800 */
[----:B------:R-:W2:Y:S04]  /*e8c20*/  LDL.LU R14, [R1+0x2b2c] ;  /* 0x002b2c00010e7983 */ /* 0x000ea80000300800 */
[----:B------:R-:W2:Y:S01]  /*e8c30*/  LDL.LU R13, [R1+0x2b30] ;  /* 0x002b3000010d7983 */ /* 0x000ea20000300800 */
[----:B------:R-:W-:-:S02]  /*e8c40*/  IADD3 R23, P2, R23, R5, RZ ;  /* 0x0000000517177210 */ /* 0x000fc40007f5e0ff */
[----:B------:R-:W-:-:S03]  /*e8c50*/  IADD3 R20, P3, R20, R5, RZ ;  /* 0x0000000514147210 */ /* 0x000fc60007f7e0ff */
[----:B------:R-:W-:Y:S01]  /*e8c60*/  IMAD.X R83, R83, 0x1, R0, P2 ;  /* 0x0000000153537824 */ /* 0x000fe200010e0600 */
[----:B------:R-:W-:Y:S01]  /*e8c70*/  IADD3.X R22, R22, R0, RZ, P3, !PT ;  /* 0x0000000016167210 */ /* 0x000fe20001ffe4ff */
[----:B------:R1:W-:Y:S04]  /*e8c80*/  STL [R1+0x2b08], R23 ;  /* 0x002b081701007387 */ /* 0x0003e80000100800 */
[----:B------:R1:W-:Y:S01]  /*e8c90*/  STL [R1+0x2b04], R83 ;  /* 0x002b045301007387 */ /* 0x0003e20000100800 */
[----:B------:R-:W-:Y:S02]  /*e8ca0*/  ISETP.GT.AND P2, PT, R4, 0xf, PT ;  /* 0x0000000f0400780c */ /* 0x000fe40003f44270 */
[----:B------:R-:W-:Y:S01]  /*e8cb0*/  MOV R84, R23 ;  /* 0x0000001700547202 */ /* 0x000fe20000000f00 */
[----:B------:R-:W-:Y:S01]  /*e8cc0*/  STL [R1+0x2b10], R20 ;  /* 0x002b101401007387 */ /* 0x000fe20000100800 */
[----:B------:R-:W-:-:S03]  /*e8cd0*/  IMAD.MOV.U32 R85, RZ, RZ, R83 ;  /* 0x000000ffff557224 */ /* 0x000fc600078e0053 */
[----:B------:R1:W-:Y:S01]  /*e8ce0*/  STL [R1+0x2b0c], R22 ;  /* 0x002b0c1601007387 */ /* 0x0003e20000100800 */
[----:B------:R-:W-:Y:S02]  /*e8cf0*/  SEL R9, RZ, 0x4, !P2 ;  /* 0x00000004ff097807 */ /* 0x000fe40005000000 */
[----:B-1----:R-:W-:Y:S01]  /*e8d00*/  MOV R23, R22 ;  /* 0x0000001600177202 */ /* 0x002fe20000000f00 */
[----:B------:R-:W-:Y:S04]  /*e8d10*/  LDGSTS.E [R3+0x4008], desc[UR60][R84.64], P1 ;  /* 0x0400800054037fae */ /* 0x000fe8000892187c */
[----:B------:R-:W2:Y:S01]  /*e8d20*/  LDL.LU R83, [R1+0x2b34] ;  /* 0x002b340001537983 */ /* 0x000ea20000300800 */
[----:B------:R-:W-:Y:S02]  /*e8d30*/  MOV R22, R20 ;  /* 0x0000001400167202 */ /* 0x000fe40000000f00 */
[----:B------:R-:W-:-:S03]  /*e8d40*/  SEL R9, R9, RZ, !P0 ;  /* 0x000000ff09097207 */ /* 0x000fc60004000000 */
[----:B------:R-:W-:Y:S01]  /*e8d50*/  LDGSTS.E [R3+0x8008], desc[UR60][R22.64], P1 ;  /* 0x0800800016037fae */ /* 0x000fe2000892187c */
[----:B------:R-:W-:-:S03]  /*e8d60*/  ISETP.NE.U32.AND P2, PT, R9, RZ, PT ;  /* 0x000000ff0900720c */ /* 0x000fc60003f45070 */
[----:B------:R-:W2:Y:S04]  /*e8d70*/  LDL.LU R23, [R1+0x2b38] ;  /* 0x002b380001177983 */ /* 0x000ea80000300800 */
[----:B------:R-:W2:Y:S04]  /*e8d80*/  LDL.LU R22, [R1+0x2ebc] ;  /* 0x002ebc0001167983 */ /* 0x000ea80000300800 */
[----:B------:R-:W2:Y:S01]  /*e8d90*/  LDL.LU R20, [R1+0x2ec0] ;  /* 0x002ec00001147983 */ /* 0x000ea20000300800 */
[-C--:B----4-:R-:W-:Y:S02]  /*e8da0*/  IADD3 R16, P3, R16, R5.reuse, RZ ;  /* 0x0000000510107210 */ /* 0x090fe40007f7e0ff */
        /* <DEDUP_REMOVED lines=9> */
[----:B----4-:R-:W-:-:S05]  /*e8e40*/  IMAD.MOV.U32 R17, RZ, RZ, R12 ;  /* 0x000000ffff117224 */ /* 0x010fca00078e000c */
[----:B------:R-:W-:Y:S04]  /*e8e50*/  LDGSTS.E [R3+0xc], desc[UR60][R16.64], P2 ;  /* 0x0000c00010037fae */ /* 0x000fe8000912187c */
[----:B------:R-:W4:Y:S04]  /*e8e60*/  LDL.LU R17, [R1+0x2ec4] ;  /* 0x002ec40001117983 */ /* 0x000f280000300800 */
[----:B------:R-:W4:Y:S04]  /*e8e70*/  LDL.LU R16, [R1+0x2ec8] ;  /* 0x002ec80001107983 */ /* 0x000f280000300800 */
[----:B---3--:R-:W3:Y:S04]  /*e8e80*/  LDL.LU R12, [R1+0x2ecc] ;  /* 0x002ecc00010c7983 */ /* 0x008ee80000300800 */
[----:B------:R-:W3:Y:S01]  /*e8e90*/  LDL.LU R11, [R1+0x2ed0] ;  /* 0x002ed000010b7983 */ /* 0x000ee20000300800 */
[----:B------:R-:W-:-:S02]  /*e8ea0*/  IADD3 R15, P1, R15, R5, RZ ;  /* 0x000000050f0f7210 */ /* 0x000fc40007f3e0ff */
[----:B--2---:R-:W-:Y:S02]  /*e8eb0*/  IADD3 R13, P3, R13, R5, RZ ;  /* 0x000000050d0d7210 */ /* 0x004fe40007f7e0ff */
        /* <DEDUP_REMOVED lines=11> */
[----:B--2---:R-:W2:Y:S01]  /*e8f70*/  LDL.LU R21, [R1+0x2ed4] ;  /* 0x002ed40001157983 */ /* 0x004ea20000300800 */
[----:B------:R-:W-:Y:S01]  /*e8f80*/  IMAD.MOV.U32 R14, RZ, RZ, R13 ;  /* 0x000000ffff0e7224 */ /* 0x000fe200078e000d */
[----:B------:R-:W-:-:S04]  /*e8f90*/  SEL R9, RZ, 0x4, !P1 ;  /* 0x00000004ff097807 */ /* 0x000fc80004800000 */
[----:B------:R-:W-:Y:S01]  /*e8fa0*/  LDGSTS.E [R3+0x800c], desc[UR60][R14.64], P2 ;  /* 0x0800c0000e037fae */ /* 0x000fe2000912187c */
[----:B------:R-:W-:-:S03]  /*e8fb0*/  SEL R9, R9, RZ, !P0 ;  /* 0x000000ff09097207 */ /* 0x000fc60004000000 */
[----:B------:R-:W2:Y:S04]  /*e8fc0*/  LDL.LU R15, [R1+0x2ed8] ;  /* 0x002ed800010f7983 */ /* 0x000ea80000300800 */
[----:B------:R-:W2:Y:S04]  /*e8fd0*/  LDL.LU R14, [R1+0x2edc] ;  /* 0x002edc00010e7983 */ /* 0x000ea80000300800 */
[----:B------:R-:W2:Y:S01]  /*e8fe0*/  LDL.LU R13, [R1+0x2ee0] ;  /* 0x002ee000010d7983 */ /* 0x000ea20000300800 */
[-C--:B------:R-:W-:Y:S02]  /*e8ff0*/  IADD3 R23, P3, R23, R5.reuse, RZ ;  /* 0x0000000517177210 */ /* 0x080fe40007f7e0ff */
[----:B------:R-:W-:-:S02]  /*e9000*/  IADD3 R20, P4, R20, R5, RZ ;  /* 0x0000000514147210 */ /* 0x000fc40007f9e0ff */
        /* <DEDUP_REMOVED lines=11> */
[----:B------:R-:W2:Y:S01]  /*e90c0*/  LDL.LU R83, [R1+0x2ee4] ;  /* 0x002ee40001537983 */ /* 0x000ea20000300800 */
[----:B------:R-:W-:-:S05]  /*e90d0*/  IMAD.MOV.U32 R22, RZ, RZ, R20 ;  /* 0x000000ffff167224 */ /* 0x000fca00078e0014 */
[----:B------:R-:W-:Y:S04]  /*e90e0*/  LDGSTS.E [R3+0x10000], desc[UR60][R22.64], P1 ;  /* 0x1000000016037fae */ /* 0x000fe8000892187c */
[----:B------:R-:W2:Y:S04]  /*e90f0*/  LDL.LU R23, [R1+0x2ee8] ;  /* 0x002ee80001177983 */ /* 0x000ea80000300800 */
[----:B------:R-:W2:Y:S04]  /*e9100*/  LDL.LU R22, [R1+0x2eec] ;  /* 0x002eec0001167983 */ /* 0x000ea80000300800 */
[----:B------:R-:W2:Y:S01]  /*e9110*/  LDL.LU R20, [R1+0x2ef0] ;  /* 0x002ef00001147983 */ /* 0x000ea20000300800 */
[----:B----4-:R-:W-:-:S02]  /*e9120*/  IADD3 R16, P2, R16, R5, RZ ;  /* 0x0000000510107210 */ /* 0x010fc40007f5e0ff */
[----:B---3--:R-:W-:Y:S02]  /*e9130*/  IADD3 R11, P3, R11, R5, RZ ;  /* 0x000000050b0b7210 */ /* 0x008fe40007f7e0ff */
        /* <DEDUP_REMOVED lines=8> */
[----:B---3--:R-:W-:-:S05]  /*e91c0*/  MOV R17, R12 ;  /* 0x0000000c00117202 */ /* 0x008fca0000000f00 */
[----:B------:R-:W-:Y:S04]  /*e91d0*/  LDGSTS.E [R3+0x18000], desc[UR60][R16.64], P1 ;  /* 0x1800000010037fae */ /* 0x000fe8000892187c */
[----:B------:R-:W3:Y:S04]  /*e91e0*/  LDL.LU R17, [R1+0x2ef4] ;  /* 0x002ef40001117983 */ /* 0x000ee80000300800 */
[----:B------:R-:W3:Y:S04]  /*e91f0*/  LDL.LU R16, [R1+0x2ef8] ;  /* 0x002ef80001107983 */ /* 0x000ee80000300800 */
[----:B----4-:R-:W4:Y:S04]  /*e9200*/  LDL.LU R12, [R1+0x2efc] ;  /* 0x002efc00010c7983 */ /* 0x010f280000300800 */
[----:B------:R-:W4:Y:S01]  /*e9210*/  LDL.LU R11, [R1+0x2f00] ;  /* 0x002f0000010b7983 */ /* 0x000f220000300800 */
[----:B------:R-:W-:-:S04]  /*e9220*/  ISETP.GT.AND P2, PT, R4, 0x2d, PT ;  /* 0x0000002d0400780c */ /* 0x000fc80003f44270 */
[----:B------:R-:W-:Y:S02]  /*e9230*/  SEL R9, RZ, 0x4, !P2 ;  /* 0x00000004ff097807 */ /* 0x000fe40005000000 */
[-C--:B--2---:R-:W-:Y:S02]  /*e9240*/  IADD3 R15, P3, R15, R5.reuse, RZ ;  /* 0x000000050f0f7210 */ /* 0x084fe40007f7e0ff */
[----:B------:R-:W-:Y:S02]  /*e9250*/  SEL R9, R9, RZ, !P0 ;  /* 0x000000ff09097207 */ /* 0x000fe40004000000 */
[----:B------:R-:W-:Y:S02]  /*e9260*/  IADD3 R13, P4, R13, R5, RZ ;  /* 0x000000050d0d7210 */ /* 0x000fe40007f9e0ff */
        /* <DEDUP_REMOVED lines=11> */
[----:B--2---:R-:W2:Y:S01]  /*e9320*/  LDL.LU R21, [R1+0x2f04] ;  /* 0x002f040001157983 */ /* 0x004ea20000300800 */
[----:B------:R-:W-:-:S05]  /*e9330*/  MOV R14, R13 ;  /* 0x0000000d000e7202 */ /* 0x000fca0000000f00 */
[----:B------:R-:W-:Y:S04]  /*e9340*/  LDGSTS.E [R3+0x10004], desc[UR60][R14.64], P2 ;  /* 0x100040000e037fae */ /* 0x000fe8000912187c */
[----:B------:R-:W2:Y:S04]  /*e9350*/  LDL.LU R15, [R1+0x2f08] ;  /* 0x002f0800010f7983 */ /* 0x000ea80000300800 */
[----:B------:R-:W2:Y:S04]  /*e9360*/  LDL.LU R14, [R1+0x2f0c] ;  /* 0x002f0c00010e7983 */ /* 0x000ea80000300800 */
[----:B------:R-:W2:Y:S01]  /*e9370*/  LDL.LU R13, [R1+0x2f10] ;  /* 0x002f1000010d7983 */ /* 0x000ea20000300800 */
[----:B------:R-:W-:-:S02]  /*e9380*/  IADD3 R23, P1, R23, R5, RZ ;  /* 0x0000000517177210 */ /* 0x000fc40007f3e0ff */
[----:B------:R-:W-:Y:S02]  /*e9390*/  IADD3 R20, P3, R20, R5, RZ ;  /* 0x0000000514147210 */ /* 0x000fe40007f7e0ff */
[----:B------:R-:W-:Y:S01]  /*e93a0*/  IADD3.X R83, R83, R0, RZ, P1, !PT ;  /* 0x0000000053537210 */ /* 0x000fe20000ffe4ff */
[----:B------:R1:W-:Y:S02]  /*e93b0*/  STL [R1+0x2ee8], R23 ;  /* 0x002ee81701007387 */ /* 0x0003e40000100800 */
[----:B------:R-:W-:Y:S01]  /*e93c0*/  IMAD.X R22, R22, 0x1, R0, P3 ;  /* 0x0000000116167824 */ /* 0x000fe200018e0600 */
[----:B------:R-:W-:Y:S01]  /*e93d0*/  ISETP.GT.AND P1, PT, R4, 0x2e, PT ;  /* 0x0000002e0400780c */ /* 0x000fe20003f24270 */
[----:B------:R1:W-:Y:S01]  /*e93e0*/  STL [R1+0x2ee4], R83 ;  /* 0x002ee45301007387 */ /* 0x0003e20000100800 */
[----:B------:R-:W-:-:S03]  /*e93f0*/  MOV R84, R23 ;  /* 0x0000001700547202 */ /* 0x000fc60000000f00 */
[----:B------:R-:W-:Y:S01]  /*e9400*/  STL [R1+0x2ef0], R20 ;  /* 0x002ef01401007387 */ /* 0x000fe20000100800 */
[----:B------:R-:W-:-:S03]  /*e9410*/  MOV R85, R83 ;  /* 0x0000005300557202 */ /* 0x000fc60000000f00 */
[----:B------:R1:W-:Y:S01]  /*e9420*/  STL [R1+0x2eec], R22 ;  /* 0x002eec1601007387 */ /* 0x0003e20000100800 */
[----:B------:R-:W-:Y:S01]  /*e9430*/  SEL R9, RZ, 0x4, !P1 ;  /* 0x00000004ff097807 */ /* 0x000fe20004800000 */
[----:B-1----:R-:W-:Y:S02]  /*e9440*/  IMAD.MOV.U32 R23, RZ, RZ, R22 ;  /* 0x000000ffff177224 */ /* 0x002fe400078e0016 */
[----:B------:R-:W-:Y:S01]  /*e9450*/  LDGSTS.E [R3+0x14004], desc[UR60][R84.64], P2 ;  /* 0x1400400054037fae */ /* 0x000fe2000912187c */
[----:B------:R-:W-:-:S03]  /*e9460*/  SEL R9, R9, RZ, !P0 ;  /* 0x000000ff09097207 */ /* 0x000fc60004000000 */
[----:B------:R-:W2:Y:S01]  /*e9470*/  LDL.LU R83, [R1+0x2f14] ;  /* 0x002f140001537983 */ /* 0x000ea20000300800 */
[----:B------:R-:W-:Y:S02]  /*e9480*/  MOV R22, R20 ;  /* 0x0000001400167202 */ /* 0x000fe40000000f00 */
[----:B------:R-:W-:-:S03]  /*e9490*/  ISETP.NE.U32.AND P1, PT, R9, RZ, PT ;  /* 0x000000ff0900720c */ /* 0x000fc60003f25070 */
[----:B------:R-:W-:Y:S04]  /*e94a0*/  LDGSTS.E [R3+0x18004], desc[UR60][R22.64], P2 ;  /* 0x1800400016037fae */ /* 0x000fe8000912187c */
[----:B------:R-:W2:Y:S04]  /*e94b0*/  LDL.LU R23, [R1+0x2f18] ;  /* 0x002f180001177983 */ /* 0x000ea80000300800 */
[----:B------:R-:W2:Y:S04]  /*e94c0*/  LDL.LU R22, [R1+0x2f1c] ;  /* 0x002f1c0001167983 */ /* 0x000ea80000300800 */
[----:B------:R-:W2:Y:S01]  /*e94d0*/  LDL.LU R20, [R1+0x2f20] ;  /* 0x002f200001147983 */ /* 0x000ea20000300800 */
[----:B---3--:R-:W-:-:S02]  /*e94e0*/  IADD3 R16, P3, R16, R5, RZ ;  /* 0x0000000510107210 */ /* 0x008fc40007f7e0ff */
        /* <DEDUP_REMOVED lines=9> */
[----:B---3--:R-:W-:-:S05]  /*e9580*/  MOV R17, R12 ;  /* 0x0000000c00117202 */ /* 0x008fca0000000f00 */
[----:B------:R-:W-:Y:S04]  /*e9590*/  LDGSTS.E [R3+0x10008], desc[UR60][R16.64], P1 ;  /* 0x1000800010037fae */ /* 0x000fe8000892187c */
[----:B------:R-:W3:Y:S04]  /*e95a0*/  LDL.LU R17, [R1+0x2f24] ;  /* 0x002f240001117983 */ /* 0x000ee80000300800 */
[----:B------:R-:W3:Y:S04]  /*e95b0*/  LDL.LU R16, [R1+0x2f28] ;  /* 0x002f280001107983 */ /* 0x000ee80000300800 */
[----:B----4-:R-:W4:Y:S04]  /*e95c0*/  LDL.LU R12, [R1+0x2f2c] ;  /* 0x002f2c00010c7983 */ /* 0x010f280000300800 */
[----:B------:R-:W4:Y:S01]  /*e95d0*/  LDL.LU R11, [R1+0x2f30] ;  /* 0x002f3000010b7983 */ /* 0x000f220000300800 */
[----:B--2---:R-:W-:-:S02]  /*e95e0*/  IADD3 R15, P2, R15, R5, RZ ;  /* 0x000000050f0f7210 */ /* 0x004fc40007f5e0ff */
        /* <DEDUP_REMOVED lines=12> */
[----:B--2---:R-:W2:Y:S01]  /*e96b0*/  LDL.LU R21, [R1+0x2f34] ;  /* 0x002f340001157983 */ /* 0x004ea20000300800 */
[----:B------:R-:W-:Y:S02]  /*e96c0*/  MOV R14, R13 ;  /* 0x0000000d000e7202 */ /* 0x000fe40000000f00 */
[----:B------:R-:W-:-:S03]  /*e96d0*/  SEL R9, RZ, 0x4, !P2 ;  /* 0x00000004ff097807 */ /* 0x000fc60005000000 */
[----:B------:R-:W-:Y:S01]  /*e96e0*/  LDGSTS.E [R3+0x18008], desc[UR60][R14.64], P1 ;  /* 0x180080000e037fae */ /* 0x000fe2000892187c */
[----:B------:R-:W-:-:S03]  /*e96f0*/  SEL R9, R9, RZ, !P0 ;  /* 0x000000ff09097207 */ /* 0x000fc60004000000 */
[----:B------:R-:W2:Y:S04]  /*e9700*/  LDL.LU R15, [R1+0x2f38] ;  /* 0x002f3800010f7983 */ /* 0x000ea80000300800 */
[----:B------:R-:W2:Y:S04]  /*e9710*/  LDL.LU R14, [R1+0x32bc] ;  /* 0x0032bc00010e7983 */ /* 0x000ea80000300800 */
[----:B------:R-:W2:Y:S01]  /*e9720*/  LDL.LU R13, [R1+0x32c0] ;  /* 0x0032c000010d7983 */ /* 0x000ea20000300800 */
[-C--:B------:R-:W-:Y:S02]  /*e9730*/  IADD3 R23, P3, R23, R5.reuse, RZ ;  /* 0x0000000517177210 */ /* 0x080fe40007f7e0ff */
[----:B------:R-:W-:-:S02]  /*e9740*/  IADD3 R20, P4, R20, R5, RZ ;  /* 0x0000000514147210 */ /* 0x000fc40007f9e0ff */
[----:B------:R-:W-:Y:S01]  /*e9750*/  ISETP.NE.U32.AND P2, PT, R9, RZ, PT ;  /* 0x000000ff0900720c */ /* 0x000fe20003f45070 */
[----:B------:R-:W-:Y:S01]  /*e9760*/  IMAD.X R83, R83, 0x1, R0, P3 ;  /* 0x0000000153537824 */ /* 0x000fe200018e0600 */
[----:B------:R-:W-:Y:S01]  /*e9770*/  IADD3.X R22, R22, R0, RZ, P4, !PT ;  /* 0x0000000016167210 */ /* 0x000fe200027fe4ff */
[----:B------:R-:W-:Y:S04]  /*e9780*/  STL [R1+0x2f18], R23 ;  /* 0x002f181701007387 */ /* 0x000fe80000100800 */
[----:B------:R1:W-:Y:S01]  /*e9790*/  STL [R1+0x2f14], R83 ;  /* 0x002f145301007387 */ /* 0x0003e20000100800 */
[----:B------:R-:W-:Y:S01]  /*e97a0*/  MOV R84, R23 ;  /* 0x0000001700547202 */ /* 0x000fe20000000f00 */
[----:B------:R-:W-:Y:S02]  /*e97b0*/  IMAD.MOV.U32 R85, RZ, RZ, R83 ;  /* 0x000000ffff557224 */ /* 0x000fe400078e0053 */
[----:B------:R-:W-:Y:S04]  /*e97c0*/  STL [R1+0x2f20], R20 ;  /* 0x002f201401007387 */ /* 0x000fe80000100800 */
[----:B------:R1:W-:Y:S04]  /*e97d0*/  STL [R1+0x2f1c], R22 ;  /* 0x002f1c1601007387 */ /* 0x0003e80000100800 */
[----:B------:R-:W-:Y:S04]  /*e97e0*/  LDGSTS.E [R3+0x1c008], desc[UR60][R84.64], P1 ;  /* 0x1c00800054037fae */ /* 0x000fe8000892187c */
[----:B-1----:R-:W2:Y:S01]  /*e97f0*/  LDL.LU R83, [R1+0x32c4] ;  /* 0x0032c40001537983 */ /* 0x002ea20000300800 */
[----:B------:R-:W-:-:S02]  /*e9800*/  MOV R23, R22 ;  /* 0x0000001600177202 */ /* 0x000fc40000000f00 */
[----:B------:R-:W-:-:S05]  /*e9810*/  MOV R22, R20 ;  /* 0x0000001400167202 */ /* 0x000fca0000000f00 */
[----:B------:R-:W-:Y:S04]  /*e9820*/  LDGSTS.E [R3+0x1000c], desc[UR60][R22.64], P2 ;  /* 0x1000c00016037fae */ /* 0x000fe8000912187c */
[----:B------:R-:W2:Y:S04]  /*e9830*/  LDL.LU R23, [R1+0x32c8] ;  /* 0x0032c80001177983 */ /* 0x000ea80000300800 */
[----:B------:R-:W2:Y:S04]  /*e9840*/  LDL.LU R22, [R1+0x32cc] ;  /* 0x0032cc0001167983 */ /* 0x000ea80000300800 */
[----:B------:R-:W2:Y:S01]  /*e9850*/  LDL.LU R20, [R1+0x32d0] ;  /* 0x0032d00001147983 */ /* 0x000ea20000300800 */
[----:B---3--:R-:W-:-:S02]  /*e9860*/  IADD3 R16, P1, R16, R5, RZ ;  /* 0x0000000510107210 */ /* 0x008fc40007f3e0ff */
        /* <DEDUP_REMOVED lines=9> */
[----:B---3--:R-:W-:-:S05]  /*e9900*/  IMAD.MOV.U32 R17, RZ, RZ, R12 ;  /* 0x000000ffff117224 */ /* 0x008fca00078e000c */
        /* <DEDUP_REMOVED lines=11> */
[----:B------:R-:W-:-:S02]  /*e99c0*/  ISETP.NE.U32.AND P1, PT, R9, RZ, PT ;  /* 0x000000ff0900720c */ /* 0x000fc40003f25070 */
        /* <DEDUP_REMOVED lines=9> */
[----:B--2---:R-:W2:Y:S01]  /*e9a60*/  LDL.LU R21, [R1+0x32e4] ;  /* 0x0032e40001157983 */ /* 0x004ea20000300800 */
[----:B------:R-:W-:-:S05]  /*e9a70*/  IMAD.MOV.U32 R14, RZ, RZ, R13 ;  /* 0x000000ffff0e7224 */ /* 0x000fca00078e000d */
[----:B------:R-:W-:Y:S04]  /*e9a80*/  LDGSTS.E [R3+0x20000], desc[UR60][R14.64], P1 ;  /* 0x200000000e037fae */ /* 0x000fe8000892187c */
[----:B------:R-:W2:Y:S04]  /*e9a90*/  LDL.LU R15, [R1+0x32e8] ;  /* 0x0032e800010f7983 */ /* 0x000ea80000300800 */
[----:B------:R-:W2:Y:S04]  /*e9aa0*/  LDL.LU R14, [R1+0x32ec] ;  /* 0x0032ec00010e7983 */ /* 0x000ea80000300800 */
[----:B------:R-:W2:Y:S01]  /*e9ab0*/  LDL.LU R13, [R1+0x32f0] ;  /* 0x0032f000010d7983 */ /* 0x000ea20000300800 */
[----:B------:R-:W-:-:S02]  /*e9ac0*/  IADD3 R23, P2, R23, R5, RZ ;  /* 0x0000000517177210 */ /* 0x000fc40007f5e0ff */
[----:B------:R-:W-:Y:S02]  /*e9ad0*/  IADD3 R20, P3, R20, R5, RZ ;  /* 0x0000000514147210 */ /* 0x000fe40007f7e0ff */
[-C--:B------:R-:W-:Y:S02]  /*e9ae0*/  IADD3.X R83, R83, R0.reuse, RZ, P2, !PT ;  /* 0x0000000053537210 */ /* 0x080fe400017fe4ff */
[----:B------:R-:W-:Y:S02]  /*e9af0*/  IADD3.X R22, R22, R0, RZ, P3, !PT ;  /* 0x0000000016167210 */ /* 0x000fe40001ffe4ff */
[----:B------:R-:W-:Y:S01]  /*e9b00*/  ISETP.GT.AND P2, PT, R4, 0x4d, PT ;  /* 0x0000004d0400780c */ /* 0x000fe20003f44270 */
[----:B------:R1:W-:Y:S04]  /*e9b10*/  STL [R1+0x32c8], R23 ;  /* 0x0032c81701007387 */ /* 0x0003e80000100800 */
[----:B------:R1:W-:Y:S01]  /*e9b20*/  STL [R1+0x32c4], R83 ;  /* 0x0032c45301007387 */ /* 0x0003e20000100800 */
[----:B------:R-:W-:-:S03]  /*e9b30*/  IMAD.MOV.U32 R84, RZ, RZ, R23 ;  /* 0x000000ffff547224 */ /* 0x000fc600078e0017 */
[----:B------:R-:W-:Y:S01]  /*e9b40*/  STL [R1+0x32d0], R20 ;  /* 0x0032d01401007387 */ /* 0x000fe20000100800 */
[----:B------:R-:W-:Y:S02]  /*e9b50*/  SEL R9, RZ, 0x4, !P2 ;  /* 0x00000004ff097807 */ /* 0x000fe40005000000 */
[----:B------:R-:W-:Y:S01]  /*e9b60*/  MOV R85, R83 ;  /* 0x0000005300557202 */ /* 0x000fe20000000f00 */
[----:B------:R1:W-:Y:S02]  /*e9b70*/  STL [R1+0x32cc], R22 ;  /* 0x0032cc1601007387 */ /* 0x0003e40000100800 */
[----:B-1----:R-:W-:Y:S02]  /*e9b80*/  MOV R23, R22 ;  /* 0x0000001600177202 */ /* 0x002fe40000000f00 */
[----:B------:R-:W-:Y:S01]  /*e9b90*/  SEL R9, R9, RZ, !P0 ;  /* 0x000000ff09097207 */ /* 0x000fe20004000000 */
[----:B------:R-:W-:Y:S04]  /*e9ba0*/  LDGSTS.E [R3+0x24000], desc[UR60][R84.64], P1 ;  /* 0x2400000054037fae */ /* 0x000fe8000892187c */
[----:B------:R-:W2:Y:S01]  /*e9bb0*/  LDL.LU R83, [R1+0x32f4] ;  /* 0x0032f40001537983 */ /* 0x000ea20000300800 */
[----:B------:R-:W-:Y:S01]  /*e9bc0*/  IMAD.MOV.U32 R22, RZ, RZ, R20 ;  /* 0x000000ffff167224 */ /* 0x000fe200078e0014 */
[----:B------:R-:W-:-:S04]  /*e9bd0*/  ISETP.NE.U32.AND P2, PT, R9, RZ, PT ;  /* 0x000000ff0900720c */ /* 0x000fc80003f45070 */
[----:B------:R-:W-:Y:S04]  /*e9be0*/  LDGSTS.E [R3+0x28000], desc[UR60][R22.64], P1 ;  /* 0x2800000016037fae */ /* 0x000fe8000892187c */
[----:B------:R-:W2:Y:S04]  /*e9bf0*/  LDL.LU R23, [R1+0x32f8] ;  /* 0x0032f80001177983 */ /* 0x000ea80000300800 */
[----:B------:R-:W2:Y:S04]  /*e9c00*/  LDL.LU R22, [R1+0x32fc] ;  /* 0x0032fc0001167983 */ /* 0x000ea80000300800 */
[----:B------:R-:W2:Y:S01]  /*e9c10*/  LDL.LU R20, [R1+0x3300] ;  /* 0x0033000001147983 */ /* 0x000ea20000300800 */
[----:B---3--:R-:W-:-:S02]  /*e9c20*/  IADD3 R16, P3, R16, R5, RZ ;  /* 0x0000000510107210 */ /* 0x008fc40007f7e0ff */
        /* <DEDUP_REMOVED lines=39> */
[----:B------:R-:W-:Y:S01]  /*e9ea0*/  IADD3.X R83, R83, R0, RZ, P3, !PT ;  /* 0x0000000053537210 */ /* 0x000fe20001ffe4ff */
[----:B------:R1:W-:Y:S01]  /*e9eb0*/  STL [R1+0x32f8], R23 ;  /* 0x0032f81701007387 */ /* 0x0003e20000100800 */
[----:B------:R-:W-:Y:S01]  /*e9ec0*/  IMAD.X R22, R22, 0x1, R0, P4 ;  /* 0x0000000116167824 */ /* 0x000fe200020e0600 */
[----:B-1----:R-:W-:Y:S02]  /*e9ed0*/  MOV R84, R23 ;  /* 0x0000001700547202 */ /* 0x002fe40000000f00 */
[----:B------:R1:W-:Y:S01]  /*e9ee0*/  STL [R1+0x32f4], R83 ;  /* 0x0032f45301007387 */ /* 0x0003e20000100800 */
[----:B------:R-:W-:-:S03]  /*e9ef0*/  MOV R85, R83 ;  /* 0x0000005300557202 */ /* 0x000fc60000000f00 */
[----:B------:R-:W-:Y:S04]  /*e9f00*/  STL [R1+0x3300], R20 ;  /* 0x0033001401007387 */ /* 0x000fe80000100800 */
[----:B------:R1:W-:Y:S01]  /*e9f10*/  STL [R1+0x32fc], R22 ;  /* 0x0032fc1601007387 */ /* 0x0003e20000100800 */
[----:B------:R-:W-:-:S03]  /*e9f20*/  IMAD.MOV.U32 R23, RZ, RZ, R22 ;  /* 0x000000ffff177224 */ /* 0x000fc600078e0016 */
[----:B------:R-:W-:Y:S04]  /*e9f30*/  LDGSTS.E [R3+0x2c004], desc[UR60][R84.64], P2 ;  /* 0x2c00400054037fae */ /* 0x000fe8000912187c */
[----:B-1----:R-:W2:Y:S01]  /*e9f40*/  LDL.LU R83, [R1+0x3324] ;  /* 0x0033240001537983 */ /* 0x002ea20000300800 */
[----:B------:R-:W-:-:S05]  /*e9f50*/  MOV R22, R20 ;  /* 0x0000001400167202 */ /* 0x000fca0000000f00 */
        /* <DEDUP_REMOVED lines=23> */
[----:B------:R-:W-:Y:S02]  /*ea0d0*/  IADD3 R13, P4, R13, R5, RZ ;  /* 0x000000050d0d7210 */ /* 0x000fe40007f9e0ff */
[----:B------:R-:W-:Y:S01]  /*ea0e0*/  SEL R9, R9, RZ, !P0 ;  /* 0x000000ff09097207 */ /* 0x000fe20004000000 */
[----:B------:R-:W-:-:S03]  /*ea0f0*/  IMAD.X R21, R21, 0x1, R0, P3 ;  /* 0x0000000115157824 */ /* 0x000fc600018e0600 */
        /* <DEDUP_REMOVED lines=11> */
[----:B------:R-:W-:-:S05]  /*ea1b0*/  MOV R14, R13 ;  /* 0x0000000d000e7202 */ /* 0x000fca0000000f00 */
[----:B------:R-:W-:Y:S04]  /*ea1c0*/  LDGSTS.E [R3+0x2000c], desc[UR60][R14.64], P2 ;  /* 0x2000c0000e037fae */ /* 0x000fe8000912187c */
[----:B------:R-:W2:Y:S04]  /*ea1d0*/  LDL.LU R15, [R1+0x36c8] ;  /* 0x0036c800010f7983 */ /* 0x000ea80000300800 */
[----:B------:R-:W2:Y:S04]  /*ea1e0*/  LDL.LU R14, [R1+0x36cc] ;  /* 0x0036cc00010e7983 */ /* 0x000ea80000300800 */
[----:B------:R-:W2:Y:S01]  /*ea1f0*/  LDL.LU R13, [R1+0x36d0] ;  /* 0x0036d000010d7983 */ /* 0x000ea20000300800 */
[----:B------:R-:W-:-:S02]  /*ea200*/  IADD3 R23, P1, R23, R5, RZ ;  /* 0x0000000517177210 */ /* 0x000fc40007f3e0ff */
[----:B------:R-:W-:-:S03]  /*ea210*/  IADD3 R20, P3, R20, R5, RZ ;  /* 0x0000000514147210 */ /* 0x000fc60007f7e0ff */
[----:B------:R-:W-:Y:S01]  /*ea220*/  IMAD.X R83, R83, 0x1, R0, P1 ;  /* 0x0000000153537824 */ /* 0x000fe200008e0600 */
[----:B------:R-:W-:Y:S02]  /*ea230*/  ISETP.GT.AND P1, PT, R4, 0x6c, PT ;  /* 0x0000006c0400780c */ /* 0x000fe40003f24270 */
[----:B------:R-:W-:Y:S01]  /*ea240*/  IADD3.X R22, R22, R0, RZ, P3, !PT ;  /* 0x0000000016167210 */ /* 0x000fe20001ffe4ff */
[----:B------:R1:W-:Y:S04]  /*ea250*/  STL [R1+0x3328], R23 ;  /* 0x0033281701007387 */ /* 0x0003e80000100800 */
[----:B------:R1:W-:Y:S01]  /*ea260*/  STL [R1+0x3324], R83 ;  /* 0x0033245301007387 */ /* 0x0003e20000100800 */
[----:B------:R-:W-:Y:S02]  /*ea270*/  SEL R9, RZ, 0x4, !P1 ;  /* 0x00000004ff097807 */ /* 0x000fe40004800000 */
[----:B------:R-:W-:Y:S01]  /*ea280*/  MOV R84, R23 ;  /* 0x0000001700547202 */ /* 0x000fe20000000f00 */
[----:B------:R-:W-:Y:S01]  /*ea290*/  STL [R1+0x3330], R20 ;  /* 0x0033301401007387 */ /* 0x000fe20000100800 */
[----:B------:R-:W-:-:S03]  /*ea2a0*/  IMAD.MOV.U32 R85, RZ, RZ, R83 ;  /* 0x000000ffff557224 */ /* 0x000fc600078e0053 */
[----:B------:R1:W-:Y:S01]  /*ea2b0*/  STL [R1+0x332c], R22 ;  /* 0x00332c1601007387 */ /* 0x0003e20000100800 */
[----:B------:R-:W-:Y:S02]  /*ea2c0*/  SEL R9, R9, RZ, !P0 ;  /* 0x000000ff09097207 */ /* 0x000fe40004000000 */
[----:B-1----:R-:W-:Y:S01]  /*ea2d0*/  MOV R23, R22 ;  /* 0x0000001600177202 */ /* 0x002fe20000000f00 */
[----:B------:R-:W-:Y:S04]  /*ea2e0*/  LDGSTS.E [R3+0x2400c], desc[UR60][R84.64], P2 ;  /* 0x2400c00054037fae */ /* 0x000fe8000912187c */
        /* <DEDUP_REMOVED lines=37> */
[----:B------:R-:W-:-:S05]  /*ea540*/  IMAD.MOV.U32 R14, RZ, RZ, R13 ;  /* 0x000000ffff0e7224 */ /* 0x000fca00078e000d */
[----:B------:R-:W-:Y:S01]  /*ea550*/  LDGSTS.E [R3+0x38000], desc[UR60][R14.64], P1 ;  /* 0x380000000e037fae */ /* 0x000fe2000892187c */
[----:B------:R-:W-:-:S03]  /*ea560*/  SEL R9, RZ, 0x4, !P2 ;  /* 0x00000004ff097807 */ /* 0x000fc60005000000 */
[----:B------:R-:W2:Y:S04]  /*ea570*/  LDL.LU R15, [R1+0x36f8] ;  /* 0x0036f800010f7983 */ /* 0x000ea80000300800 */
[----:B------:R-:W2:Y:S04]  /*ea580*/  LDL.LU R14, [R1+0x36fc] ;  /* 0x0036fc00010e7983 */ /* 0x000ea80000300800 */
[----:B------:R-:W2:Y:S01]  /*ea590*/  LDL.LU R13, [R1+0x3700] ;  /* 0x00370000010d7983 */ /* 0x000ea20000300800 */
[----:B------:R-:W-:Y:S02]  /*ea5a0*/  IADD3 R23, P3, R23, R5, RZ ;  /* 0x0000000517177210 */ /* 0x000fe40007f7e0ff */
[----:B------:R-:W-:-:S02]  /*ea5b0*/  SEL R9, R9, RZ, !P0 ;  /* 0x000000ff09097207 */ /* 0x000fc40004000000 */
[----:B------:R-:W-:Y:S02]  /*ea5c0*/  IADD3 R20, P4, R20, R5, RZ ;  /* 0x0000000514147210 */ /* 0x000fe40007f9e0ff */
[-C--:B------:R-:W-:Y:S02]  /*ea5d0*/  IADD3.X R83, R83, R0.reuse, RZ, P3, !PT ;  /* 0x0000000053537210 */ /* 0x080fe40001ffe4ff */
[----:B------:R-:W-:Y:S01]  /*ea5e0*/  ISETP.NE.U32.AND P2, PT, R9, RZ, PT ;  /* 0x000000ff0900720c */ /* 0x000fe20003f45070 */
[----:B------:R-:W-:Y:S01]  /*ea5f0*/  IMAD.MOV.U32 R84, RZ, RZ, R23 ;  /* 0x000000ffff547224 */ /* 0x000fe200078e0017 */
[----:B------:R-:W-:Y:S02]  /*ea600*/  IADD3.X R22, R22, R0, RZ, P4, !PT ;  /* 0x0000000016167210 */ /* 0x000fe400027fe4ff */
[----:B------:R-:W-:Y:S01]  /*ea610*/  MOV R85, R83 ;  /* 0x0000005300557202 */ /* 0x000fe20000000f00 */
[----:B------:R1:W-:Y:S04]  /*ea620*/  STL [R1+0x36d8], R23 ;  /* 0x0036d81701007387 */ /* 0x0003e80000100800 */
[----:B------:R-:W-:Y:S04]  /*ea630*/  STL [R1+0x36d4], R83 ;  /* 0x0036d45301007387 */ /* 0x000fe80000100800 */
[----:B------:R-:W-:Y:S04]  /*ea640*/  STL [R1+0x36e0], R20 ;  /* 0x0036e01401007387 */ /* 0x000fe80000100800 */
[----:B------:R1:W-:Y:S04]  /*ea650*/  STL [R1+0x36dc], R22 ;  /* 0x0036dc1601007387 */ /* 0x0003e80000100800 */
[----:B------:R-:W-:Y:S01]  /*ea660*/  LDGSTS.E [R3+0x3c000], desc[UR60][R84.64], P1 ;  /* 0x3c00000054037fae */ /* 0x000fe2000892187c */
[----:B-1----:R-:W-:Y:S01]  /*ea670*/  MOV R23, R22 ;  /* 0x0000001600177202 */ /* 0x002fe20000000f00 */
[----:B------:R-:W-:-:S02]  /*ea680*/  IMAD.MOV.U32 R22, RZ, RZ, R20 ;  /* 0x000000ffff167224 */ /* 0x000fc400078e0014 */
[----:B------:R-:W2:Y:S04]  /*ea690*/  LDL.LU R85, [R1+0x3704] ;  /* 0x0037040001557983 */ /* 0x000ea80000300800 */
[----:B------:R-:W2:Y:S04]  /*ea6a0*/  LDL.LU R84, [R1+0x3708] ;  /* 0x0037080001547983 */ /* 0x000ea80000300800 */
[----:B------:R-:W-:Y:S04]  /*ea6b0*/  LDGSTS.E [R3+0x30004], desc[UR60][R22.64], P2 ;  /* 0x3000400016037fae */ /* 0x000fe8000912187c */
[----:B------:R-:W2:Y:S04]  /*ea6c0*/  LDL.LU R83, [R1+0x370c] ;  /* 0x00370c0001537983 */ /* 0x000ea80000300800 */
[----:B------:R-:W2:Y:S01]  /*ea6d0*/  LDL.LU R23, [R1+0x3710] ;  /* 0x0037100001177983 */ /* 0x000ea20000300800 */
[----:B---3--:R-:W-:-:S02]  /*ea6e0*/  IADD3 R16, P1, R16, R5, RZ ;  /* 0x0000000510107210 */ /* 0x008fc40007f3e0ff */
[----:B----4-:R-:W-:Y:S02]  /*ea6f0*/  IADD3 R11, P3, R11, R5, RZ ;  /* 0x000000050b0b7210 */ /* 0x010fe40007f7e0ff */
[-C--:B------:R-:W-:Y:S02]  /*ea700*/  IADD3.X R17, R17, R0.reuse, RZ, P1, !PT ;  /* 0x0000000011117210 */ /* 0x080fe40000ffe4ff */
[----:B------:R-:W-:Y:S01]  /*ea710*/  IADD3.X R12, R12, R0, RZ, P3, !PT ;  /* 0x000000000c0c7210 */ /* 0x000fe20001ffe4ff */
[----:B------:R-:W-:Y:S04]  /*ea720*/  STL [R1+0x36e8], R16 ;  /* 0x0036e81001007387 */ /* 0x000fe80000100800 */
[----:B------:R1:W-:Y:S04]  /*ea730*/  STL [R1+0x36e4], R17 ;  /* 0x0036e41101007387 */ /* 0x0003e80000100800 */
[----:B------:R-:W-:Y:S04]  /*ea740*/  STL [R1+0x36f0], R11 ;  /* 0x0036f00b01007387 */ /* 0x000fe80000100800 */
[----:B------:R1:W-:Y:S04]  /*ea750*/  LDGSTS.E [R3+0x34004], desc[UR60][R16.64], P2 ;  /* 0x3400400010037fae */ /* 0x0003e8000912187c */
[----:B------:R3:W-:Y:S01]  /*ea760*/  STL [R1+0x36ec], R12 ;  /* 0x0036ec0c01007387 */ /* 0x0007e20000100800 */
[----:B-1----:R-:W-:Y:S01]  /*ea770*/  MOV R17, R12 ;  /* 0x0000000c00117202 */ /* 0x002fe20000000f00 */
[----:B------:R-:W-:-:S02]  /*ea780*/  IMAD.MOV.U32 R16, RZ, RZ, R11 ;  /* 0x000000ffff107224 */ /* 0x000fc400078e000b */
[----:B---3--:R-:W3:Y:S04]  /*ea790*/  LDL.LU R12, [R1+0x3714] ;  /* 0x00371400010c7983 */ /* 0x008ee80000300800 */
[----:B------:R-:W4:Y:S01]  /*ea7a0*/  LDL.LU R11, [R1+0x3718] ;  /* 0x00371800010b7983 */ /* 0x000f220000300800 */
[----:B------:R-:W-:-:S03]  /*ea7b0*/  ISETP.GT.AND P1, PT, R4, 0x6e, PT ;  /* 0x0000006e0400780c */ /* 0x000fc60003f24270 */
[----:B------:R-:W3:Y:S04]  /*ea7c0*/  LDL.LU R22, [R1+0x371c] ;  /* 0x00371c0001167983 */ /* 0x000ee80000300800 */
[----:B------:R-:W-:Y:S01]  /*ea7d0*/  LDGSTS.E [R3+0x38004], desc[UR60][R16.64], P2 ;  /* 0x3800400010037fae */ /* 0x000fe2000912187c */
[----:B------:R-:W-:-:S04]  /*ea7e0*/  SEL R9, RZ, 0x4, !P1 ;  /* 0x00000004ff097807 */ /* 0x000fc80004800000 */
[----:B------:R-:W-:-:S04]  /*ea7f0*/  SEL R9, R9, RZ, !P0 ;  /* 0x000000ff09097207 */ /* 0x000fc80004000000 */
[----:B------:R-:W-:Y:S01]  /*ea800*/  ISETP.NE.U32.AND P1, PT, R9, RZ, PT ;  /* 0x000000ff0900720c */ /* 0x000fe20003f25070 */
[----:B------:R-:W3:Y:S04]  /*ea810*/  LDL.LU R17, [R1+0x3720] ;  /* 0x0037200001117983 */ /* 0x000ee80000300800 */
[----:B------:R-:W3:Y:S04]  /*ea820*/  LDL.LU R20, [R1+0x3724] ;  /* 0x0037240001147983 */ /* 0x000ee80000300800 */
[----:B------:R-:W3:Y:S01]  /*ea830*/  LDL.LU R16, [R1+0x3728] ;  /* 0x0037280001107983 */ /* 0x000ee20000300800 */
        /* <DEDUP_REMOVED lines=10> */
[----:B-1----:R-:W-:-:S03]  /*ea8e0*/  IMAD.MOV.U32 R15, RZ, RZ, R14 ;  /* 0x000000ffff0f7224 */ /* 0x002fc600078e000e */
[----:B------:R-:W-:Y:S04]  /*ea8f0*/  LDGSTS.E [R3+0x3c004], desc[UR60][R86.64], P2 ;  /* 0x3c00400056037fae */ /* 0x000fe8000912187c */
[----:B--2---:R-:W2:Y:S01]  /*ea900*/  LDL.LU R21, [R1+0x372c] ;  /* 0x00372c0001157983 */ /* 0x004ea20000300800 */
[----:B------:R-:W-:-:S05]  /*ea910*/  MOV R14, R13 ;  /* 0x0000000d000e7202 */ /* 0x000fca0000000f00 */
[----:B------:R-:W-:Y:S01]  /*ea920*/  LDGSTS.E [R3+0x30008], desc[UR60][R14.64], P1 ;  /* 0x300080000e037fae */ /* 0x000fe2000892187c */
[----:B------:R-:W-:-:S03]  /*ea930*/  IADD3 R84, P2, R84, R5, RZ ;  /* 0x0000000554547210 */ /* 0x000fc60007f5e0ff */
[----:B------:R-:W2:Y:S04]  /*ea940*/  LDL.LU R15, [R1+0x3730] ;  /* 0x00373000010f7983 */ /* 0x000ea80000300800 */
[----:B------:R-:W2:Y:S04]  /*ea950*/  LDL.LU R14, [R1+0x3734] ;  /* 0x00373400010e7983 */ /* 0x000ea80000300800 */
[----:B------:R-:W2:Y:S01]  /*ea960*/  LDL.LU R13, [R1+0x3738] ;  /* 0x00373800010d7983 */ /* 0x000ea20000300800 */
[----:B------:R-:W-:Y:S02]  /*ea970*/  IADD3 R23, P3, R23, R5, RZ ;  /* 0x0000000517177210 */ /* 0x000fe40007f7e0ff */
[----:B------:R-:W-:Y:S01]  /*ea980*/  IADD3.X R85, R85, R0, RZ, P2, !PT ;  /* 0x0000000055557210 */ /* 0x000fe200017fe4ff */
[----:B------:R1:W-:Y:S02]  /*ea990*/  STL [R1+0x3708], R84 ;  /* 0x0037085401007387 */ /* 0x0003e40000100800 */
[----:B------:R-:W-:-:S02]  /*ea9a0*/  IMAD.X R83, R83, 0x1, R0, P3 ;  /* 0x0000000153537824 */ /* 0x000fc400018e0600 */
[----:B------:R1:W-:Y:S04]  /*ea9b0*/  STL [R1+0x3704], R85 ;  /* 0x0037045501007387 */ /* 0x0003e80000100800 */
[----:B------:R1:W-:Y:S04]  /*ea9c0*/  LDGSTS.E [R3+0x34008], desc[UR60][R84.64], P1 ;  /* 0x3400800054037fae */ /* 0x0003e8000892187c */
[----:B------:R-:W-:Y:S04]  /*ea9d0*/  STL [R1+0x3710], R23 ;  /* 0x0037101701007387 */ /* 0x000fe80000100800 */
[----:B------:R-:W-:Y:S01]  /*ea9e0*/  STL [R1+0x370c], R83 ;  /* 0x00370c5301007387 */ /* 0x000fe20000100800 */
[----:B-1----:R-:W-:-:S02]  /*ea9f0*/  MOV R84, R23 ;  /* 0x0000001700547202 */ /* 0x002fc40000000f00 */
[----:B------:R-:W-:-:S05]  /*eaa00*/  MOV R85, R83 ;  /* 0x0000005300557202 */ /* 0x000fca0000000f00 */
[----:B------:R1:W-:Y:S01]  /*eaa10*/  LDGSTS.E [R3+0x38008], desc[UR60][R84.64], P1 ;  /* 0x3800800054037fae */ /* 0x0003e2000892187c */
[----:B----4-:R-:W-:-:S05]  /*eaa20*/  IADD3 R11, P3, R11, R5, RZ ;  /* 0x000000050b0b7210 */ /* 0x010fca0007f7e0ff */
[----:B---3--:R-:W-:Y:S01]  /*eaa30*/  IMAD.X R12, R12, 0x1, R0, P3 ;  /* 0x000000010c0c7824 */ /* 0x008fe200018e0600 */
[----:B------:R3:W-:Y:S01]  /*eaa40*/  STL [R1+0x3718], R11 ;  /* 0x0037180b01007387 */ /* 0x0007e20000100800 */
[----:B-1----:R-:W-:-:S03]  /*eaa50*/  MOV R84, R11 ;  /* 0x0000000b00547202 */ /* 0x002fc60000000f00 */
[----:B------:R1:W-:Y:S01]  /*eaa60*/  STL [R1+0x3714], R12 ;  /* 0x0037140c01007387 */ /* 0x0003e20000100800 */
[----:B------:R-:W-:-:S03]  /*eaa70*/  MOV R85, R12 ;  /* 0x0000000c00557202 */ /* 0x000fc60000000f00 */
[----:B---3--:R-:W3:Y:S01]  /*eaa80*/  LDL.LU R11, [R1+0x2b40] ;  /* 0x002b4000010b7983 */ /* 0x008ee20000300800 */
[----:B------:R-:W-:-:S03]  /*eaa90*/  ISETP.GT.AND P2, PT, R4, 0x6f, PT ;  /* 0x0000006f0400780c */ /* 0x000fc60003f44270 */
[----:B------:R-:W-:Y:S04]  /*eaaa0*/  LDGSTS.E [R3+0x3c008], desc[UR60][R84.64], P1 ;  /* 0x3c00800054037fae */ /* 0x000fe8000892187c */
[----:B-1----:R-:W4:Y:S01]  /*eaab0*/  LDL.LU R12, [R1+0x2b3c] ;  /* 0x002b3c00010c7983 */ /* 0x002f220000300800 */
[----:B------:R-:W-:Y:S02]  /*eaac0*/  SEL R9, RZ, 0x4, !P2 ;  /* 0x00000004ff097807 */ /* 0x000fe40005000000 */
[----:B------:R-:W-:Y:S02]  /*eaad0*/  IADD3 R17, P1, R17, R5, RZ ;  /* 0x0000000511117210 */ /* 0x000fe40007f3e0ff */
[----:B------:R-:W-:-:S03]  /*eaae0*/  SEL R9, R9, RZ, !P0 ;  /* 0x000000ff09097207 */ /* 0x000fc60004000000 */
[----:B------:R-:W-:Y:S01]  /*eaaf0*/  IMAD.X R22, R22, 0x1, R0, P1 ;  /* 0x0000000116167824 */ /* 0x000fe200008e0600 */
[----:B------:R-:W-:Y:S02]  /*eab00*/  ISETP.NE.U32.AND P2, PT, R9, RZ, PT ;  /* 0x000000ff0900720c */ /* 0x000fe40003f45070 */
[----:B------:R-:W-:Y:S01]  /*eab10*/  IADD3 R16, P3, R16, R5, RZ ;  /* 0x0000000510107210 */ /* 0x000fe20007f7e0ff */
[----:B------:R-:W-:Y:S04]  /*eab20*/  STL [R1+0x3720], R17 ;  /* 0x0037201101007387 */ /* 0x000fe80000100800 */
[----:B------:R1:W-:Y:S01]  /*eab30*/  STL [R1+0x371c], R22 ;  /* 0x00371c1601007387 */ /* 0x0003e20000100800 */
[----:B------:R-:W-:Y:S02]  /*eab40*/  MOV R23, R22 ;  /* 0x0000001600177202 */ /* 0x000fe40000000f00 */
[----:B------:R-:W-:Y:S01]  /*eab50*/  IADD3.X R20, R20, R0, RZ, P3, !PT ;  /* 0x0000000014147210 */ /* 0x000fe20001ffe4ff */
[----:B------:R-:W-:Y:S01]  /*eab60*/  STL [R1+0x3728], R16 ;  /* 0x0037281001007387 */ /* 0x000fe20000100800 */
[----:B-1----:R-:W-:-:S03]  /*eab70*/  IMAD.MOV.U32 R22, RZ, RZ, R17 ;  /* 0x000000ffff167224 */ /* 0x002fc600078e0011 */
[----:B------:R1:W-:Y:S04]  /*eab80*/  STL [R1+0x3724], R20 ;  /* 0x0037241401007387 */ /* 0x0003e80000100800 */
[----:B------:R-:W4:Y:S04]  /*eab90*/  LDL.LU R17, [R1+0x2b48] ;  /* 0x002b480001117983 */ /* 0x000f280000300800 */
[----:B------:R-:W4:Y:S04]  /*eaba0*/  LDL.LU R9, [R1+0x2b50] ;  /* 0x002b500001097983 */ /* 0x000f280000300800 */
[----:B------:R1:W-:Y:S01]  /*eabb0*/  LDGSTS.E [R3+0x3000c], desc[UR60][R22.64], P2 ;  /* 0x3000c00016037fae */ /* 0x0003e2000912187c */
[----:B--2---:R-:W-:-:S02]  /*eabc0*/  IADD3 R15, P1, R15, R5, RZ ;  /* 0x000000050f0f7210 */ /* 0x004fc40007f3e0ff */
[----:B------:R-:W-:Y:S02]  /*eabd0*/  IADD3 R13, P3, R13, R5, RZ ;  /* 0x000000050d0d7210 */ /* 0x000fe40007f7e0ff */
[----:B-1----:R-:W-:Y:S02]  /*eabe0*/  MOV R22, R16 ;  /* 0x0000001000167202 */ /* 0x002fe40000000f00 */
[----:B------:R-:W-:Y:S01]  /*eabf0*/  MOV R23, R20 ;  /* 0x0000001400177202 */ /* 0x000fe20000000f00 */
[----:B------:R-:W-:Y:S01]  /*eac00*/  IMAD.X R21, R21, 0x1, R0, P1 ;  /* 0x0000000115157824 */ /* 0x000fe200008e0600 */
[----:B------:R-:W2:Y:S01]  /*eac10*/  LDL.LU R20, [R1+0x2b44] ;  /* 0x002b440001147983 */ /* 0x000ea20000300800 */
[----:B------:R-:W-:-:S03]  /*eac20*/  IADD3.X R14, R14, R0, RZ, P3, !PT ;  /* 0x000000000e0e7210 */ /* 0x000fc60001ffe4ff */
[----:B------:R-:W2:Y:S04]  /*eac30*/  LDL.LU R16, [R1+0x2b4c] ;  /* 0x002b4c0001107983 */ /* 0x000ea80000300800 */
[----:B------:R1:W-:Y:S04]  /*eac40*/  STL [R1+0x3730], R15 ;  /* 0x0037300f01007387 */ /* 0x0003e80000100800 */
[----:B------:R1:W-:Y:S04]  /*eac50*/  LDGSTS.E [R3+0x3400c], desc[UR60][R22.64], P2 ;  /* 0x3400c00016037fae */ /* 0x0003e8000912187c */
[----:B------:R-:W-:Y:S04]  /*eac60*/  STL [R1+0x372c], R21 ;  /* 0x00372c1501007387 */ /* 0x000fe80000100800 */
[----:B------:R-:W-:Y:S04]  /*eac70*/  STL [R1+0x3738], R13 ;  /* 0x0037380d01007387 */ /* 0x000fe80000100800 */
[----:B------:R1:W-:Y:S01]  /*eac80*/  STL [R1+0x3734], R14 ;  /* 0x0037340e01007387 */ /* 0x0003e20000100800 */
[----:B------:R-:W-:-:S03]  /*eac90*/  ISETP.GT.AND P1, PT, R4, 0x10, PT ;  /* 0x000000100400780c */ /* 0x000fc60003f24270 */
[----:B------:R-:W2:Y:S01]  /*eaca0*/  LDL.LU R83, [R1+0x2b54] ;  /* 0x002b540001537983 */ /* 0x000ea20000300800 */
[----:B-1----:R-:W-:Y:S01]  /*eacb0*/  MOV R22, R15 ;  /* 0x0000000f00167202 */ /* 0x002fe20000000f00 */
[----:B------:R-:W-:Y:S01]  /*eacc0*/  IMAD.MOV.U32 R23, RZ, RZ, R21 ;  /* 0x000000ffff177224 */ /* 0x000fe200078e0015 */
[----:B------:R-:W-:Y:S02]  /*eacd0*/  MOV R15, R14 ;  /* 0x0000000e000f7202 */ /* 0x000fe40000000f00 */
[----:B------:R-:W-:Y:S02]  /*eace0*/  MOV R14, R13 ;  /* 0x0000000d000e7202 */ /* 0x000fe40000000f00 */
[----:B------:R-:W-:Y:S04]  /*eacf0*/  LDGSTS.E [R3+0x3800c], desc[UR60][R22.64], P2 ;  /* 0x3800c00016037fae */ /* 0x000fe8000912187c */
[----:B------:R1:W-:Y:S04]  /*ead00*/  LDGSTS.E [R3+0x3c00c], desc[UR60][R14.64], P2 ;  /* 0x3c00c0000e037fae */ /* 0x0003e8000912187c */
[----:B------:R-:W2:Y:S01]  /*ead10*/  LDL.LU R23, [R1+0x2b58] ;  /* 0x002b580001177983 */ /* 0x000ea20000300800 */
[----:B-1----:R-:W-:-:S03]  /*ead20*/  SEL R3, RZ, 0x4, !P1 ;  /* 0x00000004ff037807 */ /* 0x002fc60004800000 */
[----:B------:R-:W2:Y:S04]  /*ead30*/  LDL.LU R22, [R1+0x2b5c] ;  /* 0x002b5c0001167983 */ /* 0x000ea80000300800 */
[----:B------:R-:W2:Y:S01]  /*ead40*/  LDL.LU R15, [R1+0x2b60] ;  /* 0x002b6000010f7983 */ /* 0x000ea20000300800 */
[----:B------:R-:W-:-:S04]  /*ead50*/  SEL R3, R3, RZ, !P0 ;  /* 0x000000ff03037207 */ /* 0x000fc80004000000 */
[----:B------:R-:W-:Y:S02]  /*ead60*/  ISETP.NE.U32.AND P1, PT, R3, RZ, PT ;  /* 0x000000ff0300720c */ /* 0x000fe40003f25070 */
[----:B------:R-:W-:-:S04]  /*ead70*/  LOP3.LUT R3, R7, 0x40, RZ, 0x3c, !PT ;  /* 0x0000004007037812 */ /* 0x000fc800078e3cff */
[----:B------:R-:W-:Y:S02]  /*ead80*/  IADD3 R3, R3, R8, RZ ;  /* 0x0000000803037210 */ /* 0x000fe40007ffe0ff */
[----:B---3--:R-:W-:-:S05]  /*ead90*/  IADD3 R11, P2, R11, R5, RZ ;  /* 0x000000050b0b7210 */ /* 0x008fca0007f5e0ff */
[----:B----4-:R-:W-:Y:S01]  /*eada0*/  IMAD.X R12, R12, 0x1, R0, P2 ;  /* 0x000000010c0c7824 */ /* 0x010fe200010e0600 */
[----:B------:R-:W-:Y:S04]  /*eadb0*/  STL [R1+0x2b40], R11 ;  /* 0x002b400b01007387 */ /* 0x000fe80000100800 */
[----:B------:R1:W-:Y:S01]  /*eadc0*/  STL [R1+0x2b3c], R12 ;  /* 0x002b3c0c01007387 */ /* 0x0003e20000100800 */
[----:B------:R-:W-:-:S03]  /*eadd0*/  MOV R13, R12 ;  /* 0x0000000c000d7202 */ /* 0x000fc60000000f00 */
[----:B------:R-:W3:Y:S01]  /*eade0*/  LDL.LU R14, [R1+0x2b64] ;  /* 0x002b6400010e7983 */ /* 0x000ee20000300800 */
[----:B-1----:R-:W-:-:S05]  /*eadf0*/  IMAD.MOV.U32 R12, RZ, RZ, R11 ;  /* 0x000000ffff0c7224 */ /* 0x002fca00078e000b */
[----:B------:R1:W-:Y:S04]  /*eae00*/  LDGSTS.E [R3], desc[UR60][R12.64], P1 ;  /* 0x000000000c037fae */ /* 0x0003e8000892187c */
[----:B------:R-:W1:Y:S04]  /*eae10*/  LDL.LU R13, [R1+0x2b68] ;  /* 0x002b6800010d7983 */ /* 0x000e680000300800 */
[----:B------:R-:W4:Y:S04]  /*eae20*/  LDL.LU R12, [R1+0x2b6c] ;  /* 0x002b6c00010c7983 */ /* 0x000f280000300800 */
[----:B------:R-:W3:Y:S01]  /*eae30*/  LDL.LU R11, [R1+0x2b70] ;  /* 0x002b7000010b7983 */ /* 0x000ee20000300800 */
[----:B------:R-:W-:-:S02]  /*eae40*/  IADD3 R17, P2, R17, R5, RZ ;  /* 0x0000000511117210 */ /* 0x000fc40007f5e0ff */
[----:B------:R-:W-:-:S03]  /*eae50*/  IADD3 R9, P3, R9, R5, RZ ;  /* 0x0000000509097210 */ /* 0x000fc60007f7e0ff */
[----:B------:R-:W-:Y:S01]  /*eae60*/  STL [R1+0x2b48], R17 ;  /* 0x002b481101007387 */ /* 0x000fe20000100800 */
[-C--:B--2---:R-:W-:Y:S02]  /*eae70*/  IADD3.X R20, R20, R0.reuse, RZ, P2, !PT ;  /* 0x0000000014147210 */ /* 0x084fe400017fe4ff */
[----:B------:R-:W-:Y:S02]  /*eae80*/  IADD3.X R16, R16, R0, RZ, P3, !PT ;  /* 0x0000000010107210 */ /* 0x000fe40001ffe4ff */
[----:B------:R-:W-:Y:S01]  /*eae90*/  ISETP.GT.AND P2, PT, R4, 0x11, PT ;  /* 0x000000110400780c */ /* 0x000fe20003f44270 */
[----:B------:R2:W-:Y:S01]  /*eaea0*/  STL [R1+0x2b44], R20 ;  /* 0x002b441401007387 */ /* 0x0005e20000100800 */
[----:B------:R-:W-:-:S03]  /*eaeb0*/  IMAD.MOV.U32 R21, RZ, RZ, R20 ;  /* 0x000000ffff157224 */ /* 0x000fc600078e0014 */
[----:B------:R-:W-:Y:S04]  /*eaec0*/  STL [R1+0x2b50], R9 ;  /* 0x002b500901007387 */ /* 0x000fe80000100800 */
[----:B------:R2:W-:Y:S02]  /*eaed0*/  STL [R1+0x2b4c], R16 ;  /* 0x002b4c1001007387 */ /* 0x0005e40000100800 */
[----:B--2---:R-:W-:Y:S02]  /*eaee0*/  MOV R20, R17 ;  /* 0x0000001100147202 */ /* 0x004fe40000000f00 */
[----:B------:R-:W-:Y:S01]  /*eaef0*/  MOV R17, R16 ;  /* 0x0000001000117202 */ /* 0x000fe20000000f00 */
[----:B------:R-:W-:Y:S01]  /*eaf00*/  IMAD.MOV.U32 R16, RZ, RZ, R9 ;  /* 0x000000ffff107224 */ /* 0x000fe200078e0009 */
[----:B------:R-:W-:Y:S01]  /*eaf10*/  SEL R9, RZ, 0x4, !P2 ;  /* 0x00000004ff097807 */ /* 0x000fe20005000000 */
[----:B------:R-:W-:Y:S04]  /*eaf20*/  LDGSTS.E [R3+0x4000], desc[UR60][R20.64], P1 ;  /* 0x0400000014037fae */ /* 0x000fe8000892187c */
[----:B------:R-:W-:Y:S01]  /*eaf30*/  LDGSTS.E [R3+0x8000], desc[UR60][R16.64], P1 ;  /* 0x0800000010037fae */ /* 0x000fe2000892187c */
[----:B------:R-:W-:-:S04]  /*eaf40*/  SEL R9, R9, RZ, !P0 ;  /* 0x000000ff09097207 */ /* 0x000fc80004000000 */
[----:B------:R-:W-:Y:S01]  /*eaf50*/  ISETP.NE.U32.AND P2, PT, R9, RZ, PT ;  /* 0x000000ff0900720c */ /* 0x000fe20003f45070 */
[----:B------:R-:W2:Y:S04]  /*eaf60*/  LDL.LU R21, [R1+0x2b74] ;  /* 0x002b740001157983 */ /* 0x000ea80000300800 */
[----:B------:R-:W2:Y:S01]  /*eaf70*/  LDL.LU R20, [R1+0x2b78] ;  /* 0x002b780001147983 */ /* 0x000ea20000300800 */
[----:B------:R-:W-:-:S03]  /*eaf80*/  IADD3 R23, P3, R23, R5, RZ ;  /* 0x0000000517177210 */ /* 0x000fc60007f7e0ff */
[----:B------:R-:W2:Y:S04]  /*eaf90*/  LDL.LU R17, [R1+0x2b7c] ;  /* 0x002b7c0001117983 */ /* 0x000ea80000300800 */
[----:B------:R-:W2:Y:S01]  /*eafa0*/  LDL.LU R16, [R1+0x2b80] ;  /* 0x002b800001107983 */ /* 0x000ea20000300800 */
[----:B------:R-:W-:Y:S02]  /*eafb0*/  IADD3 R15, P4, R15, R5, RZ ;  /* 0x000000050f0f7210 */ /* 0x000fe40007f9e0ff */
[-C--:B------:R-:W-:Y:S01]  /*eafc0*/  IADD3.X R83, R83, R0.reuse, RZ, P3, !PT ;  /* 0x0000000053537210 */ /* 0x080fe20001ffe4ff */
[----:B------:R1:W-:Y:S01]  /*eafd0*/  STL [R1+0x2b58], R23 ;  /* 0x002b581701007387 */ /* 0x0003e20000100800 */
[----:B------:R-:W-:Y:S01]  /*eafe0*/  IADD3.X R22, R22, R0, RZ, P4, !PT ;  /* 0x0000000016167210 */ /* 0x000fe200027fe4ff */
[----:B------:R-:W-:-:S02]  /*eaff0*/  IMAD.MOV.U32 R84, RZ, RZ, R23 ;  /* 0x000000ffff547224 */ /* 0x000fc400078e0017 */
[----:B------:R1:W-:Y:S01]  /*eb000*/  STL [R1+0x2b54], R83 ;  /* 0x002b545301007387 */ /* 0x0003e20000100800 */
[----:B------:R-:W-:-:S03]  /*eb010*/  MOV R85, R83 ;  /* 0x0000005300557202 */ /* 0x000fc60000000f00 */
[----:B------:R-:W-:Y:S04]  /*eb020*/  STL [R1+0x2b60], R15 ;  /* 0x002b600f01007387 */ /* 0x000fe80000100800 */
[----:B------:R1:W-:Y:S02]  /*eb030*/  STL [R1+0x2b5c], R22 ;  /* 0x002b5c1601007387 */ /* 0x0003e40000100800 */
[----:B-1----:R-:W-:Y:S02]  /*eb040*/  MOV R23, R22 ;  /* 0x0000001600177202 */ /* 0x002fe40000000f00 */
[----:B------:R1:W-:Y:S04]  /*eb050*/  LDGSTS.E [R3+0xc000], desc[UR60][R84.64], P1 ;  /* 0x0c00000054037fae */ /* 0x0003e8000892187c */
[----:B------:R-:W2:Y:S01]  /*eb060*/  LDL.LU R83, [R1+0x2b84] ;  /* 0x002b840001537983 */ /* 0x000ea20000300800 */
[----:B------:R-:W-:-:S05]  /*eb070*/  IMAD.MOV.U32 R22, RZ, RZ, R15 ;  /* 0x000000ffff167224 */ /* 0x000fca00078e000f */
[----:B------:R2:W-:Y:S04]  /*eb080*/  LDGSTS.E [R3+0x4], desc[UR60][R22.64], P2 ;  /* 0x0000400016037fae */ /* 0x0005e8000912187c */
[----:B------:R-:W2:Y:S04]  /*eb090*/  LDL.LU R23, [R1+0x2b88] ;  /* 0x002b880001177983 */ /* 0x000ea80000300800 */
[----:B------:R-:W2:Y:S04]  /*eb0a0*/  LDL.LU R22, [R1+0x2b8c] ;  /* 0x002b8c0001167983 */ /* 0x000ea80000300800 */
[----:B------:R-:W2:Y:S01]  /*eb0b0*/  LDL.LU R15, [R1+0x2b90] ;  /* 0x002b9000010f7983 */ /* 0x000ea20000300800 */
[----:B------:R-:W-:-:S02]  /*eb0c0*/  IADD3 R13, P1, R13, R5, RZ ;  /* 0x000000050d0d7210 */ /* 0x000fc40007f3e0ff */
[----:B---3--:R-:W-:Y:S02]  /*eb0d0*/  IADD3 R11, P3, R11, R5, RZ ;  /* 0x000000050b0b7210 */ /* 0x008fe40007f7e0ff */
[-C--:B------:R-:W-:Y:S02]  /*eb0e0*/  IADD3.X R14, R14, R0.reuse, RZ, P1, !PT ;  /* 0x000000000e0e7210 */ /* 0x080fe40000ffe4ff */
[----:B----4-:R-:W-:Y:S01]  /*eb0f0*/  IADD3.X R12, R12, R0, RZ, P3, !PT ;  /* 0x000000000c0c7210 */ /* 0x010fe20001ffe4ff */
[----:B------:R3:W-:Y:S04]  /*eb100*/  STL [R1+0x2b68], R13 ;  /* 0x002b680d01007387 */ /* 0x0007e80000100800 */
[----:B------:R4:W-:Y:S01]  /*eb110*/  STL [R1+0x2b64], R14 ;  /* 0x002b640e01007387 */ /* 0x0009e20000100800 */
[----:B-1----:R-:W-:-:S03]  /*eb120*/  IMAD.MOV.U32 R84, RZ, RZ, R13 ;  /* 0x000000ffff547224 */ /* 0x002fc600078e000d */
[----:B------:R-:W-:Y:S01]  /*eb130*/  STL [R1+0x2b70], R11 ;  /* 0x002b700b01007387 */ /* 0x000fe20000100800 */
[----:B------:R-:W-:-:S03]  /*eb140*/  MOV R85, R14 ;  /* 0x0000000e00557202 */ /* 0x000fc60000000f00 */
[----:B------:R1:W-:Y:S04]  /*eb150*/  STL [R1+0x2b6c], R12 ;  /* 0x002b6c0c01007387 */ /* 0x0003e80000100800 */
[----:B------:R2:W-:Y:S01]  /*eb160*/  LDGSTS.E [R3+0x4004], desc[UR60][R84.64], P2 ;  /* 0x0400400054037fae */ /* 0x0005e2000912187c */
[----:B---3--:R-:W-:-:S03]  /*eb170*/  MOV R13, R12 ;  /* 0x0000000c000d7202 */ /* 0x008fc60000000f00 */
[----:B----4-:R-:W3:Y:S01]  /*eb180*/  LDL.LU R14, [R1+0x2b94] ;  /* 0x002b9400010e7983 */ /* 0x010ee20000300800 */
[----:B-1----:R-:W-:-:S05]  /*eb190*/  IMAD.MOV.U32 R12, RZ, RZ, R11 ;  /* 0x000000ffff0c7224 */ /* 0x002fca00078e000b */
[----:B------:R1:W-:Y:S04]  /*eb1a0*/  LDGSTS.E [R3+0x8004], desc[UR60][R12.64], P2 ;  /* 0x080040000c037fae */ /* 0x0003e8000912187c */
[----:B------:R-:W1:Y:S04]  /*eb1b0*/  LDL.LU R13, [R1+0x2b98] ;  /* 0x002b9800010d7983 */ /* 0x000e680000300800 */
[----:B------:R-:W4:Y:S04]  /*eb1c0*/  LDL.LU R12, [R1+0x2b9c] ;  /* 0x002b9c00010c7983 */ /* 0x000f280000300800 */
[----:B------:R-:W3:Y:S01]  /*eb1d0*/  LDL.LU R11, [R1+0x2ba0] ;  /* 0x002ba000010b7983 */ /* 0x000ee20000300800 */
        /* <DEDUP_REMOVED lines=16> */
[----:B------:R-:W2:Y:S04]  /*eb2e0*/  LDL.LU R17, [R1+0x2bac] ;  /* 0x002bac0001117983 */ /* 0x000ea80000300800 */
[----:B------:R-:W2:Y:S01]  /*eb2f0*/  LDL.LU R16, [R1+0x2bb0] ;  /* 0x002bb00001107983 */ /* 0x000ea20000300800 */
        /* <DEDUP_REMOVED lines=15> */
[----:B------:R-:W2:Y:S01]  /*eb3f0*/  LDL.LU R83, [R1+0x2bb4] ;  /* 0x002bb40001537983 */ /* 0x000ea20000300800 */
[----:B------:R-:W-:Y:S02]  /*eb400*/  MOV R22, R15 ;  /* 0x0000000f00167202 */ /* 0x000fe40000000f00 */
[----:B------:R-:W-:-:S03]  /*eb410*/  ISETP.NE.U32.AND P2, PT, R9, RZ, PT ;  /* 0x000000ff0900720c */ /* 0x000fc60003f45070 */
[----:B------:R1:W-:Y:S04]  /*eb420*/  LDGSTS.E [R3+0x8008], desc[UR60][R22.64], P1 ;  /* 0x0800800016037fae */ /* 0x0003e8000892187c */
[----:B------:R-:W1:Y:S04]  /*eb430*/  LDL.LU R23, [R1+0x2bb8] ;  /* 0x002bb80001177983 */ /* 0x000e680000300800 */
[----:B------:R-:W2:Y:S04]  /*eb440*/  LDL.LU R22, [R1+0x2f3c] ;  /* 0x002f3c0001167983 */ /* 0x000ea80000300800 */
[----:B------:R-:W2:Y:S01]  /*eb450*/  LDL.LU R15, [R1+0x2f40] ;  /* 0x002f4000010f7983 */ /* 0x000ea20000300800 */
[----:B------:R-:W-:-:S02]  /*eb460*/  IADD3 R13, P3, R13, R5, RZ ;  /* 0x000000050d0d7210 */ /* 0x000fc40007f7e0ff */
[----:B---3--:R-:W-:-:S03]  /*eb470*/  IADD3 R11, P4, R11, R5, RZ ;  /* 0x000000050b0b7210 */ /* 0x008fc60007f9e0ff */
        /* <DEDUP_REMOVED lines=9> */
[----:B---3--:R-:W-:-:S03]  /*eb510*/  MOV R13, R12 ;  /* 0x0000000c000d7202 */ /* 0x008fc60000000f00 */
[----:B----4-:R-:W3:Y:S01]  /*eb520*/  LDL.LU R14, [R1+0x2f44] ;  /* 0x002f4400010e7983 */ /* 0x010ee20000300800 */
[----:B------:R-:W-:-:S05]  /*eb530*/  MOV R12, R11 ;  /* 0x0000000b000c7202 */ /* 0x000fca0000000f00 */
[----:B------:R4:W-:Y:S04]  /*eb540*/  LDGSTS.E [R3+0xc], desc[UR60][R12.64], P2 ;  /* 0x0000c0000c037fae */ /* 0x0009e8000912187c */
[----:B------:R-:W4:Y:S04]  /*eb550*/  LDL.LU R13, [R1+0x2f48] ;  /* 0x002f4800010d7983 */ /* 0x000f280000300800 */
[----:B------:R-:W3:Y:S04]  /*eb560*/  LDL.LU R12, [R1+0x2f4c] ;  /* 0x002f4c00010c7983 */ /* 0x000ee80000300800 */
[----:B------:R-:W3:Y:S01]  /*eb570*/  LDL.LU R11, [R1+0x2f50] ;  /* 0x002f5000010b7983 */ /* 0x000ee20000300800 */
[----:B--2---:R-:W-:-:S02]  /*eb580*/  IADD3 R20, P1, R20, R5, RZ ;  /* 0x0000000514147210 */ /* 0x004fc40007f3e0ff */
[----:B------:R-:W-:-:S03]  /*eb590*/  IADD3 R16, P3, R16, R5, RZ ;  /* 0x0000000510107210 */ /* 0x000fc60007f7e0ff */
        /* <DEDUP_REMOVED lines=14> */
[----:B------:R-:W2:Y:S04]  /*eb680*/  LDL.LU R17, [R1+0x2f5c] ;  /* 0x002f5c0001117983 */ /* 0x000ea80000300800 */
[----:B------:R-:W2:Y:S01]  /*eb690*/  LDL.LU R16, [R1+0x2f60] ;  /* 0x002f600001107983 */ /* 0x000ea20000300800 */
        /* <DEDUP_REMOVED lines=12> */
[----:B------:R-:W2:Y:S01]  /*eb760*/  LDL.LU R83, [R1+0x2f64] ;  /* 0x002f640001537983 */ /* 0x000ea20000300800 */
[----:B------:R-:W-:-:S05]  /*eb770*/  MOV R22, R15 ;  /* 0x0000000f00167202 */ /* 0x000fca0000000f00 */
[----:B------:R2:W-:Y:S04]  /*eb780*/  LDGSTS.E [R3+0x10000], desc[UR60][R22.64], P1 ;  /* 0x1000000016037fae */ /* 0x0005e8000892187c */
[----:B------:R-:W2:Y:S04]  /*eb790*/  LDL.LU R23, [R1+0x2f68] ;  /* 0x002f680001177983 */ /* 0x000ea80000300800 */
[----:B------:R-:W2:Y:S04]  /*eb7a0*/  LDL.LU R22, [R1+0x2f6c] ;  /* 0x002f6c0001167983 */ /* 0x000ea80000300800 */
[----:B------:R-:W2:Y:S01]  /*eb7b0*/  LDL.LU R15, [R1+0x2f70] ;  /* 0x002f7000010f7983 */ /* 0x000ea20000300800 */
[----:B----4-:R-:W-:-:S02]  /*eb7c0*/  IADD3 R13, P2, R13, R5, RZ ;  /* 0x000000050d0d7210 */ /* 0x010fc40007f5e0ff */
[----:B---3--:R-:W-:Y:S02]  /*eb7d0*/  IADD3 R11, P3, R11, R5, RZ ;  /* 0x000000050b0b7210 */ /* 0x008fe40007f7e0ff */
        /* <DEDUP_REMOVED lines=8> */
[----:B---3--:R-:W-:-:S03]  /*eb860*/  IMAD.MOV.U32 R13, RZ, RZ, R12 ;  /* 0x000000ffff0d7224 */ /* 0x008fc600078e000c */
[----:B------:R3:W-:Y:S04]  /*eb870*/  LDGSTS.E [R3+0x14000], desc[UR60][R84.64], P1 ;  /* 0x1400000054037fae */ /* 0x0007e8000892187c */
[----:B-1----:R-:W3:Y:S01]  /*eb880*/  LDL.LU R14, [R1+0x2f74] ;  /* 0x002f7400010e7983 */ /* 0x002ee20000300800 */
[----:B----4-:R-:W-:-:S05]  /*eb890*/  MOV R12, R11 ;  /* 0x0000000b000c7202 */ /* 0x010fca0000000f00 */
        /* <DEDUP_REMOVED lines=23> */
[----:B------:R-:W-:Y:S02]  /*eba10*/  IADD3 R15, P3, R15, R5, RZ ;  /* 0x000000050f0f7210 */ /* 0x000fe40007f7e0ff */
[-C--:B------:R-:W-:Y:S02]  /*eba20*/  IADD3.X R83, R83, R0.reuse, RZ, P1, !PT ;  /* 0x0000000053537210 */ /* 0x080fe40000ffe4ff */
[----:B------:R-:W-:Y:S02]  /*eba30*/  ISETP.GT.AND P1, PT, R4, 0x32, PT ;  /* 0x000000320400780c */ /* 0x000fe40003f24270 */
[----:B------:R-:W-:Y:S01]  /*eba40*/  IADD3.X R22, R22, R0, RZ, P3, !PT ;  /* 0x0000000016167210 */ /* 0x000fe20001ffe4ff */
[----:B------:R3:W-:Y:S04]  /*eba50*/  STL [R1+0x2f68], R23 ;  /* 0x002f681701007387 */ /* 0x0007e80000100800 */
[----:B------:R3:W-:Y:S02]  /*eba60*/  STL [R1+0x2f64], R83 ;  /* 0x002f645301007387 */ /* 0x0007e40000100800 */
[----:B---3--:R-:W-:-:S02]  /*eba70*/  IMAD.MOV.U32 R84, RZ, RZ, R23 ;  /* 0x000000ffff547224 */ /* 0x008fc400078e0017 */
[----:B------:R-:W-:Y:S01]  /*eba80*/  STL [R1+0x2f70], R15 ;  /* 0x002f700f01007387 */ /* 0x000fe20000100800 */
[----:B------:R-:W-:-:S03]  /*eba90*/  MOV R85, R83 ;  /* 0x0000005300557202 */ /* 0x000fc60000000f00 */
[----:B------:R3:W-:Y:S01]  /*ebaa0*/  STL [R1+0x2f6c], R22 ;  /* 0x002f6c1601007387 */ /* 0x0007e20000100800 */
[----:B------:R-:W-:-:S03]  /*ebab0*/  SEL R9, RZ, 0x4, !P1 ;  /* 0x00000004ff097807 */ /* 0x000fc60004800000 */
[----:B------:R4:W-:Y:S01]  /*ebac0*/  LDGSTS.E [R3+0x14004], desc[UR60][R84.64], P2 ;  /* 0x1400400054037fae */ /* 0x0009e2000912187c */
[----:B------:R-:W-:Y:S02]  /*ebad0*/  MOV R23, R22 ;  /* 0x0000001600177202 */ /* 0x000fe40000000f00 */
[----:B------:R-:W-:Y:S01]  /*ebae0*/  SEL R9, R9, RZ, !P0 ;  /* 0x000000ff09097207 */ /* 0x000fe20004000000 */
[----:B------:R-:W2:Y:S01]  /*ebaf0*/  LDL.LU R83, [R1+0x2f94] ;  /* 0x002f940001537983 */ /* 0x000ea20000300800 */
[----:B---3--:R-:W-:Y:S02]  /*ebb00*/  IMAD.MOV.U32 R22, RZ, RZ, R15 ;  /* 0x000000ffff167224 */ /* 0x008fe400078e000f */
[----:B------:R-:W-:-:S03]  /*ebb10*/  ISETP.NE.U32.AND P1, PT, R9, RZ, PT ;  /* 0x000000ff0900720c */ /* 0x000fc60003f25070 */
[----:B------:R3:W-:Y:S04]  /*ebb20*/  LDGSTS.E [R3+0x18004], desc[UR60][R22.64], P2 ;  /* 0x1800400016037fae */ /* 0x0007e8000912187c */
[----:B------:R-:W3:Y:S04]  /*ebb30*/  LDL.LU R23, [R1+0x2f98] ;  /* 0x002f980001177983 */ /* 0x000ee80000300800 */
[----:B------:R-:W3:Y:S04]  /*ebb40*/  LDL.LU R22, [R1+0x2f9c] ;  /* 0x002f9c0001167983 */ /* 0x000ee80000300800 */
[----:B------:R-:W3:Y:S01]  /*ebb50*/  LDL.LU R15, [R1+0x2fa0] ;  /* 0x002fa000010f7983 */ /* 0x000ee20000300800 */
[----:B-1----:R-:W-:-:S02]  /*ebb60*/  IADD3 R13, P3, R13, R5, RZ ;  /* 0x000000050d0d7210 */ /* 0x002fc40007f7e0ff */
[----:B----4-:R-:W-:Y:S02]  /*ebb70*/  IADD3 R11, P4, R11, R5, RZ ;  /* 0x000000050b0b7210 */ /* 0x010fe40007f9e0ff */
        /* <DEDUP_REMOVED lines=10> */
[----:B----4-:R-:W4:Y:S01]  /*ebc20*/  LDL.LU R14, [R1+0x2fa4] ;  /* 0x002fa400010e7983 */ /* 0x010f220000300800 */
[----:B------:R-:W-:-:S05]  /*ebc30*/  IMAD.MOV.U32 R12, RZ, RZ, R11 ;  /* 0x000000ffff0c7224 */ /* 0x000fca00078e000b */
[----:B------:R1:W-:Y:S04]  /*ebc40*/  LDGSTS.E [R3+0x10008], desc[UR60][R12.64], P1 ;  /* 0x100080000c037fae */ /* 0x0003e8000892187c */
[----:B------:R-:W1:Y:S04]  /*ebc50*/  LDL.LU R13, [R1+0x2fa8] ;  /* 0x002fa800010d7983 */ /* 0x000e680000300800 */
[----:B------:R-:W4:Y:S04]  /*ebc60*/  LDL.LU R12, [R1+0x2fac] ;  /* 0x002fac00010c7983 */ /* 0x000f280000300800 */
[----:B------:R-:W4:Y:S01]  /*ebc70*/  LDL.LU R11, [R1+0x2fb0] ;  /* 0x002fb000010b7983 */ /* 0x000f220000300800 */
[----:B--2---:R-:W-:-:S02]  /*ebc80*/  IADD3 R20, P2, R20, R5, RZ ;  /* 0x0000000514147210 */ /* 0x004fc40007f5e0ff */
[----:B------:R-:W-:Y:S02]  /*ebc90*/  IADD3 R16, P3, R16, R5, RZ ;  /* 0x0000000510107210 */ /* 0x000fe40007f7e0ff */
        /* <DEDUP_REMOVED lines=16> */
[----:B---3--:R-:W-:-:S02]  /*ebda0*/  IADD3 R23, P3, R23, R5, RZ ;  /* 0x0000000517177210 */ /* 0x008fc40007f7e0ff */
        /* <DEDUP_REMOVED lines=10> */
[----:B---3--:R-:W-:-:S03]  /*ebe50*/  MOV R23, R22 ;  /* 0x0000001600177202 */ /* 0x008fc60000000f00 */
[----:B------:R-:W3:Y:S01]  /*ebe60*/  LDL.LU R83, [R1+0x3344] ;  /* 0x0033440001537983 */ /* 0x000ee20000300800 */
[----:B------:R-:W-:-:S05]  /*ebe70*/  MOV R22, R15 ;  /* 0x0000000f00167202 */ /* 0x000fca0000000f00 */
[----:B------:R2:W-:Y:S04]  /*ebe80*/  LDGSTS.E [R3+0x1000c], desc[UR60][R22.64], P2 ;  /* 0x1000c00016037fae */ /* 0x0005e8000912187c */
[----:B------:R-:W3:Y:S04]  /*ebe90*/  LDL.LU R23, [R1+0x3348] ;  /* 0x0033480001177983 */ /* 0x000ee80000300800 */
[----:B------:R-:W3:Y:S04]  /*ebea0*/  LDL.LU R22, [R1+0x334c] ;  /* 0x00334c0001167983 */ /* 0x000ee80000300800 */
[----:B------:R-:W3:Y:S01]  /*ebeb0*/  LDL.LU R15, [R1+0x3350] ;  /* 0x00335000010f7983 */ /* 0x000ee20000300800 */
[----:B-1----:R-:W-:-:S02]  /*ebec0*/  IADD3 R13, P1, R13, R5, RZ ;  /* 0x000000050d0d7210 */ /* 0x002fc40007f3e0ff */
[----:B----4-:R-:W-:-:S03]  /*ebed0*/  IADD3 R11, P3, R11, R5, RZ ;  /* 0x000000050b0b7210 */ /* 0x010fc60007f7e0ff */
        /* <DEDUP_REMOVED lines=10> */
[----:B----4-:R-:W4:Y:S01]  /*ebf80*/  LDL.LU R14, [R1+0x3354] ;  /* 0x00335400010e7983 */ /* 0x010f220000300800 */
        /* <DEDUP_REMOVED lines=9> */
[-C--:B------:R-:W-:Y:S01]  /*ec020*/  IADD3 R16, P4, R16, R5.reuse, RZ ;  /* 0x0000000510107210 */ /* 0x080fe20007f9e0ff */
        /* <DEDUP_REMOVED lines=13> */
[----:B---3--:R-:W-:-:S02]  /*ec100*/  IADD3 R23, P2, R23, R5, RZ ;  /* 0x0000000517177210 */ /* 0x008fc40007f5e0ff */
        /* <DEDUP_REMOVED lines=11> */
[----:B---3--:R-:W-:Y:S01]  /*ec1c0*/  IMAD.MOV.U32 R23, RZ, RZ, R22 ;  /* 0x000000ffff177224 */ /* 0x008fe200078e0016 */
[----:B------:R-:W-:Y:S01]  /*ec1d0*/  SEL R9, R9, RZ, !P0 ;  /* 0x000000ff09097207 */ /* 0x000fe20004000000 */
[----:B------:R3:W-:Y:S04]  /*ec1e0*/  LDGSTS.E [R3+0x24000], desc[UR60][R84.64], P1 ;  /* 0x2400000054037fae */ /* 0x0007e8000892187c */
[----:B------:R-:W2:Y:S01]  /*ec1f0*/  LDL.LU R83, [R1+0x3374] ;  /* 0x0033740001537983 */ /* 0x000ea20000300800 */
[----:B------:R-:W-:-:S02]  /*ec200*/  MOV R22, R15 ;  /* 0x0000000f00167202 */ /* 0x000fc40000000f00 */
[----:B------:R-:W-:-:S03]  /*ec210*/  ISETP.NE.U32.AND P2, PT, R9, RZ, PT ;  /* 0x000000ff0900720c */ /* 0x000fc60003f45070 */
[----:B------:R2:W-:Y:S04]  /*ec220*/  LDGSTS.E [R3+0x28000], desc[UR60][R22.64], P1 ;  /* 0x2800000016037fae */ /* 0x0005e8000892187c */
[----:B------:R-:W2:Y:S04]  /*ec230*/  LDL.LU R23, [R1+0x3378] ;  /* 0x0033780001177983 */ /* 0x000ea80000300800 */
[----:B------:R-:W2:Y:S04]  /*ec240*/  LDL.LU R22, [R1+0x337c] ;  /* 0x00337c0001167983 */ /* 0x000ea80000300800 */
[----:B------:R-:W2:Y:S01]  /*ec250*/  LDL.LU R15, [R1+0x3380] ;  /* 0x00338000010f7983 */ /* 0x000ea20000300800 */
[----:B-1----:R-:W-:-:S02]  /*ec260*/  IADD3 R13, P3, R13, R5, RZ ;  /* 0x000000050d0d7210 */ /* 0x002fc40007f7e0ff */
[----:B----4-:R-:W-:Y:S02]  /*ec270*/  IADD3 R11, P4, R11, R5, RZ ;  /* 0x000000050b0b7210 */ /* 0x010fe40007f9e0ff */
[----:B------:R-:W-:Y:S01]  /*ec280*/  IADD3.X R14, R14, R0, RZ, P3, !PT ;  /* 0x000000000e0e7210 */ /* 0x000fe20001ffe4ff */
[----:B------:R1:W-:Y:S02]  /*ec290*/  STL [R1+0x3358], R13 ;  /* 0x0033580d01007387 */ /* 0x0003e40000100800 */
[----:B------:R-:W-:Y:S01]  /*ec2a0*/  IMAD.X R12, R12, 0x1, R0, P4 ;  /* 0x000000010c0c7824 */ /* 0x000fe200020e0600 */
[----:B---3--:R-:W-:Y:S01]  /*ec2b0*/  MOV R84, R13 ;  /* 0x0000000d00547202 */ /* 0x008fe20000000f00 */
        /* <DEDUP_REMOVED lines=8> */
[----:B------:R4:W-:Y:S04]  /*ec340*/  LDGSTS.E [R3+0x20004], desc[UR60][R12.64], P2 ;  /* 0x200040000c037fae */ /* 0x0009e8000912187c */
[----:B------:R-:W4:Y:S04]  /*ec350*/  LDL.LU R13, [R1+0x3388] ;  /* 0x00338800010d7983 */ /* 0x000f280000300800 */
[----:B------:R-:W3:Y:S04]  /*ec360*/  LDL.LU R12, [R1+0x338c] ;  /* 0x00338c00010c7983 */ /* 0x000ee80000300800 */
[----:B------:R-:W3:Y:S01]  /*ec370*/  LDL.LU R11, [R1+0x3390] ;  /* 0x00339000010b7983 */ /* 0x000ee20000300800 */
[----:B--2---:R-:W-:-:S02]  /*ec380*/  IADD3 R20, P1, R20, R5, RZ ;  /* 0x0000000514147210 */ /* 0x004fc40007f3e0ff */
        /* <DEDUP_REMOVED lines=15> */
[----:B-1----:R-:W2:Y:S04]  /*ec480*/  LDL.LU R17, [R1+0x339c] ;  /* 0x00339c0001117983 */ /* 0x002ea80000300800 */
[----:B------:R-:W2:Y:S01]  /*ec490*/  LDL.LU R16, [R1+0x33a0] ;  /* 0x0033a00001107983 */ /* 0x000ea20000300800 */
[----:B------:R-:W-:-:S02]  /*ec4a0*/  IADD3 R23, P3, R23, R5, RZ ;  /* 0x0000000517177210 */ /* 0x000fc40007f7e0ff */
[----:B------:R-:W-:Y:S02]  /*ec4b0*/  IADD3 R15, P4, R15, R5, RZ ;  /* 0x000000050f0f7210 */ /* 0x000fe40007f9e0ff */
[-C--:B------:R-:W-:Y:S01]  /*ec4c0*/  IADD3.X R83, R83, R0.reuse, RZ, P3, !PT ;  /* 0x0000000053537210 */ /* 0x080fe20001ffe4ff */
[----:B------:R-:W-:Y:S01]  /*ec4d0*/  IMAD.MOV.U32 R84, RZ, RZ, R23 ;  /* 0x000000ffff547224 */ /* 0x000fe200078e0017 */
[----:B------:R-:W-:Y:S01]  /*ec4e0*/  IADD3.X R22, R22, R0, RZ, P4, !PT ;  /* 0x0000000016167210 */ /* 0x000fe200027fe4ff */
[----:B------:R1:W-:Y:S01]  /*ec4f0*/  STL [R1+0x3378], R23 ;  /* 0x0033781701007387 */ /* 0x0003e20000100800 */
[----:B------:R-:W-:-:S03]  /*ec500*/  MOV R85, R83 ;  /* 0x0000005300557202 */ /* 0x000fc60000000f00 */
[----:B------:R1:W-:Y:S04]  /*ec510*/  STL [R1+0x3374], R83 ;  /* 0x0033745301007387 */ /* 0x0003e80000100800 */
[----:B------:R-:W-:Y:S04]  /*ec520*/  STL [R1+0x3380], R15 ;  /* 0x0033800f01007387 */ /* 0x000fe80000100800 */
[----:B------:R1:W-:Y:S04]  /*ec530*/  STL [R1+0x337c], R22 ;  /* 0x00337c1601007387 */ /* 0x0003e80000100800 */
[----:B------:R3:W-:Y:S01]  /*ec540*/  LDGSTS.E [R3+0x2c004], desc[UR60][R84.64], P2 ;  /* 0x2c00400054037fae */ /* 0x0007e2000912187c */
[----:B-1----:R-:W-:-:S03]  /*ec550*/  MOV R23, R22 ;  /* 0x0000001600177202 */ /* 0x002fc60000000f00 */
[----:B------:R-:W2:Y:S01]  /*ec560*/  LDL.LU R83, [R1+0x33a4] ;  /* 0x0033a40001537983 */ /* 0x000ea20000300800 */
[----:B------:R-:W-:-:S05]  /*ec570*/  IMAD.MOV.U32 R22, RZ, RZ, R15 ;  /* 0x000000ffff167224 */ /* 0x000fca00078e000f */
[----:B------:R1:W-:Y:S04]  /*ec580*/  LDGSTS.E [R3+0x20008], desc[UR60][R22.64], P1 ;  /* 0x2000800016037fae */ /* 0x0003e8000892187c */
[----:B------:R-:W1:Y:S04]  /*ec590*/  LDL.LU R23, [R1+0x33a8] ;  /* 0x0033a80001177983 */ /* 0x000e680000300800 */
[----:B------:R-:W2:Y:S04]  /*ec5a0*/  LDL.LU R22, [R1+0x33ac] ;  /* 0x0033ac0001167983 */ /* 0x000ea80000300800 */
[----:B------:R-:W2:Y:S01]  /*ec5b0*/  LDL.LU R15, [R1+0x33b0] ;  /* 0x0033b000010f7983 */ /* 0x000ea20000300800 */
[----:B----4-:R-:W-:-:S02]  /*ec5c0*/  IADD3 R13, P2, R13, R5, RZ ;  /* 0x000000050d0d7210 */ /* 0x010fc40007f5e0ff */
[----:B---3--:R-:W-:Y:S02]  /*ec5d0*/  IADD3 R11, P3, R11, R5, RZ ;  /* 0x000000050b0b7210 */ /* 0x008fe40007f7e0ff */
        /* <DEDUP_REMOVED lines=9> */
[----:B---3--:R-:W-:-:S03]  /*ec670*/  MOV R13, R12 ;  /* 0x0000000c000d7202 */ /* 0x008fc60000000f00 */
[----:B----4-:R-:W3:Y:S01]  /*ec680*/  LDL.LU R14, [R1+0x33b4] ;  /* 0x0033b400010e7983 */ /* 0x010ee20000300800 */
[----:B------:R-:W-:-:S05]  /*ec690*/  IMAD.MOV.U32 R12, RZ, RZ, R11 ;  /* 0x000000ffff0c7224 */ /* 0x000fca00078e000b */
[----:B------:R4:W-:Y:S04]  /*ec6a0*/  LDGSTS.E [R3+0x28008], desc[UR60][R12.64], P1 ;  /* 0x280080000c037fae */ /* 0x0009e8000892187c */
[----:B------:R-:W4:Y:S04]  /*ec6b0*/  LDL.LU R13, [R1+0x33b8] ;  /* 0x0033b800010d7983 */ /* 0x000f280000300800 */
[----:B------:R-:W3:Y:S04]  /*ec6c0*/  LDL.LU R12, [R1+0x373c] ;  /* 0x00373c00010c7983 */ /* 0x000ee80000300800 */
[----:B------:R-:W3:Y:S01]  /*ec6d0*/  LDL.LU R11, [R1+0x3740] ;  /* 0x00374000010b7983 */ /* 0x000ee20000300800 */
[----:B------:R-:W-:-:S04]  /*ec6e0*/  ISETP.GT.AND P2, PT, R4, 0x53, PT ;  /* 0x000000530400780c */ /* 0x000fc80003f44270 */
[----:B------:R-:W-:Y:S02]  /*ec6f0*/  SEL R9, RZ, 0x4, !P2 ;  /* 0x00000004ff097807 */ /* 0x000fe40005000000 */
[-C--:B--2---:R-:W-:Y:S02]  /*ec700*/  IADD3 R20, P3, R20, R5.reuse, RZ ;  /* 0x0000000514147210 */ /* 0x084fe40007f7e0ff */
[----:B------:R-:W-:Y:S02]  /*ec710*/  SEL R9, R9, RZ, !P0 ;  /* 0x000000ff09097207 */ /* 0x000fe40004000000 */
[----:B------:R-:W-:Y:S02]  /*ec720*/  IADD3.X R21, R21, R0, RZ, P3, !PT ;  /* 0x0000000015157210 */ /* 0x000fe40001ffe4ff */
[----:B------:R-:W-:Y:S02]  /*ec730*/  IADD3 R16, P4, R16, R5, RZ ;  /* 0x0000000510107210 */ /* 0x000fe40007f9e0ff */
        /* <DEDUP_REMOVED lines=12> */
[----:B-1----:R-:W-:-:S02]  /*ec800*/  IADD3 R23, P1, R23, R5, RZ ;  /* 0x0000000517177210 */ /* 0x002fc40007f3e0ff */
        /* <DEDUP_REMOVED lines=13> */
[----:B------:R1:W-:Y:S04]  /*ec8e0*/  LDGSTS.E [R3+0x2400c], desc[UR60][R84.64], P2 ;  /* 0x2400c00054037fae */ /* 0x0003e8000912187c */
[----:B------:R-:W2:Y:S01]  /*ec8f0*/  LDL.LU R83, [R1+0x3754] ;  /* 0x0037540001537983 */ /* 0x000ea20000300800 */
[----:B------:R-:W-:Y:S02]  /*ec900*/  MOV R22, R15 ;  /* 0x0000000f00167202 */ /* 0x000fe40000000f00 */
[----:B------:R-:W-:-:S03]  /*ec910*/  ISETP.NE.U32.AND P1, PT, R9, RZ, PT ;  /* 0x000000ff0900720c */ /* 0x000fc60003f25070 */
[----:B------:R2:W-:Y:S04]  /*ec920*/  LDGSTS.E [R3+0x2800c], desc[UR60][R22.64], P2 ;  /* 0x2800c00016037fae */ /* 0x0005e8000912187c */
        /* <DEDUP_REMOVED lines=9> */
[----:B-1----:R-:W-:-:S03]  /*ec9c0*/  MOV R84, R13 ;  /* 0x0000000d00547202 */ /* 0x002fc60000000f00 */
[----:B------:R-:W-:Y:S01]  /*ec9d0*/  STL [R1+0x3740], R11 ;  /* 0x0037400b01007387 */ /* 0x000fe20000100800 */
[----:B------:R-:W-:-:S03]  /*ec9e0*/  IMAD.MOV.U32 R85, RZ, RZ, R14 ;  /* 0x000000ffff557224 */ /* 0x000fc600078e000e */
[----:B------:R1:W-:Y:S04]  /*ec9f0*/  STL [R1+0x373c], R12 ;  /* 0x00373c0c01007387 */ /* 0x0003e80000100800 */
[----:B------:R2:W-:Y:S01]  /*eca00*/  LDGSTS.E [R3+0x2c00c], desc[UR60][R84.64], P2 ;  /* 0x2c00c00054037fae */ /* 0x0005e2000912187c */
[----:B---3--:R-:W-:-:S03]  /*eca10*/  MOV R13, R12 ;  /* 0x0000000c000d7202 */ /* 0x008fc60000000f00 */
[----:B----4-:R-:W3:Y:S01]  /*eca20*/  LDL.LU R14, [R1+0x3b8c] ;  /* 0x003b8c00010e7983 */ /* 0x010ee20000300800 */
[----:B-1----:R-:W-:-:S05]  /*eca30*/  MOV R12, R11 ;  /* 0x0000000b000c7202 */ /* 0x002fca0000000f00 */
[----:B------:R1:W-:Y:S04]  /*eca40*/  LDGSTS.E [R3+0x30000], desc[UR60][R12.64], P1 ;  /* 0x300000000c037fae */ /* 0x0003e8000892187c */
[----:B------:R-:W1:Y:S04]  /*eca50*/  LDL.LU R13, [R1+0x3b90] ;  /* 0x003b9000010d7983 */ /* 0x000e680000300800 */
[----:B------:R-:W4:Y:S04]  /*eca60*/  LDL.LU R12, [R1+0x3b94] ;  /* 0x003b9400010c7983 */ /* 0x000f280000300800 */
        /* <DEDUP_REMOVED lines=16> */
[----:B------:R-:W2:Y:S04]  /*ecb70*/  LDL.LU R20, [R1+0x3768] ;  /* 0x0037680001147983 */ /* 0x000ea80000300800 */
[----:B------:R-:W2:Y:S04]  /*ecb80*/  LDL.LU R17, [R1+0x376c] ;  /* 0x00376c0001117983 */ /* 0x000ea80000300800 */
[----:B------:R-:W2:Y:S01]  /*ecb90*/  LDL.LU R16, [R1+0x3770] ;  /* 0x0037700001107983 */ /* 0x000ea20000300800 */
[----:B------:R-:W-:-:S02]  /*ecba0*/  IADD3 R23, P3, R23, R5, RZ ;  /* 0x0000000517177210 */ /* 0x000fc40007f7e0ff */
[----:B------:R-:W-:Y:S02]  /*ecbb0*/  IADD3 R15, P4, R15, R5, RZ ;  /* 0x000000050f0f7210 */ /* 0x000fe40007f9e0ff */
[----:B------:R-:W-:Y:S02]  /*ecbc0*/  IADD3.X R83, R83, R0, RZ, P3, !PT ;  /* 0x0000000053537210 */ /* 0x000fe40001ffe4ff */
[----:B------:R-:W-:Y:S01]  /*ecbd0*/  MOV R84, R23 ;  /* 0x0000001700547202 */ /* 0x000fe20000000f00 */
[----:B------:R-:W-:Y:S01]  /*ecbe0*/  IMAD.X R22, R22, 0x1, R0, P4 ;  /* 0x0000000116167824 */ /* 0x000fe200020e0600 */
[----:B------:R-:W-:Y:S01]  /*ecbf0*/  MOV R85, R83 ;  /* 0x0000005300557202 */ /* 0x000fe20000000f00 */
[----:B------:R1:W-:Y:S04]  /*ecc00*/  STL [R1+0x3758], R23 ;  /* 0x0037581701007387 */ /* 0x0003e80000100800 */
[----:B------:R-:W-:Y:S04]  /*ecc10*/  STL [R1+0x3754], R83 ;  /* 0x0037545301007387 */ /* 0x000fe80000100800 */
[----:B------:R-:W-:Y:S04]  /*ecc20*/  STL [R1+0x3760], R15 ;  /* 0x0037600f01007387 */ /* 0x000fe80000100800 */
[----:B------:R1:W-:Y:S04]  /*ecc30*/  STL [R1+0x375c], R22 ;  /* 0x00375c1601007387 */ /* 0x0003e80000100800 */
[----:B------:R2:W-:Y:S01]  /*ecc40*/  LDGSTS.E [R3+0x3c000], desc[UR60][R84.64], P1 ;  /* 0x3c00000054037fae */ /* 0x0005e2000892187c */
[----:B-1----:R-:W-:Y:S01]  /*ecc50*/  IMAD.MOV.U32 R23, RZ, RZ, R22 ;  /* 0x000000ffff177224 */ /* 0x002fe200078e0016 */
[----:B------:R-:W-:-:S02]  /*ecc60*/  MOV R22, R15 ;  /* 0x0000000f00167202 */ /* 0x000fc40000000f00 */
[----:B------:R-:W2:Y:S04]  /*ecc70*/  LDL.LU R85, [R1+0x3774] ;  /* 0x0037740001557983 */ /* 0x000ea80000300800 */
[----:B------:R-:W2:Y:S04]  /*ecc80*/  LDL.LU R84, [R1+0x3778] ;  /* 0x0037780001547983 */ /* 0x000ea80000300800 */
[----:B------:R1:W-:Y:S04]  /*ecc90*/  LDGSTS.E [R3+0x30004], desc[UR60][R22.64], P2 ;  /* 0x3000400016037fae */ /* 0x0003e8000912187c */
[----:B------:R-:W2:Y:S04]  /*ecca0*/  LDL.LU R83, [R1+0x377c] ;  /* 0x00377c0001537983 */ /* 0x000ea80000300800 */
[----:B------:R-:W1:Y:S01]  /*eccb0*/  LDL.LU R23, [R1+0x3780] ;  /* 0x0037800001177983 */ /* 0x000e620000300800 */
[----:B------:R-:W-:-:S02]  /*eccc0*/  IADD3 R13, P1, R13, R5, RZ ;  /* 0x000000050d0d7210 */ /* 0x000fc40007f3e0ff */
[----:B---3--:R-:W-:Y:S02]  /*eccd0*/  IADD3 R11, P3, R11, R5, RZ ;  /* 0x000000050b0b7210 */ /* 0x008fe40007f7e0ff */
[----:B------:R-:W-:Y:S01]  /*ecce0*/  IADD3.X R14, R14, R0, RZ, P1, !PT ;  /* 0x000000000e0e7210 */ /* 0x000fe20000ffe4ff */
[----:B------:R-:W-:Y:S02]  /*eccf0*/  STL [R1+0x3b90], R13 ;  /* 0x003b900d01007387 */ /* 0x000fe40000100800 */
[----:B----4-:R-:W-:Y:S01]  /*ecd00*/  IMAD.X R12, R12, 0x1, R0, P3 ;  /* 0x000000010c0c7824 */ /* 0x010fe200018e0600 */
[----:B------:R-:W-:Y:S01]  /*ecd10*/  MOV R15, R14 ;  /* 0x0000000e000f7202 */ /* 0x000fe20000000f00 */
[----:B------:R3:W-:Y:S04]  /*ecd20*/  STL [R1+0x3b8c], R14 ;  /* 0x003b8c0e01007387 */ /* 0x0007e80000100800 */
[----:B------:R-:W-:Y:S04]  /*ecd30*/  STL [R1+0x3b98], R11 ;  /* 0x003b980b01007387 */ /* 0x000fe80000100800 */
[----:B------:R4:W-:Y:S01]  /*ecd40*/  STL [R1+0x3b94], R12 ;  /* 0x003b940c01007387 */ /* 0x0009e20000100800 */
[----:B---3--:R-:W-:Y:S01]  /*ecd50*/  MOV R14, R13 ;  /* 0x0000000d000e7202 */ /* 0x008fe20000000f00 */
[----:B------:R-:W-:Y:S01]  /*ecd60*/  IMAD.MOV.U32 R13, RZ, RZ, R12 ;  /* 0x000000ffff0d7224 */ /* 0x000fe200078e000c */
[----:B----4-:R-:W-:-:S03]  /*ecd70*/  MOV R12, R11 ;  /* 0x0000000b000c7202 */ /* 0x010fc60000000f00 */
[----:B------:R-:W-:Y:S04]  /*ecd80*/  LDGSTS.E [R3+0x34004], desc[UR60][R14.64], P2 ;  /* 0x340040000e037fae */ /* 0x000fe8000912187c */
[----:B------:R-:W-:Y:S04]  /*ecd90*/  LDGSTS.E [R3+0x38004], desc[UR60][R12.64], P2 ;  /* 0x380040000c037fae */ /* 0x000fe8000912187c */
[----:B------:R-:W3:Y:S04]  /*ecda0*/  LDL.LU R12, [R1+0x3784] ;  /* 0x00378400010c7983 */ /* 0x000ee80000300800 */
[----:B------:R-:W4:Y:S01]  /*ecdb0*/  LDL.LU R11, [R1+0x3788] ;  /* 0x00378800010b7983 */ /* 0x000f220000300800 */
[----:B------:R-:W-:-:S03]  /*ecdc0*/  ISETP.GT.AND P1, PT, R4, 0x72, PT ;  /* 0x000000720400780c */ /* 0x000fc60003f24270 */
[----:B------:R-:W3:Y:S04]  /*ecdd0*/  LDL.LU R22, [R1+0x378c] ;  /* 0x00378c0001167983 */ /* 0x000ee80000300800 */
[----:B------:R-:W3:Y:S04]  /*ecde0*/  LDL.LU R14, [R1+0x3790] ;  /* 0x00379000010e7983 */ /* 0x000ee80000300800 */
[----:B------:R-:W3:Y:S01]  /*ecdf0*/  LDL.LU R15, [R1+0x3794] ;  /* 0x00379400010f7983 */ /* 0x000ee20000300800 */
[----:B------:R-:W-:-:S03]  /*ece00*/  SEL R9, RZ, 0x4, !P1 ;  /* 0x00000004ff097807 */ /* 0x000fc60004800000 */
[----:B------:R-:W3:Y:S01]  /*ece10*/  LDL.LU R13, [R1+0x3798] ;  /* 0x00379800010d7983 */ /* 0x000ee20000300800 */
[----:B------:R-:W-:Y:S02]  /*ece20*/  SEL R9, R9, RZ, !P0 ;  /* 0x000000ff09097207 */ /* 0x000fe40004000000 */
[-C--:B--2---:R-:W-:Y:S02]  /*ece30*/  IADD3 R20, P3, R20, R5.reuse, RZ ;  /* 0x0000000514147210 */ /* 0x084fe40007f7e0ff */
[-C--:B------:R-:W-:Y:S02]  /*ece40*/  IADD3 R16, P4, R16, R5.reuse, RZ ;  /* 0x0000000510107210 */ /* 0x080fe40007f9e0ff */
[----:B------:R-:W-:Y:S02]  /*ece50*/  ISETP.NE.U32.AND P1, PT, R9, RZ, PT ;  /* 0x000000ff0900720c */ /* 0x000fe40003f25070 */
[----:B------:R-:W-:Y:S01]  /*ece60*/  IADD3.X R21, R21, R0, RZ, P3, !PT ;  /* 0x0000000015157210 */ /* 0x000fe20001ffe4ff */
[----:B------:R-:W-:Y:S01]  /*ece70*/  IMAD.X R17, R17, 0x1, R0, P4 ;  /* 0x0000000111117824 */ /* 0x000fe200020e0600 */
        /* <DEDUP_REMOVED lines=8> */
[----:B------:R-:W2:Y:S04]  /*ecf00*/  LDL.LU R17, [R1+0x37a4] ;  /* 0x0037a40001117983 */ /* 0x000ea80000300800 */
[----:B------:R-:W2:Y:S01]  /*ecf10*/  LDL.LU R16, [R1+0x37a8] ;  /* 0x0037a80001107983 */ /* 0x000ea20000300800 */
[----:B------:R-:W-:-:S04]  /*ecf20*/  IADD3 R84, P2, R84, R5, RZ ;  /* 0x0000000554547210 */ /* 0x000fc80007f5e0ff */
[-C--:B------:R-:W-:Y:S01]  /*ecf30*/  IADD3.X R85, R85, R0.reuse, RZ, P2, !PT ;  /* 0x0000000055557210 */ /* 0x080fe200017fe4ff */
[----:B------:R1:W-:Y:S02]  /*ecf40*/  STL [R1+0x3778], R84 ;  /* 0x0037785401007387 */ /* 0x0003e40000100800 */
[----:B-1----:R-:W-:Y:S02]  /*ecf50*/  IADD3 R23, P3, R23, R5, RZ ;  /* 0x0000000517177210 */ /* 0x002fe40007f7e0ff */
[----:B------:R1:W-:Y:S04]  /*ecf60*/  STL [R1+0x3774], R85 ;  /* 0x0037745501007387 */ /* 0x0003e80000100800 */
[----:B------:R1:W-:Y:S01]  /*ecf70*/  LDGSTS.E [R3+0x34008], desc[UR60][R84.64], P1 ;  /* 0x3400800054037fae */ /* 0x0003e2000892187c */
[----:B------:R-:W-:-:S03]  /*ecf80*/  IADD3.X R83, R83, R0, RZ, P3, !PT ;  /* 0x0000000053537210 */ /* 0x000fc60001ffe4ff */
[----:B------:R-:W-:Y:S04]  /*ecf90*/  STL [R1+0x3780], R23 ;  /* 0x0037801701007387 */ /* 0x000fe80000100800 */
[----:B------:R-:W-:Y:S01]  /*ecfa0*/  STL [R1+0x377c], R83 ;  /* 0x00377c5301007387 */ /* 0x000fe20000100800 */
[----:B-1----:R-:W-:Y:S01]  /*ecfb0*/  IMAD.MOV.U32 R84, RZ, RZ, R23 ;  /* 0x000000ffff547224 */ /* 0x002fe200078e0017 */
[----:B------:R-:W-:-:S05]  /*ecfc0*/  MOV R85, R83 ;  /* 0x0000005300557202 */ /* 0x000fca0000000f00 */
[----:B------:R1:W-:Y:S01]  /*ecfd0*/  LDGSTS.E [R3+0x38008], desc[UR60][R84.64], P1 ;  /* 0x3800800054037fae */ /* 0x0003e2000892187c */
[----:B----4-:R-:W-:-:S04]  /*ecfe0*/  IADD3 R11, P3, R11, R5, RZ ;  /* 0x000000050b0b7210 */ /* 0x010fc80007f7e0ff */
[----:B---3--:R-:W-:Y:S01]  /*ecff0*/  IADD3.X R12, R12, R0, RZ, P3, !PT ;  /* 0x000000000c0c7210 */ /* 0x008fe20001ffe4ff */
[----:B------:R3:W-:Y:S01]  /*ed000*/  STL [R1+0x3788], R11 ;  /* 0x0037880b01007387 */ /* 0x0007e20000100800 */
[----:B-1----:R-:W-:-:S03]  /*ed010*/  IMAD.MOV.U32 R84, RZ, RZ, R11 ;  /* 0x000000ffff547224 */ /* 0x002fc600078e000b */
[----:B------:R1:W-:Y:S01]  /*ed020*/  STL [R1+0x3784], R12 ;  /* 0x0037840c01007387 */ /* 0x0003e20000100800 */
[----:B------:R-:W-:-:S03]  /*ed030*/  MOV R85, R12 ;  /* 0x0000000c00557202 */ /* 0x000fc60000000f00 */
[----:B---3--:R-:W3:Y:S01]  /*ed040*/  LDL.LU R11, [R1+0x2bc0] ;  /* 0x002bc000010b7983 */ /* 0x008ee20000300800 */
[----:B------:R-:W-:-:S03]  /*ed050*/  ISETP.GT.AND P2, PT, R4, 0x73, PT ;  /* 0x000000730400780c */ /* 0x000fc60003f44270 */
[----:B------:R-:W-:Y:S04]  /*ed060*/  LDGSTS.E [R3+0x3c008], desc[UR60][R84.64], P1 ;  /* 0x3c00800054037fae */ /* 0x000fe8000892187c */
[----:B-1----:R-:W4:Y:S01]  /*ed070*/  LDL.LU R12, [R1+0x2bbc] ;  /* 0x002bbc00010c7983 */ /* 0x002f220000300800 */
[----:B------:R-:W-:Y:S02]  /*ed080*/  SEL R9, RZ, 0x4, !P2 ;  /* 0x00000004ff097807 */ /* 0x000fe40005000000 */
[-C--:B------:R-:W-:Y:S02]  /*ed090*/  IADD3 R14, P1, R14, R5.reuse, RZ ;  /* 0x000000050e0e7210 */ /* 0x080fe40007f3e0ff */
[----:B------:R-:W-:Y:S02]  /*ed0a0*/  SEL R9, R9, RZ, !P0 ;  /* 0x000000ff09097207 */ /* 0x000fe40004000000 */
[----:B------:R-:W-:-:S02]  /*ed0b0*/  IADD3 R13, P3, R13, R5, RZ ;  /* 0x000000050d0d7210 */ /* 0x000fc40007f7e0ff */
[----:B------:R-:W-:Y:S02]  /*ed0c0*/  IADD3.X R22, R22, R0, RZ, P1, !PT ;  /* 0x0000000016167210 */ /* 0x000fe40000ffe4ff */
[----:B------:R-:W-:Y:S01]  /*ed0d0*/  ISETP.NE.U32.AND P2, PT, R9, RZ, PT ;  /* 0x000000ff0900720c */ /* 0x000fe20003f45070 */
[----:B------:R-:W-:Y:S01]  /*ed0e0*/  IMAD.X R15, R15, 0x1, R0, P3 ;  /* 0x000000010f0f7824 */ /* 0x000fe200018e0600 */
[----:B------:R-:W-:Y:S04]  /*ed0f0*/  STL [R1+0x3790], R14 ;  /* 0x0037900e01007387 */ /* 0x000fe80000100800 */
[----:B------:R1:W-:Y:S01]  /*ed100*/  STL [R1+0x378c], R22 ;  /* 0x00378c1601007387 */ /* 0x0003e20000100800 */
[----:B------:R-:W-:-:S03]  /*ed110*/  MOV R23, R22 ;  /* 0x0000001600177202 */ /* 0x000fc60000000f00 */
[----:B------:R-:W-:Y:S04]  /*ed120*/  STL [R1+0x3798], R13 ;  /* 0x0037980d01007387 */ /* 0x000fe80000100800 */
[----:B------:R2:W-:Y:S01]  /*ed130*/  STL [R1+0x3794], R15 ;  /* 0x0037940f01007387 */ /* 0x0005e20000100800 */
[----:B-1----:R-:W-:-:S03]  /*ed140*/  MOV R22, R14 ;  /* 0x0000000e00167202 */ /* 0x002fc60000000f00 */
[----:B------:R-:W4:Y:S04]  /*ed150*/  LDL.LU R14, [R1+0x2bc8] ;  /* 0x002bc800010e7983 */ /* 0x000f280000300800 */
[----:B------:R-:W4:Y:S04]  /*ed160*/  LDL.LU R9, [R1+0x2bd0] ;  /* 0x002bd00001097983 */ /* 0x000f280000300800 */
[----:B------:R1:W-:Y:S01]  /*ed170*/  LDGSTS.E [R3+0x3000c], desc[UR60][R22.64], P2 ;  /* 0x3000c00016037fae */ /* 0x0003e2000912187c */
[-C--:B--2---:R-:W-:Y:S02]  /*ed180*/  IADD3 R20, P1, R20, R5.reuse, RZ ;  /* 0x0000000514147210 */ /* 0x084fe40007f3e0ff */
[----:B------:R-:W-:-:S02]  /*ed190*/  IADD3 R16, P3, R16, R5, RZ ;  /* 0x0000000510107210 */ /* 0x000fc40007f7e0ff */
[----:B-1----:R-:W-:Y:S01]  /*ed1a0*/  MOV R23, R15 ;  /* 0x0000000f00177202 */ /* 0x002fe20000000f00 */
[----:B------:R-:W-:Y:S01]  /*ed1b0*/  IMAD.MOV.U32 R22, RZ, RZ, R13 ;  /* 0x000000ffff167224 */ /* 0x000fe200078e000d */
[----:B------:R-:W2:Y:S04]  /*ed1c0*/  LDL.LU R15, [R1+0x2bc4] ;  /* 0x002bc400010f7983 */ /* 0x000ea80000300800 */
[----:B------:R-:W2:Y:S01]  /*ed1d0*/  LDL.LU R13, [R1+0x2bcc] ;  /* 0x002bcc00010d7983 */ /* 0x000ea20000300800 */
[----:B------:R-:W-:Y:S01]  /*ed1e0*/  IADD3.X R21, R21, R0, RZ, P1, !PT ;  /* 0x0000000015157210 */ /* 0x000fe20000ffe4ff */
[----:B------:R-:W-:Y:S01]  /*ed1f0*/  IMAD.X R17, R17, 0x1, R0, P3 ;  /* 0x0000000111117824 */ /* 0x000fe200018e0600 */
        /* <DEDUP_REMOVED lines=8> */
[----:B------:R-:W2:Y:S04]  /*ed280*/  LDL.LU R83, [R1+0x2bd4] ;  /* 0x002bd40001537983 */ /* 0x000ea80000300800 */
[----:B------:R-:W2:Y:S04]  /*ed290*/  LDL.LU R23, [R1+0x2bd8] ;  /* 0x002bd80001177983 */ /* 0x000ea80000300800 */
[----:B------:R-:W2:Y:S04]  /*ed2a0*/  LDL.LU R22, [R1+0x2bdc] ;  /* 0x002bdc0001167983 */ /* 0x000ea80000300800 */
[----:B-1----:R-:W2:Y:S01]  /*ed2b0*/  LDL.LU R20, [R1+0x2be0] ;  /* 0x002be00001147983 */ /* 0x002ea20000300800 */
[----:B------:R-:W-:-:S04]  /*ed2c0*/  SEL R3, RZ, 0x4, !P1 ;  /* 0x00000004ff037807 */ /* 0x000fc80004800000 */
[----:B------:R-:W-:-:S04]  /*ed2d0*/  SEL R3, R3, RZ, !P0 ;  /* 0x000000ff03037207 */ /* 0x000fc80004000000 */
[----:B------:R-:W-:Y:S02]  /*ed2e0*/  ISETP.NE.U32.AND P1, PT, R3, RZ, PT ;  /* 0x000000ff0300720c */ /* 0x000fe40003f25070 */
[----:B------:R-:W-:-:S04]  /*ed2f0*/  LOP3.LUT R3, R7, 0x50, RZ, 0x3c, !PT ;  /* 0x0000005007037812 */ /* 0x000fc800078e3cff */
[----:B------:R-:W-:Y:S02]  /*ed300*/  IADD3 R3, R3, R8, RZ ;  /* 0x0000000803037210 */ /* 0x000fe40007ffe0ff */
[----:B---3--:R-:W-:-:S04]  /*ed310*/  IADD3 R11, P2, R11, R5, RZ ;  /* 0x000000050b0b7210 */ /* 0x008fc80007f5e0ff */
[----:B----4-:R-:W-:Y:S01]  /*ed320*/  IADD3.X R12, R12, R0, RZ, P2, !PT ;  /* 0x000000000c0c7210 */ /* 0x010fe200017fe4ff */
[----:B------:R-:W-:-:S03]  /*ed330*/  IMAD.MOV.U32 R16, RZ, RZ, R11 ;  /* 0x000000ffff107224 */ /* 0x000fc600078e000b */
[----:B------:R-:W-:Y:S01]  /*ed340*/  MOV R17, R12 ;  /* 0x0000000c00117202 */ /* 0x000fe20000000f00 */
[----:B------:R-:W-:Y:S04]  /*ed350*/  STL [R1+0x2bc0], R11 ;  /* 0x002bc00b01007387 */ /* 0x000fe80000100800 */
[----:B------:R1:W-:Y:S04]  /*ed360*/  STL [R1+0x2bbc], R12 ;  /* 0x002bbc0c01007387 */ /* 0x0003e80000100800 */
[----:B------:R-:W-:Y:S04]  /*ed370*/  LDGSTS.E [R3], desc[UR60][R16.64], P1 ;  /* 0x0000000010037fae */ /* 0x000fe8000892187c */
[----:B------:R-:W3:Y:S04]  /*ed380*/  LDL.LU R17, [R1+0x2be4] ;  /* 0x002be40001117983 */ /* 0x000ee80000300800 */
[----:B------:R-:W4:Y:S04]  /*ed390*/  LDL.LU R16, [R1+0x2be8] ;  /* 0x002be80001107983 */ /* 0x000f280000300800 */
[----:B-1----:R-:W3:Y:S04]  /*ed3a0*/  LDL.LU R12, [R1+0x2bec] ;  /* 0x002bec00010c7983 */ /* 0x002ee80000300800 */
[----:B------:R-:W3:Y:S01]  /*ed3b0*/  LDL.LU R11, [R1+0x2bf0] ;  /* 0x002bf000010b7983 */ /* 0x000ee20000300800 */
[----:B------:R-:W-:-:S02]  /*ed3c0*/  IADD3 R14, P2, R14, R5, RZ ;  /* 0x000000050e0e7210 */ /* 0x000fc40007f5e0ff */
[----:B------:R-:W-:-:S03]  /*ed3d0*/  IADD3 R9, P3, R9, R5, RZ ;  /* 0x0000000509097210 */ /* 0x000fc60007f7e0ff */
[----:B------:R1:W-:Y:S01]  /*ed3e0*/  STL [R1+0x2bc8], R14 ;  /* 0x002bc80e01007387 */ /* 0x0003e20000100800 */
[----:B--2---:R-:W-:Y:S01]  /*ed3f0*/  IADD3.X R15, R15, R0, RZ, P2, !PT ;  /* 0x000000000f0f7210 */ /* 0x004fe200017fe4ff */
[----:B------:R-:W-:-:S04]  /*ed400*/  IMAD.X R13, R13, 0x1, R0, P3 ;  /* 0x000000010d0d7824 */ /* 0x000fc800018e0600 */
[----:B------:R2:W-:Y:S04]  /*ed410*/  STL [R1+0x2bc4], R15 ;  /* 0x002bc40f01007387 */ /* 0x0005e80000100800 */
[----:B------:R1:W-:Y:S04]  /*ed420*/  LDGSTS.E [R3+0x4000], desc[UR60][R14.64], P1 ;  /* 0x040000000e037fae */ /* 0x0003e8000892187c */
[----:B------:R2:W-:Y:S04]  /*ed430*/  STL [R1+0x2bd0], R9 ;  /* 0x002bd00901007387 */ /* 0x0005e80000100800 */
[----:B------:R2:W-:Y:S01]  /*ed440*/  STL [R1+0x2bcc], R13 ;  /* 0x002bcc0d01007387 */ /* 0x0005e20000100800 */
[----:B------:R-:W-:-:S03]  /*ed450*/  ISETP.GT.AND P2, PT, R4, 0x15, PT ;  /* 0x000000150400780c */ /* 0x000fc60003f44270 */
[----:B------:R-:W3:Y:S01]  /*ed460*/  LDL.LU R21, [R1+0x2bf4] ;  /* 0x002bf40001157983 */ /* 0x000ee20000300800 */
[----:B-1----:R-:W-:Y:S02]  /*ed470*/  MOV R14, R9 ;  /* 0x00000009000e7202 */ /* 0x002fe40000000f00 */
[----:B--2---:R-:W-:Y:S02]  /*ed480*/  MOV R15, R13 ;  /* 0x0000000d000f7202 */ /* 0x004fe40000000f00 */
[----:B------:R-:W-:-:S03]  /*ed490*/  SEL R9, RZ, 0x4, !P2 ;  /* 0x00000004ff097807 */ /* 0x000fc60005000000 */
[----:B------:R-:W-:Y:S01]  /*ed4a0*/  LDGSTS.E [R3+0x8000], desc[UR60][R14.64], P1 ;  /* 0x080000000e037fae */ /* 0x000fe2000892187c */
[-C--:B------:R-:W-:Y:S02]  /*ed4b0*/  IADD3 R23, P3, R23, R5.reuse, RZ ;  /* 0x0000000517177210 */ /* 0x080fe40007f7e0ff */
[----:B------:R-:W-:Y:S02]  /*ed4c0*/  SEL R9, R9, RZ, !P0 ;  /* 0x000000ff09097207 */ /* 0x000fe40004000000 */
[----:B------:R-:W-:Y:S01]  /*ed4d0*/  IADD3 R20, P4, R20, R5, RZ ;  /* 0x0000000514147210 */ /* 0x000fe20007f9e0ff */
[----:B------:R-:W2:Y:S04]  /*ed4e0*/  LDL.LU R15, [R1+0x2bf8] ;  /* 0x002bf800010f7983 */ /* 0x000ea80000300800 */
[----:B------:R-:W2:Y:S04]  /*ed4f0*/  LDL.LU R14, [R1+0x2bfc] ;  /* 0x002bfc00010e7983 */ /* 0x000ea80000300800 */
[----:B------:R-:W2:Y:S01]  /*ed500*/  LDL.LU R13, [R1+0x2c00] ;  /* 0x002c0000010d7983 */ /* 0x000ea20000300800 */
        /* <DEDUP_REMOVED lines=11> */
[----:B------:R-:W2:Y:S01]  /*ed5c0*/  LDL.LU R83, [R1+0x2c04] ;  /* 0x002c040001537983 */ /* 0x000ea20000300800 */
[----:B------:R-:W-:-:S05]  /*ed5d0*/  MOV R22, R20 ;  /* 0x0000001400167202 */ /* 0x000fca0000000f00 */
[----:B------:R-:W-:Y:S04]  /*ed5e0*/  LDGSTS.E [R3+0x4], desc[UR60][R22.64], P2 ;  /* 0x0000400016037fae */ /* 0x000fe8000912187c */
        /* <DEDUP_REMOVED lines=20> */
[----:B------:R-:W-:-:S04]  /*ed730*/  SEL R9, RZ, 0x4, !P1 ;  /* 0x00000004ff097807 */ /* 0x000fc80004800000 */
[----:B------:R-:W-:Y:S02]  /*ed740*/  SEL R9, R9, RZ, !P0 ;  /* 0x000000ff09097207 */ /* 0x000fe40004000000 */
[-C--:B--2---:R-:W-:Y:S02]  /*ed750*/  IADD3 R15, P3, R15, R5.reuse, RZ ;  /* 0x000000050f0f7210 */ /* 0x084fe40007f7e0ff */
[----:B------:R-:W-:Y:S02]  /*ed760*/  IADD3 R13, P4, R13, R5, RZ ;  /* 0x000000050d0d7210 */ /* 0x000fe40007f9e0ff */
        /* <DEDUP_REMOVED lines=20> */
[----:B------:R-:W-:Y:S01]  /*ed8b0*/  IADD3.X R22, R22, R0, RZ, P3, !PT ;  /* 0x0000000016167210 */ /* 0x000fe20001ffe4ff */
[----:B------:R1:W-:Y:S04]  /*ed8c0*/  STL [R1+0x2c08], R23 ;  /* 0x002c081701007387 */ /* 0x0003e80000100800 */
[----:B------:R1:W-:Y:S01]  /*ed8d0*/  STL [R1+0x2c04], R83 ;  /* 0x002c045301007387 */ /* 0x0003e20000100800 */
[----:B------:R-:W-:Y:S01]  /*ed8e0*/  ISETP.GT.AND P2, PT, R4, 0x17, PT ;  /* 0x000000170400780c */ /* 0x000fe20003f44270 */
[----:B------:R-:W-:-:S02]  /*ed8f0*/  IMAD.MOV.U32 R84, RZ, RZ, R23 ;  /* 0x000000ffff547224 */ /* 0x000fc400078e0017 */
[----:B------:R-:W-:Y:S01]  /*ed900*/  STL [R1+0x2c10], R20 ;  /* 0x002c101401007387 */ /* 0x000fe20000100800 */
[----:B------:R-:W-:-:S03]  /*ed910*/  MOV R85, R83 ;  /* 0x0000005300557202 */ /* 0x000fc60000000f00 */
[----:B------:R1:W-:Y:S01]  /*ed920*/  STL [R1+0x2c0c], R22 ;  /* 0x002c0c1601007387 */ /* 0x0003e20000100800 */
[----:B------:R-:W-:Y:S02]  /*ed930*/  SEL R9, RZ, 0x4, !P2 ;  /* 0x00000004ff097807 */ /* 0x000fe40005000000 */
[----:B-1----:R-:W-:Y:S01]  /*ed940*/  MOV R23, R22 ;  /* 0x0000001600177202 */ /* 0x002fe20000000f00 */
[----:B------:R-:W-:Y:S04]  /*ed950*/  LDGSTS.E [R3+0x4008], desc[UR60][R84.64], P1 ;  /* 0x0400800054037fae */ /* 0x000fe8000892187c */
[----:B------:R-:W2:Y:S01]  /*ed960*/  LDL.LU R83, [R1+0x2c34] ;  /* 0x002c340001537983 */ /* 0x000ea20000300800 */
[----:B------:R-:W-:Y:S01]  /*ed970*/  IMAD.MOV.U32 R22, RZ, RZ, R20 ;  /* 0x000000ffff167224 */ /* 0x000fe200078e0014 */
[----:B------:R-:W-:-:S04]  /*ed980*/  SEL R9, R9, RZ, !P0 ;  /* 0x000000ff09097207 */ /* 0x000fc80004000000 */
[----:B------:R-:W-:Y:S01]  /*ed990*/  LDGSTS.E [R3+0x8008], desc[UR60][R22.64], P1 ;  /* 0x0800800016037fae */ /* 0x000fe2000892187c */
[----:B------:R-:W-:-:S03]  /*ed9a0*/  ISETP.NE.U32.AND P2, PT, R9, RZ, PT ;  /* 0x000000ff0900720c */ /* 0x000fc60003f45070 */
[----:B------:R-:W2:Y:S04]  /*ed9b0*/  LDL.LU R23, [R1+0x2c38] ;  /* 0x002c380001177983 */ /* 0x000ea80000300800 */
[----:B------:R-:W2:Y:S04]  /*ed9c0*/  LDL.LU R22, [R1+0x2fbc] ;  /* 0x002fbc0001167983 */ /* 0x000ea80000300800 */
[----:B------:R-:W2:Y:S01]  /*ed9d0*/  LDL.LU R20, [R1+0x2fc0] ;  /* 0x002fc00001147983 */ /* 0x000ea20000300800 */
[-C--:B---3--:R-:W-:Y:S02]  /*ed9e0*/  IADD3 R16, P3, R16, R5.reuse, RZ ;  /* 0x0000000510107210 */ /* 0x088fe40007f7e0ff */
[----:B----4-:R-:W-:-:S02]  /*ed9f0*/  IADD3 R11, P4, R11, R5, RZ ;  /* 0x000000050b0b7210 */ /* 0x010fc40007f9e0ff */
        /* <DEDUP_REMOVED lines=95> */
[----:B------:R-:W-:Y:S01]  /*edff0*/  IADD3.X R22, R22, R0, RZ, P3, !PT ;  /* 0x0000000016167210 */ /* 0x000fe20001ffe4ff */
[----:B------:R1:W-:Y:S01]  /*ee000*/  STL [R1+0x2fe8], R23 ;  /* 0x002fe81701007387 */ /* 0x0003e20000100800 */
[----:B------:R-:W-:-:S03]  /*ee010*/  ISETP.GT.AND P1, PT, R4, 0x36, PT ;  /* 0x000000360400780c */ /* 0x000fc60003f24270 */
[----:B------:R1:W-:Y:S01]  /*ee020*/  STL [R1+0x2fe4], R83 ;  /* 0x002fe45301007387 */ /* 0x0003e20000100800 */
[----:B------:R-:W-:-:S03]  /*ee030*/  MOV R84, R23 ;  /* 0x0000001700547202 */ /* 0x000fc60000000f00 */
[----:B------:R-:W-:Y:S01]  /*ee040*/  STL [R1+0x2ff0], R20 ;  /* 0x002ff01401007387 */ /* 0x000fe20000100800 */
[----:B------:R-:W-:-:S03]  /*ee050*/  IMAD.MOV.U32 R85, RZ, RZ, R83 ;  /* 0x000000ffff557224 */ /* 0x000fc600078e0053 */
[----:B------:R1:W-:Y:S01]  /*ee060*/  STL [R1+0x2fec], R22 ;  /* 0x002fec1601007387 */ /* 0x0003e20000100800 */
[----:B------:R-:W-:Y:S02]  /*ee070*/  SEL R9, RZ, 0x4, !P1 ;  /* 0x00000004ff097807 */ /* 0x000fe40004800000 */
[----:B-1----:R-:W-:Y:S01]  /*ee080*/  MOV R23, R22 ;  /* 0x0000001600177202 */ /* 0x002fe20000000f00 */
        /* <DEDUP_REMOVED lines=115> */
[----:B------:R-:W-:Y:S01]  /*ee7c0*/  LDGSTS.E [R3+0x24000], desc[UR60][R84.64], P1 ;  /* 0x2400000054037fae */ /* 0x000fe2000892187c */
[----:B-1----:R-:W-:Y:S01]  /*ee7d0*/  IMAD.MOV.U32 R23, RZ, RZ, R22 ;  /* 0x000000ffff177224 */ /* 0x002fe200078e0016 */
[----:B------:R-:W-:Y:S02]  /*ee7e0*/  SEL R9, R9, RZ, !P0 ;  /* 0x000000ff09097207 */ /* 0x000fe40004000000 */
        /* <DEDUP_REMOVED lines=107> */
[----:B------:R1:W-:Y:S01]  /*eeea0*/  STL [R1+0x3424], R83 ;  /* 0x0034245301007387 */ /* 0x0003e20000100800 */
[----:B------:R-:W-:Y:S01]  /*eeeb0*/  SEL R9, RZ, 0x4, !P1 ;  /* 0x00000004ff097807 */ /* 0x000fe20004800000 */
[----:B------:R-:W-:-:S02]  /*eeec0*/  IMAD.MOV.U32 R84, RZ, RZ, R23 ;  /* 0x000000ffff547224 */ /* 0x000fc400078e0017 */
[----:B------:R-:W-:Y:S01]  /*eeed0*/  STL [R1+0x3430], R20 ;  /* 0x0034301401007387 */ /* 0x000fe20000100800 */
[----:B------:R-:W-:-:S03]  /*eeee0*/  MOV R85, R83 ;  /* 0x0000005300557202 */ /* 0x000fc60000000f00 */
[----:B------:R1:W-:Y:S01]  /*eeef0*/  STL [R1+0x342c], R22 ;  /* 0x00342c1601007387 */ /* 0x0003e20000100800 */
[----:B------:R-:W-:Y:S02]  /*eef00*/  SEL R9, R9, RZ, !P0 ;  /* 0x000000ff09097207 */ /* 0x000fe40004000000 */
[----:B-1----:R-:W-:Y:S01]  /*eef10*/  MOV R23, R22 ;  /* 0x0000001600177202 */ /* 0x002fe20000000f00 */
[----:B------:R-:W-:Y:S01]  /*eef20*/  LDGSTS.E [R3+0x2400c], desc[UR60][R84.64], P2 ;  /* 0x2400c00054037fae */ /* 0x000fe2000912187c */
[----:B------:R-:W-:-:S03]  /*eef30*/  ISETP.NE.U32.AND P1, PT, R9, RZ, PT ;  /* 0x000000ff0900720c */ /* 0x000fc60003f25070 */
        /* <DEDUP_REMOVED lines=33> */
[----:B------:R1:W-:Y:S04]  /*ef150*/  LDGSTS.E [R3+0x34000], desc[UR60][R84.64], P1 ;  /* 0x3400000054037fae */ /* 0x0003e8000892187c */
[----:B--2---:R-:W2:Y:S01]  /*ef160*/  LDL.LU R21, [R1+0x37e4] ;  /* 0x0037e40001157983 */ /* 0x004ea20000300800 */
[----:B------:R-:W-:Y:S02]  /*ef170*/  MOV R14, R13 ;  /* 0x0000000d000e7202 */ /* 0x000fe40000000f00 */
[----:B------:R-:W-:-:S03]  /*ef180*/  ISETP.GT.AND P2, PT, R4, 0x75, PT ;  /* 0x000000750400780c */ /* 0x000fc60003f44270 */
        /* <DEDUP_REMOVED lines=8> */
[----:B------:R-:W-:Y:S02]  /*ef210*/  IADD3.X R83, R83, R0, RZ, P3, !PT ;  /* 0x0000000053537210 */ /* 0x000fe40001ffe4ff */
[----:B------:R-:W-:Y:S02]  /*ef220*/  ISETP.NE.U32.AND P2, PT, R9, RZ, PT ;  /* 0x000000ff0900720c */ /* 0x000fe40003f45070 */
[----:B-1----:R-:W-:Y:S01]  /*ef230*/  MOV R84, R23 ;  /* 0x0000001700547202 */ /* 0x002fe20000000f00 */
[----:B------:R-:W-:Y:S01]  /*ef240*/  IMAD.X R22, R22, 0x1, R0, P4 ;  /* 0x0000000116167824 */ /* 0x000fe200020e0600 */
[----:B------:R-:W-:Y:S01]  /*ef250*/  MOV R85, R83 ;  /* 0x0000005300557202 */ /* 0x000fe20000000f00 */
[----:B------:R1:W-:Y:S04]  /*ef260*/  STL [R1+0x37c8], R23 ;  /* 0x0037c81701007387 */ /* 0x0003e80000100800 */
[----:B------:R-:W-:Y:S04]  /*ef270*/  STL [R1+0x37c4], R83 ;  /* 0x0037c45301007387 */ /* 0x000fe80000100800 */
[----:B------:R-:W-:Y:S04]  /*ef280*/  STL [R1+0x37d0], R20 ;  /* 0x0037d01401007387 */ /* 0x000fe80000100800 */
[----:B------:R1:W-:Y:S04]  /*ef290*/  STL [R1+0x37cc], R22 ;  /* 0x0037cc1601007387 */ /* 0x0003e80000100800 */
[----:B------:R-:W-:Y:S01]  /*ef2a0*/  LDGSTS.E [R3+0x3c000], desc[UR60][R84.64], P1 ;  /* 0x3c00000054037fae */ /* 0x000fe2000892187c */
[----:B-1----:R-:W-:Y:S01]  /*ef2b0*/  IMAD.MOV.U32 R23, RZ, RZ, R22 ;  /* 0x000000ffff177224 */ /* 0x002fe200078e0016 */
[----:B------:R-:W-:-:S02]  /*ef2c0*/  MOV R22, R20 ;  /* 0x0000001400167202 */ /* 0x000fc40000000f00 */
[----:B------:R-:W2:Y:S04]  /*ef2d0*/  LDL.LU R85, [R1+0x37f4] ;  /* 0x0037f40001557983 */ /* 0x000ea80000300800 */
[----:B------:R-:W2:Y:S04]  /*ef2e0*/  LDL.LU R84, [R1+0x37f8] ;  /* 0x0037f80001547983 */ /* 0x000ea80000300800 */
[----:B------:R-:W-:Y:S04]  /*ef2f0*/  LDGSTS.E [R3+0x30004], desc[UR60][R22.64], P2 ;  /* 0x3000400016037fae */ /* 0x000fe8000912187c */
[----:B------:R-:W2:Y:S04]  /*ef300*/  LDL.LU R83, [R1+0x37fc] ;  /* 0x0037fc0001537983 */ /* 0x000ea80000300800 */
[----:B------:R-:W2:Y:S01]  /*ef310*/  LDL.LU R23, [R1+0x3800] ;  /* 0x0038000001177983 */ /* 0x000ea20000300800 */
[----:B---3--:R-:W-:-:S02]  /*ef320*/  IADD3 R16, P1, R16, R5, RZ ;  /* 0x0000000510107210 */ /* 0x008fc40007f3e0ff */
[----:B----4-:R-:W-:Y:S02]  /*ef330*/  IADD3 R11, P3, R11, R5, RZ ;  /* 0x000000050b0b7210 */ /* 0x010fe40007f7e0ff */
[----:B------:R-:W-:Y:S01]  /*ef340*/  IADD3.X R17, R17, R0, RZ, P1, !PT ;  /* 0x0000000011117210 */ /* 0x000fe20000ffe4ff */
[----:B------:R-:W-:Y:S02]  /*ef350*/  STL [R1+0x37d8], R16 ;  /* 0x0037d81001007387 */ /* 0x000fe40000100800 */
[----:B------:R-:W-:Y:S02]  /*ef360*/  IMAD.X R12, R12, 0x1, R0, P3 ;  /* 0x000000010c0c7824 */ /* 0x000fe400018e0600 */
[----:B------:R1:W-:Y:S04]  /*ef370*/  STL [R1+0x37d4], R17 ;  /* 0x0037d41101007387 */ /* 0x0003e80000100800 */
[----:B------:R-:W-:Y:S04]  /*ef380*/  STL [R1+0x37e0], R11 ;  /* 0x0037e00b01007387 */ /* 0x000fe80000100800 */
[----:B------:R1:W-:Y:S04]  /*ef390*/  LDGSTS.E [R3+0x34004], desc[UR60][R16.64], P2 ;  /* 0x3400400010037fae */ /* 0x0003e8000912187c */
[----:B------:R3:W-:Y:S01]  /*ef3a0*/  STL [R1+0x37dc], R12 ;  /* 0x0037dc0c01007387 */ /* 0x0007e20000100800 */
[----:B-1----:R-:W-:-:S02]  /*ef3b0*/  MOV R17, R12 ;  /* 0x0000000c00117202 */ /* 0x002fc40000000f00 */
[----:B------:R-:W-:Y:S01]  /*ef3c0*/  MOV R16, R11 ;  /* 0x0000000b00107202 */ /* 0x000fe20000000f00 */
        /* <DEDUP_REMOVED lines=23> */
[----:B--2---:R-:W2:Y:S01]  /*ef540*/  LDL.LU R21, [R1+0x381c] ;  /* 0x00381c0001157983 */ /* 0x004ea20000300800 */
[----:B------:R-:W-:-:S05]  /*ef550*/  MOV R14, R13 ;  /* 0x0000000d000e7202 */ /* 0x000fca0000000f00 */
[----:B------:R-:W-:Y:S01]  /*ef560*/  LDGSTS.E [R3+0x30008], desc[UR60][R14.64], P1 ;  /* 0x300080000e037fae */ /* 0x000fe2000892187c */
[----:B------:R-:W-:-:S03]  /*ef570*/  IADD3 R84, P2, R84, R5, RZ ;  /* 0x0000000554547210 */ /* 0x000fc60007f5e0ff */
[----:B------:R-:W2:Y:S04]  /*ef580*/  LDL.LU R15, [R1+0x3820] ;  /* 0x00382000010f7983 */ /* 0x000ea80000300800 */
[----:B------:R-:W2:Y:S04]  /*ef590*/  LDL.LU R14, [R1+0x3824] ;  /* 0x00382400010e7983 */ /* 0x000ea80000300800 */
[----:B------:R-:W2:Y:S01]  /*ef5a0*/  LDL.LU R13, [R1+0x3828] ;  /* 0x00382800010d7983 */ /* 0x000ea20000300800 */
[----:B------:R-:W-:Y:S01]  /*ef5b0*/  IADD3 R23, P3, R23, R5, RZ ;  /* 0x0000000517177210 */ /* 0x000fe20007f7e0ff */
[----:B------:R-:W-:-:S03]  /*ef5c0*/  IMAD.X R85, R85, 0x1, R0, P2 ;  /* 0x0000000155557824 */ /* 0x000fc600010e0600 */
[----:B------:R-:W-:Y:S01]  /*ef5d0*/  IADD3.X R83, R83, R0, RZ, P3, !PT ;  /* 0x0000000053537210 */ /* 0x000fe20001ffe4ff */
[----:B------:R1:W-:Y:S04]  /*ef5e0*/  STL [R1+0x37f8], R84 ;  /* 0x0037f85401007387 */ /* 0x0003e80000100800 */
[----:B------:R1:W-:Y:S04]  /*ef5f0*/  STL [R1+0x37f4], R85 ;  /* 0x0037f45501007387 */ /* 0x0003e80000100800 */
[----:B------:R1:W-:Y:S04]  /*ef600*/  LDGSTS.E [R3+0x34008], desc[UR60][R84.64], P1 ;  /* 0x3400800054037fae */ /* 0x0003e8000892187c */
[----:B------:R-:W-:Y:S04]  /*ef610*/  STL [R1+0x3800], R23 ;  /* 0x0038001701007387 */ /* 0x000fe80000100800 */
[----:B------:R-:W-:Y:S01]  /*ef620*/  STL [R1+0x37fc], R83 ;  /* 0x0037fc5301007387 */ /* 0x000fe20000100800 */
[----:B-1----:R-:W-:Y:S01]  /*ef630*/  MOV R84, R23 ;  /* 0x0000001700547202 */ /* 0x002fe20000000f00 */
[----:B------:R-:W-:-:S05]  /*ef640*/  IMAD.MOV.U32 R85, RZ, RZ, R83 ;  /* 0x000000ffff557224 */ /* 0x000fca00078e0053 */
[----:B------:R1:W-:Y:S01]  /*ef650*/  LDGSTS.E [R3+0x38008], desc[UR60][R84.64], P1 ;  /* 0x3800800054037fae */ /* 0x0003e2000892187c */
[----:B----4-:R-:W-:-:S04]  /*ef660*/  IADD3 R11, P3, R11, R5, RZ ;  /* 0x000000050b0b7210 */ /* 0x010fc80007f7e0ff */
[----:B---3--:R-:W-:Y:S01]  /*ef670*/  IADD3.X R12, R12, R0, RZ, P3, !PT ;  /* 0x000000000c0c7210 */ /* 0x008fe20001ffe4ff */
[----:B------:R3:W-:Y:S01]  /*ef680*/  STL [R1+0x3808], R11 ;  /* 0x0038080b01007387 */ /* 0x0007e20000100800 */
[----:B-1----:R-:W-:-:S03]  /*ef690*/  MOV R84, R11 ;  /* 0x0000000b00547202 */ /* 0x002fc60000000f00 */
[----:B------:R1:W-:Y:S01]  /*ef6a0*/  STL [R1+0x3804], R12 ;  /* 0x0038040c01007387 */ /* 0x0003e20000100800 */
[----:B------:R-:W-:-:S03]  /*ef6b0*/  IMAD.MOV.U32 R85, RZ, RZ, R12 ;  /* 0x000000ffff557224 */ /* 0x000fc600078e000c */
[----:B---3--:R-:W3:Y:S01]  /*ef6c0*/  LDL.LU R11, [R1+0x2c40] ;  /* 0x002c4000010b7983 */ /* 0x008ee20000300800 */
        /* <DEDUP_REMOVED lines=11> */
[----:B------:R-:W-:Y:S01]  /*ef780*/  IMAD.MOV.U32 R23, RZ, RZ, R22 ;  /* 0x000000ffff177224 */ /* 0x000fe200078e0016 */
[----:B------:R-:W-:Y:S02]  /*ef790*/  IADD3.X R20, R20, R0, RZ, P3, !PT ;  /* 0x0000000014147210 */ /* 0x000fe40001ffe4ff */
[----:B------:R-:W-:Y:S01]  /*ef7a0*/  STL [R1+0x3818], R16 ;  /* 0x0038181001007387 */ /* 0x000fe20000100800 */
[----:B-1----:R-:W-:-:S03]  /*ef7b0*/  MOV R22, R17 ;  /* 0x0000001100167202 */ /* 0x002fc60000000f00 */
[----:B------:R1:W-:Y:S04]  /*ef7c0*/  STL [R1+0x3814], R20 ;  /* 0x0038141401007387 */ /* 0x0003e80000100800 */
[----:B------:R-:W4:Y:S04]  /*ef7d0*/  LDL.LU R17, [R1+0x2c48] ;  /* 0x002c480001117983 */ /* 0x000f280000300800 */
[----:B------:R-:W4:Y:S04]  /*ef7e0*/  LDL.LU R9, [R1+0x2c50] ;  /* 0x002c500001097983 */ /* 0x000f280000300800 */
[----:B------:R1:W-:Y:S01]  /*ef7f0*/  LDGSTS.E [R3+0x3000c], desc[UR60][R22.64], P2 ;  /* 0x3000c00016037fae */ /* 0x0003e2000912187c */
[----:B--2---:R-:W-:-:S02]  /*ef800*/  IADD3 R15, P1, R15, R5, RZ ;  /* 0x000000050f0f7210 */ /* 0x004fc40007f3e0ff */
[----:B------:R-:W-:Y:S02]  /*ef810*/  IADD3 R13, P3, R13, R5, RZ ;  /* 0x000000050d0d7210 */ /* 0x000fe40007f7e0ff */
[----:B-1----:R-:W-:Y:S01]  /*ef820*/  MOV R22, R16 ;  /* 0x0000001000167202 */ /* 0x002fe20000000f00 */
[----:B------:R-:W-:Y:S01]  /*ef830*/  IMAD.MOV.U32 R23, RZ, RZ, R20 ;  /* 0x000000ffff177224 */ /* 0x000fe200078e0014 */
[-C--:B------:R-:W-:Y:S01]  /*ef840*/  IADD3.X R21, R21, R0.reuse, RZ, P1, !PT ;  /* 0x0000000015157210 */ /* 0x080fe20000ffe4ff */
        /* <DEDUP_REMOVED lines=10> */
[----:B-1----:R-:W-:Y:S01]  /*ef8f0*/  IMAD.MOV.U32 R22, RZ, RZ, R15 ;  /* 0x000000ffff167224 */ /* 0x002fe200078e000f */
[----:B------:R-:W-:Y:S02]  /*ef900*/  MOV R23, R21 ;  /* 0x0000001500177202 */ /* 0x000fe40000000f00 */
[----:B------:R-:W-:Y:S01]  /*ef910*/  MOV R15, R14 ;  /* 0x0000000e000f7202 */ /* 0x000fe20000000f00 */
[----:B------:R-:W-:Y:S02]  /*ef920*/  IMAD.MOV.U32 R14, RZ, RZ, R13 ;  /* 0x000000ffff0e7224 */ /* 0x000fe400078e000d */
        /* <DEDUP_REMOVED lines=10> */
[----:B---3--:R-:W-:-:S04]  /*ef9d0*/  IADD3 R11, P2, R11, R5, RZ ;  /* 0x000000050b0b7210 */ /* 0x008fc80007f5e0ff */
[----:B----4-:R-:W-:Y:S01]  /*ef9e0*/  IADD3.X R12, R12, R0, RZ, P2, !PT ;  /* 0x000000000c0c7210 */ /* 0x010fe200017fe4ff */
[----:B------:R-:W-:Y:S04]  /*ef9f0*/  STL [R1+0x2c40], R11 ;  /* 0x002c400b01007387 */ /* 0x000fe80000100800 */
[----:B------:R1:W-:Y:S01]  /*efa00*/  STL [R1+0x2c3c], R12 ;  /* 0x002c3c0c01007387 */ /* 0x0003e20000100800 */
[----:B------:R-:W-:-:S03]  /*efa10*/  IMAD.MOV.U32 R13, RZ, RZ, R12 ;  /* 0x000000ffff0d7224 */ /* 0x000fc600078e000c */
[----:B------:R-:W3:Y:S01]  /*efa20*/  LDL.LU R14, [R1+0x2c64] ;  /* 0x002c6400010e7983 */ /* 0x000ee20000300800 */
[----:B-1----:R-:W-:-:S05]  /*efa30*/  MOV R12, R11 ;  /* 0x0000000b000c7202 */ /* 0x002fca0000000f00 */
[----:B------:R1:W-:Y:S04]  /*efa40*/  LDGSTS.E [R3], desc[UR60][R12.64], P1 ;  /* 0x000000000c037fae */ /* 0x0003e8000892187c */
[----:B------:R-:W1:Y:S04]  /*efa50*/  LDL.LU R13, [R1+0x2c68] ;  /* 0x002c6800010d7983 */ /* 0x000e680000300800 */
[----:B------:R-:W4:Y:S04]  /*efa60*/  LDL.LU R12, [R1+0x2c6c] ;  /* 0x002c6c00010c7983 */ /* 0x000f280000300800 */
[----:B------:R-:W3:Y:S01]  /*efa70*/  LDL.LU R11, [R1+0x2c70] ;  /* 0x002c7000010b7983 */ /* 0x000ee20000300800 */
[----:B------:R-:W-:-:S02]  /*efa80*/  IADD3 R17, P2, R17, R5, RZ ;  /* 0x0000000511117210 */ /* 0x000fc40007f5e0ff */
[----:B------:R-:W-:-:S03]  /*efa90*/  IADD3 R9, P3, R9, R5, RZ ;  /* 0x0000000509097210 */ /* 0x000fc60007f7e0ff */
[----:B------:R-:W-:Y:S01]  /*efaa0*/  STL [R1+0x2c48], R17 ;  /* 0x002c481101007387 */ /* 0x000fe20000100800 */
[----:B--2---:R-:W-:Y:S01]  /*efab0*/  IADD3.X R20, R20, R0, RZ, P2, !PT ;  /* 0x0000000014147210 */ /* 0x004fe200017fe4ff */
[----:B------:R-:W-:Y:S01]  /*efac0*/  IMAD.X R16, R16, 0x1, R0, P3 ;  /* 0x0000000110107824 */ /* 0x000fe200018e0600 */
[----:B------:R-:W-:Y:S02]  /*efad0*/  ISETP.GT.AND P2, PT, R4, 0x19, PT ;  /* 0x000000190400780c */ /* 0x000fe40003f44270 */
[----:B------:R-:W-:Y:S01]  /*efae0*/  MOV R21, R20 ;  /* 0x0000001400157202 */ /* 0x000fe20000000f00 */
[----:B------:R2:W-:Y:S04]  /*efaf0*/  STL [R1+0x2c44], R20 ;  /* 0x002c441401007387 */ /* 0x0005e80000100800 */
[----:B------:R-:W-:Y:S04]  /*efb00*/  STL [R1+0x2c50], R9 ;  /* 0x002c500901007387 */ /* 0x000fe80000100800 */
[----:B------:R2:W-:Y:S02]  /*efb10*/  STL [R1+0x2c4c], R16 ;  /* 0x002c4c1001007387 */ /* 0x0005e40000100800 */
[----:B--2---:R-:W-:Y:S01]  /*efb20*/  MOV R20, R17 ;  /* 0x0000001100147202 */ /* 0x004fe20000000f00 */
[----:B------:R-:W-:Y:S01]  /*efb30*/  IMAD.MOV.U32 R17, RZ, RZ, R16 ;  /* 0x000000ffff117224 */ /* 0x000fe200078e0010 */
[----:B------:R-:W-:-:S02]  /*efb40*/  MOV R16, R9 ;  /* 0x0000000900107202 */ /* 0x000fc40000000f00 */
        /* <DEDUP_REMOVED lines=11> */
[----:B------:R-:W-:Y:S01]  /*efc00*/  IADD3.X R83, R83, R0, RZ, P3, !PT ;  /* 0x0000000053537210 */ /* 0x000fe20001ffe4ff */
[----:B------:R1:W-:Y:S02]  /*efc10*/  STL [R1+0x2c58], R23 ;  /* 0x002c581701007387 */ /* 0x0003e40000100800 */
[----:B------:R-:W-:Y:S01]  /*efc20*/  IMAD.X R22, R22, 0x1, R0, P4 ;  /* 0x0000000116167824 */ /* 0x000fe200020e0600 */
[----:B------:R-:W-:-:S02]  /*efc30*/  MOV R84, R23 ;  /* 0x0000001700547202 */ /* 0x000fc40000000f00 */
[----:B------:R-:W-:Y:S01]  /*efc40*/  MOV R85, R83 ;  /* 0x0000005300557202 */ /* 0x000fe20000000f00 */
[----:B------:R1:W-:Y:S04]  /*efc50*/  STL [R1+0x2c54], R83 ;  /* 0x002c545301007387 */ /* 0x0003e80000100800 */
[----:B------:R-:W-:Y:S04]  /*efc60*/  STL [R1+0x2c60], R15 ;  /* 0x002c600f01007387 */ /* 0x000fe80000100800 */
[----:B------:R1:W-:Y:S04]  /*efc70*/  STL [R1+0x2c5c], R22 ;  /* 0x002c5c1601007387 */ /* 0x0003e80000100800 */
[----:B------:R4:W-:Y:S01]  /*efc80*/  LDGSTS.E [R3+0xc000], desc[UR60][R84.64], P1 ;  /* 0x0c00000054037fae */ /* 0x0009e2000892187c */
[----:B-1----:R-:W-:-:S03]  /*efc90*/  IMAD.MOV.U32 R23, RZ, RZ, R22 ;  /* 0x000000ffff177224 */ /* 0x002fc600078e0016 */
[----:B------:R-:W2:Y:S01]  /*efca0*/  LDL.LU R83, [R1+0x2c84] ;  /* 0x002c840001537983 */ /* 0x000ea20000300800 */
[----:B------:R-:W-:-:S05]  /*efcb0*/  MOV R22, R15 ;  /* 0x0000000f00167202 */ /* 0x000fca0000000f00 */
[----:B------:R1:W-:Y:S04]  /*efcc0*/  LDGSTS.E [R3+0x4], desc[UR60][R22.64], P2 ;  /* 0x0000400016037fae */ /* 0x0003e8000912187c */
[----:B------:R-:W1:Y:S04]  /*efcd0*/  LDL.LU R23, [R1+0x2c88] ;  /* 0x002c880001177983 */ /* 0x000e680000300800 */
[----:B------:R-:W2:Y:S04]  /*efce0*/  LDL.LU R22, [R1+0x2c8c] ;  /* 0x002c8c0001167983 */ /* 0x000ea80000300800 */
[----:B------:R-:W2:Y:S01]  /*efcf0*/  LDL.LU R15, [R1+0x2c90] ;  /* 0x002c9000010f7983 */ /* 0x000ea20000300800 */
[----:B------:R-:W-:-:S02]  /*efd00*/  IADD3 R13, P1, R13, R5, RZ ;  /* 0x000000050d0d7210 */ /* 0x000fc40007f3e0ff */
[----:B---3--:R-:W-:Y:S02]  /*efd10*/  IADD3 R11, P3, R11, R5, RZ ;  /* 0x000000050b0b7210 */ /* 0x008fe40007f7e0ff */
[----:B------:R-:W-:Y:S01]  /*efd20*/  IADD3.X R14, R14, R0, RZ, P1, !PT ;  /* 0x000000000e0e7210 */ /* 0x000fe20000ffe4ff */
[----:B------:R3:W-:Y:S02]  /*efd30*/  STL [R1+0x2c68], R13 ;  /* 0x002c680d01007387 */ /* 0x0007e40000100800 */
[----:B----4-:R-:W-:Y:S01]  /*efd40*/  IMAD.X R12, R12, 0x1, R0, P3 ;  /* 0x000000010c0c7824 */ /* 0x010fe200018e0600 */
[----:B------:R-:W-:Y:S01]  /*efd50*/  MOV R84, R13 ;  /* 0x0000000d00547202 */ /* 0x000fe20000000f00 */
[----:B------:R4:W-:Y:S04]  /*efd60*/  STL [R1+0x2c64], R14 ;  /* 0x002c640e01007387 */ /* 0x0009e80000100800 */
[----:B------:R-:W-:Y:S01]  /*efd70*/  STL [R1+0x2c70], R11 ;  /* 0x002c700b01007387 */ /* 0x000fe20000100800 */
[----:B------:R-:W-:-:S03]  /*efd80*/  MOV R85, R14 ;  /* 0x0000000e00557202 */ /* 0x000fc60000000f00 */
[----:B------:R4:W-:Y:S01]  /*efd90*/  STL [R1+0x2c6c], R12 ;  /* 0x002c6c0c01007387 */ /* 0x0009e20000100800 */
[----:B---3--:R-:W-:-:S03]  /*efda0*/  IMAD.MOV.U32 R13, RZ, RZ, R12 ;  /* 0x000000ffff0d7224 */ /* 0x008fc600078e000c */
[----:B------:R3:W-:Y:S04]  /*efdb0*/  LDGSTS.E [R3+0x4004], desc[UR60][R84.64], P2 ;  /* 0x0400400054037fae */ /* 0x0007e8000912187c */
[----:B----4-:R-:W4:Y:S01]  /*efdc0*/  LDL.LU R14, [R1+0x2c94] ;  /* 0x002c9400010e7983 */ /* 0x010f220000300800 */
[----:B------:R-:W-:-:S05]  /*efdd0*/  MOV R12, R11 ;  /* 0x0000000b000c7202 */ /* 0x000fca0000000f00 */
[----:B------:R3:W-:Y:S04]  /*efde0*/  LDGSTS.E [R3+0x8004], desc[UR60][R12.64], P2 ;  /* 0x080040000c037fae */ /* 0x0007e8000912187c */
[----:B------:R-:W4:Y:S04]  /*efdf0*/  LDL.LU R13, [R1+0x2c98] ;  /* 0x002c9800010d7983 */ /* 0x000f280000300800 */
[----:B------:R-:W4:Y:S04]  /*efe00*/  LDL.LU R12, [R1+0x2c9c] ;  /* 0x002c9c00010c7983 */ /* 0x000f280000300800 */
[----:B------:R-:W4:Y:S01]  /*efe10*/  LDL.LU R11, [R1+0x2ca0] ;  /* 0x002ca000010b7983 */ /* 0x000f220000300800 */
[----:B------:R-:W-:-:S04]  /*efe20*/  ISETP.GT.AND P1, PT, R4, 0x1a, PT ;  /* 0x0000001a0400780c */ /* 0x000fc80003f24270 */
[----:B------:R-:W-:-:S04]  /*efe30*/  SEL R9, RZ, 0x4, !P1 ;  /* 0x00000004ff097807 */ /* 0x000fc80004800000 */
[----:B------:R-:W-:Y:S02]  /*efe40*/  SEL R9, R9, RZ, !P0 ;  /* 0x000000ff09097207 */ /* 0x000fe40004000000 */
[-C--:B--2---:R-:W-:Y:S02]  /*efe50*/  IADD3 R20, P3, R20, R5.reuse, RZ ;  /* 0x0000000514147210 */ /* 0x084fe40007f7e0ff */
[-C--:B------:R-:W-:Y:S02]  /*efe60*/  IADD3 R16, P4, R16, R5.reuse, RZ ;  /* 0x0000000510107210 */ /* 0x080fe40007f9e0ff */
        /* <DEDUP_REMOVED lines=14> */
[----:B------:R-:W-:Y:S02]  /*eff50*/  IADD3 R15, P3, R15, R5, RZ ;  /* 0x000000050f0f7210 */ /* 0x000fe40007f7e0ff */
[-C--:B------:R-:W-:Y:S02]  /*eff60*/  IADD3.X R83, R83, R0.reuse, RZ, P2, !PT ;  /* 0x0000000053537210 */ /* 0x080fe400017fe4ff */
[----:B------:R-:W-:Y:S02]  /*eff70*/  ISETP.GT.AND P2, PT, R4, 0x1b, PT ;  /* 0x0000001b0400780c */ /* 0x000fe40003f44270 */
[----:B------:R-:W-:Y:S01]  /*eff80*/  IADD3.X R22, R22, R0, RZ, P3, !PT ;  /* 0x0000000016167210 */ /* 0x000fe20001ffe4ff */
[----:B------:R1:W-:Y:S04]  /*eff90*/  STL [R1+0x2c88], R23 ;  /* 0x002c881701007387 */ /* 0x0003e80000100800 */
[----:B------:R1:W-:Y:S01]  /*effa0*/  STL [R1+0x2c84], R83 ;  /* 0x002c845301007387 */ /* 0x0003e20000100800 */
[----:B------:R-:W-:-:S03]  /*effb0*/  IMAD.MOV.U32 R84, RZ, RZ, R23 ;  /* 0x000000ffff547224 */ /* 0x000fc600078e0017 */
[----:B------:R-:W-:Y:S01]  /*effc0*/  STL [R1+0x2c90], R15 ;  /* 0x002c900f01007387 */ /* 0x000fe20000100800 */
[----:B------:R-:W-:-:S03]  /*effd0*/  MOV R85, R83 ;  /* 0x0000005300557202 */ /* 0x000fc60000000f00 */
[----:B------:R1:W-:Y:S01]  /*effe0*/  STL [R1+0x2c8c], R22 ;  /* 0x002c8c1601007387 */ /* 0x0003e20000100800 */
[----:B------:R-:W-:-:S03]  /*efff0*/  SEL R9, RZ, 0x4, !P2 ;  /* 0x00000004ff097807 */ /* 0x000fc60005000000 */
[----:B------:R4:W-:Y:S01]  /*f0000*/  LDGSTS.E [R3+0x4008], desc[UR60][R84.64], P1 ;  /* 0x0400800054037fae */ /* 0x0009e2000892187c */
[----:B-1----:R-:W-:Y:S02]  /*f0010*/  MOV R23, R22 ;  /* 0x0000001600177202 */ /* 0x002fe40000000f00 */
[----:B------:R-:W-:Y:S01]  /*f0020*/  SEL R9, R9, RZ, !P0 ;  /* 0x000000ff09097207 */ /* 0x000fe20004000000 */
[----:B------:R-:W3:Y:S01]  /*f0030*/  LDL.LU R83, [R1+0x2cb4] ;  /* 0x002cb40001537983 */ /* 0x000ee20000300800 */
[----:B------:R-:W-:Y:S02]  /*f0040*/  IMAD.MOV.U32 R22, RZ, RZ, R15 ;  /* 0x000000ffff167224 */ /* 0x000fe400078e000f */
[----:B------:R-:W-:-:S03]  /*f0050*/  ISETP.NE.U32.AND P2, PT, R9, RZ, PT ;  /* 0x000000ff0900720c */ /* 0x000fc60003f45070 */
[----:B------:R1:W-:Y:S04]  /*f0060*/  LDGSTS.E [R3+0x8008], desc[UR60][R22.64], P1 ;  /* 0x0800800016037fae */ /* 0x0003e8000892187c */
[----:B------:R-:W1:Y:S04]  /*f0070*/  LDL.LU R23, [R1+0x2cb8] ;  /* 0x002cb80001177983 */ /* 0x000e680000300800 */
[----:B------:R-:W3:Y:S04]  /*f0080*/  LDL.LU R22, [R1+0x303c] ;  /* 0x00303c0001167983 */ /* 0x000ee80000300800 */
[----:B------:R-:W3:Y:S01]  /*f0090*/  LDL.LU R15, [R1+0x3040] ;  /* 0x00304000010f7983 */ /* 0x000ee20000300800 */
        /* <DEDUP_REMOVED lines=37> */
[----:B------:R-:W-:-:S03]  /*f02f0*/  IADD3 R15, P4, R15, R5, RZ ;  /* 0x000000050f0f7210 */ /* 0x000fc60007f9e0ff */
[----:B------:R-:W-:Y:S01]  /*f0300*/  IMAD.X R83, R83, 0x1, R0, P3 ;  /* 0x0000000153537824 */ /* 0x000fe200018e0600 */
        /* <DEDUP_REMOVED lines=82> */
[----:B------:R4:W-:Y:S02]  /*f0830*/  STL [R1+0x307c], R12 ;  /* 0x00307c0c01007387 */ /* 0x0009e40000100800 */
[----:B----4-:R-:W-:Y:S02]  /*f0840*/  IMAD.MOV.U32 R13, RZ, RZ, R12 ;  /* 0x000000ffff0d7224 */ /* 0x010fe400078e000c */
[----:B------:R4:W-:Y:S04]  /*f0850*/  LDGSTS.E [R3+0x1c004], desc[UR60][R84.64], P2 ;  /* 0x1c00400054037fae */ /* 0x0009e8000912187c */
[----:B------:R-:W4:Y:S01]  /*f0860*/  LDL.LU R14, [R1+0x30a4] ;  /* 0x0030a400010e7983 */ /* 0x000f220000300800 */
        /* <DEDUP_REMOVED lines=25> */
[-C--:B------:R-:W-:Y:S02]  /*f0a00*/  IADD3.X R83, R83, R0.reuse, RZ, P3, !PT ;  /* 0x0000000053537210 */ /* 0x080fe40001ffe4ff */
[----:B------:R-:W-:Y:S01]  /*f0a10*/  IADD3.X R22, R22, R0, RZ, P4, !PT ;  /* 0x0000000016167210 */ /* 0x000fe200027fe4ff */
[----:B------:R-:W-:Y:S04]  /*f0a20*/  STL [R1+0x3098], R23 ;  /* 0x0030981701007387 */ /* 0x000fe80000100800 */
[----:B------:R1:W-:Y:S01]  /*f0a30*/  STL [R1+0x3094], R83 ;  /* 0x0030945301007387 */ /* 0x0003e20000100800 */
[----:B----4-:R-:W-:Y:S01]  /*f0a40*/  IMAD.MOV.U32 R84, RZ, RZ, R23 ;  /* 0x000000ffff547224 */ /* 0x010fe200078e0017 */
[----:B------:R-:W-:-:S02]  /*f0a50*/  MOV R85, R83 ;  /* 0x0000005300557202 */ /* 0x000fc40000000f00 */
[----:B------:R-:W-:Y:S04]  /*f0a60*/  STL [R1+0x30a0], R15 ;  /* 0x0030a00f01007387 */ /* 0x000fe80000100800 */
[----:B------:R4:W-:Y:S04]  /*f0a70*/  STL [R1+0x309c], R22 ;  /* 0x00309c1601007387 */ /* 0x0009e80000100800 */
[----:B------:R4:W-:Y:S04]  /*f0a80*/  LDGSTS.E [R3+0x1c008], desc[UR60][R84.64], P1 ;  /* 0x1c00800054037fae */ /* 0x0009e8000892187c */
[----:B-1----:R-:W3:Y:S01]  /*f0a90*/  LDL.LU R83, [R1+0x3444] ;  /* 0x0034440001537983 */ /* 0x002ee20000300800 */
[----:B------:R-:W-:Y:S01]  /*f0aa0*/  MOV R23, R22 ;  /* 0x0000001600177202 */ /* 0x000fe20000000f00 */
[----:B----4-:R-:W-:-:S05]  /*f0ab0*/  IMAD.MOV.U32 R22, RZ, RZ, R15 ;  /* 0x000000ffff167224 */ /* 0x010fca00078e000f */
[----:B------:R1:W-:Y:S04]  /*f0ac0*/  LDGSTS.E [R3+0x1000c], desc[UR60][R22.64], P2 ;  /* 0x1000c00016037fae */ /* 0x0003e8000912187c */
[----:B------:R-:W1:Y:S04]  /*f0ad0*/  LDL.LU R23, [R1+0x3448] ;  /* 0x0034480001177983 */ /* 0x000e680000300800 */
[----:B------:R-:W4:Y:S04]  /*f0ae0*/  LDL.LU R22, [R1+0x344c] ;  /* 0x00344c0001167983 */ /* 0x000f280000300800 */
[----:B------:R-:W4:Y:S01]  /*f0af0*/  LDL.LU R15, [R1+0x3450] ;  /* 0x00345000010f7983 */ /* 0x000f220000300800 */
[----:B------:R-:W-:-:S02]  /*f0b00*/  IADD3 R13, P1, R13, R5, RZ ;  /* 0x000000050d0d7210 */ /* 0x000fc40007f3e0ff */
        /* <DEDUP_REMOVED lines=19> */
[-C--:B------:R-:W-:Y:S02]  /*f0c40*/  IADD3 R20, P3, R20, R5.reuse, RZ ;  /* 0x0000000514147210 */ /* 0x080fe40007f7e0ff */
[----:B------:R-:W-:Y:S02]  /*f0c50*/  SEL R9, R9, RZ, !P0 ;  /* 0x000000ff09097207 */ /* 0x000fe40004000000 */
[----:B------:R-:W-:Y:S02]  /*f0c60*/  IADD3.X R21, R21, R0, RZ, P3, !PT ;  /* 0x0000000015157210 */ /* 0x000fe40001ffe4ff */
[----:B---3--:R-:W-:Y:S02]  /*f0c70*/  IADD3 R16, P4, R16, R5, RZ ;  /* 0x0000000510107210 */ /* 0x008fe40007f9e0ff */
        /* <DEDUP_REMOVED lines=13> */
[----:B----4-:R-:W-:-:S03]  /*f0d50*/  IADD3 R15, P3, R15, R5, RZ ;  /* 0x000000050f0f7210 */ /* 0x010fc60007f7e0ff */
        /* <DEDUP_REMOVED lines=13> */
[----:B----4-:R-:W4:Y:S01]  /*f0e30*/  LDL.LU R83, [R1+0x3474] ;  /* 0x0034740001537983 */ /* 0x010f220000300800 */
[----:B------:R-:W-:Y:S02]  /*f0e40*/  MOV R22, R15 ;  /* 0x0000000f00167202 */ /* 0x000fe40000000f00 */
[----:B------:R-:W-:-:S03]  /*f0e50*/  ISETP.NE.U32.AND P2, PT, R9, RZ, PT ;  /* 0x000000ff0900720c */ /* 0x000fc60003f45070 */
[----:B------:R1:W-:Y:S04]  /*f0e60*/  LDGSTS.E [R3+0x28000], desc[UR60][R22.64], P1 ;  /* 0x2800000016037fae */ /* 0x0003e8000892187c */
[----:B------:R-:W1:Y:S04]  /*f0e70*/  LDL.LU R23, [R1+0x3478] ;  /* 0x0034780001177983 */ /* 0x000e680000300800 */
[----:B------:R-:W4:Y:S04]  /*f0e80*/  LDL.LU R22, [R1+0x347c] ;  /* 0x00347c0001167983 */ /* 0x000f280000300800 */
        /* <DEDUP_REMOVED lines=13> */
[----:B------:R-:W2:Y:S01]  /*f0f60*/  LDL.LU R14, [R1+0x3484] ;  /* 0x00348400010e7983 */ /* 0x000ea20000300800 */
[----:B------:R-:W-:-:S05]  /*f0f70*/  MOV R12, R11 ;  /* 0x0000000b000c7202 */ /* 0x000fca0000000f00 */
[----:B------:R4:W-:Y:S04]  /*f0f80*/  LDGSTS.E [R3+0x20004], desc[UR60][R12.64], P2 ;  /* 0x200040000c037fae */ /* 0x0009e8000912187c */
[----:B------:R-:W2:Y:S04]  /*f0f90*/  LDL.LU R13, [R1+0x3488] ;  /* 0x00348800010d7983 */ /* 0x000ea80000300800 */
[----:B------:R-:W2:Y:S04]  /*f0fa0*/  LDL.LU R12, [R1+0x348c] ;  /* 0x00348c00010c7983 */ /* 0x000ea80000300800 */
[----:B------:R-:W2:Y:S01]  /*f0fb0*/  LDL.LU R11, [R1+0x3490] ;  /* 0x00349000010b7983 */ /* 0x000ea20000300800 */
[----:B---3--:R-:W-:-:S02]  /*f0fc0*/  IADD3 R20, P1, R20, R5, RZ ;  /* 0x0000000514147210 */ /* 0x008fc40007f3e0ff */
        /* <DEDUP_REMOVED lines=15> */
[----:B------:R-:W3:Y:S04]  /*f10c0*/  LDL.LU R17, [R1+0x349c] ;  /* 0x00349c0001117983 */ /* 0x000ee80000300800 */
[----:B------:R-:W3:Y:S01]  /*f10d0*/  LDL.LU R16, [R1+0x34a0] ;  /* 0x0034a00001107983 */ /* 0x000ee20000300800 */
[----:B-1----:R-:W-:-:S02]  /*f10e0*/  IADD3 R23, P3, R23, R5, RZ ;  /* 0x0000000517177210 */ /* 0x002fc40007f7e0ff */
[----:B----4-:R-:W-:Y:S02]  /*f10f0*/  IADD3 R15, P4, R15, R5, RZ ;  /* 0x000000050f0f7210 */ /* 0x010fe40007f9e0ff */
[----:B------:R-:W-:Y:S01]  /*f1100*/  IADD3.X R83, R83, R0, RZ, P3, !PT ;  /* 0x0000000053537210 */ /* 0x000fe20001ffe4ff */
[----:B------:R1:W-:Y:S02]  /*f1110*/  STL [R1+0x3478], R23 ;  /* 0x0034781701007387 */ /* 0x0003e40000100800 */
[----:B------:R-:W-:Y:S01]  /*f1120*/  IMAD.X R22, R22, 0x1, R0, P4 ;  /* 0x0000000116167824 */ /* 0x000fe200020e0600 */
[----:B------:R-:W-:Y:S01]  /*f1130*/  MOV R84, R23 ;  /* 0x0000001700547202 */ /* 0x000fe20000000f00 */
[----:B------:R4:W-:Y:S01]  /*f1140*/  STL [R1+0x3474], R83 ;  /* 0x0034745301007387 */ /* 0x0009e20000100800 */
[----:B------:R-:W-:-:S03]  /*f1150*/  MOV R85, R83 ;  /* 0x0000005300557202 */ /* 0x000fc60000000f00 */
[----:B------:R-:W-:Y:S04]  /*f1160*/  STL [R1+0x3480], R15 ;  /* 0x0034800f01007387 */ /* 0x000fe80000100800 */
        /* <DEDUP_REMOVED lines=19> */
[----:B--2---:R-:W-:-:S03]  /*f12a0*/  IMAD.MOV.U32 R13, RZ, RZ, R12 ;  /* 0x000000ffff0d7224 */ /* 0x004fc600078e000c */
[----:B------:R2:W-:Y:S04]  /*f12b0*/  LDGSTS.E [R3+0x24008], desc[UR60][R84.64], P1 ;  /* 0x2400800054037fae */ /* 0x0005e8000892187c */
[----:B-1----:R-:W2:Y:S01]  /*f12c0*/  LDL.LU R14, [R1+0x34b4] ;  /* 0x0034b400010e7983 */ /* 0x002ea20000300800 */
[----:B------:R-:W-:-:S05]  /*f12d0*/  MOV R12, R11 ;  /* 0x0000000b000c7202 */ /* 0x000fca0000000f00 */
[----:B------:R1:W-:Y:S04]  /*f12e0*/  LDGSTS.E [R3+0x28008], desc[UR60][R12.64], P1 ;  /* 0x280080000c037fae */ /* 0x0003e8000892187c */
[----:B------:R-:W1:Y:S04]  /*f12f0*/  LDL.LU R13, [R1+0x34b8] ;  /* 0x0034b800010d7983 */ /* 0x000e680000300800 */
[----:B------:R-:W2:Y:S04]  /*f1300*/  LDL.LU R12, [R1+0x382c] ;  /* 0x00382c00010c7983 */ /* 0x000ea80000300800 */
[----:B------:R-:W2:Y:S01]  /*f1310*/  LDL.LU R11, [R1+0x3830] ;  /* 0x00383000010b7983 */ /* 0x000ea20000300800 */
[----:B------:R-:W-:-:S04]  /*f1320*/  ISETP.GT.AND P2, PT, R4, 0x5b, PT ;  /* 0x0000005b0400780c */ /* 0x000fc80003f44270 */
[----:B------:R-:W-:Y:S02]  /*f1330*/  SEL R9, RZ, 0x4, !P2 ;  /* 0x00000004ff097807 */ /* 0x000fe40005000000 */
[-C--:B---3--:R-:W-:Y:S02]  /*f1340*/  IADD3 R20, P3, R20, R5.reuse, RZ ;  /* 0x0000000514147210 */ /* 0x088fe40007f7e0ff */
        /* <DEDUP_REMOVED lines=15> */
[----:B----4-:R-:W-:-:S02]  /*f1440*/  IADD3 R23, P1, R23, R5, RZ ;  /* 0x0000000517177210 */ /* 0x010fc40007f3e0ff */
[----:B------:R-:W-:Y:S02]  /*f1450*/  IADD3 R15, P3, R15, R5, RZ ;  /* 0x000000050f0f7210 */ /* 0x000fe40007f7e0ff */
[-C--:B------:R-:W-:Y:S02]  /*f1460*/  IADD3.X R83, R83, R0.reuse, RZ, P1, !PT ;  /* 0x0000000053537210 */ /* 0x080fe40000ffe4ff */
[----:B------:R-:W-:Y:S02]  /*f1470*/  ISETP.GT.AND P1, PT, R4, 0x78, PT ;  /* 0x000000780400780c */ /* 0x000fe40003f24270 */
[----:B------:R-:W-:Y:S01]  /*f1480*/  IADD3.X R22, R22, R0, RZ, P3, !PT ;  /* 0x0000000016167210 */ /* 0x000fe20001ffe4ff */
[----:B------:R4:W-:Y:S04]  /*f1490*/  STL [R1+0x34a8], R23 ;  /* 0x0034a81701007387 */ /* 0x0009e80000100800 */
[----:B------:R4:W-:Y:S01]  /*f14a0*/  STL [R1+0x34a4], R83 ;  /* 0x0034a45301007387 */ /* 0x0009e20000100800 */
[----:B--2---:R-:W-:-:S03]  /*f14b0*/  IMAD.MOV.U32 R84, RZ, RZ, R23 ;  /* 0x000000ffff547224 */ /* 0x004fc600078e0017 */
[----:B------:R-:W-:Y:S01]  /*f14c0*/  STL [R1+0x34b0], R15 ;  /* 0x0034b00f01007387 */ /* 0x000fe20000100800 */
[----:B------:R-:W-:-:S03]  /*f14d0*/  MOV R85, R83 ;  /* 0x0000005300557202 */ /* 0x000fc60000000f00 */
[----:B------:R2:W-:Y:S01]  /*f14e0*/  STL [R1+0x34ac], R22 ;  /* 0x0034ac1601007387 */ /* 0x0005e20000100800 */
[----:B------:R-:W-:-:S03]  /*f14f0*/  SEL R9, RZ, 0x4, !P1 ;  /* 0x00000004ff097807 */ /* 0x000fc60004800000 */
[----:B------:R1:W-:Y:S01]  /*f1500*/  LDGSTS.E [R3+0x2400c], desc[UR60][R84.64], P2 ;  /* 0x2400c00054037fae */ /* 0x0003e2000912187c */
[----:B----4-:R-:W-:Y:S02]  /*f1510*/  MOV R23, R22 ;  /* 0x0000001600177202 */ /* 0x010fe40000000f00 */
[----:B------:R-:W-:Y:S01]  /*f1520*/  SEL R9, R9, RZ, !P0 ;  /* 0x000000ff09097207 */ /* 0x000fe20004000000 */
[----:B------:R-:W4:Y:S01]  /*f1530*/  LDL.LU R83, [R1+0x3844] ;  /* 0x0038440001537983 */ /* 0x000f220000300800 */
[----:B--2---:R-:W-:Y:S02]  /*f1540*/  IMAD.MOV.U32 R22, RZ, RZ, R15 ;  /* 0x000000ffff167224 */ /* 0x004fe400078e000f */
[----:B------:R-:W-:-:S03]  /*f1550*/  ISETP.NE.U32.AND P1, PT, R9, RZ, PT ;  /* 0x000000ff0900720c */ /* 0x000fc60003f25070 */
[----:B------:R2:W-:Y:S04]  /*f1560*/  LDGSTS.E [R3+0x2800c], desc[UR60][R22.64], P2 ;  /* 0x2800c00016037fae */ /* 0x0005e8000912187c */
[----:B------:R-:W2:Y:S04]  /*f1570*/  LDL.LU R23, [R1+0x3848] ;  /* 0x0038480001177983 */ /* 0x000ea80000300800 */
        /* <DEDUP_REMOVED lines=20> */
[----:B---3--:R-:W-:-:S02]  /*f16c0*/  IADD3 R20, P2, R20, R5, RZ ;  /* 0x0000000514147210 */ /* 0x008fc40007f5e0ff */
[----:B------:R-:W-:Y:S02]  /*f16d0*/  IADD3 R16, P3, R16, R5, RZ ;  /* 0x0000000510107210 */ /* 0x000fe40007f7e0ff */
        /* <DEDUP_REMOVED lines=13> */
[----:B------:R-:W3:Y:S04]  /*f17b0*/  LDL.LU R20, [R1+0x3868] ;  /* 0x0038680001147983 */ /* 0x000ee80000300800 */
[----:B------:R-:W3:Y:S04]  /*f17c0*/  LDL.LU R17, [R1+0x386c] ;  /* 0x00386c0001117983 */ /* 0x000ee80000300800 */
[----:B------:R-:W3:Y:S01]  /*f17d0*/  LDL.LU R16, [R1+0x3870] ;  /* 0x0038700001107983 */ /* 0x000ee20000300800 */
[----:B--2---:R-:W-:-:S02]  /*f17e0*/  IADD3 R23, P3, R23, R5, RZ ;  /* 0x0000000517177210 */ /* 0x004fc40007f7e0ff */
[----:B----4-:R-:W-:-:S03]  /*f17f0*/  IADD3 R15, P4, R15, R5, RZ ;  /* 0x000000050f0f7210 */ /* 0x010fc60007f9e0ff */
        /* <DEDUP_REMOVED lines=9> */
[----:B--2---:R-:W-:-:S02]  /*f1890*/  MOV R23, R22 ;  /* 0x0000001600177202 */ /* 0x004fc40000000f00 */
[----:B------:R-:W-:Y:S01]  /*f18a0*/  MOV R22, R15 ;  /* 0x0000000f00167202 */ /* 0x000fe20000000f00 */
[----:B------:R-:W2:Y:S04]  /*f18b0*/  LDL.LU R85, [R1+0x3874] ;  /* 0x0038740001557983 */ /* 0x000ea80000300800 */
[----:B------:R-:W4:Y:S04]  /*f18c0*/  LDL.LU R84, [R1+0x3878] ;  /* 0x0038780001547983 */ /* 0x000f280000300800 */
[----:B------:R-:W2:Y:S04]  /*f18d0*/  LDL.LU R83, [R1+0x387c] ;  /* 0x00387c0001537983 */ /* 0x000ea80000300800 */
[----:B------:R2:W-:Y:S04]  /*f18e0*/  LDGSTS.E [R3+0x30004], desc[UR60][R22.64], P2 ;  /* 0x3000400016037fae */ /* 0x0005e8000912187c */
[----:B------:R-:W2:Y:S01]  /*f18f0*/  LDL.LU R23, [R1+0x3880] ;  /* 0x0038800001177983 */ /* 0x000ea20000300800 */
[----:B-1----:R-:W-:-:S02]  /*f1900*/  IADD3 R13, P1, R13, R5, RZ ;  /* 0x000000050d0d7210 */ /* 0x002fc40007f3e0ff */
[----:B------:R-:W-:-:S03]  /*f1910*/  IADD3 R11, P3, R11, R5, RZ ;  /* 0x000000050b0b7210 */ /* 0x000fc60007f7e0ff */
[----:B------:R-:W-:Y:S01]  /*f1920*/  IMAD.X R14, R14, 0x1, R0, P1 ;  /* 0x000000010e0e7824 */ /* 0x000fe200008e0600 */
[----:B------:R-:W-:Y:S01]  /*f1930*/  STL [R1+0x3858], R13 ;  /* 0x0038580d01007387 */ /* 0x000fe20000100800 */
[----:B------:R-:W-:-:S03]  /*f1940*/  IADD3.X R12, R12, R0, RZ, P3, !PT ;  /* 0x000000000c0c7210 */ /* 0x000fc60001ffe4ff */
[----:B------:R1:W-:Y:S01]  /*f1950*/  STL [R1+0x3854], R14 ;  /* 0x0038540e01007387 */ /* 0x0003e20000100800 */
[----:B------:R-:W-:-:S03]  /*f1960*/  MOV R15, R14 ;  /* 0x0000000e000f7202 */ /* 0x000fc60000000f00 */
[----:B------:R-:W-:Y:S04]  /*f1970*/  STL [R1+0x3860], R11 ;  /* 0x0038600b01007387 */ /* 0x000fe80000100800 */
[----:B------:R1:W-:Y:S02]  /*f1980*/  STL [R1+0x385c], R12 ;  /* 0x00385c0c01007387 */ /* 0x0003e40000100800 */
[----:B-1----:R-:W-:-:S05]  /*f1990*/  IMAD.MOV.U32 R14, RZ, RZ, R13 ;  /* 0x000000ffff0e7224 */ /* 0x002fca00078e000d */
[----:B------:R-:W-:Y:S01]  /*f19a0*/  LDGSTS.E [R3+0x34004], desc[UR60][R14.64], P2 ;  /* 0x340040000e037fae */ /* 0x000fe2000912187c */
[----:B------:R-:W-:-:S03]  /*f19b0*/  MOV R13, R12 ;  /* 0x0000000c000d7202 */ /* 0x000fc60000000f00 */
[----:B------:R-:W2:Y:S04]  /*f19c0*/  LDL.LU R15, [R1+0x3884] ;  /* 0x00388400010f7983 */ /* 0x000ea80000300800 */
[----:B------:R-:W2:Y:S01]  /*f19d0*/  LDL.LU R14, [R1+0x3888] ;  /* 0x00388800010e7983 */ /* 0x000ea20000300800 */
[----:B------:R-:W-:-:S03]  /*f19e0*/  MOV R12, R11 ;  /* 0x0000000b000c7202 */ /* 0x000fc60000000f00 */
[----:B------:R-:W2:Y:S04]  /*f19f0*/  LDL.LU R22, [R1+0x388c] ;  /* 0x00388c0001167983 */ /* 0x000ea80000300800 */
[----:B------:R-:W-:Y:S04]  /*f1a00*/  LDGSTS.E [R3+0x38004], desc[UR60][R12.64], P2 ;  /* 0x380040000c037fae */ /* 0x000fe8000912187c */
[----:B------:R-:W2:Y:S04]  /*f1a10*/  LDL.LU R12, [R1+0x3890] ;  /* 0x00389000010c7983 */ /* 0x000ea80000300800 */
[----:B------:R-:W2:Y:S04]  /*f1a20*/  LDL.LU R13, [R1+0x3894] ;  /* 0x00389400010d7983 */ /* 0x000ea80000300800 */
[----:B------:R-:W2:Y:S01]  /*f1a30*/  LDL.LU R11, [R1+0x3898] ;  /* 0x00389800010b7983 */ /* 0x000ea20000300800 */
[----:B------:R-:W-:-:S04]  /*f1a40*/  ISETP.GT.AND P1, PT, R4, 0x7a, PT ;  /* 0x0000007a0400780c */ /* 0x000fc80003f24270 */
[----:B------:R-:W-:Y:S02]  /*f1a50*/  SEL R9, RZ, 0x4, !P1 ;  /* 0x00000004ff097807 */ /* 0x000fe40004800000 */
[-C--:B---3--:R-:W-:Y:S02]  /*f1a60*/  IADD3 R20, P3, R20, R5.reuse, RZ ;  /* 0x0000000514147210 */ /* 0x088fe40007f7e0ff */
        /* <DEDUP_REMOVED lines=8> */
[----:B------:R-:W-:Y:S01]  /*f1af0*/  STL [R1+0x3870], R16 ;  /* 0x0038701001007387 */ /* 0x000fe20000100800 */
[----:B----4-:R-:W-:-:S03]  /*f1b00*/  IADD3 R84, P2, R84, R5, RZ ;  /* 0x0000000554547210 */ /* 0x010fc60007f5e0ff */
[----:B------:R3:W-:Y:S01]  /*f1b10*/  STL [R1+0x386c], R17 ;  /* 0x00386c1101007387 */ /* 0x0007e20000100800 */
[----:B--2---:R-:W-:-:S03]  /*f1b20*/  IADD3.X R85, R85, R0, RZ, P2, !PT ;  /* 0x0000000055557210 */ /* 0x004fc600017fe4ff */
[----:B------:R-:W-:Y:S04]  /*f1b30*/  LDGSTS.E [R3+0x30008], desc[UR60][R16.64], P1 ;  /* 0x3000800010037fae */ /* 0x000fe8000892187c */
[----:B-1----:R-:W2:Y:S04]  /*f1b40*/  LDL.LU R21, [R1+0x389c] ;  /* 0x00389c0001157983 */ /* 0x002ea80000300800 */
[----:B------:R-:W4:Y:S04]  /*f1b50*/  LDL.LU R20, [R1+0x38a0] ;  /* 0x0038a00001147983 */ /* 0x000f280000300800 */
[----:B------:R1:W-:Y:S01]  /*f1b60*/  LDGSTS.E [R3+0x34008], desc[UR60][R84.64], P1 ;  /* 0x3400800054037fae */ /* 0x0003e2000892187c */
[----:B------:R-:W-:-:S03]  /*f1b70*/  IADD3 R23, P3, R23, R5, RZ ;  /* 0x0000000517177210 */ /* 0x000fc60007f7e0ff */
[----:B---3--:R-:W3:Y:S04]  /*f1b80*/  LDL.LU R17, [R1+0x38a4] ;  /* 0x0038a40001117983 */ /* 0x008ee80000300800 */
[----:B------:R-:W2:Y:S01]  /*f1b90*/  LDL.LU R16, [R1+0x38a8] ;  /* 0x0038a80001107983 */ /* 0x000ea20000300800 */
[----:B------:R-:W-:-:S03]  /*f1ba0*/  IMAD.X R83, R83, 0x1, R0, P3 ;  /* 0x0000000153537824 */ /* 0x000fc600018e0600 */
[----:B------:R1:W-:Y:S04]  /*f1bb0*/  STL [R1+0x3878], R84 ;  /* 0x0038785401007387 */ /* 0x0003e80000100800 */
[----:B------:R1:W-:Y:S01]  /*f1bc0*/  STL [R1+0x3874], R85 ;  /* 0x0038745501007387 */ /* 0x0003e20000100800 */
[----:B------:R-:W-:Y:S02]  /*f1bd0*/  ISETP.GT.AND P2, PT, R4, 0x7b, PT ;  /* 0x0000007b0400780c */ /* 0x000fe40003f44270 */
[----:B-1----:R-:W-:Y:S02]  /*f1be0*/  MOV R84, R23 ;  /* 0x0000001700547202 */ /* 0x002fe40000000f00 */
[----:B------:R-:W-:Y:S02]  /*f1bf0*/  MOV R85, R83 ;  /* 0x0000005300557202 */ /* 0x000fe40000000f00 */
[----:B------:R-:W-:-:S03]  /*f1c00*/  SEL R9, RZ, 0x4, !P2 ;  /* 0x00000004ff097807 */ /* 0x000fc60005000000 */
[----:B------:R1:W-:Y:S01]  /*f1c10*/  LDGSTS.E [R3+0x38008], desc[UR60][R84.64], P1 ;  /* 0x3800800054037fae */ /* 0x0003e2000892187c */
[----:B------:R-:W-:-:S03]  /*f1c20*/  SEL R9, R9, RZ, !P0 ;  /* 0x000000ff09097207 */ /* 0x000fc60004000000 */
[----:B------:R-:W-:Y:S04]  /*f1c30*/  STL [R1+0x3880], R23 ;  /* 0x0038801701007387 */ /* 0x000fe80000100800 */
[----:B------:R-:W-:Y:S01]  /*f1c40*/  STL [R1+0x387c], R83 ;  /* 0x00387c5301007387 */ /* 0x000fe20000100800 */
[----:B------:R-:W-:Y:S02]  /*f1c50*/  ISETP.NE.U32.AND P2, PT, R9, RZ, PT ;  /* 0x000000ff0900720c */ /* 0x000fe40003f45070 */
[----:B------:R-:W-:-:S05]  /*f1c60*/  IADD3 R14, P3, R14, R5, RZ ;  /* 0x000000050e0e7210 */ /* 0x000fca0007f7e0ff */
[----:B------:R-:W-:Y:S01]  /*f1c70*/  IMAD.X R15, R15, 0x1, R0, P3 ;  /* 0x000000010f0f7824 */ /* 0x000fe200018e0600 */
[----:B-1----:R-:W-:-:S04]  /*f1c80*/  MOV R84, R14 ;  /* 0x0000000e00547202 */ /* 0x002fc80000000f00 */
[----:B------:R-:W-:-:S05]  /*f1c90*/  MOV R85, R15 ;  /* 0x0000000f00557202 */ /* 0x000fca0000000f00 */
[----:B------:R-:W-:Y:S01]  /*f1ca0*/  LDGSTS.E [R3+0x3c008], desc[UR60][R84.64], P1 ;  /* 0x3c00800054037fae */ /* 0x000fe2000892187c */
[----:B------:R-:W-:-:S03]  /*f1cb0*/  IADD3 R12, P1, R12, R5, RZ ;  /* 0x000000050c0c7210 */ /* 0x000fc60007f3e0ff */
[----:B------:R1:W-:Y:S01]  /*f1cc0*/  STL [R1+0x3888], R14 ;  /* 0x0038880e01007387 */ /* 0x0003e20000100800 */
[----:B------:R-:W-:-:S03]  /*f1cd0*/  IADD3 R11, P3, R11, R5, RZ ;  /* 0x000000050b0b7210 */ /* 0x000fc60007f7e0ff */
[----:B------:R1:W-:Y:S01]  /*f1ce0*/  STL [R1+0x3884], R15 ;  /* 0x0038840f01007387 */ /* 0x0003e20000100800 */
[----:B------:R-:W-:Y:S01]  /*f1cf0*/  IMAD.X R22, R22, 0x1, R0, P1 ;  /* 0x0000000116167824 */ /* 0x000fe200008e0600 */
[----:B------:R-:W-:Y:S02]  /*f1d00*/  IADD3.X R13, R13, R0, RZ, P3, !PT ;  /* 0x000000000d0d7210 */ /* 0x000fe40001ffe4ff */
[----:B-1----:R-:W3:Y:S04]  /*f1d10*/  LDL.LU R14, [R1+0x2cc0] ;  /* 0x002cc000010e7983 */ /* 0x002ee80000300800 */
[----:B------:R-:W3:Y:S04]  /*f1d20*/  LDL.LU R15, [R1+0x2cbc] ;  /* 0x002cbc00010f7983 */ /* 0x000ee80000300800 */
[----:B------:R-:W-:Y:S04]  /*f1d30*/  STL [R1+0x3890], R12 ;  /* 0x0038900c01007387 */ /* 0x000fe80000100800 */
[----:B------:R1:W-:Y:S01]  /*f1d40*/  STL [R1+0x388c], R22 ;  /* 0x00388c1601007387 */ /* 0x0003e20000100800 */
[----:B------:R-:W-:-:S03]  /*f1d50*/  MOV R23, R22 ;  /* 0x0000001600177202 */ /* 0x000fc60000000f00 */
[----:B------:R-:W-:Y:S04]  /*f1d60*/  STL [R1+0x3898], R11 ;  /* 0x0038980b01007387 */ /* 0x000fe80000100800 */
[----:B------:R1:W-:Y:S02]  /*f1d70*/  STL [R1+0x3894], R13 ;  /* 0x0038940d01007387 */ /* 0x0003e40000100800 */
[----:B-1----:R-:W-:Y:S02]  /*f1d80*/  IMAD.MOV.U32 R22, RZ, RZ, R12 ;  /* 0x000000ffff167224 */ /* 0x002fe400078e000c */
[----:B------:R-:W3:Y:S04]  /*f1d90*/  LDL.LU R12, [R1+0x2cc8] ;  /* 0x002cc800010c7983 */ /* 0x000ee80000300800 */
[----:B------:R1:W-:Y:S04]  /*f1da0*/  LDGSTS.E [R3+0x3000c], desc[UR60][R22.64], P2 ;  /* 0x3000c00016037fae */ /* 0x0003e8000912187c */
[----:B------:R-:W3:Y:S01]  /*f1db0*/  LDL.LU R9, [R1+0x2cd0] ;  /* 0x002cd00001097983 */ /* 0x000ee20000300800 */
[----:B-1----:R-:W-:-:S02]  /*f1dc0*/  MOV R23, R13 ;  /* 0x0000000d00177202 */ /* 0x002fc40000000f00 */
[----:B------:R-:W-:Y:S01]  /*f1dd0*/  MOV R22, R11 ;  /* 0x0000000b00167202 */ /* 0x000fe20000000f00 */
[----:B------:R-:W3:Y:S04]  /*f1de0*/  LDL.LU R13, [R1+0x2cc4] ;  /* 0x002cc400010d7983 */ /* 0x000ee80000300800 */
[----:B------:R-:W3:Y:S01]  /*f1df0*/  LDL.LU R11, [R1+0x2ccc] ;  /* 0x002ccc00010b7983 */ /* 0x000ee20000300800 */
[-C--:B----4-:R-:W-:Y:S02]  /*f1e00*/  IADD3 R20, P1, R20, R5.reuse, RZ ;  /* 0x0000000514147210 */ /* 0x090fe40007f3e0ff */
[----:B--2---:R-:W-:Y:S01]  /*f1e10*/  IADD3 R16, P3, R16, R5, RZ ;  /* 0x0000000510107210 */ /* 0x004fe20007f7e0ff */
[----:B------:R-:W-:Y:S02]  /*f1e20*/  LDGSTS.E [R3+0x3400c], desc[UR60][R22.64], P2 ;  /* 0x3400c00016037fae */ /* 0x000fe4000912187c */
[----:B------:R-:W-:Y:S01]  /*f1e30*/  IMAD.X R21, R21, 0x1, R0, P1 ;  /* 0x0000000115157824 */ /* 0x000fe200008e0600 */
[----:B---3--:R-:W-:-:S02]  /*f1e40*/  IADD3.X R17, R17, R0, RZ, P3, !PT ;  /* 0x0000000011117210 */ /* 0x008fc40001ffe4ff */
[----:B------:R-:W-:Y:S02]  /*f1e50*/  ISETP.GT.AND P1, PT, R4, 0x1c, PT ;  /* 0x0000001c0400780c */ /* 0x000fe40003f24270 */
[----:B------:R-:W-:Y:S04]  /*f1e60*/  LDGSTS.E [R3+0x3800c], desc[UR60][R20.64], P2 ;  /* 0x3800c00014037fae */ /* 0x000fe8000912187c */
[----:B------:R1:W-:Y:S04]  /*f1e70*/  LDGSTS.E [R3+0x3c00c], desc[UR60][R16.64], P2 ;  /* 0x3c00c00010037fae */ /* 0x0003e8000912187c */
[----:B------:R-:W-:Y:S04]  /*f1e80*/  STL [R1+0x38a0], R20 ;  /* 0x0038a01401007387 */ /* 0x000fe80000100800 */
[----:B------:R2:W-:Y:S04]  /*f1e90*/  STL [R1+0x389c], R21 ;  /* 0x00389c1501007387 */ /* 0x0005e80000100800 */
[----:B------:R-:W-:Y:S04]  /*f1ea0*/  STL [R1+0x38a8], R16 ;  /* 0x0038a81001007387 */ /* 0x000fe80000100800 */
[----:B------:R3:W-:Y:S04]  /*f1eb0*/  STL [R1+0x38a4], R17 ;  /* 0x0038a41101007387 */ /* 0x0007e80000100800 */
[----:B------:R-:W4:Y:S04]  /*f1ec0*/  LDL.LU R23, [R1+0x2cd4] ;  /* 0x002cd40001177983 */ /* 0x000f280000300800 */
[----:B------:R-:W4:Y:S01]  /*f1ed0*/  LDL.LU R22, [R1+0x2cd8] ;  /* 0x002cd80001167983 */ /* 0x000f220000300800 */
[----:B-1----:R-:W-:-:S03]  /*f1ee0*/  SEL R3, RZ, 0x4, !P1 ;  /* 0x00000004ff037807 */ /* 0x002fc60004800000 */
[----:B--2---:R-:W2:Y:S04]  /*f1ef0*/  LDL.LU R21, [R1+0x2cdc] ;  /* 0x002cdc0001157983 */ /* 0x004ea80000300800 */
[----:B------:R-:W2:Y:S01]  /*f1f00*/  LDL.LU R20, [R1+0x2ce0] ;  /* 0x002ce00001147983 */ /* 0x000ea20000300800 */
[----:B------:R-:W-:-:S04]  /*f1f10*/  SEL R3, R3, RZ, !P0 ;  /* 0x000000ff03037207 */ /* 0x000fc80004000000 */
[----:B------:R-:W-:Y:S02]  /*f1f20*/  ISETP.NE.U32.AND P1, PT, R3, RZ, PT ;  /* 0x000000ff0300720c */ /* 0x000fe40003f25070 */
[----:B------:R-:W-:-:S05]  /*f1f30*/  LOP3.LUT R3, R7, 0x70, RZ, 0x3c, !PT ;  /* 0x0000007007037812 */ /* 0x000fca00078e3cff */
[----:B------:R-:W-:Y:S01]  /*f1f40*/  IMAD.IADD R3, R3, 0x1, R8 ;  /* 0x0000000103037824 */ /* 0x000fe200078e0208 */
[----:B------:R-:W-:-:S04]  /*f1f50*/  IADD3 R14, P2, R14, R5, RZ ;  /* 0x000000050e0e7210 */ /* 0x000fc80007f5e0ff */
[----:B------:R-:W-:Y:S01]  /*f1f60*/  IADD3.X R15, R15, R0, RZ, P2, !PT ;  /* 0x000000000f0f7210 */ /* 0x000fe200017fe4ff */
[----:B------:R-:W-:Y:S04]  /*f1f70*/  STL [R1+0x2cc0], R14 ;  /* 0x002cc00e01007387 */ /* 0x000fe80000100800 */
[----:B------:R1:W-:Y:S04]  /*f1f80*/  STL [R1+0x2cbc], R15 ;  /* 0x002cbc0f01007387 */ /* 0x0003e80000100800 */
[----:B---3--:R-:W3:Y:S04]  /*f1f90*/  LDL.LU R17, [R1+0x2ce4] ;  /* 0x002ce40001117983 */ /* 0x008ee80000300800 */
[----:B------:R-:W3:Y:S04]  /*f1fa0*/  LDL.LU R16, [R1+0x2ce8] ;  /* 0x002ce80001107983 */ /* 0x000ee80000300800 */
[----:B------:R-:W-:Y:S01]  /*f1fb0*/  LDGSTS.E [R3], desc[UR60][R14.64], P1 ;  /* 0x000000000e037fae */ /* 0x000fe2000892187c */
[----:B------:R-:W-:-:S02]  /*f1fc0*/  IADD3 R12, P2, R12, R5, RZ ;  /* 0x000000050c0c7210 */ /* 0x000fc40007f5e0ff */
[----:B------:R-:W-:Y:S01]  /*f1fd0*/  IADD3 R9, P3, R9, R5, RZ ;  /* 0x0000000509097210 */ /* 0x000fe20007f7e0ff */
[----:B-1----:R-:W3:Y:S04]  /*f1fe0*/  LDL.LU R15, [R1+0x2cec] ;  /* 0x002cec00010f7983 */ /* 0x002ee80000300800 */
[----:B------:R-:W3:Y:S04]  /*f1ff0*/  LDL.LU R14, [R1+0x2cf0] ;  /* 0x002cf000010e7983 */ /* 0x000ee80000300800 */
[----:B------:R1:W-:Y:S01]  /*f2000*/  STL [R1+0x2cc8], R12 ;  /* 0x002cc80c01007387 */ /* 0x0003e20000100800 */
[----:B------:R-:W-:-:S02]  /*f2010*/  IADD3.X R13, R13, R0, RZ, P2, !PT ;  /* 0x000000000d0d7210 */ /* 0x000fc400017fe4ff */
[----:B------:R-:W-:-:S03]  /*f2020*/  IADD3.X R11, R11, R0, RZ, P3, !PT ;  /* 0x000000000b0b7210 */ /* 0x000fc60001ffe4ff */
[----:B------:R1:W-:Y:S04]  /*f2030*/  STL [R1+0x2cc4], R13 ;  /* 0x002cc40d01007387 */ /* 0x0003e80000100800 */
[----:B------:R1:W-:Y:S04]  /*f2040*/  LDGSTS.E [R3+0x4000], desc[UR60][R12.64], P1 ;  /* 0x040000000c037fae */ /* 0x0003e8000892187c */
[----:B------:R-:W-:Y:S04]  /*f2050*/  STL [R1+0x2cd0], R9 ;  /* 0x002cd00901007387 */ /* 0x000fe80000100800 */
[----:B------:R1:W-:Y:S02]  /*f2060*/  STL [R1+0x2ccc], R11 ;  /* 0x002ccc0b01007387 */ /* 0x0003e40000100800 */
[----:B-1----:R-:W-:Y:S01]  /*f2070*/  IMAD.MOV.U32 R12, RZ, RZ, R9 ;  /* 0x000000ffff0c7224 */ /* 0x002fe200078e0009 */
[----:B------:R-:W-:-:S05]  /*f2080*/  MOV R13, R11 ;  /* 0x0000000b000d7202 */ /* 0x000fca0000000f00 */
[----:B------:R1:W-:Y:S04]  /*f2090*/  LDGSTS.E [R3+0x8000], desc[UR60][R12.64], P1 ;  /* 0x080000000c037fae */ /* 0x0003e8000892187c */
[----:B------:R-:W3:Y:S04]  /*f20a0*/  LDL.LU R13, [R1+0x2cf4] ;  /* 0x002cf400010d7983 */ /* 0x000ee80000300800 */
[----:B------:R-:W1:Y:S04]  /*f20b0*/  LDL.LU R12, [R1+0x2cf8] ;  /* 0x002cf800010c7983 */ /* 0x000e680000300800 */
[----:B------:R-:W3:Y:S04]  /*f20c0*/  LDL.LU R11, [R1+0x2cfc] ;  /* 0x002cfc00010b7983 */ /* 0x000ee80000300800 */
[----:B------:R-:W3:Y:S01]  /*f20d0*/  LDL.LU R9, [R1+0x2d00] ;  /* 0x002d000001097983 */ /* 0x000ee20000300800 */
[----:B------:R-:W-:-:S02]  /*f20e0*/  ISETP.GT.AND P2, PT, R4, 0x1d, PT ;  /* 0x0000001d0400780c */ /* 0x000fc40003f44270 */
[-C--:B----4-:R-:W-:Y:S02]  /*f20f0*/  IADD3 R22, P3, R22, R5.reuse, RZ ;  /* 0x0000000516167210 */ /* 0x090fe40007f7e0ff */
[----:B------:R-:W-:Y:S02]  /*f2100*/  SEL R7, RZ, 0x4, !P2 ;  /* 0x00000004ff077807 */ /* 0x000fe40005000000 */
[----:B------:R-:W-:Y:S02]  /*f2110*/  IADD3.X R23, R23, R0, RZ, P3, !PT ;  /* 0x0000000017177210 */ /* 0x000fe40001ffe4ff */
[-C--:B--2---:R-:W-:Y:S02]  /*f2120*/  IADD3 R20, P4, R20, R5.reuse, RZ ;  /* 0x0000000514147210 */ /* 0x084fe40007f9e0ff */
[----:B------:R-:W-:Y:S01]  /*f2130*/  SEL R7, R7, RZ, !P0 ;  /* 0x000000ff07077207 */ /* 0x000fe20004000000 */
[----:B------:R-:W-:Y:S03]  /*f2140*/  LDGSTS.E [R3+0xc000], desc[UR60][R22.64], P1 ;  /* 0x0c00000016037fae */ /* 0x000fe6000892187c */
[----:B------:R-:W-:Y:S01]  /*f2150*/  ISETP.NE.U32.AND P2, PT, R7, RZ, PT ;  /* 0x000000ff0700720c */ /* 0x000fe20003f45070 */
[----:B------:R-:W-:Y:S01]  /*f2160*/  IMAD.X R21, R21, 0x1, R0, P4 ;  /* 0x0000000115157824 */ /* 0x000fe200020e0600 */
[----:B------:R-:W-:Y:S04]  /*f2170*/  STL [R1+0x2cd8], R22 ;  /* 0x002cd81601007387 */ /* 0x000fe80000100800 */
[----:B------:R2:W-:Y:S04]  /*f2180*/  STL [R1+0x2cd4], R23 ;  /* 0x002cd41701007387 */ /* 0x0005e80000100800 */
[----:B------:R-:W-:Y:S04]  /*f2190*/  STL [R1+0x2ce0], R20 ;  /* 0x002ce01401007387 */ /* 0x000fe80000100800 */
[----:B------:R4:W-:Y:S04]  /*f21a0*/  STL [R1+0x2cdc], R21 ;  /* 0x002cdc1501007387 */ /* 0x0009e80000100800 */
[----:B--2---:R-:W2:Y:S04]  /*f21b0*/  LDL.LU R23, [R1+0x2d04] ;  /* 0x002d040001177983 */ /* 0x004ea80000300800 */
[----:B------:R-:W2:Y:S04]  /*f21c0*/  LDL.LU R22, [R1+0x2d08] ;  /* 0x002d080001167983 */ /* 0x000ea80000300800 */
[----:B------:R-:W-:Y:S04]  /*f21d0*/  LDGSTS.E [R3+0x4], desc[UR60][R20.64], P2 ;  /* 0x0000400014037fae */ /* 0x000fe8000912187c */
[----:B----4-:R-:W4:Y:S04]  /*f21e0*/  LDL.LU R21, [R1+0x2d0c] ;  /* 0x002d0c0001157983 */ /* 0x010f280000300800 */
[----:B------:R-:W4:Y:S01]  /*f21f0*/  LDL.LU R20, [R1+0x2d10] ;  /* 0x002d100001147983 */ /* 0x000f220000300800 */
[----:B---3--:R-:W-:-:S04]  /*f2200*/  IADD3 R16, P1, R16, R5, RZ ;  /* 0x0000000510107210 */ /* 0x008fc80007f3e0ff */
[----:B------:R-:W-:Y:S02]  /*f2210*/  IADD3.X R17, R17, R0, RZ, P1, !PT ;  /* 0x0000000011117210 */ /* 0x000fe40000ffe4ff */
[----:B------:R-:W-:-:S04]  /*f2220*/  ISETP.GT.AND P1, PT, R4, 0x1e, PT ;  /* 0x0000001e0400780c */ /* 0x000fc80003f24270 */
[----:B------:R-:W-:Y:S02]  /*f2230*/  SEL R7, RZ, 0x4, !P1 ;  /* 0x00000004ff077807 */ /* 0x000fe40004800000 */
[----:B------:R-:W-:Y:S02]  /*f2240*/  IADD3 R14, P3, R14, R5, RZ ;  /* 0x000000050e0e7210 */ /* 0x000fe40007f7e0ff */
[----:B------:R-:W-:Y:S01]  /*f2250*/  SEL R7, R7, RZ, !P0 ;  /* 0x000000ff07077207 */ /* 0x000fe20004000000 */
[----:B------:R-:W-:Y:S04]  /*f2260*/  STL [R1+0x2ce8], R16 ;  /* 0x002ce81001007387 */ /* 0x000fe80000100800 */
[----:B------:R-:W-:Y:S01]  /*f2270*/  LDGSTS.E [R3+0x4004], desc[UR60][R16.64], P2 ;  /* 0x0400400010037fae */ /* 0x000fe2000912187c */
[----:B------:R-:W-:-:S03]  /*f2280*/  IADD3.X R15, R15, R0, RZ, P3, !PT ;  /* 0x000000000f0f7210 */ /* 0x000fc60001ffe4ff */
[----:B------:R3:W-:Y:S04]  /*f2290*/  STL [R1+0x2ce4], R17 ;  /* 0x002ce41101007387 */ /* 0x0007e80000100800 */
[----:B------:R-:W-:Y:S01]  /*f22a0*/  STL [R1+0x2cf0], R14 ;  /* 0x002cf00e01007387 */ /* 0x000fe20000100800 */
[----:B------:R-:W-:-:S03]  /*f22b0*/  ISETP.NE.U32.AND P1, PT, R7, RZ, PT ;  /* 0x000000ff0700720c */ /* 0x000fc60003f25070 */
[----:B------:R3:W-:Y:S04]  /*f22c0*/  STL [R1+0x2cec], R15 ;  /* 0x002cec0f01007387 */ /* 0x0007e80000100800 */
[----:B------:R-:W-:Y:S04]  /*f22d0*/  LDGSTS.E [R3+0x8004], desc[UR60][R14.64], P2 ;  /* 0x080040000e037fae */ /* 0x000fe8000912187c */
[----:B---3--:R-:W3:Y:S04]  /*f22e0*/  LDL.LU R17, [R1+0x2d14] ;  /* 0x002d140001117983 */ /* 0x008ee80000300800 */
[----:B------:R-:W3:Y:S04]  /*f22f0*/  LDL.LU R16, [R1+0x2d18] ;  /* 0x002d180001107983 */ /* 0x000ee80000300800 */
[----:B------:R-:W3:Y:S04]  /*f2300*/  LDL.LU R15, [R1+0x2d1c] ;  /* 0x002d1c00010f7983 */ /* 0x000ee80000300800 */
[----:B------:R-:W3:Y:S01]  /*f2310*/  LDL.LU R14, [R1+0x2d20] ;  /* 0x002d2000010e7983 */ /* 0x000ee20000300800 */
[----:B-1----:R-:W-:-:S02]  /*f2320*/  IADD3 R12, P3, R12, R5, RZ ;  /* 0x000000050c0c7210 */ /* 0x002fc40007f7e0ff */
[----:B------:R-:W-:-:S03]  /*f2330*/  IADD3 R9, P4, R9, R5, RZ ;  /* 0x0000000509097210 */ /* 0x000fc60007f9e0ff */
[----:B------:R-:W-:Y:S01]  /*f2340*/  IMAD.X R13, R13, 0x1, R0, P3 ;  /* 0x000000010d0d7824 */ /* 0x000fe200018e0600 */
[----:B------:R-:W-:Y:S01]  /*f2350*/  IADD3.X R11, R11, R0, RZ, P4, !PT ;  /* 0x000000000b0b7210 */ /* 0x000fe200027fe4ff */
[----:B------:R1:W-:Y:S04]  /*f2360*/  STL [R1+0x2cf8], R12 ;  /* 0x002cf80c01007387 */ /* 0x0003e80000100800 */
[----:B------:R1:W-:Y:S04]  /*f2370*/  STL [R1+0x2cf4], R13 ;  /* 0x002cf40d01007387 */ /* 0x0003e80000100800 */
[----:B------:R1:W-:Y:S04]  /*f2380*/  LDGSTS.E [R3+0xc004], desc[UR60][R12.64], P2 ;  /* 0x0c0040000c037fae */ /* 0x0003e8000912187c */
[----:B------:R-:W-:Y:S04]  /*f2390*/  STL [R1+0x2d00], R9 ;  /* 0x002d000901007387 */ /* 0x000fe80000100800 */
[----:B------:R1:W-:Y:S02]  /*f23a0*/  STL [R1+0x2cfc], R11 ;  /* 0x002cfc0b01007387 */ /* 0x0003e40000100800 */
[----:B-1----:R-:W-:Y:S01]  /*f23b0*/  MOV R12, R9 ;  /* 0x00000009000c7202 */ /* 0x002fe20000000f00 */
[----:B------:R-:W-:-:S05]  /*f23c0*/  IMAD.MOV.U32 R13, RZ, RZ, R11 ;  /* 0x000000ffff0d7224 */ /* 0x000fca00078e000b */
[----:B------:R1:W-:Y:S04]  /*f23d0*/  LDGSTS.E [R3+0x8], desc[UR60][R12.64], P1 ;  /* 0x000080000c037fae */ /* 0x0003e8000892187c */
[----:B------:R-:W3:Y:S04]  /*f23e0*/  LDL.LU R13, [R1+0x2d24] ;  /* 0x002d2400010d7983 */ /* 0x000ee80000300800 */
[----:B------:R-:W1:Y:S04]  /*f23f0*/  LDL.LU R12, [R1+0x2d28] ;  /* 0x002d2800010c7983 */ /* 0x000e680000300800 */
[----:B------:R-:W3:Y:S04]  /*f2400*/  LDL.LU R11, [R1+0x2d2c] ;  /* 0x002d2c00010b7983 */ /* 0x000ee80000300800 */
[----:B------:R-:W3:Y:S01]  /*f2410*/  LDL.LU R9, [R1+0x2d30] ;  /* 0x002d300001097983 */ /* 0x000ee20000300800 */
[----:B--2---:R-:W-:-:S02]  /*f2420*/  IADD3 R22, P2, R22, R5, RZ ;  /* 0x0000000516167210 */ /* 0x004fc40007f5e0ff */
[----:B----4-:R-:W-:Y:S02]  /*f2430*/  IADD3 R20, P3, R20, R5, RZ ;  /* 0x0000000514147210 */ /* 0x010fe40007f7e0ff */
[-C--:B------:R-:W-:Y:S02]  /*f2440*/  IADD3.X R23, R23, R0.reuse, RZ, P2, !PT ;  /* 0x0000000017177210 */ /* 0x080fe400017fe4ff */
[----:B------:R-:W-:Y:S02]  /*f2450*/  ISETP.GT.AND P2, PT, R4, 0x1f, PT ;  /* 0x0000001f0400780c */ /* 0x000fe40003f44270 */
[----:B------:R-:W-:Y:S01]  /*f2460*/  IADD3.X R21, R21, R0, RZ, P3, !PT ;  /* 0x0000000015157210 */ /* 0x000fe20001ffe4ff */
[----:B------:R-:W-:Y:S04]  /*f2470*/  STL [R1+0x2d08], R22 ;  /* 0x002d081601007387 */ /* 0x000fe80000100800 */
[----:B------:R-:W-:Y:S01]  /*f2480*/  LDGSTS.E [R3+0x4008], desc[UR60][R22.64], P1 ;  /* 0x0400800016037fae */ /* 0x000fe2000892187c */
[----:B------:R-:W-:-:S03]  /*f2490*/  SEL R7, RZ, 0x4, !P2 ;  /* 0x00000004ff077807 */ /* 0x000fc60005000000 */
[----:B------:R2:W-:Y:S04]  /*f24a0*/  STL [R1+0x2d04], R23 ;  /* 0x002d041701007387 */ /* 0x0005e80000100800 */
[----:B------:R-:W-:Y:S04]  /*f24b0*/  STL [R1+0x2d10], R20 ;  /* 0x002d101401007387 */ /* 0x000fe80000100800 */
[----:B------:R4:W-:Y:S01]  /*f24c0*/  STL [R1+0x2d0c], R21 ;  /* 0x002d0c1501007387 */ /* 0x0009e20000100800 */
[----:B------:R-:W-:-:S03]  /*f24d0*/  SEL R7, R7, RZ, !P0 ;  /* 0x000000ff07077207 */ /* 0x000fc60004000000 */
[----:B------:R-:W-:Y:S01]  /*f24e0*/  LDGSTS.E [R3+0x8008], desc[UR60][R20.64], P1 ;  /* 0x0800800014037fae */ /* 0x000fe2000892187c */
[----:B------:R-:W-:-:S03]  /*f24f0*/  ISETP.NE.U32.AND P2, PT, R7, RZ, PT ;  /* 0x000000ff0700720c */ /* 0x000fc60003f45070 */
[----:B--2---:R-:W2:Y:S04]  /*f2500*/  LDL.LU R23, [R1+0x2d34] ;  /* 0x002d340001177983 */ /* 0x004ea80000300800 */
[----:B------:R-:W2:Y:S04]  /*f2510*/  LDL.LU R22, [R1+0x2d38] ;  /* 0x002d380001167983 */ /* 0x000ea80000300800 */
[----:B----4-:R-:W4:Y:S04]  /*f2520*/  LDL.LU R21, [R1+0x30bc] ;  /* 0x0030bc0001157983 */ /* 0x010f280000300800 */
[----:B------:R-:W4:Y:S01]  /*f2530*/  LDL.LU R20, [R1+0x30c0] ;  /* 0x0030c00001147983 */ /* 0x000f220000300800 */
[----:B---3--:R-:W-:-:S05]  /*f2540*/  IADD3 R16, P3, R16, R5, RZ ;  /* 0x0000000510107210 */ /* 0x008fca0007f7e0ff */
[----:B------:R-:W-:Y:S01]  /*f2550*/  IMAD.X R17, R17, 0x1, R0, P3 ;  /* 0x0000000111117824 */ /* 0x000fe200018e0600 */
[----:B------:R-:W-:Y:S01]  /*f2560*/  IADD3 R14, P4, R14, R5, RZ ;  /* 0x000000050e0e7210 */ /* 0x000fe20007f9e0ff */
[----:B------:R-:W-:Y:S04]  /*f2570*/  STL [R1+0x2d18], R16 ;  /* 0x002d181001007387 */ /* 0x000fe80000100800 */
[----:B------:R-:W-:Y:S01]  /*f2580*/  LDGSTS.E [R3+0xc008], desc[UR60][R16.64], P1 ;  /* 0x0c00800010037fae */ /* 0x000fe2000892187c */
[----:B------:R-:W-:-:S03]  /*f2590*/  IADD3.X R15, R15, R0, RZ, P4, !PT ;  /* 0x000000000f0f7210 */ /* 0x000fc600027fe4ff */
        /* <DEDUP_REMOVED lines=10> */
[----:B------:R-:W-:-:S03]  /*f2640*/  IADD3.X R13, R13, R0, RZ, P1, !PT ;  /* 0x000000000d0d7210 */ /* 0x000fc60000ffe4ff */
[----:B------:R-:W-:Y:S01]  /*f2650*/  IMAD.X R11, R11, 0x1, R0, P3 ;  /* 0x000000010b0b7824 */ /* 0x000fe200018e0600 */
[----:B------:R1:W-:Y:S04]  /*f2660*/  STL [R1+0x2d28], R12 ;  /* 0x002d280c01007387 */ /* 0x0003e80000100800 */
[----:B------:R1:W-:Y:S04]  /*f2670*/  STL [R1+0x2d24], R13 ;  /* 0x002d240d01007387 */ /* 0x0003e80000100800 */
[----:B------:R1:W-:Y:S04]  /*f2680*/  LDGSTS.E [R3+0x400c], desc[UR60][R12.64], P2 ;  /* 0x0400c0000c037fae */ /* 0x0003e8000912187c */
[----:B------:R-:W-:Y:S04]  /*f2690*/  STL [R1+0x2d30], R9 ;  /* 0x002d300901007387 */ /* 0x000fe80000100800 */
[----:B------:R1:W-:Y:S02]  /*f26a0*/  STL [R1+0x2d2c], R11 ;  /* 0x002d2c0b01007387 */ /* 0x0003e40000100800 */
[----:B-1----:R-:W-:-:S02]  /*f26b0*/  MOV R12, R9 ;  /* 0x00000009000c7202 */ /* 0x002fc40000000f00 */
[----:B------:R-:W-:-:S05]  /*f26c0*/  MOV R13, R11 ;  /* 0x0000000b000d7202 */ /* 0x000fca0000000f00 */
[----:B------:R1:W-:Y:S04]  /*f26d0*/  LDGSTS.E [R3+0x800c], desc[UR60][R12.64], P2 ;  /* 0x0800c0000c037fae */ /* 0x0003e8000912187c */
[----:B------:R-:W3:Y:S04]  /*f26e0*/  LDL.LU R13, [R1+0x30d4] ;  /* 0x0030d400010d7983 */ /* 0x000ee80000300800 */
[----:B------:R-:W1:Y:S04]  /*f26f0*/  LDL.LU R12, [R1+0x30d8] ;  /* 0x0030d800010c7983 */ /* 0x000e680000300800 */
[----:B------:R-:W3:Y:S04]  /*f2700*/  LDL.LU R11, [R1+0x30dc] ;  /* 0x0030dc00010b7983 */ /* 0x000ee80000300800 */
[----:B------:R-:W3:Y:S01]  /*f2710*/  LDL.LU R9, [R1+0x30e0] ;  /* 0x0030e00001097983 */ /* 0x000ee20000300800 */
[----:B------:R-:W-:-:S02]  /*f2720*/  ISETP.GT.AND P1, PT, R4, 0x3c, PT ;  /* 0x0000003c0400780c */ /* 0x000fc40003f24270 */
[----:B--2---:R-:W-:Y:S02]  /*f2730*/  IADD3 R22, P3, R22, R5, RZ ;  /* 0x0000000516167210 */ /* 0x004fe40007f7e0ff */
[----:B------:R-:W-:-:S03]  /*f2740*/  SEL R7, RZ, 0x4, !P1 ;  /* 0x00000004ff077807 */ /* 0x000fc60004800000 */
[----:B------:R-:W-:Y:S01]  /*f2750*/  IMAD.X R23, R23, 0x1, R0, P3 ;  /* 0x0000000117177824 */ /* 0x000fe200018e0600 */
[----:B------:R-:W-:Y:S02]  /*f2760*/  SEL R7, R7, RZ, !P0 ;  /* 0x000000ff07077207 */ /* 0x000fe40004000000 */
[-C--:B----4-:R-:W-:Y:S02]  /*f2770*/  IADD3 R20, P4, R20, R5.reuse, RZ ;  /* 0x0000000514147210 */ /* 0x090fe40007f9e0ff */
[----:B------:R-:W-:Y:S01]  /*f2780*/  LDGSTS.E [R3+0xc00c], desc[UR60][R22.64], P2 ;  /* 0x0c00c00016037fae */ /* 0x000fe2000912187c */
[----:B------:R-:W-:Y:S02]  /*f2790*/  ISETP.NE.U32.AND P1, PT, R7, RZ, PT ;  /* 0x000000ff0700720c */ /* 0x000fe40003f25070 */
[----:B------:R-:W-:Y:S01]  /*f27a0*/  IADD3.X R21, R21, R0, RZ, P4, !PT ;  /* 0x0000000015157210 */ /* 0x000fe200027fe4ff */
        /* <DEDUP_REMOVED lines=11> */
[----:B------:R-:W-:Y:S02]  /*f2860*/  ISETP.GT.AND P2, PT, R4, 0x3d, PT ;  /* 0x0000003d0400780c */ /* 0x000fe40003f44270 */
[----:B------:R-:W-:Y:S02]  /*f2870*/  IADD3 R14, P3, R14, R5, RZ ;  /* 0x000000050e0e7210 */ /* 0x000fe40007f7e0ff */
[----:B------:R-:W-:Y:S01]  /*f2880*/  SEL R7, RZ, 0x4, !P2 ;  /* 0x00000004ff077807 */ /* 0x000fe20005000000 */
[----:B------:R-:W-:Y:S02]  /*f2890*/  STL [R1+0x30c8], R16 ;  /* 0x0030c81001007387 */ /* 0x000fe40000100800 */
[----:B------:R-:W-:Y:S02]  /*f28a0*/  IMAD.X R15, R15, 0x1, R0, P3 ;  /* 0x000000010f0f7824 */ /* 0x000fe400018e0600 */
[----:B------:R-:W-:Y:S01]  /*f28b0*/  LDGSTS.E [R3+0x14000], desc[UR60][R16.64], P1 ;  /* 0x1400000010037fae */ /* 0x000fe2000892187c */
[----:B------:R-:W-:-:S03]  /*f28c0*/  SEL R7, R7, RZ, !P0 ;  /* 0x000000ff07077207 */ /* 0x000fc60004000000 */
[----:B------:R3:W-:Y:S04]  /*f28d0*/  STL [R1+0x30c4], R17 ;  /* 0x0030c41101007387 */ /* 0x0007e80000100800 */
[----:B------:R-:W-:Y:S04]  /*f28e0*/  STL [R1+0x30d0], R14 ;  /* 0x0030d00e01007387 */ /* 0x000fe80000100800 */
[----:B------:R3:W-:Y:S01]  /*f28f0*/  STL [R1+0x30cc], R15 ;  /* 0x0030cc0f01007387 */ /* 0x0007e20000100800 */
[----:B------:R-:W-:-:S03]  /*f2900*/  ISETP.NE.U32.AND P2, PT, R7, RZ, PT ;  /* 0x000000ff0700720c */ /* 0x000fc60003f45070 */
[----:B------:R-:W-:Y:S04]  /*f2910*/  LDGSTS.E [R3+0x18000], desc[UR60][R14.64], P1 ;  /* 0x180000000e037fae */ /* 0x000fe8000892187c */
[----:B---3--:R-:W3:Y:S04]  /*f2920*/  LDL.LU R17, [R1+0x30f4] ;  /* 0x0030f40001117983 */ /* 0x008ee80000300800 */
[----:B------:R-:W3:Y:S04]  /*f2930*/  LDL.LU R16, [R1+0x30f8] ;  /* 0x0030f80001107983 */ /* 0x000ee80000300800 */
[----:B------:R-:W3:Y:S04]  /*f2940*/  LDL.LU R15, [R1+0x30fc] ;  /* 0x0030fc00010f7983 */ /* 0x000ee80000300800 */
[----:B------:R-:W3:Y:S01]  /*f2950*/  LDL.LU R14, [R1+0x3100] ;  /* 0x00310000010e7983 */ /* 0x000ee20000300800 */
[----:B-1----:R-:W-:-:S02]  /*f2960*/  IADD3 R12, P3, R12, R5, RZ ;  /* 0x000000050c0c7210 */ /* 0x002fc40007f7e0ff */
        /* <DEDUP_REMOVED lines=9> */
[----:B------:R-:W-:-:S05]  /*f2a00*/  MOV R13, R11 ;  /* 0x0000000b000d7202 */ /* 0x000fca0000000f00 */
[----:B------:R1:W-:Y:S04]  /*f2a10*/  LDGSTS.E [R3+0x10004], desc[UR60][R12.64], P2 ;  /* 0x100040000c037fae */ /* 0x0003e8000912187c */
[----:B------:R-:W3:Y:S04]  /*f2a20*/  LDL.LU R13, [R1+0x3104] ;  /* 0x00310400010d7983 */ /* 0x000ee80000300800 */
[----:B------:R-:W1:Y:S04]  /*f2a30*/  LDL.LU R12, [R1+0x3108] ;  /* 0x00310800010c7983 */ /* 0x000e680000300800 */
[----:B--2---:R-:W2:Y:S04]  /*f2a40*/  LDL.LU R11, [R1+0x310c] ;  /* 0x00310c00010b7983 */ /* 0x004ea80000300800 */
[----:B------:R-:W2:Y:S01]  /*f2a50*/  LDL.LU R9, [R1+0x3110] ;  /* 0x0031100001097983 */ /* 0x000ea20000300800 */
[----:B------:R-:W-:-:S02]  /*f2a60*/  IADD3 R22, P1, R22, R5, RZ ;  /* 0x0000000516167210 */ /* 0x000fc40007f3e0ff */
[----:B----4-:R-:W-:Y:S02]  /*f2a70*/  IADD3 R20, P3, R20, R5, RZ ;  /* 0x0000000514147210 */ /* 0x010fe40007f7e0ff */
        /* <DEDUP_REMOVED lines=12> */
[----:B----4-:R-:W4:Y:S04]  /*f2b40*/  LDL.LU R23, [R1+0x3114] ;  /* 0x0031140001177983 */ /* 0x010f280000300800 */
[----:B------:R-:W4:Y:S04]  /*f2b50*/  LDL.LU R22, [R1+0x3118] ;  /* 0x0031180001167983 */ /* 0x000f280000300800 */
[----:B------:R-:W4:Y:S04]  /*f2b60*/  LDL.LU R21, [R1+0x311c] ;  /* 0x00311c0001157983 */ /* 0x000f280000300800 */
[----:B------:R-:W4:Y:S01]  /*f2b70*/  LDL.LU R20, [R1+0x3120] ;  /* 0x0031200001147983 */ /* 0x000f220000300800 */
[----:B---3--:R-:W-:-:S04]  /*f2b80*/  IADD3 R16, P3, R16, R5, RZ ;  /* 0x0000000510107210 */ /* 0x008fc80007f7e0ff */
[-C--:B------:R-:W-:Y:S02]  /*f2b90*/  IADD3.X R17, R17, R0.reuse, RZ, P3, !PT ;  /* 0x0000000011117210 */ /* 0x080fe40001ffe4ff */
        /* <DEDUP_REMOVED lines=13> */
[----:B--2---:R-:W-:-:S03]  /*f2c70*/  IADD3 R9, P3, R9, R5, RZ ;  /* 0x0000000509097210 */ /* 0x004fc60007f7e0ff */
        /* <DEDUP_REMOVED lines=9> */
[----:B------:R1:W-:Y:S04]  /*f2d10*/  LDGSTS.E [R3+0x18008], desc[UR60][R12.64], P1 ;  /* 0x180080000c037fae */ /* 0x0003e8000892187c */
[----:B------:R-:W2:Y:S04]  /*f2d20*/  LDL.LU R13, [R1+0x3134] ;  /* 0x00313400010d7983 */ /* 0x000ea80000300800 */
[----:B------:R-:W1:Y:S04]  /*f2d30*/  LDL.LU R12, [R1+0x3138] ;  /* 0x00313800010c7983 */ /* 0x000e680000300800 */
[----:B----4-:R-:W4:Y:S04]  /*f2d40*/  LDL.LU R11, [R1+0x34bc] ;  /* 0x0034bc00010b7983 */ /* 0x010f280000300800 */
[----:B------:R-:W2:Y:S01]  /*f2d50*/  LDL.LU R9, [R1+0x34c0] ;  /* 0x0034c00001097983 */ /* 0x000ea20000300800 */
[----:B------:R-:W-:-:S02]  /*f2d60*/  ISETP.GT.AND P2, PT, R4, 0x3f, PT ;  /* 0x0000003f0400780c */ /* 0x000fc40003f44270 */
[-C--:B------:R-:W-:Y:S02]  /*f2d70*/  IADD3 R22, P3, R22, R5.reuse, RZ ;  /* 0x0000000516167210 */ /* 0x080fe40007f7e0ff */
[----:B------:R-:W-:Y:S02]  /*f2d80*/  SEL R7, RZ, 0x4, !P2 ;  /* 0x00000004ff077807 */ /* 0x000fe40005000000 */
[-C--:B------:R-:W-:Y:S02]  /*f2d90*/  IADD3.X R23, R23, R0.reuse, RZ, P3, !PT ;  /* 0x0000000017177210 */ /* 0x080fe40001ffe4ff */
[----:B------:R-:W-:Y:S02]  /*f2da0*/  IADD3 R20, P4, R20, R5, RZ ;  /* 0x0000000514147210 */ /* 0x000fe40007f9e0ff */
[----:B------:R-:W-:Y:S01]  /*f2db0*/  SEL R7, R7, RZ, !P0 ;  /* 0x000000ff07077207 */ /* 0x000fe20004000000 */
[----:B------:R-:W-:Y:S01]  /*f2dc0*/  LDGSTS.E [R3+0x1c008], desc[UR60][R22.64], P1 ;  /* 0x1c00800016037fae */ /* 0x000fe2000892187c */
[----:B------:R-:W-:-:S02]  /*f2dd0*/  IADD3.X R21, R21, R0, RZ, P4, !PT ;  /* 0x0000000015157210 */ /* 0x000fc400027fe4ff */
[----:B------:R-:W-:Y:S01]  /*f2de0*/  ISETP.NE.U32.AND P2, PT, R7, RZ, PT ;  /* 0x000000ff0700720c */ /* 0x000fe20003f45070 */
[----:B------:R-:W-:Y:S04]  /*f2df0*/  STL [R1+0x3118], R22 ;  /* 0x0031181601007387 */ /* 0x000fe80000100800 */
[----:B------:R3:W-:Y:S04]  /*f2e00*/  STL [R1+0x3114], R23 ;  /* 0x0031141701007387 */ /* 0x0007e80000100800 */
[----:B------:R-:W-:Y:S04]  /*f2e10*/  STL [R1+0x3120], R20 ;  /* 0x0031201401007387 */ /* 0x000fe80000100800 */
[----:B------:R3:W-:Y:S04]  /*f2e20*/  STL [R1+0x311c], R21 ;  /* 0x00311c1501007387 */ /* 0x0007e80000100800 */
[----:B---3--:R-:W3:Y:S04]  /*f2e30*/  LDL.LU R23, [R1+0x34c4] ;  /* 0x0034c40001177983 */ /* 0x008ee80000300800 */
[----:B------:R-:W3:Y:S04]  /*f2e40*/  LDL.LU R22, [R1+0x34c8] ;  /* 0x0034c80001167983 */ /* 0x000ee80000300800 */
[----:B------:R-:W-:Y:S04]  /*f2e50*/  LDGSTS.E [R3+0x1000c], desc[UR60][R20.64], P2 ;  /* 0x1000c00014037fae */ /* 0x000fe8000912187c */
[----:B------:R-:W3:Y:S04]  /*f2e60*/  LDL.LU R21, [R1+0x34cc] ;  /* 0x0034cc0001157983 */ /* 0x000ee80000300800 */
[----:B------:R-:W3:Y:S01]  /*f2e70*/  LDL.LU R20, [R1+0x34d0] ;  /* 0x0034d00001147983 */ /* 0x000ee20000300800 */
[----:B------:R-:W-:-:S05]  /*f2e80*/  IADD3 R16, P1, R16, R5, RZ ;  /* 0x0000000510107210 */ /* 0x000fca0007f3e0ff */
[----:B------:R-:W-:Y:S01]  /*f2e90*/  IMAD.X R17, R17, 0x1, R0, P1 ;  /* 0x0000000111117824 */ /* 0x000fe200008e0600 */
[----:B------:R-:W-:Y:S02]  /*f2ea0*/  ISETP.GT.AND P1, PT, R4, 0x5c, PT ;  /* 0x0000005c0400780c */ /* 0x000fe40003f24270 */
[----:B------:R-:W-:Y:S02]  /*f2eb0*/  IADD3 R14, P3, R14, R5, RZ ;  /* 0x000000050e0e7210 */ /* 0x000fe40007f7e0ff */
[----:B------:R-:W-:Y:S02]  /*f2ec0*/  SEL R7, RZ, 0x4, !P1 ;  /* 0x00000004ff077807 */ /* 0x000fe40004800000 */
[----:B------:R-:W-:Y:S01]  /*f2ed0*/  IADD3.X R15, R15, R0, RZ, P3, !PT ;  /* 0x000000000f0f7210 */ /* 0x000fe20001ffe4ff */
[----:B------:R-:W-:Y:S04]  /*f2ee0*/  STL [R1+0x3128], R16 ;  /* 0x0031281001007387 */ /* 0x000fe80000100800 */
[----:B------:R-:W-:Y:S01]  /*f2ef0*/  LDGSTS.E [R3+0x1400c], desc[UR60][R16.64], P2 ;  /* 0x1400c00010037fae */ /* 0x000fe2000912187c */
[----:B------:R-:W-:-:S03]  /*f2f00*/  SEL R7, R7, RZ, !P0 ;  /* 0x000000ff07077207 */ /* 0x000fc60004000000 */
[----:B------:R1:W-:Y:S04]  /*f2f10*/  STL [R1+0x3124], R17 ;  /* 0x0031241101007387 */ /* 0x0003e80000100800 */
[----:B------:R-:W-:Y:S04]  /*f2f20*/  STL [R1+0x3130], R14 ;  /* 0x0031300e01007387 */ /* 0x000fe80000100800 */
[----:B------:R1:W-:Y:S01]  /*f2f30*/  STL [R1+0x312c], R15 ;  /* 0x00312c0f01007387 */ /* 0x0003e20000100800 */
[----:B------:R-:W-:-:S03]  /*f2f40*/  ISETP.NE.U32.AND P1, PT, R7, RZ, PT ;  /* 0x000000ff0700720c */ /* 0x000fc60003f25070 */
[----:B------:R-:W-:Y:S04]  /*f2f50*/  LDGSTS.E [R3+0x1800c], desc[UR60][R14.64], P2 ;  /* 0x1800c0000e037fae */ /* 0x000fe8000912187c */
[----:B-1----:R-:W3:Y:S04]  /*f2f60*/  LDL.LU R17, [R1+0x34d4] ;  /* 0x0034d40001117983 */ /* 0x002ee80000300800 */
[----:B------:R-:W3:Y:S04]  /*f2f70*/  LDL.LU R16, [R1+0x34d8] ;  /* 0x0034d80001107983 */ /* 0x000ee80000300800 */
[----:B------:R-:W3:Y:S04]  /*f2f80*/  LDL.LU R15, [R1+0x34dc] ;  /* 0x0034dc00010f7983 */ /* 0x000ee80000300800 */
[----:B------:R-:W3:Y:S01]  /*f2f90*/  LDL.LU R14, [R1+0x34e0] ;  /* 0x0034e000010e7983 */ /* 0x000ee20000300800 */
[----:B------:R-:W-:-:S02]  /*f2fa0*/  IADD3 R12, P3, R12, R5, RZ ;  /* 0x000000050c0c7210 */ /* 0x000fc40007f7e0ff */
[----:B--2---:R-:W-:Y:S02]  /*f2fb0*/  IADD3 R9, P4, R9, R5, RZ ;  /* 0x0000000509097210 */ /* 0x004fe40007f9e0ff */
[----:B------:R-:W-:-:S03]  /*f2fc0*/  IADD3.X R13, R13, R0, RZ, P3, !PT ;  /* 0x000000000d0d7210 */ /* 0x000fc60001ffe4ff */
[----:B----4-:R-:W-:Y:S01]  /*f2fd0*/  IMAD.X R11, R11, 0x1, R0, P4 ;  /* 0x000000010b0b7824 */ /* 0x010fe200020e0600 */
[----:B------:R1:W-:Y:S04]  /*f2fe0*/  STL [R1+0x3138], R12 ;  /* 0x0031380c01007387 */ /* 0x0003e80000100800 */
[----:B------:R2:W-:Y:S04]  /*f2ff0*/  STL [R1+0x3134], R13 ;  /* 0x0031340d01007387 */ /* 0x0005e80000100800 */
[----:B------:R1:W-:Y:S04]  /*f3000*/  LDGSTS.E [R3+0x1c00c], desc[UR60][R12.64], P2 ;  /* 0x1c00c0000c037fae */ /* 0x0003e8000912187c */
[----:B------:R-:W-:Y:S04]  /*f3010*/  STL [R1+0x34c0], R9 ;  /* 0x0034c00901007387 */ /* 0x000fe80000100800 */
[----:B------:R4:W-:Y:S01]  /*f3020*/  STL [R1+0x34bc], R11 ;  /* 0x0034bc0b01007387 */ /* 0x0009e20000100800 */
[----:B-1----:R-:W-:-:S02]  /*f3030*/  MOV R12, R9 ;  /* 0x00000009000c7202 */ /* 0x002fc40000000f00 */
[----:B--2---:R-:W-:-:S05]  /*f3040*/  MOV R13, R11 ;  /* 0x0000000b000d7202 */ /* 0x004fca0000000f00 */
[----:B------:R1:W-:Y:S04]  /*f3050*/  LDGSTS.E [R3+0x20000], desc[UR60][R12.64], P1 ;  /* 0x200000000c037fae */ /* 0x0003e8000892187c */
[----:B------:R-:W2:Y:S04]  /*f3060*/  LDL.LU R13, [R1+0x34e4] ;  /* 0x0034e400010d7983 */ /* 0x000ea80000300800 */
[----:B------:R-:W1:Y:S04]  /*f3070*/  LDL.LU R12, [R1+0x34e8] ;  /* 0x0034e800010c7983 */ /* 0x000e680000300800 */
[----:B----4-:R-:W4:Y:S04]  /*f3080*/  LDL.LU R11, [R1+0x34ec] ;  /* 0x0034ec00010b7983 */ /* 0x010f280000300800 */
        /* <DEDUP_REMOVED lines=19> */
[----:B------:R-:W-:-:S02]  /*f31c0*/  IADD3 R16, P3, R16, R5, RZ ;  /* 0x0000000510107210 */ /* 0x000fc40007f7e0ff */
[-C--:B------:R-:W-:Y:S02]  /*f31d0*/  IADD3 R14, P4, R14, R5.reuse, RZ ;  /* 0x000000050e0e7210 */ /* 0x080fe40007f9e0ff */
[----:B------:R-:W-:Y:S01]  /*f31e0*/  IADD3.X R17, R17, R0, RZ, P3, !PT ;  /* 0x0000000011117210 */ /* 0x000fe20001ffe4ff */
[----:B------:R-:W-:Y:S02]  /*f31f0*/  STL [R1+0x34d8], R16 ;  /* 0x0034d81001007387 */ /* 0x000fe40000100800 */
[----:B------:R-:W-:Y:S02]  /*f3200*/  IMAD.X R15, R15, 0x1, R0, P4 ;  /* 0x000000010f0f7824 */ /* 0x000fe400020e0600 */
[----:B------:R1:W-:Y:S04]  /*f3210*/  STL [R1+0x34d4], R17 ;  /* 0x0034d41101007387 */ /* 0x0003e80000100800 */
[----:B------:R-:W-:Y:S04]  /*f3220*/  LDGSTS.E [R3+0x2c000], desc[UR60][R16.64], P1 ;  /* 0x2c00000010037fae */ /* 0x000fe8000892187c */
[----:B------:R-:W-:Y:S04]  /*f3230*/  STL [R1+0x34e0], R14 ;  /* 0x0034e00e01007387 */ /* 0x000fe80000100800 */
[----:B------:R1:W-:Y:S04]  /*f3240*/  STL [R1+0x34dc], R15 ;  /* 0x0034dc0f01007387 */ /* 0x0003e80000100800 */
[----:B------:R-:W-:Y:S04]  /*f3250*/  LDGSTS.E [R3+0x20004], desc[UR60][R14.64], P2 ;  /* 0x200040000e037fae */ /* 0x000fe8000912187c */
[----:B-1----:R-:W3:Y:S04]  /*f3260*/  LDL.LU R17, [R1+0x3504] ;  /* 0x0035040001117983 */ /* 0x002ee80000300800 */
[----:B------:R-:W3:Y:S04]  /*f3270*/  LDL.LU R16, [R1+0x3508] ;  /* 0x0035080001107983 */ /* 0x000ee80000300800 */
[----:B------:R-:W3:Y:S04]  /*f3280*/  LDL.LU R15, [R1+0x350c] ;  /* 0x00350c00010f7983 */ /* 0x000ee80000300800 */
[----:B------:R-:W3:Y:S01]  /*f3290*/  LDL.LU R14, [R1+0x3510] ;  /* 0x00351000010e7983 */ /* 0x000ee20000300800 */
[----:B------:R-:W-:-:S02]  /*f32a0*/  IADD3 R12, P1, R12, R5, RZ ;  /* 0x000000050c0c7210 */ /* 0x000fc40007f3e0ff */
[----:B--2---:R-:W-:Y:S02]  /*f32b0*/  IADD3 R9, P3, R9, R5, RZ ;  /* 0x0000000509097210 */ /* 0x004fe40007f7e0ff */
[-C--:B------:R-:W-:Y:S02]  /*f32c0*/  IADD3.X R13, R13, R0.reuse, RZ, P1, !PT ;  /* 0x000000000d0d7210 */ /* 0x080fe40000ffe4ff */
[----:B----4-:R-:W-:Y:S01]  /*f32d0*/  IADD3.X R11, R11, R0, RZ, P3, !PT ;  /* 0x000000000b0b7210 */ /* 0x010fe20001ffe4ff */
[----:B------:R1:W-:Y:S04]  /*f32e0*/  STL [R1+0x34e8], R12 ;  /* 0x0034e80c01007387 */ /* 0x0003e80000100800 */
[----:B------:R2:W-:Y:S04]  /*f32f0*/  STL [R1+0x34e4], R13 ;  /* 0x0034e40d01007387 */ /* 0x0005e80000100800 */
[----:B------:R1:W-:Y:S04]  /*f3300*/  LDGSTS.E [R3+0x24004], desc[UR60][R12.64], P2 ;  /* 0x240040000c037fae */ /* 0x0003e8000912187c */
[----:B------:R-:W-:Y:S04]  /*f3310*/  STL [R1+0x34f0], R9 ;  /* 0x0034f00901007387 */ /* 0x000fe80000100800 */
[----:B------:R4:W-:Y:S01]  /*f3320*/  STL [R1+0x34ec], R11 ;  /* 0x0034ec0b01007387 */ /* 0x0009e20000100800 */
[----:B-1----:R-:W-:Y:S01]  /*f3330*/  IMAD.MOV.U32 R12, RZ, RZ, R9 ;  /* 0x000000ffff0c7224 */ /* 0x002fe200078e0009 */
[----:B--2---:R-:W-:-:S05]  /*f3340*/  MOV R13, R11 ;  /* 0x0000000b000d7202 */ /* 0x004fca0000000f00 */
[----:B------:R1:W-:Y:S04]  /*f3350*/  LDGSTS.E [R3+0x28004], desc[UR60][R12.64], P2 ;  /* 0x280040000c037fae */ /* 0x0003e8000912187c */
[----:B------:R-:W2:Y:S04]  /*f3360*/  LDL.LU R13, [R1+0x3514] ;  /* 0x00351400010d7983 */ /* 0x000ea80000300800 */
[----:B------:R-:W1:Y:S04]  /*f3370*/  LDL.LU R12, [R1+0x3518] ;  /* 0x00351800010c7983 */ /* 0x000e680000300800 */
[----:B----4-:R-:W4:Y:S04]  /*f3380*/  LDL.LU R11, [R1+0x351c] ;  /* 0x00351c00010b7983 */ /* 0x010f280000300800 */
[----:B------:R-:W2:Y:S01]  /*f3390*/  LDL.LU R9, [R1+0x3520] ;  /* 0x0035200001097983 */ /* 0x000ea20000300800 */
[----:B------:R-:W-:-:S02]  /*f33a0*/  ISETP.GT.AND P1, PT, R4, 0x5e, PT ;  /* 0x0000005e0400780c */ /* 0x000fc40003f24270 */
[-C--:B---3--:R-:W-:Y:S02]  /*f33b0*/  IADD3 R22, P3, R22, R5.reuse, RZ ;  /* 0x0000000516167210 */ /* 0x088fe40007f7e0ff */
[----:B------:R-:W-:Y:S02]  /*f33c0*/  SEL R7, RZ, 0x4, !P1 ;  /* 0x00000004ff077807 */ /* 0x000fe40004800000 */
[----:B------:R-:W-:Y:S02]  /*f33d0*/  IADD3 R20, P4, R20, R5, RZ ;  /* 0x0000000514147210 */ /* 0x000fe40007f9e0ff */
[----:B------:R-:W-:Y:S02]  /*f33e0*/  IADD3.X R23, R23, R0, RZ, P3, !PT ;  /* 0x0000000017177210 */ /* 0x000fe40001ffe4ff */
[----:B------:R-:W-:Y:S01]  /*f33f0*/  SEL R7, R7, RZ, !P0 ;  /* 0x000000ff07077207 */ /* 0x000fe20004000000 */
[----:B------:R-:W-:Y:S02]  /*f3400*/  IMAD.X R21, R21, 0x1, R0, P4 ;  /* 0x0000000115157824 */ /* 0x000fe400020e0600 */
[----:B------:R-:W-:Y:S01]  /*f3410*/  LDGSTS.E [R3+0x2c004], desc[UR60][R22.64], P2 ;  /* 0x2c00400016037fae */ /* 0x000fe2000912187c */
[----:B------:R-:W-:-:S03]  /*f3420*/  ISETP.NE.U32.AND P1, PT, R7, RZ, PT ;  /* 0x000000ff0700720c */ /* 0x000fc60003f25070 */
        /* <DEDUP_REMOVED lines=9> */
[----:B------:R-:W-:-:S04]  /*f34c0*/  IADD3 R16, P2, R16, R5, RZ ;  /* 0x0000000510107210 */ /* 0x000fc80007f5e0ff */
[-C--:B------:R-:W-:Y:S02]  /*f34d0*/  IADD3.X R17, R17, R0.reuse, RZ, P2, !PT ;  /* 0x0000000011117210 */ /* 0x080fe400017fe4ff */
        /* <DEDUP_REMOVED lines=17> */
[----:B--2---:R-:W-:-:S03]  /*f35f0*/  IADD3 R9, P4, R9, R5, RZ ;  /* 0x0000000509097210 */ /* 0x004fc60007f9e0ff */
[----:B------:R-:W-:Y:S01]  /*f3600*/  IMAD.X R13, R13, 0x1, R0, P3 ;  /* 0x000000010d0d7824 */ /* 0x000fe200018e0600 */
[----:B----4-:R-:W-:Y:S01]  /*f3610*/  IADD3.X R11, R11, R0, RZ, P4, !PT ;  /* 0x000000000b0b7210 */ /* 0x010fe200027fe4ff */
        /* <DEDUP_REMOVED lines=12> */
[----:B---3--:R-:W-:-:S04]  /*f36e0*/  IADD3 R22, P1, R22, R5, RZ ;  /* 0x0000000516167210 */ /* 0x008fc80007f3e0ff */
        /* <DEDUP_REMOVED lines=17> */
[----:B------:R-:W-:-:S02]  /*f3800*/  IADD3 R16, P3, R16, R5, RZ ;  /* 0x0000000510107210 */ /* 0x000fc40007f7e0ff */
[----:B------:R-:W-:-:S03]  /*f3810*/  IADD3 R14, P4, R14, R5, RZ ;  /* 0x000000050e0e7210 */ /* 0x000fc60007f9e0ff */
[----:B------:R-:W-:Y:S01]  /*f3820*/  IMAD.X R17, R17, 0x1, R0, P3 ;  /* 0x0000000111117824 */ /* 0x000fe200018e0600 */
[----:B------:R-:W-:Y:S01]  /*f3830*/  STL [R1+0x3538], R16 ;  /* 0x0035381001007387 */ /* 0x000fe20000100800 */
[----:B------:R-:W-:-:S03]  /*f3840*/  IADD3.X R15, R15, R0, RZ, P4, !PT ;  /* 0x000000000f0f7210 */ /* 0x000fc600027fe4ff */
[----:B------:R1:W-:Y:S04]  /*f3850*/  STL [R1+0x3534], R17 ;  /* 0x0035341101007387 */ /* 0x0003e80000100800 */
[----:B------:R-:W-:Y:S04]  /*f3860*/  STL [R1+0x38b0], R14 ;  /* 0x0038b00e01007387 */ /* 0x000fe80000100800 */
[----:B------:R-:W-:Y:S04]  /*f3870*/  LDGSTS.E [R3+0x2c00c], desc[UR60][R16.64], P2 ;  /* 0x2c00c00010037fae */ /* 0x000fe8000912187c */
        /* <DEDUP_REMOVED lines=25> */
[----:B------:R-:W-:Y:S01]  /*f3a10*/  IADD3 R20, P4, R20, R5, RZ ;  /* 0x0000000514147210 */ /* 0x000fe20007f9e0ff */
[----:B------:R-:W-:Y:S01]  /*f3a20*/  IMAD.X R23, R23, 0x1, R0, P3 ;  /* 0x0000000117177824 */ /* 0x000fe200018e0600 */
[----:B------:R-:W-:Y:S02]  /*f3a30*/  SEL R7, R7, RZ, !P0 ;  /* 0x000000ff07077207 */ /* 0x000fe40004000000 */
[----:B------:R-:W-:Y:S02]  /*f3a40*/  IADD3.X R21, R21, R0, RZ, P4, !PT ;  /* 0x0000000015157210 */ /* 0x000fe400027fe4ff */
[----:B------:R-:W-:Y:S01]  /*f3a50*/  LDGSTS.E [R3+0x3c000], desc[UR60][R22.64], P1 ;  /* 0x3c00000016037fae */ /* 0x000fe2000892187c */
[----:B------:R-:W-:-:S03]  /*f3a60*/  ISETP.NE.U32.AND P2, PT, R7, RZ, PT ;  /* 0x000000ff0700720c */ /* 0x000fc60003f45070 */
[----:B------:R-:W-:Y:S04]  /*f3a70*/  STL [R1+0x38c8], R22 ;  /* 0x0038c81601007387 */ /* 0x000fe80000100800 */
[----:B------:R3:W-:Y:S04]  /*f3a80*/  STL [R1+0x38c4], R23 ;  /* 0x0038c41701007387 */ /* 0x0007e80000100800 */
[----:B------:R-:W-:Y:S04]  /*f3a90*/  STL [R1+0x38d0], R20 ;  /* 0x0038d01401007387 */ /* 0x000fe80000100800 */
[----:B------:R3:W-:Y:S04]  /*f3aa0*/  STL [R1+0x38cc], R21 ;  /* 0x0038cc1501007387 */ /* 0x0007e80000100800 */
[----:B------:R-:W4:Y:S04]  /*f3ab0*/  LDL.LU R84, [R1+0x38f4] ;  /* 0x0038f40001547983 */ /* 0x000f280000300800 */
[----:B------:R-:W4:Y:S04]  /*f3ac0*/  LDL.LU R83, [R1+0x38f8] ;  /* 0x0038f80001537983 */ /* 0x000f280000300800 */
[----:B---3--:R-:W3:Y:S04]  /*f3ad0*/  LDL.LU R23, [R1+0x38fc] ;  /* 0x0038fc0001177983 */ /* 0x008ee80000300800 */
[----:B------:R-:W3:Y:S04]  /*f3ae0*/  LDL.LU R22, [R1+0x3900] ;  /* 0x0039000001167983 */ /* 0x000ee80000300800 */
[----:B------:R-:W-:Y:S01]  /*f3af0*/  LDGSTS.E [R3+0x30004], desc[UR60][R20.64], P2 ;  /* 0x3000400014037fae */ /* 0x000fe2000912187c */
[----:B------:R-:W-:-:S02]  /*f3b00*/  IADD3 R16, P1, R16, R5, RZ ;  /* 0x0000000510107210 */ /* 0x000fc40007f3e0ff */
[----:B------:R-:W-:Y:S02]  /*f3b10*/  IADD3 R14, P3, R14, R5, RZ ;  /* 0x000000050e0e7210 */ /* 0x000fe40007f7e0ff */
[----:B------:R-:W-:Y:S02]  /*f3b20*/  IADD3.X R17, R17, R0, RZ, P1, !PT ;  /* 0x0000000011117210 */ /* 0x000fe40000ffe4ff */
[----:B------:R-:W-:Y:S01]  /*f3b30*/  ISETP.GT.AND P1, PT, R4, 0x7e, PT ;  /* 0x0000007e0400780c */ /* 0x000fe20003f24270 */
[----:B------:R-:W-:Y:S01]  /*f3b40*/  IMAD.X R15, R15, 0x1, R0, P3 ;  /* 0x000000010f0f7824 */ /* 0x000fe200018e0600 */
[----:B------:R-:W-:Y:S02]  /*f3b50*/  STL [R1+0x38d8], R16 ;  /* 0x0038d81001007387 */ /* 0x000fe40000100800 */
[----:B------:R-:W-:Y:S02]  /*f3b60*/  SEL R7, RZ, 0x4, !P1 ;  /* 0x00000004ff077807 */ /* 0x000fe40004800000 */
[----:B------:R1:W-:Y:S04]  /*f3b70*/  STL [R1+0x38d4], R17 ;  /* 0x0038d41101007387 */ /* 0x0003e80000100800 */
[----:B------:R-:W-:Y:S04]  /*f3b80*/  STL [R1+0x38e0], R14 ;  /* 0x0038e00e01007387 */ /* 0x000fe80000100800 */
[----:B------:R1:W-:Y:S04]  /*f3b90*/  STL [R1+0x38dc], R15 ;  /* 0x0038dc0f01007387 */ /* 0x0003e80000100800 */
[----:B------:R-:W3:Y:S01]  /*f3ba0*/  LDL.LU R21, [R1+0x3904] ;  /* 0x0039040001157983 */ /* 0x000ee20000300800 */
[----:B------:R-:W-:-:S03]  /*f3bb0*/  SEL R7, R7, RZ, !P0 ;  /* 0x000000ff07077207 */ /* 0x000fc60004000000 */
[----:B------:R-:W3:Y:S04]  /*f3bc0*/  LDL.LU R20, [R1+0x3908] ;  /* 0x0039080001147983 */ /* 0x000ee80000300800 */
[----:B------:R-:W-:Y:S04]  /*f3bd0*/  LDGSTS.E [R3+0x34004], desc[UR60][R16.64], P2 ;  /* 0x3400400010037fae */ /* 0x000fe8000912187c */
[----:B------:R-:W-:Y:S01]  /*f3be0*/  LDGSTS.E [R3+0x38004], desc[UR60][R14.64], P2 ;  /* 0x380040000e037fae */ /* 0x000fe2000912187c */
[----:B------:R-:W-:-:S03]  /*f3bf0*/  ISETP.NE.U32.AND P1, PT, R7, RZ, PT ;  /* 0x000000ff0700720c */ /* 0x000fc60003f25070 */
        /* <DEDUP_REMOVED lines=11> */
[----:B------:R4:W-:Y:S04]  /*f3cb0*/  STL [R1+0x38f0], R9 ;  /* 0x0038f00901007387 */ /* 0x0009e80000100800 */
[----:B------:R4:W-:Y:S01]  /*f3cc0*/  STL [R1+0x38ec], R11 ;  /* 0x0038ec0b01007387 */ /* 0x0009e20000100800 */
[----:B-1----:R-:W-:Y:S01]  /*f3cd0*/  IMAD.MOV.U32 R12, RZ, RZ, R9 ;  /* 0x000000ffff0c7224 */ /* 0x002fe200078e0009 */
[----:B--2---:R-:W-:-:S05]  /*f3ce0*/  MOV R13, R11 ;  /* 0x0000000b000d7202 */ /* 0x004fca0000000f00 */
[----:B------:R-:W-:Y:S04]  /*f3cf0*/  LDGSTS.E [R3+0x30008], desc[UR60][R12.64], P1 ;  /* 0x300080000c037fae */ /* 0x000fe8000892187c */
[----:B------:R-:W2:Y:S04]  /*f3d00*/  LDL.LU R13, [R1+0x391c] ;  /* 0x00391c00010d7983 */ /* 0x000ea80000300800 */
[----:B----4-:R-:W4:Y:S04]  /*f3d10*/  LDL.LU R9, [R1+0x3920] ;  /* 0x0039200001097983 */ /* 0x010f280000300800 */
[----:B------:R-:W2:Y:S04]  /*f3d20*/  LDL.LU R12, [R1+0x3924] ;  /* 0x00392400010c7983 */ /* 0x000ea80000300800 */
[----:B------:R-:W2:Y:S01]  /*f3d30*/  LDL.LU R11, [R1+0x3928] ;  /* 0x00392800010b7983 */ /* 0x000ea20000300800 */
[----:B------:R-:W-:-:S02]  /*f3d40*/  IADD3 R83, P2, R83, R5, RZ ;  /* 0x0000000553537210 */ /* 0x000fc40007f5e0ff */
[----:B---3--:R-:W-:Y:S02]  /*f3d50*/  IADD3 R22, P3, R22, R5, RZ ;  /* 0x0000000516167210 */ /* 0x008fe40007f7e0ff */
[----:B------:R-:W-:-:S03]  /*f3d60*/  IADD3.X R84, R84, R0, RZ, P2, !PT ;  /* 0x0000000054547210 */ /* 0x000fc600017fe4ff */
[----:B------:R-:W-:Y:S01]  /*f3d70*/  IMAD.X R23, R23, 0x1, R0, P3 ;  /* 0x0000000117177824 */ /* 0x000fe200018e0600 */
[----:B------:R-:W-:Y:S04]  /*f3d80*/  STL [R1+0x38f8], R83 ;  /* 0x0038f85301007387 */ /* 0x000fe80000100800 */
[----:B------:R1:W-:Y:S01]  /*f3d90*/  STL [R1+0x38f4], R84 ;  /* 0x0038f45401007387 */ /* 0x0003e20000100800 */
[----:B------:R-:W-:Y:S02]  /*f3da0*/  MOV R85, R84 ;  /* 0x0000005400557202 */ /* 0x000fe40000000f00 */
[----:B------:R-:W-:-:S04]  /*f3db0*/  ISETP.GT.AND P2, PT, R4, 0x7f, PT ;  /* 0x0000007f0400780c */ /* 0x000fc80003f44270 */
[----:B------:R-:W-:Y:S02]  /*f3dc0*/  SEL R7, RZ, 0x4, !P2 ;  /* 0x00000004ff077807 */ /* 0x000fe40005000000 */
[----:B-1----:R-:W-:Y:S02]  /*f3dd0*/  MOV R84, R83 ;  /* 0x0000005300547202 */ /* 0x002fe40000000f00 */
[----:B------:R-:W-:-:S03]  /*f3de0*/  SEL R7, R7, RZ, !P0 ;  /* 0x000000ff07077207 */ /* 0x000fc60004000000 */
[----:B------:R-:W-:Y:S04]  /*f3df0*/  LDGSTS.E [R3+0x34008], desc[UR60][R84.64], P1 ;  /* 0x3400800054037fae */ /* 0x000fe8000892187c */
[----:B------:R1:W-:Y:S04]  /*f3e00*/  LDGSTS.E [R3+0x38008], desc[UR60][R22.64], P1 ;  /* 0x3800800016037fae */ /* 0x0003e8000892187c */
[----:B------:R1:W-:Y:S01]  /*f3e10*/  STL [R1+0x3900], R22 ;  /* 0x0039001601007387 */ /* 0x0003e20000100800 */
[----:B------:R-:W-:-:S03]  /*f3e20*/  ISETP.NE.U32.AND P2, PT, R7, RZ, PT ;  /* 0x000000ff0700720c */ /* 0x000fc60003f45070 */
[----:B------:R3:W-:Y:S01]  /*f3e30*/  STL [R1+0x38fc], R23 ;  /* 0x0038fc1701007387 */ /* 0x0007e20000100800 */
[----:B------:R-:W-:-:S05]  /*f3e40*/  IADD3 R20, P3, R20, R5, RZ ;  /* 0x0000000514147210 */ /* 0x000fca0007f7e0ff */
[----:B------:R-:W-:-:S05]  /*f3e50*/  IMAD.X R21, R21, 0x1, R0, P3 ;  /* 0x0000000115157824 */ /* 0x000fca00018e0600 */
[----:B------:R-:W-:Y:S01]  /*f3e60*/  LDGSTS.E [R3+0x3c008], desc[UR60][R20.64], P1 ;  /* 0x3c00800014037fae */ /* 0x000fe2000892187c */
[-C--:B------:R-:W-:Y:S02]  /*f3e70*/  IADD3 R16, P1, R16, R5.reuse, RZ ;  /* 0x0000000510107210 */ /* 0x080fe40007f3e0ff */
[----:B------:R-:W-:Y:S02]  /*f3e80*/  IADD3 R14, P3, R14, R5, RZ ;  /* 0x000000050e0e7210 */ /* 0x000fe40007f7e0ff */
[-C--:B------:R-:W-:Y:S01]  /*f3e90*/  IADD3.X R17, R17, R0.reuse, RZ, P1, !PT ;  /* 0x0000000011117210 */ /* 0x080fe20000ffe4ff */
[----:B------:R3:W-:Y:S04]  /*f3ea0*/  STL [R1+0x3908], R20 ;  /* 0x0039081401007387 */ /* 0x0007e80000100800 */
[----:B------:R-:W-:Y:S01]  /*f3eb0*/  STL [R1+0x3904], R21 ;  /* 0x0039041501007387 */ /* 0x000fe20000100800 */
[----:B------:R-:W-:-:S03]  /*f3ec0*/  IADD3.X R15, R15, R0, RZ, P3, !PT ;  /* 0x000000000f0f7210 */ /* 0x000fc60001ffe4ff */
[----:B------:R3:W-:Y:S04]  /*f3ed0*/  STL [R1+0x3910], R16 ;  /* 0x0039101001007387 */ /* 0x0007e80000100800 */
[----:B------:R3:W-:Y:S04]  /*f3ee0*/  STL [R1+0x390c], R17 ;  /* 0x00390c1101007387 */ /* 0x0007e80000100800 */
[----:B------:R2:W-:Y:S01]  /*f3ef0*/  STL [R1+0x3918], R14 ;  /* 0x0039180e01007387 */ /* 0x0005e20000100800 */
[----:B-1----:R-:W-:Y:S01]  /*f3f00*/  IMAD.MOV.U32 R22, RZ, RZ, R16 ;  /* 0x000000ffff167224 */ /* 0x002fe200078e0010 */
[----:B---3--:R-:W-:-:S02]  /*f3f10*/  MOV R23, R17 ;  /* 0x0000001100177202 */ /* 0x008fc40000000f00 */
[----:B------:R-:W3:Y:S04]  /*f3f20*/  LDL.LU R20, [R1+0x3930] ;  /* 0x0039300001147983 */ /* 0x000ee80000300800 */
[----:B------:R1:W-:Y:S04]  /*f3f30*/  STL [R1+0x3914], R15 ;  /* 0x0039140f01007387 */ /* 0x0003e80000100800 */
[----:B------:R-:W3:Y:S04]  /*f3f40*/  LDL.LU R16, [R1+0x3970] ;  /* 0x0039700001107983 */ /* 0x000ee80000300800 */
[----:B------:R-:W3:Y:S04]  /*f3f50*/  LDL.LU R21, [R1+0x392c] ;  /* 0x00392c0001157983 */ /* 0x000ee80000300800 */
[----:B------:R-:W3:Y:S04]  /*f3f60*/  LDL.LU R17, [R1+0x396c] ;  /* 0x00396c0001117983 */ /* 0x000ee80000300800 */
[----:B------:R-:W-:Y:S04]  /*f3f70*/  LDGSTS.E [R3+0x3000c], desc[UR60][R22.64], P2 ;  /* 0x3000c00016037fae */ /* 0x000fe8000912187c */
[----:B------:R1:W-:Y:S01]  /*f3f80*/  LDGSTS.E [R3+0x3400c], desc[UR60][R14.64], P2 ;  /* 0x3400c0000e037fae */ /* 0x0003e2000912187c */
[----:B----4-:R-:W-:-:S02]  /*f3f90*/  IADD3 R9, P1, R9, R5, RZ ;  /* 0x0000000509097210 */ /* 0x010fc40007f3e0ff */
[----:B--2---:R-:W-:Y:S02]  /*f3fa0*/  IADD3 R11, P3, R11, R5, RZ ;  /* 0x000000050b0b7210 */ /* 0x004fe40007f7e0ff */
[----:B------:R-:W-:Y:S01]  /*f3fb0*/  IADD3.X R13, R13, R0, RZ, P1, !PT ;  /* 0x000000000d0d7210 */ /* 0x000fe20000ffe4ff */
[----:B------:R2:W-:Y:S02]  /*f3fc0*/  STL [R1+0x3920], R9 ;  /* 0x0039200901007387 */ /* 0x0005e40000100800 */
[----:B------:R-:W-:Y:S02]  /*f3fd0*/  IMAD.X R12, R12, 0x1, R0, P3 ;  /* 0x000000010c0c7824 */ /* 0x000fe400018e0600 */
[----:B------:R4:W-:Y:S04]  /*f3fe0*/  STL [R1+0x391c], R13 ;  /* 0x00391c0d01007387 */ /* 0x0009e80000100800 */
[----:B------:R-:W-:Y:S01]  /*f3ff0*/  STL [R1+0x3928], R11 ;  /* 0x0039280b01007387 */ /* 0x000fe20000100800 */
[----:B-1----:R-:W-:-:S02]  /*f4000*/  MOV R14, R9 ;  /* 0x00000009000e7202 */ /* 0x002fc40000000f00 */
[----:B------:R-:W-:Y:S01]  /*f4010*/  MOV R15, R13 ;  /* 0x0000000d000f7202 */ /* 0x000fe20000000f00 */
[----:B------:R1:W-:Y:S04]  /*f4020*/  STL [R1+0x3924], R12 ;  /* 0x0039240c01007387 */ /* 0x0003e80000100800 */
[----:B------:R-:W3:Y:S04]  /*f4030*/  LDL.LU R5, [R1+0x39b0] ;  /* 0x0039b00001057983 */ /* 0x000ee80000300800 */
[----:B--2---:R-:W2:Y:S04]  /*f4040*/  LDL.LU R9, [R1+0x39f0] ;  /* 0x0039f00001097983 */ /* 0x004ea80000300800 */
[----:B------:R-:W-:Y:S04]  /*f4050*/  LDGSTS.E [R3+0x3800c], desc[UR60][R14.64], P2 ;  /* 0x3800c0000e037fae */ /* 0x000fe8000912187c */
[----:B------:R-:W2:Y:S04]  /*f4060*/  LDL.LU R15, [R1+0x39ac] ;  /* 0x0039ac00010f7983 */ /* 0x000ea80000300800 */
[----:B------:R-:W2:Y:S01]  /*f4070*/  LDL.LU R14, [R1+0x39ec] ;  /* 0x0039ec00010e7983 */ /* 0x000ea20000300800 */
[----:B------:R-:W1:Y:S01]  /*f4080*/  S2R R7, SR_TID.X ;  /* 0x0000000000077919 */ /* 0x000e620000002100 */
[----:B----4-:R-:W-:Y:S01]  /*f4090*/  IMAD.MOV.U32 R13, RZ, RZ, R12 ;  /* 0x000000ffff0d7224 */ /* 0x010fe200078e000c */
[----:B-1----:R-:W-:-:S02]  /*f40a0*/  MOV R12, R11 ;  /* 0x0000000b000c7202 */ /* 0x002fc40000000f00 */
[----:B------:R-:W-:-:S03]  /*f40b0*/  ISETP.GE.AND P1, PT, R10, R4, PT ;  /* 0x000000040a00720c */ /* 0x000fc60003f26270 */
[----:B------:R1:W-:Y:S01]  /*f40c0*/  LDGSTS.E [R3+0x3c00c], desc[UR60][R12.64], P2 ;  /* 0x3c00c0000c037fae */ /* 0x0003e2000912187c */
[----:B------:R-:W-:-:S03]  /*f40d0*/  IMAD.SHL.U32 R6, R6, 0x80, RZ ;  /* 0x0000008006067824 */ /* 0x000fc600078e00ff */
[----:B------:R-:W0:Y:S04]  /*f40e0*/  LDGDEPBAR ;  /* 0x00000000000079af */ /* 0x000e280000000000 */
[----:B------:R-:W4:Y:S04]  /*f40f0*/  LDL.LU R13, [R1+0x3a2c] ;  /* 0x003a2c00010d7983 */ /* 0x000f280000300800 */
[----:B------:R-:W4:Y:S04]  /*f4100*/  LDL.LU R12, [R1+0x3a30] ;  /* 0x003a3000010c7983 */ /* 0x000f280000300800 */
[----:B------:R-:W4:Y:S04]  /*f4110*/  LDL.LU R11, [R1+0x3a6c] ;  /* 0x003a6c00010b7983 */ /* 0x000f280000300800 */
[----:B------:R-:W4:Y:S01]  /*f4120*/  LDL.LU R10, [R1+0x3a70] ;  /* 0x003a7000010a7983 */ /* 0x000f220000300800 */
[----:B-1----:R-:W-:-:S02]  /*f4130*/  SEL R3, RZ, 0x4, P1 ;  /* 0x00000004ff037807 */ /* 0x002fc40000800000 */
[----:B------:R-:W-:Y:S02]  /*f4140*/  SHF.L.U32 R6, R6, 0x2, RZ ;  /* 0x0000000206067819 */ /* 0x000fe400000006ff */
[----:B------:R-:W-:-:S04]  /*f4150*/  SEL R3, R3, RZ, !P0 ;  /* 0x000000ff03037207 */ /* 0x000fc80004000000 */
[----:B------:R-:W-:Y:S02]  /*f4160*/  ISETP.NE.U32.AND P0, PT, R3, RZ, PT ;  /* 0x000000ff0300720c */ /* 0x000fe40003f05070 */
[C---:B------:R-:W-:Y:S02]  /*f4170*/  SHF.L.U32 R3, R7.reuse, 0x2, RZ ;  /* 0x0000000207037819 */ /* 0x040fe400000006ff */
[----:B------:R-:W-:Y:S02]  /*f4180*/  LOP3.LUT R4, R7, 0x60, RZ, 0xc0, !PT ;  /* 0x0000006007047812 */ /* 0x000fe400078ec0ff */
[----:B------:R-:W-:-:S05]  /*f4190*/  LOP3.LUT R3, R3, 0x7c, RZ, 0xc0, !PT ;  /* 0x0000007c03037812 */ /* 0x000fca00078ec0ff */
[----:B------:R-:W-:-:S05]  /*f41a0*/  IMAD R3, R4, 0x400, R3 ;  /* 0x0000040004037824 */ /* 0x000fca00078e0203 */
[----:B------:R-:W-:Y:S02]  /*f41b0*/  IADD3 R3, R3, 0x200000, R8 ;  /* 0x0020000003037810 */ /* 0x000fe40007ffe008 */
[-C--:B---3--:R-:W-:Y:S02]  /*f41c0*/  IADD3 R20, P1, R20, R6.reuse, RZ ;  /* 0x0000000614147210 */ /* 0x088fe40007f3e0ff */
[----:B------:R-:W-:Y:S02]  /*f41d0*/  IADD3 R16, P2, R16, R6, RZ ;  /* 0x0000000610107210 */ /* 0x000fe40007f5e0ff */
[-C--:B------:R-:W-:Y:S02]  /*f41e0*/  IADD3.X R21, R21, R2.reuse, RZ, P1, !PT ;  /* 0x0000000215157210 */ /* 0x080fe40000ffe4ff */
[----:B------:R-:W-:Y:S01]  /*f41f0*/  IADD3.X R17, R17, R2, RZ, P2, !PT ;  /* 0x0000000211117210 */ /* 0x000fe200017fe4ff */
[----:B------:R-:W-:Y:S04]  /*f4200*/  STL [R1+0x3930], R20 ;  /* 0x0039301401007387 */ /* 0x000fe80000100800 */
[----:B------:R-:W-:Y:S04]  /*f4210*/  STL [R1+0x392c], R21 ;  /* 0x00392c1501007387 */ /* 0x000fe80000100800 */
[----:B------:R1:W-:Y:S04]  /*f4220*/  STL [R1+0x3970], R16 ;  /* 0x0039701001007387 */ /* 0x0003e80000100800 */
[----:B------:R-:W-:Y:S04]  /*f4230*/  LDGSTS.E [R3], desc[UR60][R20.64], P0 ;  /* 0x0000000014037fae */ /* 0x000fe8000812187c */
[----:B------:R-:W-:Y:S04]  /*f4240*/  STL [R1+0x396c], R17 ;  /* 0x00396c1101007387 */ /* 0x000fe80000100800 */
[----:B------:R-:W3:Y:S04]  /*f4250*/  LDL.LU R23, [R1+0x3aac] ;  /* 0x003aac0001177983 */ /* 0x000ee80000300800 */
[----:B------:R-:W3:Y:S04]  /*f4260*/  LDL.LU R22, [R1+0x3ab0] ;  /* 0x003ab00001167983 */ /* 0x000ee80000300800 */
[----:B------:R-:W3:Y:S04]  /*f4270*/  LDL.LU R7, [R1+0x3aec] ;  /* 0x003aec0001077983 */ /* 0x000ee80000300800 */
[----:B------:R-:W3:Y:S04]  /*f4280*/  LDL.LU R4, [R1+0x3af0] ;  /* 0x003af00001047983 */ /* 0x000ee80000300800 */
[----:B------:R1:W-:Y:S01]  /*f4290*/  LDGSTS.E [R3+0x400], desc[UR60][R16.64], P0 ;  /* 0x0040000010037fae */ /* 0x0003e2000812187c */
[----:B------:R-:W-:-:S02]  /*f42a0*/  IADD3 R5, P1, R5, R6, RZ ;  /* 0x0000000605057210 */ /* 0x000fc40007f3e0ff */
[----:B--2---:R-:W-:-:S03]  /*f42b0*/  IADD3 R9, P2, R9, R6, RZ ;  /* 0x0000000609097210 */ /* 0x004fc60007f5e0ff */
[----:B------:R2:W-:Y:S01]  /*f42c0*/  STL [R1+0x39b0], R5 ;  /* 0x0039b00501007387 */ /* 0x0005e20000100800 */
[----:B-1----:R-:W-:Y:S01]  /*f42d0*/  MOV R16, R5 ;  /* 0x0000000500107202 */ /* 0x002fe20000000f00 */
[----:B------:R-:W-:Y:S01]  /*f42e0*/  IMAD.X R15, R15, 0x1, R2, P1 ;  /* 0x000000010f0f7824 */ /* 0x000fe200008e0602 */
[----:B------:R-:W-:-:S04]  /*f42f0*/  IADD3.X R14, R14, R2, RZ, P2, !PT ;  /* 0x000000020e0e7210 */ /* 0x000fc800017fe4ff */
[----:B------:R1:W-:Y:S04]  /*f4300*/  STL [R1+0x39ac], R15 ;  /* 0x0039ac0f01007387 */ /* 0x0003e80000100800 */
[----:B------:R-:W-:Y:S04]  /*f4310*/  STL [R1+0x39f0], R9 ;  /* 0x0039f00901007387 */ /* 0x000fe80000100800 */
[----:B------:R1:W-:Y:S04]  /*f4320*/  STL [R1+0x39ec], R14 ;  /* 0x0039ec0e01007387 */ /* 0x0003e80000100800 */
[----:B--2---:R-:W2:Y:S01]  /*f4330*/  LDL.LU R5, [R1+0x3b30] ;  /* 0x003b300001057983 */ /* 0x004ea20000300800 */
[----:B------:R-:W-:-:S03]  /*f4340*/  IMAD.MOV.U32 R17, RZ, RZ, R15 ;  /* 0x000000ffff117224 */ /* 0x000fc600078e000f */
[----:B------:R-:W2:Y:S04]  /*f4350*/  LDL.LU R20, [R1+0x3b70] ;  /* 0x003b700001147983 */ /* 0x000ea80000300800 */
[----:B------:R-:W-:Y:S01]  /*f4360*/  LDGSTS.E [R3+0x800], desc[UR60][R16.64], P0 ;  /* 0x0080000010037fae */ /* 0x000fe2000812187c */
[----:B-1----:R-:W-:Y:S02]  /*f4370*/  MOV R15, R14 ;  /* 0x0000000e000f7202 */ /* 0x002fe40000000f00 */
[----:B------:R-:W-:Y:S02]  /*f4380*/  MOV R14, R9 ;  /* 0x00000009000e7202 */ /* 0x000fe40000000f00 */
[----:B------:R-:W2:Y:S04]  /*f4390*/  LDL.LU R9, [R1+0x3b2c] ;  /* 0x003b2c0001097983 */ /* 0x000ea80000300800 */
[----:B------:R-:W2:Y:S04]  /*f43a0*/  LDL.LU R21, [R1+0x3b6c] ;  /* 0x003b6c0001157983 */ /* 0x000ea80000300800 */
[----:B------:R-:W-:Y:S01]  /*f43b0*/  LDGSTS.E [R3+0xc00], desc[UR60][R14.64], P0 ;  /* 0x00c000000e037fae */ /* 0x000fe2000812187c */
[----:B----4-:R-:W-:-:S02]  /*f43c0*/  IADD3 R12, P1, R12, R6, RZ ;  /* 0x000000060c0c7210 */ /* 0x010fc40007f3e0ff */
[----:B------:R-:W-:Y:S01]  /*f43d0*/  IADD3 R10, P2, R10, R6, RZ ;  /* 0x000000060a0a7210 */ /* 0x000fe20007f5e0ff */
[----:B------:R-:W4:Y:S02]  /*f43e0*/  LDL.LU R16, [R1+0x3bc0] ;  /* 0x003bc00001107983 */ /* 0x000f240000300800 */
[----:B------:R-:W-:Y:S01]  /*f43f0*/  IMAD.X R13, R13, 0x1, R2, P1 ;  /* 0x000000010d0d7824 */ /* 0x000fe200008e0602 */
[----:B------:R-:W-:-:S04]  /*f4400*/  IADD3.X R11, R11, R2, RZ, P2, !PT ;  /* 0x000000020b0b7210 */ /* 0x000fc800017fe4ff */
[----:B------:R-:W-:Y:S04]  /*f4410*/  LDGSTS.E [R3+0x1000], desc[UR60][R12.64], P0 ;  /* 0x010000000c037fae */ /* 0x000fe8000812187c */
[----:B------:R-:W4:Y:S04]  /*f4420*/  LDL.LU R14, [R1+0x3c00] ;  /* 0x003c0000010e7983 */ /* 0x000f280000300800 */
[----:B------:R-:W-:Y:S04]  /*f4430*/  STL [R1+0x3a30], R12 ;  /* 0x003a300c01007387 */ /* 0x000fe80000100800 */
[----:B------:R1:W-:Y:S04]  /*f4440*/  STL [R1+0x3a2c], R13 ;  /* 0x003a2c0d01007387 */ /* 0x0003e80000100800 */
[----:B------:R-:W-:Y:S04]  /*f4450*/  STL [R1+0x3a70], R10 ;  /* 0x003a700a01007387 */ /* 0x000fe80000100800 */
[----:B------:R1:W-:Y:S04]  /*f4460*/  STL [R1+0x3a6c], R11 ;  /* 0x003a6c0b01007387 */ /* 0x0003e80000100800 */
[----:B------:R-:W4:Y:S04]  /*f4470*/  LDL.LU R17, [R1+0x3bbc] ;  /* 0x003bbc0001117983 */ /* 0x000f280000300800 */
[----:B------:R-:W4:Y:S04]  /*f4480*/  LDL.LU R15, [R1+0x3bfc] ;  /* 0x003bfc00010f7983 */ /* 0x000f280000300800 */
[----:B------:R-:W-:Y:S04]  /*f4490*/  LDGSTS.E [R3+0x1400], desc[UR60][R10.64], P0 ;  /* 0x014000000a037fae */ /* 0x000fe8000812187c */
[----:B-1----:R-:W4:Y:S04]  /*f44a0*/  LDL.LU R13, [R1+0x3c3c] ;  /* 0x003c3c00010d7983 */ /* 0x002f280000300800 */
[----:B------:R-:W4:Y:S04]  /*f44b0*/  LDL.LU R12, [R1+0x3c40] ;  /* 0x003c4000010c7983 */ /* 0x000f280000300800 */
[----:B------:R-:W4:Y:S04]  /*f44c0*/  LDL.LU R11, [R1+0x3c7c] ;  /* 0x003c7c00010b7983 */ /* 0x000f280000300800 */
[----:B------:R-:W4:Y:S01]  /*f44d0*/  LDL.LU R10, [R1+0x3c80] ;  /* 0x003c8000010a7983 */ /* 0x000f220000300800 */
[----:B---3--:R-:W-:-:S02]  /*f44e0*/  IADD3 R22, P1, R22, R6, RZ ;  /* 0x0000000616167210 */ /* 0x008fc40007f3e0ff */
        /* <DEDUP_REMOVED lines=9> */
[----:B---3--:R-:W-:Y:S02]  /*f4580*/  MOV R23, R7 ;  /* 0x0000000700177202 */ /* 0x008fe40000000f00 */
[----:B------:R-:W3:Y:S04]  /*f4590*/  LDL.LU R7, [R1+0x3cc0] ;  /* 0x003cc00001077983 */ /* 0x000ee80000300800 */
[----:B------:R-:W3:Y:S04]  /*f45a0*/  LDL.LU R4, [R1+0x3d00] ;  /* 0x003d000001047983 */ /* 0x000ee80000300800 */
[----:B------:R1:W-:Y:S01]  /*f45b0*/  LDGSTS.E [R3+0x1c00], desc[UR60][R22.64], P0 ;  /* 0x01c0000016037fae */ /* 0x0003e2000812187c */
[----:B--2---:R-:W-:-:S02]  /*f45c0*/  IADD3 R5, P1, R5, R6, RZ ;  /* 0x0000000605057210 */ /* 0x004fc40007f3e0ff */
[----:B------:R-:W-:-:S03]  /*f45d0*/  IADD3 R20, P2, R20, R6, RZ ;  /* 0x0000000614147210 */ /* 0x000fc60007f5e0ff */
[----:B------:R-:W-:Y:S01]  /*f45e0*/  STL [R1+0x3b30], R5 ;  /* 0x003b300501007387 */ /* 0x000fe20000100800 */
[----:B------:R-:W-:Y:S01]  /*f45f0*/  IMAD.X R9, R9, 0x1, R2, P1 ;  /* 0x0000000109097824 */ /* 0x000fe200008e0602 */
[----:B------:R-:W-:Y:S02]  /*f4600*/  IADD3.X R21, R21, R2, RZ, P2, !PT ;  /* 0x0000000215157210 */ /* 0x000fe400017fe4ff */
[----:B-1----:R-:W-:Y:S01]  /*f4610*/  MOV R22, R5 ;  /* 0x0000000500167202 */ /* 0x002fe20000000f00 */
[----:B------:R-:W-:Y:S01]  /*f4620*/  IMAD.MOV.U32 R23, RZ, RZ, R9 ;  /* 0x000000ffff177224 */ /* 0x000fe200078e0009 */
[----:B------:R1:W-:Y:S04]  /*f4630*/  STL [R1+0x3b2c], R9 ;  /* 0x003b2c0901007387 */ /* 0x0003e80000100800 */
[----:B------:R-:W-:Y:S01]  /*f4640*/  STL [R1+0x3b70], R20 ;  /* 0x003b701401007387 */ /* 0x000fe20000100800 */
[----:B----4-:R-:W-:-:S03]  /*f4650*/  IADD3 R16, P1, R16, R6, RZ ;  /* 0x0000000610107210 */ /* 0x010fc60007f3e0ff */
[----:B------:R-:W-:Y:S04]  /*f4660*/  LDGSTS.E [R3+0x2000], desc[UR60][R22.64], P0 ;  /* 0x0200000016037fae */ /* 0x000fe8000812187c */
[----:B------:R-:W-:Y:S04]  /*f4670*/  LDGSTS.E [R3+0x2400], desc[UR60][R20.64], P0 ;  /* 0x0240000014037fae */ /* 0x000fe8000812187c */
[----:B-1----:R-:W2:Y:S04]  /*f4680*/  LDL.LU R9, [R1+0x3cbc] ;  /* 0x003cbc0001097983 */ /* 0x002ea80000300800 */
[----:B------:R-:W-:Y:S04]  /*f4690*/  STL [R1+0x3b6c], R21 ;  /* 0x003b6c1501007387 */ /* 0x000fe80000100800 */
[----:B------:R-:W4:Y:S01]  /*f46a0*/  LDL.LU R5, [R1+0x3cfc] ;  /* 0x003cfc0001057983 */ /* 0x000f220000300800 */
[----:B------:R-:W-:-:S02]  /*f46b0*/  IADD3 R14, P2, R14, R6, RZ ;  /* 0x000000060e0e7210 */ /* 0x000fc40007f5e0ff */
[-C--:B------:R-:W-:Y:S01]  /*f46c0*/  IADD3.X R17, R17, R2.reuse, RZ, P1, !PT ;  /* 0x0000000211117210 */ /* 0x080fe20000ffe4ff */
[----:B------:R-:W-:Y:S01]  /*f46d0*/  STL [R1+0x3bc0], R16 ;  /* 0x003bc01001007387 */ /* 0x000fe20000100800 */
[----:B------:R-:W-:-:S03]  /*f46e0*/  IADD3.X R15, R15, R2, RZ, P2, !PT ;  /* 0x000000020f0f7210 */ /* 0x000fc600017fe4ff */
[----:B------:R-:W-:Y:S04]  /*f46f0*/  STL [R1+0x3bbc], R17 ;  /* 0x003bbc1101007387 */ /* 0x000fe80000100800 */
[----:B------:R-:W-:Y:S04]  /*f4700*/  STL [R1+0x3c00], R14 ;  /* 0x003c000e01007387 */ /* 0x000fe80000100800 */
[----:B------:R-:W-:Y:S01]  /*f4710*/  STL [R1+0x3bfc], R15 ;  /* 0x003bfc0f01007387 */ /* 0x000fe20000100800 */
[----:B------:R-:W-:-:S03]  /*f4720*/  IADD3 R12, P1, R12, R6, RZ ;  /* 0x000000060c0c7210 */ /* 0x000fc60007f3e0ff */
[----:B------:R-:W4:Y:S04]  /*f4730*/  LDL.LU.64 R88, [R1+0x2850] ;  /* 0x0028500001587983 */ /* 0x000f280000300a00 */
[----:B------:R-:W4:Y:S01]  /*f4740*/  LDL.LU.64 R90, [R1+0x2810] ;  /* 0x00281000015a7983 */ /* 0x000f220000300a00 */
[----:B------:R-:W-:-:S03]  /*f4750*/  IMAD.X R13, R13, 0x1, R2, P1 ;  /* 0x000000010d0d7824 */ /* 0x000fc600008e0602 */
[----:B------:R-:W-:Y:S01]  /*f4760*/  LDGSTS.E [R3+0x2800], desc[UR60][R16.64], P0 ;  /* 0x0280000010037fae */ /* 0x000fe2000812187c */
[----:B------:R-:W-:-:S03]  /*f4770*/  IADD3 R10, P2, R10, R6, RZ ;  /* 0x000000060a0a7210 */ /* 0x000fc60007f5e0ff */
[----:B------:R1:W-:Y:S04]  /*f4780*/  STL [R1+0x3c40], R12 ;  /* 0x003c400c01007387 */ /* 0x0003e80000100800 */
[----:B------:R1:W-:Y:S04]  /*f4790*/  STL [R1+0x3c3c], R13 ;  /* 0x003c3c0d01007387 */ /* 0x0003e80000100800 */
[----:B------:R-:W-:Y:S04]  /*f47a0*/  LDGSTS.E [R3+0x2c00], desc[UR60][R14.64], P0 ;  /* 0x02c000000e037fae */ /* 0x000fe8000812187c */
[----:B------:R-:W-:Y:S01]  /*f47b0*/  STL [R1+0x3c80], R10 ;  /* 0x003c800a01007387 */ /* 0x000fe20000100800 */
[----:B------:R-:W-:-:S03]  /*f47c0*/  IADD3.X R11, R11, R2, RZ, P2, !PT ;  /* 0x000000020b0b7210 */ /* 0x000fc600017fe4ff */
[----:B------:R-:W4:Y:S04]  /*f47d0*/  LDL.LU.64 R86, [R1+0x27d0] ;  /* 0x0027d00001567983 */ /* 0x000f280000300a00 */
[----:B------:R1:W-:Y:S04]  /*f47e0*/  LDGSTS.E [R3+0x3000], desc[UR60][R12.64], P0 ;  /* 0x030000000c037fae */ /* 0x0003e8000812187c */
[----:B------:R1:W-:Y:S02]  /*f47f0*/  STL [R1+0x3c7c], R11 ;  /* 0x003c7c0b01007387 */ /* 0x0003e40000100800 */
[----:B-1----:R-:W-:Y:S01]  /*f4800*/  MOV R12, R10 ;  /* 0x0000000a000c7202 */ /* 0x002fe20000000f00 */
[----:B------:R-:W-:-:S02]  /*f4810*/  IMAD.MOV.U32 R13, RZ, RZ, R11 ;  /* 0x000000ffff0d7224 */ /* 0x000fc400078e000b */
[----:B------:R-:W4:Y:S04]  /*f4820*/  LDL.LU.64 R10, [R1+0x2790] ;  /* 0x00279000010a7983 */ /* 0x000f280000300a00 */
[----:B------:R-:W4:Y:S04]  /*f4830*/  LDL.LU.64 R92, [R1+0x2750] ;  /* 0x00275000015c7983 */ /* 0x000f280000300a00 */
[----:B------:R-:W4:Y:S04]  /*f4840*/  LDL.LU.64 R14, [R1+0x2710] ;  /* 0x00271000010e7983 */ /* 0x000f280000300a00 */
[----:B------:R-:W4:Y:S04]  /*f4850*/  LDL.LU.64 R84, [R1+0x26d0] ;  /* 0x0026d00001547983 */ /* 0x000f280000300a00 */
[----:B------:R1:W-:Y:S01]  /*f4860*/  LDGSTS.E [R3+0x3400], desc[UR60][R12.64], P0 ;  /* 0x034000000c037fae */ /* 0x0003e2000812187c */
[----:B---3--:R-:W-:-:S02]  /*f4870*/  IADD3 R7, P1, R7, R6, RZ ;  /* 0x0000000607077210 */ /* 0x008fc40007f3e0ff */
[----:B------:R-:W-:-:S03]  /*f4880*/  IADD3 R4, P2, R4, R6, RZ ;  /* 0x0000000604047210 */ /* 0x000fc60007f5e0ff */
[----:B------:R3:W-:Y:S01]  /*f4890*/  STL [R1+0x3cc0], R7 ;  /* 0x003cc00701007387 */ /* 0x0007e20000100800 */
[-C--:B--2---:R-:W-:Y:S02]  /*f48a0*/  IADD3.X R9, R9, R2.reuse, RZ, P1, !PT ;  /* 0x0000000209097210 */ /* 0x084fe40000ffe4ff */
[----:B----4-:R-:W-:-:S03]  /*f48b0*/  IADD3.X R5, R5, R2, RZ, P2, !PT ;  /* 0x0000000205057210 */ /* 0x010fc600017fe4ff */
[----:B------:R-:W-:Y:S04]  /*f48c0*/  STL [R1+0x3cbc], R9 ;  /* 0x003cbc0901007387 */ /* 0x000fe80000100800 */
[----:B------:R2:W-:Y:S04]  /*f48d0*/  STL [R1+0x3d00], R4 ;  /* 0x003d000401007387 */ /* 0x0005e80000100800 */
[----:B------:R4:W-:Y:S04]  /*f48e0*/  STL [R1+0x3cfc], R5 ;  /* 0x003cfc0501007387 */ /* 0x0009e80000100800 */
[----:B------:R-:W2:Y:S04]  /*f48f0*/  LDL.LU.64 R20, [R1+0x2690] ;  /* 0x0026900001147983 */ /* 0x000ea80000300a00 */
[----:B------:R-:W4:Y:S04]  /*f4900*/  LDL.LU.64 R16, [R1+0x2650] ;  /* 0x0026500001107983 */ /* 0x000f280000300a00 */
[----:B------:R-:W4:Y:S01]  /*f4910*/  LDL.LU.64 R22, [R1+0x2610] ;  /* 0x0026100001167983 */ /* 0x000f220000300a00 */
[----:B-1----:R-:W-:Y:S01]  /*f4920*/  IMAD.MOV.U32 R12, RZ, RZ, R7 ;  /* 0x000000ffff0c7224 */ /* 0x002fe200078e0007 */
[----:B------:R-:W-:-:S02]  /*f4930*/  MOV R13, R9 ;  /* 0x00000009000d7202 */ /* 0x000fc40000000f00 */
[----:B------:R-:W-:-:S03]  /*f4940*/  IADD3 R161, P1, R88, R6, RZ ;  /* 0x0000000658a17210 */ /* 0x000fc60007f3e0ff */
[----:B------:R-:W-:Y:S01]  /*f4950*/  LDGSTS.E [R3+0x3800], desc[UR60][R12.64], P0 ;  /* 0x038000000c037fae */ /* 0x000fe2000812187c */
[----:B------:R-:W-:Y:S02]  /*f4960*/  IADD3.X R178, R89, R2, RZ, P1, !PT ;  /* 0x0000000259b27210 */ /* 0x000fe40000ffe4ff */
[----:B------:R-:W-:Y:S02]  /*f4970*/  IADD3 R159, P1, R90, R6, RZ ;  /* 0x000000065a9f7210 */ /* 0x000fe40007f3e0ff */
[----:B---3--:R-:W-:Y:S01]  /*f4980*/  SHF.L.U32 R7, R19, 0x2, RZ ;  /* 0x0000000213077819 */ /* 0x008fe200000006ff */
[----:B------:R1:W-:Y:S04]  /*f4990*/  LDGSTS.E [R3+0x3c00], desc[UR60][R4.64], P0 ;  /* 0x03c0000004037fae */ /* 0x0003e8000812187c */
[----:B------:R-:W3:Y:S04]  /*f49a0*/  LDL.LU.64 R12, [R1+0x2608] ;  /* 0x00260800010c7983 */ /* 0x000ee80000300a00 */
[----:B------:R-:W3:Y:S01]  /*f49b0*/  LDL.LU.64 R88, [R1+0x2600] ;  /* 0x0026000001587983 */ /* 0x000ee20000300a00 */
[----:B------:R-:W-:-:S02]  /*f49c0*/  IADD3.X R160, R91, R2, RZ, P1, !PT ;  /* 0x000000025ba07210 */ /* 0x000fc40000ffe4ff */
[-C--:B------:R-:W-:Y:S01]  /*f49d0*/  IADD3 R157, P1, R86, R6.reuse, RZ ;  /* 0x00000006569d7210 */ /* 0x080fe20007f3e0ff */
[----:B------:R-:W3:Y:S04]  /*f49e0*/  LDL.LU.64 R90, [R1+0x25f8] ;  /* 0x0025f800015a7983 */ /* 0x000ee80000300a00 */
[----:B------:R-:W-:Y:S02]  /*f49f0*/  IMAD.X R158, R87, 0x1, R2, P1 ;  /* 0x00000001579e7824 */ /* 0x000fe400008e0602 */
[----:B------:R-:W3:Y:S01]  /*f4a00*/  LDL.LU.64 R86, [R1+0x25f0] ;  /* 0x0025f00001567983 */ /* 0x000ee20000300a00 */
[----:B------:R-:W-:-:S04]  /*f4a10*/  IADD3 R155, P1, R10, R6, RZ ;  /* 0x000000060a9b7210 */ /* 0x000fc80007f3e0ff */
[----:B------:R-:W-:Y:S02]  /*f4a20*/  IADD3.X R156, R11, R2, RZ, P1, !PT ;  /* 0x000000020b9c7210 */ /* 0x000fe40000ffe4ff */
[----:B------:R-:W-:Y:S01]  /*f4a30*/  IADD3 R153, P1, R92, R6, RZ ;  /* 0x000000065c997210 */ /* 0x000fe20007f3e0ff */
[----:B------:R-:W3:Y:S03]  /*f4a40*/  LDL.LU.64 R10, [R1+0x25e8] ;  /* 0x0025e800010a7983 */ /* 0x000ee60000300a00 */
[----:B------:R-:W-:Y:S02]  /*f4a50*/  IADD3.X R154, R93, R2, RZ, P1, !PT ;  /* 0x000000025d9a7210 */ /* 0x000fe40000ffe4ff */
[----:B------:R-:W-:-:S05]  /*f4a60*/  IADD3 R151, P1, R14, R6, RZ ;  /* 0x000000060e977210 */ /* 0x000fca0007f3e0ff */
[----:B------:R-:W-:Y:S01]  /*f4a70*/  IMAD.X R152, R15, 0x1, R2, P1 ;  /* 0x000000010f987824 */ /* 0x000fe200008e0602 */
[----:B------:R-:W-:Y:S01]  /*f4a80*/  IADD3 R149, P1, R84, R6, RZ ;  /* 0x0000000654957210 */ /* 0x000fe20007f3e0ff */
[----:B------:R-:W3:Y:S03]  /*f4a90*/  LDL.LU.64 R14, [R1+0x25e0] ;  /* 0x0025e000010e7983 */ /* 0x000ee60000300a00 */
[----:B------:R-:W-:Y:S02]  /*f4aa0*/  IADD3.X R150, R85, R2, RZ, P1, !PT ;  /* 0x0000000255967210 */ /* 0x000fe40000ffe4ff */
[----:B------:R-:W3:Y:S01]  /*f4ab0*/  LDL.LU.64 R84, [R1+0x25d8] ;  /* 0x0025d80001547983 */ /* 0x000ee20000300a00 */
[----:B--2---:R-:W-:-:S04]  /*f4ac0*/  IADD3 R147, P1, R20, R6, RZ ;  /* 0x0000000614937210 */ /* 0x004fc80007f3e0ff */
[----:B------:R-:W-:Y:S02]  /*f4ad0*/  IADD3.X R148, R21, R2, RZ, P1, !PT ;  /* 0x0000000215947210 */ /* 0x000fe40000ffe4ff */
[-C--:B----4-:R-:W-:Y:S01]  /*f4ae0*/  IADD3 R145, P1, R16, R6.reuse, RZ ;  /* 0x0000000610917210 */ /* 0x090fe20007f3e0ff */
[----:B------:R-:W2:Y:S04]  /*f4af0*/  LDL.LU.64 R20, [R1+0x25d0] ;  /* 0x0025d00001147983 */ /* 0x000ea80000300a00 */
[----:B------:R-:W-:Y:S01]  /*f4b00*/  IMAD.X R146, R17, 0x1, R2, P1 ;  /* 0x0000000111927824 */ /* 0x000fe200008e0602 */
[----:B------:R-:W-:Y:S01]  /*f4b10*/  IADD3 R143, P1, R22, R6, RZ ;  /* 0x00000006168f7210 */ /* 0x000fe20007f3e0ff */
[----:B------:R-:W4:Y:S03]  /*f4b20*/  LDL.LU.64 R16, [R1+0x25c8] ;  /* 0x0025c80001107983 */ /* 0x000f260000300a00 */
[----:B------:R-:W-:-:S02]  /*f4b30*/  IADD3.X R144, R23, R2, RZ, P1, !PT ;  /* 0x0000000217907210 */ /* 0x000fc40000ffe4ff */
[----:B------:R-:W4:Y:S01]  /*f4b40*/  LDL.LU.64 R22, [R1+0x24e0] ;  /* 0x0024e00001167983 */ /* 0x000f220000300a00 */
[----:B-1----:R-:W-:Y:S02]  /*f4b50*/  LOP3.LUT R4, R19, 0x60, RZ, 0xc0, !PT ;  /* 0x0000006013047812 */ /* 0x002fe400078ec0ff */
[----:B------:R-:W-:Y:S02]  /*f4b60*/  LOP3.LUT R7, R7, 0x7c, RZ, 0xc0, !PT ;  /* 0x0000007c07077812 */ /* 0x000fe400078ec0ff */
[----:B---3--:R-:W-:-:S03]  /*f4b70*/  IADD3 R141, P1, R12, R6, RZ ;  /* 0x000000060c8d7210 */ /* 0x008fc60007f3e0ff */
[----:B------:R-:W-:Y:S02]  /*f4b80*/  IMAD R7, R4, 0x400, R7 ;  /* 0x0000040004077824 */ /* 0x000fe400078e0207 */
[----:B------:R-:W3:Y:S01]  /*f4b90*/  LDL.LU.64 R4, [R1+0x25c0] ;  /* 0x0025c00001047983 */ /* 0x000ee20000300a00 */
[----:B------:R-:W-:Y:S02]  /*f4ba0*/  IADD3.X R142, R13, R2, RZ, P1, !PT ;  /* 0x000000020d8e7210 */ /* 0x000fe40000ffe4ff */
[-C--:B------:R-:W-:Y:S01]  /*f4bb0*/  IADD3 R139, P1, R88, R6.reuse, RZ ;  /* 0x00000006588b7210 */ /* 0x080fe20007f3e0ff */
[----:B------:R-:W3:Y:S04]  /*f4bc0*/  LDL.LU.64 R12, [R1+0x25b8] ;  /* 0x0025b800010c7983 */ /* 0x000ee80000300a00 */
[----:B------:R-:W-:Y:S01]  /*f4bd0*/  IMAD.X R140, R89, 0x1, R2, P1 ;  /* 0x00000001598c7824 */ /* 0x000fe200008e0602 */
[----:B------:R-:W-:Y:S01]  /*f4be0*/  IADD3 R137, P1, R90, R6, RZ ;  /* 0x000000065a897210 */ /* 0x000fe20007f3e0ff */
[----:B------:R-:W3:Y:S04]  /*f4bf0*/  LDL.LU.64 R88, [R1+0x25b0] ;  /* 0x0025b00001587983 */ /* 0x000ee80000300a00 */
[----:B------:R-:W3:Y:S01]  /*f4c00*/  LDL.LU.64 R94, [R1+0x25a8] ;  /* 0x0025a800015e7983 */ /* 0x000ee20000300a00 */
[----:B------:R-:W-:-:S02]  /*f4c10*/  IADD3.X R138, R91, R2, RZ, P1, !PT ;  /* 0x000000025b8a7210 */ /* 0x000fc40000ffe4ff */
[----:B------:R-:W-:-:S04]  /*f4c20*/  IADD3 R135, P1, R86, R6, RZ ;  /* 0x0000000656877210 */ /* 0x000fc80007f3e0ff */
[----:B------:R-:W-:Y:S02]  /*f4c30*/  IADD3.X R136, R87, R2, RZ, P1, !PT ;  /* 0x0000000257887210 */ /* 0x000fe40000ffe4ff */
[----:B------:R-:W3:Y:S01]  /*f4c40*/  LDL.LU.64 R86, [R1+0x25a0] ;  /* 0x0025a00001567983 */ /* 0x000ee20000300a00 */
[----:B------:R-:W-:-:S03]  /*f4c50*/  IADD3 R133, P1, R10, R6, RZ ;  /* 0x000000060a857210 */ /* 0x000fc60007f3e0ff */
[----:B------:R-:W3:Y:S02]  /*f4c60*/  LDL.LU.64 R92, [R1+0x2598] ;  /* 0x00259800015c7983 */ /* 0x000ee40000300a00 */
[----:B------:R-:W-:Y:S01]  /*f4c70*/  IMAD.X R134, R11, 0x1, R2, P1 ;  /* 0x000000010b867824 */ /* 0x000fe200008e0602 */
[----:B------:R-:W-:Y:S01]  /*f4c80*/  IADD3 R131, P1, R14, R6, RZ ;  /* 0x000000060e837210 */ /* 0x000fe20007f3e0ff */
[----:B------:R-:W3:Y:S03]  /*f4c90*/  LDL.LU.64 R10, [R1+0x2590] ;  /* 0x00259000010a7983 */ /* 0x000ee60000300a00 */
[----:B------:R-:W-:Y:S02]  /*f4ca0*/  IADD3.X R132, R15, R2, RZ, P1, !PT ;  /* 0x000000020f847210 */ /* 0x000fe40000ffe4ff */
[----:B------:R-:W-:Y:S01]  /*f4cb0*/  IADD3 R129, P1, R84, R6, RZ ;  /* 0x0000000654817210 */ /* 0x000fe20007f3e0ff */
[----:B------:R-:W3:Y:S04]  /*f4cc0*/  LDL.LU.64 R14, [R1+0x2588] ;  /* 0x00258800010e7983 */ /* 0x000ee80000300a00 */
[----:B------:R-:W3:Y:S01]  /*f4cd0*/  LDL.LU.64 R90, [R1+0x2580] ;  /* 0x00258000015a7983 */ /* 0x000ee20000300a00 */
[----:B------:R-:W-:-:S03]  /*f4ce0*/  IADD3.X R130, R85, R2, RZ, P1, !PT ;  /* 0x0000000255827210 */ /* 0x000fc60000ffe4ff */
[----:B------:R-:W3:Y:S01]  /*f4cf0*/  LDL.LU.64 R84, [R1+0x2578] ;  /* 0x0025780001547983 */ /* 0x000ee20000300a00 */
[----:B--2---:R-:W-:-:S05]  /*f4d00*/  IADD3 R127, P1, R20, R6, RZ ;  /* 0x00000006147f7210 */ /* 0x004fca0007f3e0ff */
[----:B------:R-:W-:Y:S01]  /*f4d10*/  IMAD.X R128, R21, 0x1, R2, P1 ;  /* 0x0000000115807824 */ /* 0x000fe200008e0602 */
[----:B----4-:R-:W-:-:S04]  /*f4d20*/  IADD3 R125, P1, R16, R6, RZ ;  /* 0x00000006107d7210 */ /* 0x010fc80007f3e0ff */
[----:B------:R-:W-:Y:S02]  /*f4d30*/  IADD3.X R126, R17, R2, RZ, P1, !PT ;  /* 0x00000002117e7210 */ /* 0x000fe40000ffe4ff */
[----:B------:R-:W-:Y:S01]  /*f4d40*/  IADD3 R20, P1, R22, R6, RZ ;  /* 0x0000000616147210 */ /* 0x000fe20007f3e0ff */
[----:B------:R-:W2:Y:S03]  /*f4d50*/  LDL.LU.64 R16, [R1+0x2570] ;  /* 0x0025700001107983 */ /* 0x000ea60000300a00 */
[----:B------:R-:W-:Y:S02]  /*f4d60*/  IADD3.X R21, R23, R2, RZ, P1, !PT ;  /* 0x0000000217157210 */ /* 0x000fe40000ffe4ff */
[----:B------:R-:W4:Y:S01]  /*f4d70*/  LDL.LU.64 R22, [R1+0x2568] ;  /* 0x0025680001167983 */ /* 0x000f220000300a00 */
[----:B---3--:R-:W-:-:S05]  /*f4d80*/  IADD3 R124, P1, R4, R6, RZ ;  /* 0x00000006047c7210 */ /* 0x008fca0007f3e0ff */
[----:B------:R-:W-:Y:S01]  /*f4d90*/  IMAD.X R4, R5, 0x1, R2, P1 ;  /* 0x0000000105047824 */ /* 0x000fe200008e0602 */
[----:B------:R-:W-:-:S04]  /*f4da0*/  IADD3 R123, P1, R12, R6, RZ ;  /* 0x000000060c7b7210 */ /* 0x000fc80007f3e0ff */
[----:B------:R-:W-:Y:S02]  /*f4db0*/  IADD3.X R9, R13, R2, RZ, P1, !PT ;  /* 0x000000020d097210 */ /* 0x000fe40000ffe4ff */
[----:B------:R-:W-:Y:S01]  /*f4dc0*/  IADD3 R121, P1, R88, R6, RZ ;  /* 0x0000000658797210 */ /* 0x000fe20007f3e0ff */
[----:B------:R-:W3:Y:S03]  /*f4dd0*/  LDL.LU.64 R12, [R1+0x2560] ;  /* 0x00256000010c7983 */ /* 0x000ee60000300a00 */
[----:B------:R-:W-:Y:S02]  /*f4de0*/  IADD3.X R122, R89, R2, RZ, P1, !PT ;  /* 0x00000002597a7210 */ /* 0x000fe40000ffe4ff */
[-C--:B------:R-:W-:Y:S01]  /*f4df0*/  IADD3 R119, P1, R94, R6.reuse, RZ ;  /* 0x000000065e777210 */ /* 0x080fe20007f3e0ff */
[----:B------:R-:W3:Y:S04]  /*f4e00*/  LDL.LU.64 R88, [R1+0x2558] ;  /* 0x0025580001587983 */ /* 0x000ee80000300a00 */
[----:B------:R-:W-:Y:S01]  /*f4e10*/  IMAD.X R120, R95, 0x1, R2, P1 ;  /* 0x000000015f787824 */ /* 0x000fe200008e0602 */
        /* <DEDUP_REMOVED lines=10> */
[----:B------:R-:W-:-:S04]  /*f4ec0*/  IADD3 R14, P1, R90, R6, RZ ;  /* 0x000000065a0e7210 */ /* 0x000fc80007f3e0ff */
[----:B------:R-:W-:Y:S02]  /*f4ed0*/  IADD3.X R15, R91, R2, RZ, P1, !PT ;  /* 0x000000025b0f7210 */ /* 0x000fe40000ffe4ff */
[----:B------:R-:W-:-:S05]  /*f4ee0*/  IADD3 R109, P1, R84, R6, RZ ;  /* 0x00000006546d7210 */ /* 0x000fca0007f3e0ff */
[----:B------:R-:W-:Y:S02]  /*f4ef0*/  IMAD.X R110, R85, 0x1, R2, P1 ;  /* 0x00000001556e7824 */ /* 0x000fe400008e0602 */
[----:B------:R-:W3:Y:S01]  /*f4f00*/  LDL.LU.64 R84, [R1+0x2540] ;  /* 0x0025400001547983 */ /* 0x000ee20000300a00 */
[----:B--2---:R-:W-:-:S04]  /*f4f10*/  IADD3 R107, P1, R16, R6, RZ ;  /* 0x00000006106b7210 */ /* 0x004fc80007f3e0ff */
[----:B------:R-:W-:Y:S02]  /*f4f20*/  IADD3.X R108, R17, R2, RZ, P1, !PT ;  /* 0x00000002116c7210 */ /* 0x000fe40000ffe4ff */
[----:B----4-:R-:W-:-:S04]  /*f4f30*/  IADD3 R16, P1, R22, R6, RZ ;  /* 0x0000000616107210 */ /* 0x010fc80007f3e0ff */
[----:B------:R-:W-:Y:S02]  /*f4f40*/  IADD3.X R17, R23, R2, RZ, P1, !PT ;  /* 0x0000000217117210 */ /* 0x000fe40000ffe4ff */
[----:B------:R-:W2:Y:S04]  /*f4f50*/  LDL.LU.64 R22, [R1+0x2538] ;  /* 0x0025380001167983 */ /* 0x000ea80000300a00 */
[----:B------:R-:W4:Y:S04]  /*f4f60*/  LDL.LU.64 R92, [R1+0x2530] ;  /* 0x00253000015c7983 */ /* 0x000f280000300a00 */
[----:B------:R-:W4:Y:S04]  /*f4f70*/  LDL.LU.64 R190, [R1+0x2528] ;  /* 0x0025280001be7983 */ /* 0x000f280000300a00 */
[----:B------:R-:W4:Y:S01]  /*f4f80*/  LDL.LU.64 R90, [R1+0x2520] ;  /* 0x00252000015a7983 */ /* 0x000f220000300a00 */
[----:B---3--:R-:W-:-:S05]  /*f4f90*/  IADD3 R105, P1, R12, R6, RZ ;  /* 0x000000060c697210 */ /* 0x008fca0007f3e0ff */
[----:B------:R-:W-:Y:S01]  /*f4fa0*/  IMAD.X R106, R13, 0x1, R2, P1 ;  /* 0x000000010d6a7824 */ /* 0x000fe200008e0602 */
[----:B------:R-:W-:-:S04]  /*f4fb0*/  IADD3 R12, P1, R88, R6, RZ ;  /* 0x00000006580c7210 */ /* 0x000fc80007f3e0ff */
[----:B------:R-:W-:Y:S02]  /*f4fc0*/  IADD3.X R13, R89, R2, RZ, P1, !PT ;  /* 0x00000002590d7210 */ /* 0x000fe40000ffe4ff */
[----:B------:R-:W-:-:S04]  /*f4fd0*/  IADD3 R103, P1, R86, R6, RZ ;  /* 0x0000000656677210 */ /* 0x000fc80007f3e0ff */
[----:B------:R-:W-:Y:S02]  /*f4fe0*/  IADD3.X R104, R87, R2, RZ, P1, !PT ;  /* 0x0000000257687210 */ /* 0x000fe40000ffe4ff */
[----:B------:R-:W-:-:S05]  /*f4ff0*/  IADD3 R101, P1, R10, R6, RZ ;  /* 0x000000060a657210 */ /* 0x000fca0007f3e0ff */
[----:B------:R-:W-:Y:S02]  /*f5000*/  IMAD.X R102, R11, 0x1, R2, P1 ;  /* 0x000000010b667824 */ /* 0x000fe400008e0602 */
[----:B------:R-:W3:Y:S04]  /*f5010*/  LDL.LU.64 R10, [R1+0x2518] ;  /* 0x00251800010a7983 */ /* 0x000ee80000300a00 */
[----:B------:R-:W3:Y:S04]  /*f5020*/  LDL.LU.64 R88, [R1+0x2510] ;  /* 0x0025100001587983 */ /* 0x000ee80000300a00 */
[----:B------:R-:W3:Y:S01]  /*f5030*/  LDL.LU.64 R86, [R1+0x2508] ;  /* 0x0025080001567983 */ /* 0x000ee20000300a00 */
[----:B------:R-:W-:-:S04]  /*f5040*/  IADD3 R99, P1, R84, R6, RZ ;  /* 0x0000000654637210 */ /* 0x000fc80007f3e0ff */
[----:B------:R-:W-:Y:S02]  /*f5050*/  IADD3.X R100, R85, R2, RZ, P1, !PT ;  /* 0x0000000255647210 */ /* 0x000fe40000ffe4ff */
[----:B------:R-:W3:Y:S01]  /*f5060*/  LDL.LU.64 R84, [R1+0x2500] ;  /* 0x0025000001547983 */ /* 0x000ee20000300a00 */
[----:B--2---:R-:W-:-:S04]  /*f5070*/  IADD3 R97, P1, R22, R6, RZ ;  /* 0x0000000616617210 */ /* 0x004fc80007f3e0ff */
[----:B------:R-:W-:Y:S02]  /*f5080*/  IADD3.X R98, R23, R2, RZ, P1, !PT ;  /* 0x0000000217627210 */ /* 0x000fe40000ffe4ff */
[----:B------:R-:W2:Y:S04]  /*f5090*/  LDL.LU.64 R22, [R1+0x24f8] ;  /* 0x0024f80001167983 */ /* 0x000ea80000300a00 */
[----:B------:R-:W2:Y:S04]  /*f50a0*/  LDL.LU.64 R186, [R1+0x24f0] ;  /* 0x0024f00001ba7983 */ /* 0x000ea80000300a00 */
[----:B------:R-:W2:Y:S01]  /*f50b0*/  LDL.LU.64 R182, [R1+0x24e8] ;  /* 0x0024e80001b67983 */ /* 0x000ea20000300a00 */
[----:B----4-:R-:W-:-:S05]  /*f50c0*/  IADD3 R95, P1, R92, R6, RZ ;  /* 0x000000065c5f7210 */ /* 0x010fca0007f3e0ff */
[----:B------:R-:W-:Y:S01]  /*f50d0*/  IMAD.X R96, R93, 0x1, R2, P1 ;  /* 0x000000015d607824 */ /* 0x000fe200008e0602 */
[----:B------:R-:W-:-:S04]  /*f50e0*/  IADD3 R93, P1, R190, R6, RZ ;  /* 0x00000006be5d7210 */ /* 0x000fc80007f3e0ff */
[----:B------:R-:W-:Y:S02]  /*f50f0*/  IADD3.X R94, R191, R2, RZ, P1, !PT ;  /* 0x00000002bf5e7210 */ /* 0x000fe40000ffe4ff */
[----:B------:R-:W-:-:S04]  /*f5100*/  IADD3 R5, P1, R90, R6, RZ ;  /* 0x000000065a057210 */ /* 0x000fc80007f3e0ff */
[----:B------:R-:W-:Y:S02]  /*f5110*/  IADD3.X R92, R91, R2, RZ, P1, !PT ;  /* 0x000000025b5c7210 */ /* 0x000fe40000ffe4ff */
[----:B---3--:R-:W-:-:S05]  /*f5120*/  IADD3 R90, P1, R10, R6, RZ ;  /* 0x000000060a5a7210 */ /* 0x008fca0007f3e0ff */
[----:B------:R-:W-:Y:S01]  /*f5130*/  IMAD.X R91, R11, 0x1, R2, P1 ;  /* 0x000000010b5b7824 */ /* 0x000fe200008e0602 */
[----:B------:R-:W-:-:S04]  /*f5140*/  IADD3 R10, P1, R88, R6, RZ ;  /* 0x00000006580a7210 */ /* 0x000fc80007f3e0ff */
[----:B------:R-:W-:Y:S02]  /*f5150*/  IADD3.X R11, R89, R2, RZ, P1, !PT ;  /* 0x00000002590b7210 */ /* 0x000fe40000ffe4ff */
[----:B------:R-:W-:-:S04]  /*f5160*/  IADD3 R88, P1, R86, R6, RZ ;  /* 0x0000000656587210 */ /* 0x000fc80007f3e0ff */
[----:B------:R-:W-:Y:S02]  /*f5170*/  IADD3.X R89, R87, R2, RZ, P1, !PT ;  /* 0x0000000257597210 */ /* 0x000fe40000ffe4ff */
[----:B------:R-:W-:-:S05]  /*f5180*/  IADD3 R86, P1, R84, R6, RZ ;  /* 0x0000000654567210 */ /* 0x000fca0007f3e0ff */
[----:B------:R-:W-:Y:S01]  /*f5190*/  IMAD.X R87, R85, 0x1, R2, P1 ;  /* 0x0000000155577824 */ /* 0x000fe200008e0602 */
        /* <DEDUP_REMOVED lines=15> */
[----:B------:R-:W-:Y:S01]  /*f5290*/  IMAD.MOV.U32 R92, RZ, RZ, R90 ;  /* 0x000000ffff5c7224 */ /* 0x000fe200078e005a */
[----:B------:R-:W-:Y:S02]  /*f52a0*/  MOV R90, R88 ;  /* 0x00000058005a7202 */ /* 0x000fe40000000f00 */
[----:B------:R-:W-:Y:S02]  /*f52b0*/  MOV R88, R86 ;  /* 0x0000005600587202 */ /* 0x000fe40000000f00 */
[----:B--2---:R-:W-:-:S04]  /*f52c0*/  IADD3 R84, P1, R22, R6, RZ ;  /* 0x0000000616547210 */ /* 0x004fc80007f3e0ff */
[----:B------:R-:W-:Y:S02]  /*f52d0*/  IADD3.X R85, R23, R2, RZ, P1, !PT ;  /* 0x0000000217557210 */ /* 0x000fe40000ffe4ff */
[----:B------:R-:W-:-:S04]  /*f52e0*/  IADD3 R23, P1, R186, R6, RZ ;  /* 0x00000006ba177210 */ /* 0x000fc80007f3e0ff */
[----:B------:R-:W-:Y:S02]  /*f52f0*/  IADD3.X R83, R187, R2, RZ, P1, !PT ;  /* 0x00000002bb537210 */ /* 0x000fe40000ffe4ff */
[----:B------:R-:W-:-:S05]  /*f5300*/  IADD3 R19, P1, R182, R6, RZ ;  /* 0x00000006b6137210 */ /* 0x000fca0007f3e0ff */
[----:B------:R-:W-:Y:S01]  /*f5310*/  IMAD.X R22, R183, 0x1, R2, P1 ;  /* 0x00000001b7167824 */ /* 0x000fe200008e0602 */
[----:B------:R-:W-:Y:S01]  /*f5320*/  MOV R183, R178 ;  /* 0x000000b200b77202 */ /* 0x000fe20000000f00 */
[----:B------:R-:W-:Y:S01]  /*f5330*/  IMAD.MOV.U32 R178, RZ, RZ, R159 ;  /* 0x000000ffffb27224 */ /* 0x000fe200078e009f */
[----:B------:R-:W-:Y:S01]  /*f5340*/  MOV R159, R156 ;  /* 0x0000009c009f7202 */ /* 0x000fe20000000f00 */
[----:B------:R-:W-:Y:S01]  /*f5350*/  IMAD.MOV.U32 R156, RZ, RZ, R153 ;  /* 0x000000ffff9c7224 */ /* 0x000fe200078e0099 */
[----:B------:R-:W-:Y:S01]  /*f5360*/  MOV R153, R150 ;  /* 0x0000009600997202 */ /* 0x000fe20000000f00 */
[----:B------:R-:W-:Y:S01]  /*f5370*/  IMAD.MOV.U32 R150, RZ, RZ, R147 ;  /* 0x000000ffff967224 */ /* 0x000fe200078e0093 */
[----:B------:R-:W-:Y:S02]  /*f5380*/  MOV R182, R161 ;  /* 0x000000a100b67202 */ /* 0x000fe40000000f00 */
[----:B------:R-:W-:Y:S01]  /*f5390*/  MOV R147, R144 ;  /* 0x0000009000937202 */ /* 0x000fe20000000f00 */
[----:B------:R-:W-:-:S02]  /*f53a0*/  IMAD.MOV.U32 R144, RZ, RZ, R141 ;  /* 0x000000ffff907224 */ /* 0x000fc400078e008d */
[----:B------:R-:W-:Y:S01]  /*f53b0*/  IMAD.MOV.U32 R161, RZ, RZ, R158 ;  /* 0x000000ffffa17224 */ /* 0x000fe200078e009e */
[----:B------:R-:W-:Y:S02]  /*f53c0*/  MOV R141, R138 ;  /* 0x0000008a008d7202 */ /* 0x000fe40000000f00 */
[----:B------:R-:W-:Y:S01]  /*f53d0*/  MOV R158, R155 ;  /* 0x0000009b009e7202 */ /* 0x000fe20000000f00 */
[----:B------:R-:W-:Y:S01]  /*f53e0*/  IMAD.MOV.U32 R138, RZ, RZ, R135 ;  /* 0x000000ffff8a7224 */ /* 0x000fe200078e0087 */
[----:B------:R-:W-:Y:S01]  /*f53f0*/  MOV R135, R132 ;  /* 0x0000008400877202 */ /* 0x000fe20000000f00 */
[----:B------:R-:W-:Y:S01]  /*f5400*/  STL.64 [R1+0x2850], R182 ;  /* 0x002850b601007387 */ /* 0x000fe20000100a00 */
[----:B------:R-:W-:Y:S02]  /*f5410*/  IMAD.MOV.U32 R155, RZ, RZ, R152 ;  /* 0x000000ffff9b7224 */ /* 0x000fe400078e0098 */
[----:B------:R-:W-:Y:S01]  /*f5420*/  IMAD.MOV.U32 R132, RZ, RZ, R129 ;  /* 0x000000ffff847224 */ /* 0x000fe200078e0081 */
[----:B------:R-:W-:Y:S01]  /*f5430*/  STL.64 [R1+0x2810], R178 ;  /* 0x002810b201007387 */ /* 0x000fe20000100a00 */
[----:B------:R-:W-:-:S02]  /*f5440*/  MOV R152, R149 ;  /* 0x0000009500987202 */ /* 0x000fc40000000f00 */
[----:B------:R-:W-:Y:S01]  /*f5450*/  MOV R129, R126 ;  /* 0x0000007e00817202 */ /* 0x000fe20000000f00 */
[----:B------:R-:W-:Y:S01]  /*f5460*/  STL.64 [R1+0x27d0], R160 ;  /* 0x0027d0a001007387 */ /* 0x000fe20000100a00 */
[----:B------:R-:W-:-:S03]  /*f5470*/  IMAD.MOV.U32 R126, RZ, RZ, R124 ;  /* 0x000000ffff7e7224 */ /* 0x000fc600078e007c */
[----:B------:R-:W-:Y:S01]  /*f5480*/  STL.64 [R1+0x2790], R158 ;  /* 0x0027909e01007387 */ /* 0x000fe20000100a00 */
[----:B------:R-:W-:Y:S01]  /*f5490*/  IMAD.MOV.U32 R149, RZ, RZ, R146 ;  /* 0x000000ffff957224 */ /* 0x000fe200078e0092 */
[----:B------:R-:W-:Y:S02]  /*f54a0*/  MOV R124, R123 ;  /* 0x0000007b007c7202 */ /* 0x000fe40000000f00 */
[----:B------:R-:W-:Y:S01]  /*f54b0*/  STL.64 [R1+0x2750], R156 ;  /* 0x0027509c01007387 */ /* 0x000fe20000100a00 */
[----:B------:R-:W-:Y:S02]  /*f54c0*/  MOV R146, R143 ;  /* 0x0000008f00927202 */ /* 0x000fe40000000f00 */
[----:B------:R-:W-:Y:S01]  /*f54d0*/  MOV R123, R122 ;  /* 0x0000007a007b7202 */ /* 0x000fe20000000f00 */
[----:B------:R-:W-:Y:S01]  /*f54e0*/  STL.64 [R1+0x2710], R154 ;  /* 0x0027109a01007387 */ /* 0x000fe20000100a00 */
[----:B------:R-:W-:-:S03]  /*f54f0*/  MOV R122, R121 ;  /* 0x00000079007a7202 */ /* 0x000fc60000000f00 */
[----:B------:R-:W-:Y:S01]  /*f5500*/  STL.64 [R1+0x26d0], R152 ;  /* 0x0026d09801007387 */ /* 0x000fe20000100a00 */
[----:B------:R-:W-:Y:S02]  /*f5510*/  IMAD.MOV.U32 R143, RZ, RZ, R140 ;  /* 0x000000ffff8f7224 */ /* 0x000fe400078e008c */
[----:B------:R-:W-:Y:S01]  /*f5520*/  IMAD.MOV.U32 R121, RZ, RZ, R120 ;  /* 0x000000ffff797224 */ /* 0x000fe200078e0078 */
        /* <DEDUP_REMOVED lines=25> */
[----:B------:R-:W-:-:S03]  /*f56c0*/  MOV R111, R110 ;  /* 0x0000006e006f7202 */ /* 0x000fc60000000f00 */
[----:B------:R-:W-:Y:S01]  /*f56d0*/  STL.64 [R1+0x25d0], R130 ;  /* 0x0025d08201007387 */ /* 0x000fe20000100a00 */
[----:B------:R-:W-:-:S03]  /*f56e0*/  MOV R110, R109 ;  /* 0x0000006d006e7202 */ /* 0x000fc60000000f00 */
[----:B------:R-:W-:Y:S01]  /*f56f0*/  STL.64 [R1+0x25c8], R128 ;  /* 0x0025c88001007387 */ /* 0x000fe20000100a00 */
[----:B------:R-:W-:-:S03]  /*f5700*/  IMAD.MOV.U32 R109, RZ, RZ, R108 ;  /* 0x000000ffff6d7224 */ /* 0x000fc600078e006c */
[----:B------:R-:W-:Y:S01]  /*f5710*/  STL.64 [R1+0x25c0], R126 ;  /* 0x0025c07e01007387 */ /* 0x000fe20000100a00 */
[----:B------:R-:W-:-:S03]  /*f5720*/  MOV R108, R107 ;  /* 0x0000006b006c7202 */ /* 0x000fc60000000f00 */
[----:B------:R-:W-:Y:S01]  /*f5730*/  STL.64 [R1+0x25b8], R124 ;  /* 0x0025b87c01007387 */ /* 0x000fe20000100a00 */
[----:B------:R-:W-:-:S03]  /*f5740*/  MOV R107, R106 ;  /* 0x0000006a006b7202 */ /* 0x000fc60000000f00 */
[----:B------:R-:W-:Y:S04]  /*f5750*/  LDGSTS.E [R3+0x4000], desc[UR60][R182.64], P0 ;  /* 0x04000000b6037fae */ /* 0x000fe8000812187c */
[----:B------:R-:W-:Y:S01]  /*f5760*/  STL.64 [R1+0x25b0], R122 ;  /* 0x0025b07a01007387 */ /* 0x000fe20000100a00 */
[----:B------:R-:W-:-:S03]  /*f5770*/  IMAD.MOV.U32 R106, RZ, RZ, R105 ;  /* 0x000000ffff6a7224 */ /* 0x000fc600078e0069 */
[----:B------:R-:W-:Y:S04]  /*f5780*/  LDGSTS.E [R3+0x4400], desc[UR60][R178.64], P0 ;  /* 0x04400000b2037fae */ /* 0x000fe8000812187c */
[----:B------:R-:W-:Y:S01]  /*f5790*/  STL.64 [R1+0x25a8], R120 ;  /* 0x0025a87801007387 */ /* 0x000fe20000100a00 */
[----:B------:R-:W-:-:S03]  /*f57a0*/  MOV R105, R104 ;  /* 0x0000006800697202 */ /* 0x000fc60000000f00 */
[----:B------:R-:W-:Y:S04]  /*f57b0*/  LDGSTS.E [R3+0x4800], desc[UR60][R160.64], P0 ;  /* 0x04800000a0037fae */ /* 0x000fe8000812187c */
        /* <DEDUP_REMOVED lines=12> */
[----:B------:R1:W-:Y:S01]  /*f5880*/  STL.64 [R1+0x2580], R14 ;  /* 0x0025800e01007387 */ /* 0x0003e20000100a00 */
        /* <DEDUP_REMOVED lines=14> */
[----:B------:R3:W-:Y:S01]  /*f5970*/  STL.64 [R1+0x2558], R12 ;  /* 0x0025580c01007387 */ /* 0x0007e20000100a00 */
[----:B------:R-:W-:-:S03]  /*f5980*/  MOV R95, R94 ;  /* 0x0000005e005f7202 */ /* 0x000fc60000000f00 */
[----:B------:R-:W-:Y:S04]  /*f5990*/  LDGSTS.E [R3+0x7000], desc[UR60][R140.64], P0 ;  /* 0x070000008c037fae */ /* 0x000fe8000812187c */
[----:B------:R-:W-:Y:S01]  /*f59a0*/  STL.64 [R1+0x2550], R104 ;  /* 0x0025506801007387 */ /* 0x000fe20000100a00 */
[----:B------:R-:W-:-:S03]  /*f59b0*/  IMAD.MOV.U32 R94, RZ, RZ, R93 ;  /* 0x000000ffff5e7224 */ /* 0x000fc600078e005d */
[----:B------:R-:W-:Y:S04]  /*f59c0*/  LDGSTS.E [R3+0x7400], desc[UR60][R138.64], P0 ;  /* 0x074000008a037fae */ /* 0x000fe8000812187c */
[----:B------:R-:W-:Y:S04]  /*f59d0*/  STL.64 [R1+0x2548], R102 ;  /* 0x0025486601007387 */ /* 0x000fe80000100a00 */
[----:B------:R-:W-:Y:S04]  /*f59e0*/  LDGSTS.E [R3+0x7800], desc[UR60][R136.64], P0 ;  /* 0x0780000088037fae */ /* 0x000fe8000812187c */
[----:B------:R-:W-:Y:S04]  /*f59f0*/  STL.64 [R1+0x2540], R100 ;  /* 0x0025406401007387 */ /* 0x000fe80000100a00 */
[----:B------:R-:W-:Y:S04]  /*f5a00*/  LDGSTS.E [R3+0x7c00], desc[UR60][R134.64], P0 ;  /* 0x07c0000086037fae */ /* 0x000fe8000812187c */
[----:B------:R-:W-:Y:S01]  /*f5a10*/  STL.64 [R1+0x2538], R98 ;  /* 0x0025386201007387 */ /* 0x000fe20000100a00 */
[----:B------:R-:W-:-:S03]  /*f5a20*/  MOV R93, R91 ;  /* 0x0000005b005d7202 */ /* 0x000fc60000000f00 */
[----:B------:R-:W-:Y:S04]  /*f5a30*/  LDGSTS.E [R3+0x20000], desc[UR60][R132.64], P0 ;  /* 0x2000000084037fae */ /* 0x000fe8000812187c */
[----:B------:R-:W-:Y:S04]  /*f5a40*/  STL.64 [R1+0x2530], R96 ;  /* 0x0025306001007387 */ /* 0x000fe80000100a00 */
[----:B------:R-:W-:Y:S04]  /*f5a50*/  LDGSTS.E [R3+0x20400], desc[UR60][R130.64], P0 ;  /* 0x2040000082037fae */ /* 0x000fe8000812187c */
[----:B------:R-:W-:Y:S01]  /*f5a60*/  STL.64 [R1+0x2528], R94 ;  /* 0x0025285e01007387 */ /* 0x000fe20000100a00 */
[----:B------:R-:W-:-:S03]  /*f5a70*/  IMAD.MOV.U32 R91, RZ, RZ, R89 ;  /* 0x000000ffff5b7224 */ /* 0x000fc600078e0059 */
[----:B------:R-:W-:Y:S04]  /*f5a80*/  LDGSTS.E [R3+0x20800], desc[UR60][R128.64], P0 ;  /* 0x2080000080037fae */ /* 0x000fe8000812187c */
[----:B------:R-:W-:Y:S01]  /*f5a90*/  STL.64 [R1+0x24e0], R20 ;  /* 0x0024e01401007387 */ /* 0x000fe20000100a00 */
[----:B------:R-:W-:Y:S01]  /*f5aa0*/  MOV R89, R87 ;  /* 0x0000005700597202 */ /* 0x000fe20000000f00 */
[----:B------:R-:W-:Y:S02]  /*f5ab0*/  IMAD.MOV.U32 R86, RZ, RZ, R84 ;  /* 0x000000ffff567224 */ /* 0x000fe400078e0054 */
[----:B------:R-:W-:Y:S04]  /*f5ac0*/  LDGSTS.E [R3+0x20c00], desc[UR60][R126.64], P0 ;  /* 0x20c000007e037fae */ /* 0x000fe8000812187c */
[----:B------:R4:W-:Y:S01]  /*f5ad0*/  STL.64 [R1+0x2520], R4 ;  /* 0x0025200401007387 */ /* 0x0009e20000100a00 */
[----:B------:R-:W-:-:S02]  /*f5ae0*/  MOV R87, R85 ;  /* 0x0000005500577202 */ /* 0x000fc40000000f00 */
[----:B------:R-:W-:Y:S01]  /*f5af0*/  MOV R84, R23 ;  /* 0x0000001700547202 */ /* 0x000fe20000000f00 */
[----:B------:R-:W-:Y:S04]  /*f5b00*/  LDGSTS.E [R3+0x21000], desc[UR60][R124.64], P0 ;  /* 0x210000007c037fae */ /* 0x000fe8000812187c */
[----:B------:R-:W-:Y:S01]  /*f5b10*/  STL.64 [R1+0x2518], R92 ;  /* 0x0025185c01007387 */ /* 0x000fe20000100a00 */
[----:B------:R-:W-:Y:S01]  /*f5b20*/  IMAD.MOV.U32 R85, RZ, RZ, R83 ;  /* 0x000000ffff557224 */ /* 0x000fe200078e0053 */
[----:B------:R-:W-:Y:S02]  /*f5b30*/  MOV R23, R22 ;  /* 0x0000001600177202 */ /* 0x000fe40000000f00 */
[----:B------:R-:W-:Y:S04]  /*f5b40*/  LDGSTS.E [R3+0x21400], desc[UR60][R122.64], P0 ;  /* 0x214000007a037fae */ /* 0x000fe8000812187c */
[----:B------:R4:W-:Y:S01]  /*f5b50*/  STL.64 [R1+0x2510], R10 ;  /* 0x0025100a01007387 */ /* 0x0009e20000100a00 */
[----:B------:R-:W-:-:S03]  /*f5b60*/  MOV R22, R19 ;  /* 0x0000001300167202 */ /* 0x000fc60000000f00 */
[----:B------:R-:W-:Y:S04]  /*f5b70*/  LDGSTS.E [R3+0x21800], desc[UR60][R120.64], P0 ;  /* 0x2180000078037fae */ /* 0x000fe8000812187c */
[----:B------:R-:W-:Y:S04]  /*f5b80*/  STL.64 [R1+0x2508], R90 ;  /* 0x0025085a01007387 */ /* 0x000fe80000100a00 */
        /* <DEDUP_REMOVED lines=19> */
[----:B-1----:R-:W4:Y:S04]  /*f5cc0*/  LDL.LU R15, [R1+0x3938] ;  /* 0x00393800010f7983 */ /* 0x002f280000300800 */
[----:B------:R-:W4:Y:S04]  /*f5cd0*/  LDL.LU R9, [R1+0x3978] ;  /* 0x0039780001097983 */ /* 0x000f280000300800 */
[----:B------:R-:W-:Y:S04]  /*f5ce0*/  LDGSTS.E [R3+0x25800], desc[UR60][R94.64], P0 ;  /* 0x258000005e037fae */ /* 0x000fe8000812187c */
[----:B------:R-:W-:Y:S04]  /*f5cf0*/  LDGSTS.E [R3+0x25c00], desc[UR60][R4.64], P0 ;  /* 0x25c0000004037fae */ /* 0x000fe8000812187c */
[----:B--2---:R-:W2:Y:S04]  /*f5d00*/  LDL.LU R17, [R1+0x3934] ;  /* 0x0039340001117983 */ /* 0x004ea80000300800 */
[----:B---3--:R-:W3:Y:S04]  /*f5d10*/  LDL.LU R12, [R1+0x3974] ;  /* 0x00397400010c7983 */ /* 0x008ee80000300800 */
[----:B------:R-:W3:Y:S04]  /*f5d20*/  LDL.LU R13, [R1+0x39b8] ;  /* 0x0039b800010d7983 */ /* 0x000ee80000300800 */
[----:B------:R-:W-:Y:S04]  /*f5d30*/  LDGSTS.E [R3+0x26000], desc[UR60][R92.64], P0 ;  /* 0x260000005c037fae */ /* 0x000fe8000812187c */
[----:B------:R-:W-:Y:S04]  /*f5d40*/  LDGSTS.E [R3+0x26400], desc[UR60][R10.64], P0 ;  /* 0x264000000a037fae */ /* 0x000fe8000812187c */
[----:B------:R-:W-:Y:S04]  /*f5d50*/  LDGSTS.E [R3+0x26800], desc[UR60][R90.64], P0 ;  /* 0x268000005a037fae */ /* 0x000fe8000812187c */
[----:B------:R-:W-:Y:S04]  /*f5d60*/  LDGSTS.E [R3+0x26c00], desc[UR60][R88.64], P0 ;  /* 0x26c0000058037fae */ /* 0x000fe8000812187c */
[----:B------:R-:W-:Y:S04]  /*f5d70*/  LDGSTS.E [R3+0x27000], desc[UR60][R86.64], P0 ;  /* 0x2700000056037fae */ /* 0x000fe8000812187c */
[----:B------:R-:W-:Y:S04]  /*f5d80*/  LDGSTS.E [R3+0x27400], desc[UR60][R84.64], P0 ;  /* 0x2740000054037fae */ /* 0x000fe8000812187c */
[----:B------:R-:W-:Y:S04]  /*f5d90*/  LDGSTS.E [R3+0x27800], desc[UR60][R22.64], P0 ;  /* 0x2780000016037fae */ /* 0x000fe8000812187c */
[----:B------:R1:W-:Y:S04]  /*f5da0*/  LDGSTS.E [R3+0x27c00], desc[UR60][R20.64], P0 ;  /* 0x27c0000014037fae */ /* 0x0003e8000812187c */
[----:B----4-:R-:W4:Y:S04]  /*f5db0*/  LDL.LU R4, [R1+0x39f8] ;  /* 0x0039f80001047983 */ /* 0x010f280000300800 */
[----:B------:R-:W4:Y:S04]  /*f5dc0*/  LDL.LU R19, [R1+0x39b4] ;  /* 0x0039b40001137983 */ /* 0x000f280000300800 */
[----:B------:R-:W4:Y:S04]  /*f5dd0*/  LDL.LU R10, [R1+0x39f4] ;  /* 0x0039f400010a7983 */ /* 0x000f280000300800 */
[----:B------:R-:W4:Y:S04]  /*f5de0*/  LDL.LU R11, [R1+0x3a34] ;  /* 0x003a3400010b7983 */ /* 0x000f280000300800 */
[----:B------:R-:W4:Y:S04]  /*f5df0*/  LDL.LU R5, [R1+0x3a38] ;  /* 0x003a380001057983 */ /* 0x000f280000300800 */
[----:B------:R-:W4:Y:S04]  /*f5e00*/  LDL.LU R16, [R1+0x3a74] ;  /* 0x003a740001107983 */ /* 0x000f280000300800 */
[----:B------:R-:W4:Y:S01]  /*f5e10*/  LDL.LU R14, [R1+0x3a78] ;  /* 0x003a7800010e7983 */ /* 0x000f220000300800 */
[----:B-1----:R-:W-:-:S04]  /*f5e20*/  LOP3.LUT R3, R7, 0x10, RZ, 0x3c, !PT ;  /* 0x0000001007037812 */ /* 0x002fc800078e3cff */
[----:B------:R-:W-:Y:S02]  /*f5e30*/  IADD3 R3, R3, 0x200000, R8 ;  /* 0x0020000003037810 */ /* 0x000fe40007ffe008 */
[-C--:B------:R-:W-:Y:S02]  /*f5e40*/  IADD3 R15, P1, R15, R6.reuse, RZ ;  /* 0x000000060f0f7210 */ /* 0x080fe40007f3e0ff */
[----:B------:R-:W-:-:S03]  /*f5e50*/  IADD3 R9, P2, R9, R6, RZ ;  /* 0x0000000609097210 */ /* 0x000fc60007f5e0ff */
[----:B--2---:R-:W-:Y:S01]  /*f5e60*/  IMAD.X R17, R17, 0x1, R2, P1 ;  /* 0x0000000111117824 */ /* 0x004fe200008e0602 */
[----:B------:R1:W-:Y:S01]  /*f5e70*/  STL [R1+0x3938], R15 ;  /* 0x0039380f01007387 */ /* 0x0003e20000100800 */
[----:B---3--:R-:W-:Y:S02]  /*f5e80*/  IADD3.X R12, R12, R2, RZ, P2, !PT ;  /* 0x000000020c0c7210 */ /* 0x008fe400017fe4ff */
[----:B------:R-:W-:Y:S01]  /*f5e90*/  MOV R20, R15 ;  /* 0x0000000f00147202 */ /* 0x000fe20000000f00 */
[----:B------:R-:W-:Y:S01]  /*f5ea0*/  IMAD.MOV.U32 R21, RZ, RZ, R17 ;  /* 0x000000ffff157224 */ /* 0x000fe200078e0011 */
[----:B------:R-:W-:Y:S04]  /*f5eb0*/  STL [R1+0x3978], R9 ;  /* 0x0039780901007387 */ /* 0x000fe80000100800 */
[----:B------:R2:W-:Y:S04]  /*f5ec0*/  STL [R1+0x3934], R17 ;  /* 0x0039341101007387 */ /* 0x0005e80000100800 */
[----:B------:R-:W-:Y:S04]  /*f5ed0*/  LDGSTS.E [R3+0x80], desc[UR60][R20.64], P0 ;  /* 0x0008000014037fae */ /* 0x000fe8000812187c */
[----:B-1----:R-:W3:Y:S04]  /*f5ee0*/  LDL.LU R15, [R1+0x3ab8] ;  /* 0x003ab800010f7983 */ /* 0x002ee80000300800 */
[----:B------:R1:W-:Y:S04]  /*f5ef0*/  STL [R1+0x3974], R12 ;  /* 0x0039740c01007387 */ /* 0x0003e80000100800 */
[----:B------:R-:W3:Y:S04]  /*f5f00*/  LDL.LU R20, [R1+0x3af8] ;  /* 0x003af80001147983 */ /* 0x000ee80000300800 */
[----:B--2---:R-:W2:Y:S04]  /*f5f10*/  LDL.LU R17, [R1+0x3ab4] ;  /* 0x003ab40001117983 */ /* 0x004ea80000300800 */
[----:B------:R-:W2:Y:S01]  /*f5f20*/  LDL.LU R21, [R1+0x3af4] ;  /* 0x003af40001157983 */ /* 0x000ea20000300800 */
[----:B------:R-:W-:-:S02]  /*f5f30*/  IADD3 R13, P1, R13, R6, RZ ;  /* 0x000000060d0d7210 */ /* 0x000fc40007f3e0ff */
[----:B----4-:R-:W-:Y:S02]  /*f5f40*/  IADD3 R4, P2, R4, R6, RZ ;  /* 0x0000000604047210 */ /* 0x010fe40007f5e0ff */
[----:B------:R-:W-:Y:S02]  /*f5f50*/  MOV R22, R9 ;  /* 0x0000000900167202 */ /* 0x000fe40000000f00 */
[----:B------:R-:W-:Y:S01]  /*f5f60*/  MOV R23, R12 ;  /* 0x0000000c00177202 */ /* 0x000fe20000000f00 */
[----:B------:R-:W4:Y:S01]  /*f5f70*/  LDL.LU R9, [R1+0x3b38] ;  /* 0x003b380001097983 */ /* 0x000f220000300800 */
[----:B------:R-:W-:Y:S01]  /*f5f80*/  IMAD.X R19, R19, 0x1, R2, P1 ;  /* 0x0000000113137824 */ /* 0x000fe200008e0602 */
[----:B------:R-:W-:Y:S02]  /*f5f90*/  IADD3.X R10, R10, R2, RZ, P2, !PT ;  /* 0x000000020a0a7210 */ /* 0x000fe400017fe4ff */
[----:B-1----:R-:W4:Y:S04]  /*f5fa0*/  LDL.LU R12, [R1+0x3b78] ;  /* 0x003b7800010c7983 */ /* 0x002f280000300800 */
[----:B------:R1:W-:Y:S04]  /*f5fb0*/  STL [R1+0x39b8], R13 ;  /* 0x0039b80d01007387 */ /* 0x0003e80000100800 */
[----:B------:R1:W-:Y:S04]  /*f5fc0*/  STL [R1+0x39b4], R19 ;  /* 0x0039b41301007387 */ /* 0x0003e80000100800 */
[----:B------:R1:W-:Y:S04]  /*f5fd0*/  LDGSTS.E [R3+0x480], desc[UR60][R22.64], P0 ;  /* 0x0048000016037fae */ /* 0x0003e8000812187c */
[----:B------:R1:W-:Y:S04]  /*f5fe0*/  STL [R1+0x39f8], R4 ;  /* 0x0039f80401007387 */ /* 0x0003e80000100800 */
[----:B------:R1:W-:Y:S01]  /*f5ff0*/  STL [R1+0x39f4], R10 ;  /* 0x0039f40a01007387 */ /* 0x0003e20000100800 */
[----:B------:R-:W-:-:S02]  /*f6000*/  IADD3 R5, P1, R5, R6, RZ ;  /* 0x0000000605057210 */ /* 0x000fc40007f3e0ff */
[----:B-1----:R-:W-:Y:S02]  /*f6010*/  MOV R22, R13 ;  /* 0x0000000d00167202 */ /* 0x002fe40000000f00 */
[----:B------:R-:W4:Y:S01]  /*f6020*/  LDL.LU R13, [R1+0x3b34] ;  /* 0x003b3400010d7983 */ /* 0x000f220000300800 */
[----:B------:R-:W-:-:S03]  /*f6030*/  IMAD.MOV.U32 R23, RZ, RZ, R19 ;  /* 0x000000ffff177224 */ /* 0x000fc600078e0013 */
[----:B------:R-:W4:Y:S01]  /*f6040*/  LDL.LU R19, [R1+0x3b74] ;  /* 0x003b740001137983 */ /* 0x000f220000300800 */
[----:B------:R-:W-:Y:S01]  /*f6050*/  IADD3 R14, P2, R14, R6, RZ ;  /* 0x000000060e0e7210 */ /* 0x000fe20007f5e0ff */
[----:B------:R-:W-:Y:S02]  /*f6060*/  IMAD.X R11, R11, 0x1, R2, P1 ;  /* 0x000000010b0b7824 */ /* 0x000fe400008e0602 */
[----:B------:R1:W-:Y:S01]  /*f6070*/  LDGSTS.E [R3+0x880], desc[UR60][R22.64], P0 ;  /* 0x0088000016037fae */ /* 0x0003e2000812187c */
[----:B------:R-:W-:Y:S02]  /*f6080*/  IADD3.X R16, R16, R2, RZ, P2, !PT ;  /* 0x0000000210107210 */ /* 0x000fe400017fe4ff */
[----:B-1----:R-:W-:Y:S02]  /*f6090*/  MOV R22, R4 ;  /* 0x0000000400167202 */ /* 0x002fe40000000f00 */
[----:B------:R-:W-:Y:S01]  /*f60a0*/  MOV R23, R10 ;  /* 0x0000000a00177202 */ /* 0x000fe20000000f00 */
[----:B------:R-:W4:Y:S04]  /*f60b0*/  LDL.LU R4, [R1+0x3bc8] ;  /* 0x003bc80001047983 */ /* 0x000f280000300800 */
[----:B------:R-:W4:Y:S04]  /*f60c0*/  LDL.LU R10, [R1+0x3c08] ;  /* 0x003c0800010a7983 */ /* 0x000f280000300800 */
[----:B------:R1:W-:Y:S04]  /*f60d0*/  STL [R1+0x3a38], R5 ;  /* 0x003a380501007387 */ /* 0x0003e80000100800 */
[----:B------:R1:W-:Y:S04]  /*f60e0*/  STL [R1+0x3a34], R11 ;  /* 0x003a340b01007387 */ /* 0x0003e80000100800 */
[----:B------:R1:W-:Y:S04]  /*f60f0*/  LDGSTS.E [R3+0xc80], desc[UR60][R22.64], P0 ;  /* 0x00c8000016037fae */ /* 0x0003e8000812187c */
[----:B------:R1:W-:Y:S04]  /*f6100*/  STL [R1+0x3a78], R14 ;  /* 0x003a780e01007387 */ /* 0x0003e80000100800 */
[----:B------:R1:W-:Y:S02]  /*f6110*/  STL [R1+0x3a74], R16 ;  /* 0x003a741001007387 */ /* 0x0003e40000100800 */
[----:B-1----:R-:W-:-:S02]  /*f6120*/  MOV R22, R5 ;  /* 0x0000000500167202 */ /* 0x002fc40000000f00 */
[----:B------:R-:W4:Y:S01]  /*f6130*/  LDL.LU R5, [R1+0x3bc4] ;  /* 0x003bc40001057983 */ /* 0x000f220000300800 */
[----:B------:R-:W-:-:S03]  /*f6140*/  IMAD.MOV.U32 R23, RZ, RZ, R11 ;  /* 0x000000ffff177224 */ /* 0x000fc600078e000b */
[----:B------:R-:W4:Y:S04]  /*f6150*/  LDL.LU R11, [R1+0x3c04] ;  /* 0x003c0400010b7983 */ /* 0x000f280000300800 */
[----:B------:R1:W-:Y:S02]  /*f6160*/  LDGSTS.E [R3+0x1080], desc[UR60][R22.64], P0 ;  /* 0x0108000016037fae */ /* 0x0003e4000812187c */
[----:B-1----:R-:W-:Y:S02]  /*f6170*/  MOV R22, R14 ;  /* 0x0000000e00167202 */ /* 0x002fe40000000f00 */
[----:B------:R-:W-:Y:S01]  /*f6180*/  MOV R23, R16 ;  /* 0x0000001000177202 */ /* 0x000fe20000000f00 */
[----:B------:R-:W4:Y:S04]  /*f6190*/  LDL.LU R14, [R1+0x3c48] ;  /* 0x003c4800010e7983 */ /* 0x000f280000300800 */
[----:B------:R-:W4:Y:S04]  /*f61a0*/  LDL.LU R16, [R1+0x3c88] ;  /* 0x003c880001107983 */ /* 0x000f280000300800 */
[----:B------:R1:W-:Y:S01]  /*f61b0*/  LDGSTS.E [R3+0x1480], desc[UR60][R22.64], P0 ;  /* 0x0148000016037fae */ /* 0x0003e2000812187c */
[----:B---3--:R-:W-:-:S05]  /*f61c0*/  IADD3 R15, P1, R15, R6, RZ ;  /* 0x000000060f0f7210 */ /* 0x008fca0007f3e0ff */
[----:B------:R3:W-:Y:S01]  /*f61d0*/  STL [R1+0x3ab8], R15 ;  /* 0x003ab80f01007387 */ /* 0x0007e20000100800 */
[----:B------:R-:W-:Y:S01]  /*f61e0*/  IADD3 R20, P2, R20, R6, RZ ;  /* 0x0000000614147210 */ /* 0x000fe20007f5e0ff */
[----:B--2---:R-:W-:-:S03]  /*f61f0*/  IMAD.X R17, R17, 0x1, R2, P1 ;  /* 0x0000000111117824 */ /* 0x004fc600008e0602 */
[----:B------:R-:W-:Y:S02]  /*f6200*/  IADD3.X R21, R21, R2, RZ, P2, !PT ;  /* 0x0000000215157210 */ /* 0x000fe400017fe4ff */
[----:B------:R2:W-:Y:S04]  /*f6210*/  STL [R1+0x3ab4], R17 ;  /* 0x003ab41101007387 */ /* 0x0005e80000100800 */
[----:B------:R4:W-:Y:S01]  /*f6220*/  STL [R1+0x3af8], R20 ;  /* 0x003af81401007387 */ /* 0x0009e20000100800 */
[----:B-1----:R-:W-:-:S03]  /*f6230*/  MOV R22, R15 ;  /* 0x0000000f00167202 */ /* 0x002fc60000000f00 */
[----:B------:R1:W-:Y:S04]  /*f6240*/  STL [R1+0x3af4], R21 ;  /* 0x003af41501007387 */ /* 0x0003e80000100800 */
[----:B---3--:R-:W3:Y:S01]  /*f6250*/  LDL.LU R15, [R1+0x3c44] ;  /* 0x003c4400010f7983 */ /* 0x008ee20000300800 */
[----:B------:R-:W-:-:S03]  /*f6260*/  IMAD.MOV.U32 R23, RZ, RZ, R17 ;  /* 0x000000ffff177224 */ /* 0x000fc600078e0011 */
[----:B--2---:R-:W2:Y:S01]  /*f6270*/  LDL.LU R17, [R1+0x3c84] ;  /* 0x003c840001117983 */ /* 0x004ea20000300800 */
[-C--:B----4-:R-:W-:Y:S02]  /*f6280*/  IADD3 R9, P1, R9, R6.reuse, RZ ;  /* 0x0000000609097210 */ /* 0x090fe40007f3e0ff */
[----:B------:R-:W-:Y:S01]  /*f6290*/  IADD3 R12, P2, R12, R6, RZ ;  /* 0x000000060c0c7210 */ /* 0x000fe20007f5e0ff */
[----:B------:R-:W-:Y:S04]  /*f62a0*/  LDGSTS.E [R3+0x1880], desc[UR60][R22.64], P0 ;  /* 0x0188000016037fae */ /* 0x000fe8000812187c */
[----:B------:R4:W-:Y:S04]  /*f62b0*/  LDGSTS.E [R3+0x1c80], desc[UR60][R20.64], P0 ;  /* 0x01c8000014037fae */ /* 0x0009e8000812187c */
[----:B------:R-:W-:Y:S01]  /*f62c0*/  STL [R1+0x3b38], R9 ;  /* 0x003b380901007387 */ /* 0x000fe20000100800 */
[----:B------:R-:W-:-:S02]  /*f62d0*/  IADD3.X R13, R13, R2, RZ, P1, !PT ;  /* 0x000000020d0d7210 */ /* 0x000fc40000ffe4ff */
[----:B------:R-:W-:Y:S01]  /*f62e0*/  IADD3.X R19, R19, R2, RZ, P2, !PT ;  /* 0x0000000213137210 */ /* 0x000fe200017fe4ff */
[----:B----4-:R-:W-:Y:S01]  /*f62f0*/  IMAD.MOV.U32 R20, RZ, RZ, R9 ;  /* 0x000000ffff147224 */ /* 0x010fe200078e0009 */
[----:B-1----:R-:W-:Y:S01]  /*f6300*/  MOV R21, R13 ;  /* 0x0000000d00157202 */ /* 0x002fe20000000f00 */
[----:B------:R1:W-:Y:S04]  /*f6310*/  STL [R1+0x3b34], R13 ;  /* 0x003b340d01007387 */ /* 0x0003e80000100800 */
[----:B------:R-:W-:Y:S04]  /*f6320*/  STL [R1+0x3b78], R12 ;  /* 0x003b780c01007387 */ /* 0x000fe80000100800 */
[----:B------:R4:W-:Y:S04]  /*f6330*/  LDGSTS.E [R3+0x2080], desc[UR60][R20.64], P0 ;  /* 0x0208000014037fae */ /* 0x0009e8000812187c */
[----:B-1----:R-:W2:Y:S04]  /*f6340*/  LDL.LU R13, [R1+0x3cc8] ;  /* 0x003cc800010d7983 */ /* 0x002ea80000300800 */
[----:B------:R1:W-:Y:S04]  /*f6350*/  STL [R1+0x3b74], R19 ;  /* 0x003b741301007387 */ /* 0x0003e80000100800 */
[----:B------:R-:W2:Y:S01]  /*f6360*/  LDL.LU R9, [R1+0x3d08] ;  /* 0x003d080001097983 */ /* 0x000ea20000300800 */
[----:B----4-:R-:W-:Y:S01]  /*f6370*/  IMAD.MOV.U32 R21, RZ, RZ, R19 ;  /* 0x000000ffff157224 */ /* 0x010fe200078e0013 */
[----:B------:R-:W-:-:S02]  /*f6380*/  MOV R20, R12 ;  /* 0x0000000c00147202 */ /* 0x000fc40000000f00 */
[----:B-1----:R-:W4:Y:S04]  /*f6390*/  LDL.LU R19, [R1+0x3cc4] ;  /* 0x003cc40001137983 */ /* 0x002f280000300800 */
[----:B------:R-:W4:Y:S01]  /*f63a0*/  LDL.LU R12, [R1+0x3d04] ;  /* 0x003d0400010c7983 */ /* 0x000f220000300800 */
[-C--:B------:R-:W-:Y:S02]  /*f63b0*/  IADD3 R4, P1, R4, R6.reuse, RZ ;  /* 0x0000000604047210 */ /* 0x080fe40007f3e0ff */
[----:B------:R-:W-:Y:S01]  /*f63c0*/  IADD3 R10, P2, R10, R6, RZ ;  /* 0x000000060a0a7210 */ /* 0x000fe20007f5e0ff */
[----:B------:R1:W-:Y:S04]  /*f63d0*/  LDGSTS.E [R3+0x2480], desc[UR60][R20.64], P0 ;  /* 0x0248000014037fae */ /* 0x0003e8000812187c */
[----:B------:R-:W-:Y:S01]  /*f63e0*/  STL [R1+0x3bc8], R4 ;  /* 0x003bc80401007387 */ /* 0x000fe20000100800 */
[----:B------:R-:W-:-:S02]  /*f63f0*/  IADD3.X R5, R5, R2, RZ, P1, !PT ;  /* 0x0000000205057210 */ /* 0x000fc40000ffe4ff */
[----:B------:R-:W-:-:S03]  /*f6400*/  IADD3.X R11, R11, R2, RZ, P2, !PT ;  /* 0x000000020b0b7210 */ /* 0x000fc600017fe4ff */
[----:B------:R1:W-:Y:S02]  /*f6410*/  STL [R1+0x3bc4], R5 ;  /* 0x003bc40501007387 */ /* 0x0003e40000100800 */
[----:B-1----:R-:W-:Y:S01]  /*f6420*/  IMAD.MOV.U32 R20, RZ, RZ, R4 ;  /* 0x000000ffff147224 */ /* 0x002fe200078e0004 */
[----:B------:R-:W-:Y:S01]  /*f6430*/  MOV R21, R5 ;  /* 0x0000000500157202 */ /* 0x000fe20000000f00 */
[----:B------:R-:W-:Y:S04]  /*f6440*/  STL [R1+0x3c08], R10 ;  /* 0x003c080a01007387 */ /* 0x000fe80000100800 */
[----:B------:R1:W-:Y:S04]  /*f6450*/  LDGSTS.E [R3+0x2880], desc[UR60][R20.64], P0 ;  /* 0x0288000014037fae */ /* 0x0003e8000812187c */
[----:B------:R-:W4:Y:S04]  /*f6460*/  LDL.LU.64 R4, [R1+0x2848] ;  /* 0x0028480001047983 */ /* 0x000f280000300a00 */
[----:B------:R1:W-:Y:S04]  /*f6470*/  STL [R1+0x3c04], R11 ;  /* 0x003c040b01007387 */ /* 0x0003e80000100800 */
[----:B------:R-:W4:Y:S04]  /*f6480*/  LDL.LU.64 R90, [R1+0x2808] ;  /* 0x00280800015a7983 */ /* 0x000f280000300a00 */
[----:B------:R-:W4:Y:S04]  /*f6490*/  LDL.LU.64 R86, [R1+0x27c8] ;  /* 0x0027c80001567983 */ /* 0x000f280000300a00 */
[----:B------:R-:W-:Y:S01]  /*f64a0*/  LDGSTS.E [R3+0x2c80], desc[UR60][R10.64], P0 ;  /* 0x02c800000a037fae */ /* 0x000fe2000812187c */
[----:B------:R-:W-:-:S02]  /*f64b0*/  IADD3 R14, P1, R14, R6, RZ ;  /* 0x000000060e0e7210 */ /* 0x000fc40007f3e0ff */
[----:B------:R-:W-:Y:S01]  /*f64c0*/  IADD3 R16, P2, R16, R6, RZ ;  /* 0x0000000610107210 */ /* 0x000fe20007f5e0ff */
[----:B-1----:R-:W4:Y:S04]  /*f64d0*/  LDL.LU.64 R10, [R1+0x2788] ;  /* 0x00278800010a7983 */ /* 0x002f280000300a00 */
[----:B------:R-:W-:Y:S01]  /*f64e0*/  STL [R1+0x3c48], R14 ;  /* 0x003c480e01007387 */ /* 0x000fe20000100800 */
[----:B---3--:R-:W-:-:S05]  /*f64f0*/  IADD3.X R15, R15, R2, RZ, P1, !PT ;  /* 0x000000020f0f7210 */ /* 0x008fca0000ffe4ff */
[----:B------:R1:W-:Y:S01]  /*f6500*/  STL [R1+0x3c44], R15 ;  /* 0x003c440f01007387 */ /* 0x0003e20000100800 */
[----:B--2---:R-:W-:-:S03]  /*f6510*/  IMAD.X R17, R17, 0x1, R2, P2 ;  /* 0x0000000111117824 */ /* 0x004fc600010e0602 */
[----:B------:R-:W-:Y:S04]  /*f6520*/  STL [R1+0x3c88], R16 ;  /* 0x003c881001007387 */ /* 0x000fe80000100800 */
[----:B------:R-:W2:Y:S04]  /*f6530*/  LDL.LU.64 R92, [R1+0x2748] ;  /* 0x00274800015c7983 */ /* 0x000ea80000300a00 */
[----:B------:R-:W-:Y:S04]  /*f6540*/  LDGSTS.E [R3+0x3080], desc[UR60][R14.64], P0 ;  /* 0x030800000e037fae */ /* 0x000fe8000812187c */
[----:B------:R3:W-:Y:S04]  /*f6550*/  STL [R1+0x3c84], R17 ;  /* 0x003c841101007387 */ /* 0x0007e80000100800 */
[----:B------:R-:W-:Y:S04]  /*f6560*/  LDGSTS.E [R3+0x3480], desc[UR60][R16.64], P0 ;  /* 0x0348000010037fae */ /* 0x000fe8000812187c */
[----:B-1----:R-:W2:Y:S04]  /*f6570*/  LDL.LU.64 R14, [R1+0x2708] ;  /* 0x00270800010e7983 */ /* 0x002ea80000300a00 */
[----:B------:R-:W2:Y:S04]  /*f6580*/  LDL.LU.64 R84, [R1+0x26c8] ;  /* 0x0026c80001547983 */ /* 0x000ea80000300a00 */
[----:B------:R-:W2:Y:S04]  /*f6590*/  LDL.LU.64 R22, [R1+0x2688] ;  /* 0x0026880001167983 */ /* 0x000ea80000300a00 */
[----:B---3--:R-:W3:Y:S01]  /*f65a0*/  LDL.LU.64 R16, [R1+0x2648] ;  /* 0x0026480001107983 */ /* 0x008ee20000300a00 */
[----:B------:R-:W-:-:S02]  /*f65b0*/  IADD3 R13, P1, R13, R6, RZ ;  /* 0x000000060d0d7210 */ /* 0x000fc40007f3e0ff */
[----:B------:R-:W-:-:S03]  /*f65c0*/  IADD3 R9, P2, R9, R6, RZ ;  /* 0x0000000609097210 */ /* 0x000fc60007f5e0ff */
[----:B------:R-:W-:Y:S01]  /*f65d0*/  IMAD.MOV.U32 R20, RZ, RZ, R13 ;  /* 0x000000ffff147224 */ /* 0x000fe200078e000d */
[----:B------:R1:W-:Y:S01]  /*f65e0*/  STL [R1+0x3cc8], R13 ;  /* 0x003cc80d01007387 */ /* 0x0003e20000100800 */
[-C--:B----4-:R-:W-:Y:S02]  /*f65f0*/  IADD3.X R19, R19, R2.reuse, RZ, P1, !PT ;  /* 0x0000000213137210 */ /* 0x090fe40000ffe4ff */
[----:B------:R-:W-:Y:S02]  /*f6600*/  IADD3.X R12, R12, R2, RZ, P2, !PT ;  /* 0x000000020c0c7210 */ /* 0x000fe400017fe4ff */
[----:B------:R-:W-:Y:S01]  /*f6610*/  MOV R21, R19 ;  /* 0x0000001300157202 */ /* 0x000fe20000000f00 */
[----:B------:R-:W-:Y:S04]  /*f6620*/  STL [R1+0x3cc4], R19 ;  /* 0x003cc41301007387 */ /* 0x000fe80000100800 */
[----:B------:R-:W-:Y:S04]  /*f6630*/  STL [R1+0x3d08], R9 ;  /* 0x003d080901007387 */ /* 0x000fe80000100800 */
[----:B------:R4:W-:Y:S01]  /*f6640*/  STL [R1+0x3d04], R12 ;  /* 0x003d040c01007387 */ /* 0x0009e20000100800 */
[----:B-1----:R-:W-:-:S03]  /*f6650*/  MOV R13, R12 ;  /* 0x0000000c000d7202 */ /* 0x002fc60000000f00 */
[----:B------:R1:W-:Y:S01]  /*f6660*/  LDGSTS.E [R3+0x3880], desc[UR60][R20.64], P0 ;  /* 0x0388000014037fae */ /* 0x0003e2000812187c */
[----:B----4-:R-:W-:-:S03]  /*f6670*/  IMAD.MOV.U32 R12, RZ, RZ, R9 ;  /* 0x000000ffff0c7224 */ /* 0x010fc600078e0009 */
[----:B------:R-:W4:Y:S04]  /*f6680*/  LDL.LU.64 R20, [R1+0x24d8] ;  /* 0x0024d80001147983 */ /* 0x000f280000300a00 */
[----:B------:R1:W-:Y:S01]  /*f6690*/  LDGSTS.E [R3+0x3c80], desc[UR60][R12.64], P0 ;  /* 0x03c800000c037fae */ /* 0x0003e2000812187c */
[----:B------:R-:W-:-:S04]  /*f66a0*/  IADD3 R178, P1, R4, R6, RZ ;  /* 0x0000000604b27210 */ /* 0x000fc80007f3e0ff */
[----:B------:R-:W-:Y:S02]  /*f66b0*/  IADD3.X R4, R5, R2, RZ, P1, !PT ;  /* 0x0000000205047210 */ /* 0x000fe40000ffe4ff */
[----:B------:R-:W-:Y:S01]  /*f66c0*/  IADD3 R161, P1, R90, R6, RZ ;  /* 0x000000065aa17210 */ /* 0x000fe20007f3e0ff */
[----:B------:R-:W4:Y:S04]  /*f66d0*/  LDL.LU.64 R12, [R1+0x24a0] ;  /* 0x0024a000010c7983 */ /* 0x000f280000300a00 */
[----:B------:R-:W4:Y:S01]  /*f66e0*/  LDL.LU.64 R88, [R1+0x2468] ;  /* 0x0024680001587983 */ /* 0x000f220000300a00 */
[----:B------:R-:W-:Y:S02]  /*f66f0*/  IADD3.X R9, R91, R2, RZ, P1, !PT ;  /* 0x000000025b097210 */ /* 0x000fe40000ffe4ff */
[-C--:B------:R-:W-:Y:S01]  /*f6700*/  IADD3 R159, P1, R86, R6.reuse, RZ ;  /* 0x00000006569f7210 */ /* 0x080fe20007f3e0ff */
[----:B------:R-:W4:Y:S04]  /*f6710*/  LDL.LU.64 R90, [R1+0x2430] ;  /* 0x00243000015a7983 */ /* 0x000f280000300a00 */
[----:B------:R-:W-:Y:S01]  /*f6720*/  IMAD.X R160, R87, 0x1, R2, P1 ;  /* 0x0000000157a07824 */ /* 0x000fe200008e0602 */
[----:B------:R-:W-:Y:S01]  /*f6730*/  IADD3 R157, P1, R10, R6, RZ ;  /* 0x000000060a9d7210 */ /* 0x000fe20007f3e0ff */
[----:B------:R-:W4:Y:S03]  /*f6740*/  LDL.LU.64 R86, [R1+0x2408] ;  /* 0x0024080001567983 */ /* 0x000f260000300a00 */
[----:B------:R-:W-:-:S02]  /*f6750*/  IADD3.X R158, R11, R2, RZ, P1, !PT ;  /* 0x000000020b9e7210 */ /* 0x000fc40000ffe4ff */
[----:B------:R-:W4:Y:S01]  /*f6760*/  LDL.LU.64 R10, [R1+0x2400] ;  /* 0x00240000010a7983 */ /* 0x000f220000300a00 */
[----:B--2---:R-:W-:-:S04]  /*f6770*/  IADD3 R155, P1, R92, R6, RZ ;  /* 0x000000065c9b7210 */ /* 0x004fc80007f3e0ff */
[----:B------:R-:W-:Y:S02]  /*f6780*/  IADD3.X R156, R93, R2, RZ, P1, !PT ;  /* 0x000000025d9c7210 */ /* 0x000fe40000ffe4ff */
[----:B------:R-:W-:-:S05]  /*f6790*/  IADD3 R153, P1, R14, R6, RZ ;  /* 0x000000060e997210 */ /* 0x000fca0007f3e0ff */
[----:B------:R-:W-:Y:S01]  /*f67a0*/  IMAD.X R154, R15, 0x1, R2, P1 ;  /* 0x000000010f9a7824 */ /* 0x000fe200008e0602 */
[----:B------:R-:W-:Y:S01]  /*f67b0*/  IADD3 R151, P1, R84, R6, RZ ;  /* 0x0000000654977210 */ /* 0x000fe20007f3e0ff */
[----:B------:R-:W2:Y:S03]  /*f67c0*/  LDL.LU.64 R14, [R1+0x23f8] ;  /* 0x0023f800010e7983 */ /* 0x000ea60000300a00 */
[----:B------:R-:W-:Y:S02]  /*f67d0*/  IADD3.X R152, R85, R2, RZ, P1, !PT ;  /* 0x0000000255987210 */ /* 0x000fe40000ffe4ff */
[----:B------:R-:W-:Y:S01]  /*f67e0*/  IADD3 R149, P1, R22, R6, RZ ;  /* 0x0000000616957210 */ /* 0x000fe20007f3e0ff */
[----:B------:R-:W2:Y:S04]  /*f67f0*/  LDL.LU.64 R84, [R1+0x23f0] ;  /* 0x0023f00001547983 */ /* 0x000ea80000300a00 */
[----:B------:R-:W2:Y:S01]  /*f6800*/  LDL.LU.64 R96, [R1+0x23e8] ;  /* 0x0023e80001607983 */ /* 0x000ea20000300a00 */
[----:B------:R-:W-:-:S02]  /*f6810*/  IADD3.X R150, R23, R2, RZ, P1, !PT ;  /* 0x0000000217967210 */ /* 0x000fc40000ffe4ff */
[----:B---3--:R-:W-:-:S05]  /*f6820*/  IADD3 R147, P1, R16, R6, RZ ;  /* 0x0000000610937210 */ /* 0x008fca0007f3e0ff */
[----:B------:R-:W-:Y:S02]  /*f6830*/  IMAD.X R148, R17, 0x1, R2, P1 ;  /* 0x0000000111947824 */ /* 0x000fe400008e0602 */
[----:B------:R-:W3:Y:S04]  /*f6840*/  LDL.LU.64 R16, [R1+0x23e0] ;  /* 0x0023e00001107983 */ /* 0x000ee80000300a00 */
[----:B------:R-:W3:Y:S01]  /*f6850*/  LDL.LU.64 R22, [R1+0x23d8] ;  /* 0x0023d80001167983 */ /* 0x000ee20000300a00 */
[----:B----4-:R-:W-:-:S04]  /*f6860*/  IADD3 R145, P1, R20, R6, RZ ;  /* 0x0000000614917210 */ /* 0x010fc80007f3e0ff */
[----:B------:R-:W-:Y:S02]  /*f6870*/  IADD3.X R146, R21, R2, RZ, P1, !PT ;  /* 0x0000000215927210 */ /* 0x000fe40000ffe4ff */
[----:B------:R-:W4:Y:S01]  /*f6880*/  LDL.LU.64 R20, [R1+0x23d0] ;  /* 0x0023d00001147983 */ /* 0x000f220000300a00 */
[----:B------:R-:W-:-:S04]  /*f6890*/  IADD3 R143, P1, R12, R6, RZ ;  /* 0x000000060c8f7210 */ /* 0x000fc80007f3e0ff */
[----:B------:R-:W-:Y:S02]  /*f68a0*/  IADD3.X R144, R13, R2, RZ, P1, !PT ;  /* 0x000000020d907210 */ /* 0x000fe40000ffe4ff */
[-C--:B------:R-:W-:Y:S01]  /*f68b0*/  IADD3 R141, P1, R88, R6.reuse, RZ ;  /* 0x00000006588d7210 */ /* 0x080fe20007f3e0ff */
[----:B------:R-:W1:Y:S04]  /*f68c0*/  LDL.LU.64 R12, [R1+0x22f8] ;  /* 0x0022f800010c7983 */ /* 0x000e680000300a00 */
[----:B------:R-:W-:Y:S01]  /*f68d0*/  IMAD.X R142, R89, 0x1, R2, P1 ;  /* 0x00000001598e7824 */ /* 0x000fe200008e0602 */
[----:B------:R-:W-:Y:S01]  /*f68e0*/  IADD3 R139, P1, R90, R6, RZ ;  /* 0x000000065a8b7210 */ /* 0x000fe20007f3e0ff */
[----:B------:R-:W4:Y:S04]  /*f68f0*/  LDL.LU.64 R88, [R1+0x23c8] ;  /* 0x0023c80001587983 */ /* 0x000f280000300a00 */
[----:B------:R-:W4:Y:S01]  /*f6900*/  LDL.LU.64 R94, [R1+0x23c0] ;  /* 0x0023c000015e7983 */ /* 0x000f220000300a00 */
[----:B------:R-:W-:-:S02]  /*f6910*/  IADD3.X R140, R91, R2, RZ, P1, !PT ;  /* 0x000000025b8c7210 */ /* 0x000fc40000ffe4ff */
[----:B------:R-:W-:-:S04]  /*f6920*/  IADD3 R137, P1, R86, R6, RZ ;  /* 0x0000000656897210 */ /* 0x000fc80007f3e0ff */
[----:B------:R-:W-:Y:S02]  /*f6930*/  IADD3.X R138, R87, R2, RZ, P1, !PT ;  /* 0x00000002578a7210 */ /* 0x000fe40000ffe4ff */
[----:B------:R-:W4:Y:S01]  /*f6940*/  LDL.LU.64 R86, [R1+0x23b8] ;  /* 0x0023b80001567983 */ /* 0x000f220000300a00 */
[----:B------:R-:W-:-:S03]  /*f6950*/  IADD3 R135, P1, R10, R6, RZ ;  /* 0x000000060a877210 */ /* 0x000fc60007f3e0ff */
[----:B------:R-:W4:Y:S02]  /*f6960*/  LDL.LU.64 R92, [R1+0x23b0] ;  /* 0x0023b000015c7983 */ /* 0x000f240000300a00 */
[----:B------:R-:W-:Y:S02]  /*f6970*/  IMAD.X R136, R11, 0x1, R2, P1 ;  /* 0x000000010b887824 */ /* 0x000fe400008e0602 */
[----:B------:R-:W4:Y:S01]  /*f6980*/  LDL.LU.64 R10, [R1+0x23a8] ;  /* 0x0023a800010a7983 */ /* 0x000f220000300a00 */
[----:B--2---:R-:W-:-:S04]  /*f6990*/  IADD3 R133, P1, R14, R6, RZ ;  /* 0x000000060e857210 */ /* 0x004fc80007f3e0ff */
[----:B------:R-:W-:Y:S02]  /*f69a0*/  IADD3.X R134, R15, R2, RZ, P1, !PT ;  /* 0x000000020f867210 */ /* 0x000fe40000ffe4ff */
[----:B------:R-:W-:Y:S01]  /*f69b0*/  IADD3 R131, P1, R84, R6, RZ ;  /* 0x0000000654837210 */ /* 0x000fe20007f3e0ff */
[----:B------:R-:W2:Y:S04]  /*f69c0*/  LDL.LU.64 R14, [R1+0x23a0] ;  /* 0x0023a000010e7983 */ /* 0x000ea80000300a00 */
[----:B------:R-:W2:Y:S01]  /*f69d0*/  LDL.LU.64 R90, [R1+0x2398] ;  /* 0x00239800015a7983 */ /* 0x000ea20000300a00 */
[----:B------:R-:W-:Y:S02]  /*f69e0*/  IADD3.X R132, R85, R2, RZ, P1, !PT ;  /* 0x0000000255847210 */ /* 0x000fe40000ffe4ff */
[-C--:B------:R-:W-:Y:S01]  /*f69f0*/  IADD3 R129, P1, R96, R6.reuse, RZ ;  /* 0x0000000660817210 */ /* 0x080fe20007f3e0ff */
[----:B------:R-:W2:Y:S04]  /*f6a00*/  LDL.LU.64 R84, [R1+0x2390] ;  /* 0x0023900001547983 */ /* 0x000ea80000300a00 */
[----:B------:R-:W-:Y:S01]  /*f6a10*/  IMAD.X R130, R97, 0x1, R2, P1 ;  /* 0x0000000161827824 */ /* 0x000fe200008e0602 */
[----:B---3--:R-:W-:-:S04]  /*f6a20*/  IADD3 R127, P1, R16, R6, RZ ;  /* 0x00000006107f7210 */ /* 0x008fc80007f3e0ff */
[----:B------:R-:W-:Y:S02]  /*f6a30*/  IADD3.X R128, R17, R2, RZ, P1, !PT ;  /* 0x0000000211807210 */ /* 0x000fe40000ffe4ff */
[----:B------:R-:W-:Y:S01]  /*f6a40*/  IADD3 R125, P1, R22, R6, RZ ;  /* 0x00000006167d7210 */ /* 0x000fe20007f3e0ff */
[----:B------:R-:W3:Y:S03]  /*f6a50*/  LDL.LU.64 R16, [R1+0x2388] ;  /* 0x0023880001107983 */ /* 0x000ee60000300a00 */
[----:B------:R-:W-:Y:S02]  /*f6a60*/  IADD3.X R126, R23, R2, RZ, P1, !PT ;  /* 0x00000002177e7210 */ /* 0x000fe40000ffe4ff */
[----:B------:R-:W3:Y:S01]  /*f6a70*/  LDL.LU.64 R22, [R1+0x2380] ;  /* 0x0023800001167983 */ /* 0x000ee20000300a00 */
[----:B----4-:R-:W-:-:S05]  /*f6a80*/  IADD3 R123, P1, R20, R6, RZ ;  /* 0x00000006147b7210 */ /* 0x010fca0007f3e0ff */
[----:B------:R-:W-:Y:S01]  /*f6a90*/  IMAD.X R124, R21, 0x1, R2, P1 ;  /* 0x00000001157c7824 */ /* 0x000fe200008e0602 */
[----:B-1----:R-:W-:-:S04]  /*f6aa0*/  IADD3 R20, P1, R12, R6, RZ ;  /* 0x000000060c147210 */ /* 0x002fc80007f3e0ff */
[----:B------:R-:W-:Y:S02]  /*f6ab0*/  IADD3.X R21, R13, R2, RZ, P1, !PT ;  /* 0x000000020d157210 */ /* 0x000fe40000ffe4ff */
[----:B------:R-:W-:Y:S01]  /*f6ac0*/  IADD3 R121, P1, R88, R6, RZ ;  /* 0x0000000658797210 */ /* 0x000fe20007f3e0ff */
[----:B------:R-:W4:Y:S03]  /*f6ad0*/  LDL.LU.64 R12, [R1+0x2378] ;  /* 0x00237800010c7983 */ /* 0x000f260000300a00 */
[----:B------:R-:W-:Y:S02]  /*f6ae0*/  IADD3.X R122, R89, R2, RZ, P1, !PT ;  /* 0x00000002597a7210 */ /* 0x000fe40000ffe4ff */
[-C--:B------:R-:W-:Y:S01]  /*f6af0*/  IADD3 R119, P1, R94, R6.reuse, RZ ;  /* 0x000000065e777210 */ /* 0x080fe20007f3e0ff */
[----:B------:R-:W4:Y:S04]  /*f6b00*/  LDL.LU.64 R88, [R1+0x2370] ;  /* 0x0023700001587983 */ /* 0x000f280000300a00 */
[----:B------:R-:W-:Y:S01]  /*f6b10*/  IMAD.X R120, R95, 0x1, R2, P1 ;  /* 0x000000015f787824 */ /* 0x000fe200008e0602 */
[----:B------:R-:W-:-:S04]  /*f6b20*/  IADD3 R117, P1, R86, R6, RZ ;  /* 0x0000000656757210 */ /* 0x000fc80007f3e0ff */
[----:B------:R-:W-:Y:S02]  /*f6b30*/  IADD3.X R118, R87, R2, RZ, P1, !PT ;  /* 0x0000000257767210 */ /* 0x000fe40000ffe4ff */
[----:B------:R-:W-:Y:S01]  /*f6b40*/  IADD3 R115, P1, R92, R6, RZ ;  /* 0x000000065c737210 */ /* 0x000fe20007f3e0ff */
[----:B------:R-:W4:Y:S03]  /*f6b50*/  LDL.LU.64 R86, [R1+0x2368] ;  /* 0x0023680001567983 */ /* 0x000f260000300a00 */
[----:B------:R-:W-:Y:S02]  /*f6b60*/  IADD3.X R116, R93, R2, RZ, P1, !PT ;  /* 0x000000025d747210 */ /* 0x000fe40000ffe4ff */
[----:B------:R-:W-:-:S05]  /*f6b70*/  IADD3 R113, P1, R10, R6, RZ ;  /* 0x000000060a717210 */ /* 0x000fca0007f3e0ff */
[----:B------:R-:W-:Y:S02]  /*f6b80*/  IMAD.X R114, R11, 0x1, R2, P1 ;  /* 0x000000010b727824 */ /* 0x000fe400008e0602 */
[----:B------:R-:W4:Y:S01]  /*f6b90*/  LDL.LU.64 R10, [R1+0x2360] ;  /* 0x00236000010a7983 */ /* 0x000f220000300a00 */
[----:B--2---:R-:W-:-:S04]  /*f6ba0*/  IADD3 R111, P1, R14, R6, RZ ;  /* 0x000000060e6f7210 */ /* 0x004fc80007f3e0ff */
[----:B------:R-:W-:Y:S02]  /*f6bb0*/  IADD3.X R112, R15, R2, RZ, P1, !PT ;  /* 0x000000020f707210 */ /* 0x000fe40000ffe4ff */
[----:B------:R-:W-:-:S04]  /*f6bc0*/  IADD3 R14, P1, R90, R6, RZ ;  /* 0x000000065a0e7210 */ /* 0x000fc80007f3e0ff */
[----:B------:R-:W-:Y:S02]  /*f6bd0*/  IADD3.X R15, R91, R2, RZ, P1, !PT ;  /* 0x000000025b0f7210 */ /* 0x000fe40000ffe4ff */
[----:B------:R-:W-:-:S05]  /*f6be0*/  IADD3 R109, P1, R84, R6, RZ ;  /* 0x00000006546d7210 */ /* 0x000fca0007f3e0ff */
[----:B------:R-:W-:Y:S01]  /*f6bf0*/  IMAD.X R110, R85, 0x1, R2, P1 ;  /* 0x00000001556e7824 */ /* 0x000fe200008e0602 */
[----:B---3--:R-:W-:Y:S01]  /*f6c00*/  IADD3 R107, P1, R16, R6, RZ ;  /* 0x00000006106b7210 */ /* 0x008fe20007f3e0ff */
[----:B------:R-:W2:Y:S03]  /*f6c10*/  LDL.LU.64 R84, [R1+0x2358] ;  /* 0x0023580001547983 */ /* 0x000ea60000300a00 */
[----:B------:R-:W-:Y:S02]  /*f6c20*/  IADD3.X R108, R17, R2, RZ, P1, !PT ;  /* 0x00000002116c7210 */ /* 0x000fe40000ffe4ff */
[----:B------:R-:W-:-:S04]  /*f6c30*/  IADD3 R16, P1, R22, R6, RZ ;  /* 0x0000000616107210 */ /* 0x000fc80007f3e0ff */
[----:B------:R-:W-:Y:S02]  /*f6c40*/  IADD3.X R17, R23, R2, RZ, P1, !PT ;  /* 0x0000000217117210 */ /* 0x000fe40000ffe4ff */
[----:B------:R-:W3:Y:S04]  /*f6c50*/  LDL.LU.64 R22, [R1+0x2350] ;  /* 0x0023500001167983 */ /* 0x000ee80000300a00 */
[----:B------:R-:W3:Y:S04]  /*f6c60*/  LDL.LU.64 R92, [R1+0x2348] ;  /* 0x00234800015c7983 */ /* 0x000ee80000300a00 */
[----:B------:R-:W3:Y:S04]  /*f6c70*/  LDL.LU.64 R190, [R1+0x2340] ;  /* 0x0023400001be7983 */ /* 0x000ee80000300a00 */
[----:B------:R-:W3:Y:S01]  /*f6c80*/  LDL.LU.64 R90, [R1+0x2338] ;  /* 0x00233800015a7983 */ /* 0x000ee20000300a00 */
[----:B----4-:R-:W-:-:S05]  /*f6c90*/  IADD3 R105, P1, R12, R6, RZ ;  /* 0x000000060c697210 */ /* 0x010fca0007f3e0ff */
[----:B------:R-:W-:Y:S01]  /*f6ca0*/  IMAD.X R106, R13, 0x1, R2, P1 ;  /* 0x000000010d6a7824 */ /* 0x000fe200008e0602 */
[----:B------:R-:W-:-:S04]  /*f6cb0*/  IADD3 R12, P1, R88, R6, RZ ;  /* 0x00000006580c7210 */ /* 0x000fc80007f3e0ff */
[----:B------:R-:W-:Y:S02]  /*f6cc0*/  IADD3.X R13, R89, R2, RZ, P1, !PT ;  /* 0x00000002590d7210 */ /* 0x000fe40000ffe4ff */
[----:B------:R-:W-:-:S04]  /*f6cd0*/  IADD3 R103, P1, R86, R6, RZ ;  /* 0x0000000656677210 */ /* 0x000fc80007f3e0ff */
[----:B------:R-:W-:Y:S02]  /*f6ce0*/  IADD3.X R104, R87, R2, RZ, P1, !PT ;  /* 0x0000000257687210 */ /* 0x000fe40000ffe4ff */
[----:B------:R-:W-:-:S05]  /*f6cf0*/  IADD3 R101, P1, R10, R6, RZ ;  /* 0x000000060a657210 */ /* 0x000fca0007f3e0ff */
[----:B------:R-:W-:Y:S02]  /*f6d00*/  IMAD.X R102, R11, 0x1, R2, P1 ;  /* 0x000000010b667824 */ /* 0x000fe400008e0602 */
[----:B------:R-:W4:Y:S04]  /*f6d10*/  LDL.LU.64 R10, [R1+0x2330] ;  /* 0x00233000010a7983 */ /* 0x000f280000300a00 */
[----:B------:R-:W4:Y:S04]  /*f6d20*/  LDL.LU.64 R88, [R1+0x2328] ;  /* 0x0023280001587983 */ /* 0x000f280000300a00 */
[----:B------:R-:W4:Y:S01]  /*f6d30*/  LDL.LU.64 R86, [R1+0x2320] ;  /* 0x0023200001567983 */ /* 0x000f220000300a00 */
[----:B--2---:R-:W-:-:S04]  /*f6d40*/  IADD3 R99, P1, R84, R6, RZ ;  /* 0x0000000654637210 */ /* 0x004fc80007f3e0ff */
[----:B------:R-:W-:Y:S02]  /*f6d50*/  IADD3.X R100, R85, R2, RZ, P1, !PT ;  /* 0x0000000255647210 */ /* 0x000fe40000ffe4ff */
[----:B------:R-:W2:Y:S01]  /*f6d60*/  LDL.LU.64 R84, [R1+0x2318] ;  /* 0x0023180001547983 */ /* 0x000ea20000300a00 */
[----:B---3--:R-:W-:-:S04]  /*f6d70*/  IADD3 R97, P1, R22, R6, RZ ;  /* 0x0000000616617210 */ /* 0x008fc80007f3e0ff */
[----:B------:R-:W-:Y:S02]  /*f6d80*/  IADD3.X R98, R23, R2, RZ, P1, !PT ;  /* 0x0000000217627210 */ /* 0x000fe40000ffe4ff */
[----:B------:R-:W3:Y:S04]  /*f6d90*/  LDL.LU.64 R22, [R1+0x2310] ;  /* 0x0023100001167983 */ /* 0x000ee80000300a00 */
[----:B------:R-:W3:Y:S04]  /*f6da0*/  LDL.LU.64 R186, [R1+0x2308] ;  /* 0x0023080001ba7983 */ /* 0x000ee80000300a00 */
[----:B------:R-:W3:Y:S01]  /*f6db0*/  LDL.LU.64 R182, [R1+0x2300] ;  /* 0x0023000001b67983 */ /* 0x000ee20000300a00 */
[----:B------:R-:W-:-:S05]  /*f6dc0*/  IADD3 R95, P1, R92, R6, RZ ;  /* 0x000000065c5f7210 */ /* 0x000fca0007f3e0ff */
[----:B------:R-:W-:Y:S01]  /*f6dd0*/  IMAD.X R96, R93, 0x1, R2, P1 ;  /* 0x000000015d607824 */ /* 0x000fe200008e0602 */
[----:B------:R-:W-:-:S04]  /*f6de0*/  IADD3 R93, P1, R190, R6, RZ ;  /* 0x00000006be5d7210 */ /* 0x000fc80007f3e0ff */
[----:B------:R-:W-:Y:S02]  /*f6df0*/  IADD3.X R94, R191, R2, RZ, P1, !PT ;  /* 0x00000002bf5e7210 */ /* 0x000fe40000ffe4ff */
[----:B------:R-:W-:-:S04]  /*f6e00*/  IADD3 R5, P1, R90, R6, RZ ;  /* 0x000000065a057210 */ /* 0x000fc80007f3e0ff */
[----:B------:R-:W-:Y:S02]  /*f6e10*/  IADD3.X R92, R91, R2, RZ, P1, !PT ;  /* 0x000000025b5c7210 */ /* 0x000fe40000ffe4ff */
[----:B----4-:R-:W-:-:S05]  /*f6e20*/  IADD3 R90, P1, R10, R6, RZ ;  /* 0x000000060a5a7210 */ /* 0x010fca0007f3e0ff */
[----:B------:R-:W-:Y:S01]  /*f6e30*/  IMAD.X R91, R11, 0x1, R2, P1 ;  /* 0x000000010b5b7824 */ /* 0x000fe200008e0602 */
[----:B------:R-:W-:-:S04]  /*f6e40*/  IADD3 R10, P1, R88, R6, RZ ;  /* 0x00000006580a7210 */ /* 0x000fc80007f3e0ff */
[----:B------:R-:W-:Y:S02]  /*f6e50*/  IADD3.X R11, R89, R2, RZ, P1, !PT ;  /* 0x00000002590b7210 */ /* 0x000fe40000ffe4ff */
[----:B------:R-:W-:-:S04]  /*f6e60*/  IADD3 R88, P1, R86, R6, RZ ;  /* 0x0000000656587210 */ /* 0x000fc80007f3e0ff */
[----:B------:R-:W-:Y:S02]  /*f6e70*/  IADD3.X R89, R87, R2, RZ, P1, !PT ;  /* 0x0000000257597210 */ /* 0x000fe40000ffe4ff */
[----:B------:R-:W-:Y:S02]  /*f6e80*/  MOV R179, R9 ;  /* 0x0000000900b37202 */ /* 0x000fe40000000f00 */
[----:B--2---:R-:W-:-:S05]  /*f6e90*/  IADD3 R86, P1, R84, R6, RZ ;  /* 0x0000000654567210 */ /* 0x004fca0007f3e0ff */
[----:B------:R-:W-:Y:S01]  /*f6ea0*/  IMAD.X R87, R85, 0x1, R2, P1 ;  /* 0x0000000155577824 */ /* 0x000fe200008e0602 */
[----:B---3--:R-:W-:-:S04]  /*f6eb0*/  IADD3 R84, P1, R22, R6, RZ ;  /* 0x0000000616547210 */ /* 0x008fc80007f3e0ff */
[----:B------:R-:W-:Y:S02]  /*f6ec0*/  IADD3.X R85, R23, R2, RZ, P1, !PT ;  /* 0x0000000217557210 */ /* 0x000fe40000ffe4ff */
[----:B------:R-:W-:-:S04]  /*f6ed0*/  IADD3 R23, P1, R186, R6, RZ ;  /* 0x00000006ba177210 */ /* 0x000fc80007f3e0ff */
[----:B------:R-:W-:Y:S02]  /*f6ee0*/  IADD3.X R83, R187, R2, RZ, P1, !PT ;  /* 0x00000002bb537210 */ /* 0x000fe40000ffe4ff */
[----:B------:R-:W-:Y:S02]  /*f6ef0*/  IADD3 R19, P1, R182, R6, RZ ;  /* 0x00000006b6137210 */ /* 0x000fe40007f3e0ff */
[----:B------:R-:W-:Y:S01]  /*f6f00*/  MOV R182, R178 ;  /* 0x000000b200b67202 */ /* 0x000fe20000000f00 */
[----:B------:R-:W-:Y:S01]  /*f6f10*/  IMAD.MOV.U32 R178, RZ, RZ, R161 ;  /* 0x000000ffffb27224 */ /* 0x000fe200078e00a1 */
        /* <DEDUP_REMOVED lines=26> */
[----:B------:R-:W-:Y:S01]  /*f70c0*/  MOV R135, R134 ;  /* 0x0000008600877202 */ /* 0x000fe20000000f00 */
[----:B------:R-:W-:Y:S01]  /*f70d0*/  IMAD.X R22, R183, 0x1, R2, P1 ;  /* 0x00000001b7167824 */ /* 0x000fe200008e0602 */
[----:B------:R-:W-:Y:S02]  /*f70e0*/  MOV R134, R133 ;  /* 0x0000008500867202 */ /* 0x000fe40000000f00 */
[----:B------:R-:W-:Y:S01]  /*f70f0*/  MOV R183, R4 ;  /* 0x0000000400b77202 */ /* 0x000fe20000000f00 */
[----:B------:R-:W-:Y:S01]  /*f7100*/  IMAD.MOV.U32 R133, RZ, RZ, R132 ;  /* 0x000000ffff857224 */ /* 0x000fe200078e0084 */
[----:B------:R-:W-:Y:S02]  /*f7110*/  MOV R132, R131 ;  /* 0x0000008300847202 */ /* 0x000fe40000000f00 */
[----:B------:R-:W-:Y:S01]  /*f7120*/  MOV R131, R130 ;  /* 0x0000008200837202 */ /* 0x000fe20000000f00 */
[----:B------:R-:W-:Y:S01]  /*f7130*/  IMAD.MOV.U32 R130, RZ, RZ, R129 ;  /* 0x000000ffff827224 */ /* 0x000fe200078e0081 */
[----:B------:R-:W-:Y:S01]  /*f7140*/  MOV R129, R128 ;  /* 0x0000008000817202 */ /* 0x000fe20000000f00 */
        /* <DEDUP_REMOVED lines=83> */
[----:B------:R-:W-:Y:S01]  /*f7680*/  IMAD.MOV.U32 R94, RZ, RZ, R93 ;  /* 0x000000ffff5e7224 */ /* 0x000fe200078e005d */
[----:B------:R-:W-:Y:S02]  /*f7690*/  MOV R4, R5 ;  /* 0x0000000500047202 */ /* 0x000fe40000000f00 */
[----:B------:R-:W-:Y:S04]  /*f76a0*/  LDGSTS.E [R3+0x7880], desc[UR60][R136.64], P0 ;  /* 0x0788000088037fae */ /* 0x000fe8000812187c */
[----:B------:R-:W-:Y:S01]  /*f76b0*/  STL.64 [R1+0x2360], R102 ;  /* 0x0023606601007387 */ /* 0x000fe20000100a00 */
        /* <DEDUP_REMOVED lines=14> */
[----:B------:R-:W-:Y:S01]  /*f77a0*/  MOV R89, R87 ;  /* 0x0000005700597202 */ /* 0x000fe20000000f00 */
[----:B------:R-:W-:-:S02]  /*f77b0*/  IMAD.MOV.U32 R86, RZ, RZ, R84 ;  /* 0x000000ffff567224 */ /* 0x000fc400078e0054 */
[----:B------:R-:W-:Y:S04]  /*f77c0*/  LDGSTS.E [R3+0x20c80], desc[UR60][R126.64], P0 ;  /* 0x20c800007e037fae */ /* 0x000fe8000812187c */
[----:B------:R4:W-:Y:S01]  /*f77d0*/  STL.64 [R1+0x2338], R4 ;  /* 0x0023380401007387 */ /* 0x0009e20000100a00 */
[----:B------:R-:W-:Y:S02]  /*f77e0*/  MOV R87, R85 ;  /* 0x0000005500577202 */ /* 0x000fe40000000f00 */
[----:B------:R-:W-:Y:S01]  /*f77f0*/  MOV R84, R23 ;  /* 0x0000001700547202 */ /* 0x000fe20000000f00 */
[----:B------:R-:W-:Y:S04]  /*f7800*/  LDGSTS.E [R3+0x21080], desc[UR60][R124.64], P0 ;  /* 0x210800007c037fae */ /* 0x000fe8000812187c */
[----:B------:R-:W-:Y:S01]  /*f7810*/  STL.64 [R1+0x2330], R92 ;  /* 0x0023305c01007387 */ /* 0x000fe20000100a00 */
[----:B------:R-:W-:Y:S01]  /*f7820*/  IMAD.MOV.U32 R85, RZ, RZ, R83 ;  /* 0x000000ffff557224 */ /* 0x000fe200078e0053 */
[----:B------:R-:W-:-:S02]  /*f7830*/  MOV R23, R22 ;  /* 0x0000001600177202 */ /* 0x000fc40000000f00 */
        /* <DEDUP_REMOVED lines=12> */
[----:B------:R4:W-:Y:S04]  /*f7900*/  STL.64 [R1+0x2300], R22 ;  /* 0x0023001601007387 */ /* 0x0009e80000100a00 */
        /* <DEDUP_REMOVED lines=24> */
[----:B----4-:R-:W4:Y:S04]  /*f7a90*/  LDL.LU R4, [R1+0x3a00] ;  /* 0x003a000001047983 */ /* 0x010f280000300800 */
[----:B------:R-:W4:Y:S04]  /*f7aa0*/  LDL.LU R14, [R1+0x39bc] ;  /* 0x0039bc00010e7983 */ /* 0x000f280000300800 */
[----:B------:R-:W-:Y:S04]  /*f7ab0*/  LDGSTS.E [R3+0x27880], desc[UR60][R22.64], P0 ;  /* 0x2788000016037fae */ /* 0x000fe8000812187c */
[----:B------:R1:W-:Y:S04]  /*f7ac0*/  LDGSTS.E [R3+0x27c80], desc[UR60][R20.64], P0 ;  /* 0x27c8000014037fae */ /* 0x0003e8000812187c */
        /* <DEDUP_REMOVED lines=10> */
[----:B------:R-:W-:Y:S01]  /*f7b70*/  STL [R1+0x3940], R15 ;  /* 0x0039400f01007387 */ /* 0x000fe20000100800 */
[----:B---3--:R-:W-:-:S03]  /*f7b80*/  IADD3.X R13, R13, R2, RZ, P2, !PT ;  /* 0x000000020d0d7210 */ /* 0x008fc600017fe4ff */
[----:B------:R-:W-:Y:S01]  /*f7b90*/  STL [R1+0x3980], R9 ;  /* 0x0039800901007387 */ /* 0x000fe20000100800 */
[----:B------:R-:W-:-:S03]  /*f7ba0*/  IMAD.MOV.U32 R23, RZ, RZ, R17 ;  /* 0x000000ffff177224 */ /* 0x000fc600078e0011 */
[----:B------:R1:W-:Y:S01]  /*f7bb0*/  STL [R1+0x393c], R17 ;  /* 0x00393c1101007387 */ /* 0x0003e20000100800 */
[----:B------:R-:W-:Y:S02]  /*f7bc0*/  MOV R22, R15 ;  /* 0x0000000f00167202 */ /* 0x000fe40000000f00 */
[-C--:B------:R-:W-:Y:S02]  /*f7bd0*/  IADD3 R12, P1, R12, R6.reuse, RZ ;  /* 0x000000060c0c7210 */ /* 0x080fe40007f3e0ff */
[----:B----4-:R-:W-:Y:S01]  /*f7be0*/  IADD3 R4, P2, R4, R6, RZ ;  /* 0x0000000604047210 */ /* 0x010fe20007f5e0ff */
[----:B------:R2:W-:Y:S04]  /*f7bf0*/  LDGSTS.E [R3+0x100], desc[UR60][R22.64], P0 ;  /* 0x0010000016037fae */ /* 0x0005e8000812187c */
[----:B-1----:R-:W3:Y:S04]  /*f7c00*/  LDL.LU R17, [R1+0x3ac0] ;  /* 0x003ac00001117983 */ /* 0x002ee80000300800 */
[----:B------:R1:W-:Y:S04]  /*f7c10*/  STL [R1+0x397c], R13 ;  /* 0x00397c0d01007387 */ /* 0x0003e80000100800 */
[----:B------:R-:W4:Y:S04]  /*f7c20*/  LDL.LU R15, [R1+0x3b00] ;  /* 0x003b0000010f7983 */ /* 0x000f280000300800 */
[----:B------:R-:W4:Y:S04]  /*f7c30*/  LDL.LU R21, [R1+0x3abc] ;  /* 0x003abc0001157983 */ /* 0x000f280000300800 */
[----:B------:R-:W4:Y:S01]  /*f7c40*/  LDL.LU R19, [R1+0x3afc] ;  /* 0x003afc0001137983 */ /* 0x000f220000300800 */
[----:B------:R-:W-:Y:S01]  /*f7c50*/  IMAD.X R14, R14, 0x1, R2, P1 ;  /* 0x000000010e0e7824 */ /* 0x000fe200008e0602 */
[----:B------:R-:W-:-:S02]  /*f7c60*/  IADD3.X R10, R10, R2, RZ, P2, !PT ;  /* 0x000000020a0a7210 */ /* 0x000fc400017fe4ff */
[----:B--2---:R-:W-:Y:S02]  /*f7c70*/  MOV R22, R9 ;  /* 0x0000000900167202 */ /* 0x004fe40000000f00 */
[----:B------:R-:W-:Y:S01]  /*f7c80*/  MOV R23, R13 ;  /* 0x0000000d00177202 */ /* 0x000fe20000000f00 */
[----:B------:R-:W2:Y:S04]  /*f7c90*/  LDL.LU R9, [R1+0x3b40] ;  /* 0x003b400001097983 */ /* 0x000ea80000300800 */
[----:B-1----:R-:W2:Y:S04]  /*f7ca0*/  LDL.LU R13, [R1+0x3b80] ;  /* 0x003b8000010d7983 */ /* 0x002ea80000300800 */
[----:B------:R1:W-:Y:S04]  /*f7cb0*/  STL [R1+0x39c0], R12 ;  /* 0x0039c00c01007387 */ /* 0x0003e80000100800 */
[----:B------:R1:W-:Y:S04]  /*f7cc0*/  STL [R1+0x39bc], R14 ;  /* 0x0039bc0e01007387 */ /* 0x0003e80000100800 */
[----:B------:R1:W-:Y:S04]  /*f7cd0*/  LDGSTS.E [R3+0x500], desc[UR60][R22.64], P0 ;  /* 0x0050000016037fae */ /* 0x0003e8000812187c */
[----:B------:R1:W-:Y:S04]  /*f7ce0*/  STL [R1+0x3a00], R4 ;  /* 0x003a000401007387 */ /* 0x0003e80000100800 */
[----:B------:R1:W-:Y:S02]  /*f7cf0*/  STL [R1+0x39fc], R10 ;  /* 0x0039fc0a01007387 */ /* 0x0003e40000100800 */
[----:B-1----:R-:W-:-:S02]  /*f7d00*/  MOV R22, R12 ;  /* 0x0000000c00167202 */ /* 0x002fc40000000f00 */
[----:B------:R-:W2:Y:S01]  /*f7d10*/  LDL.LU R12, [R1+0x3b3c] ;  /* 0x003b3c00010c7983 */ /* 0x000ea20000300800 */
[----:B------:R-:W-:-:S03]  /*f7d20*/  IMAD.MOV.U32 R23, RZ, RZ, R14 ;  /* 0x000000ffff177224 */ /* 0x000fc600078e000e */
[----:B------:R-:W2:Y:S01]  /*f7d30*/  LDL.LU R14, [R1+0x3b7c] ;  /* 0x003b7c00010e7983 */ /* 0x000ea20000300800 */
[-C--:B------:R-:W-:Y:S02]  /*f7d40*/  IADD3 R5, P1, R5, R6.reuse, RZ ;  /* 0x0000000605057210 */ /* 0x080fe40007f3e0ff */
[----:B------:R-:W-:Y:S01]  /*f7d50*/  IADD3 R16, P2, R16, R6, RZ ;  /* 0x0000000610107210 */ /* 0x000fe20007f5e0ff */
[----:B------:R1:W-:Y:S02]  /*f7d60*/  LDGSTS.E [R3+0x900], desc[UR60][R22.64], P0 ;  /* 0x0090000016037fae */ /* 0x0003e4000812187c */
[----:B------:R-:W-:Y:S01]  /*f7d70*/  IMAD.X R11, R11, 0x1, R2, P1 ;  /* 0x000000010b0b7824 */ /* 0x000fe200008e0602 */
[----:B------:R-:W-:Y:S02]  /*f7d80*/  IADD3.X R20, R20, R2, RZ, P2, !PT ;  /* 0x0000000214147210 */ /* 0x000fe400017fe4ff */
[----:B-1----:R-:W-:Y:S02]  /*f7d90*/  MOV R22, R4 ;  /* 0x0000000400167202 */ /* 0x002fe40000000f00 */
[----:B------:R-:W-:Y:S01]  /*f7da0*/  MOV R23, R10 ;  /* 0x0000000a00177202 */ /* 0x000fe20000000f00 */
[----:B------:R-:W2:Y:S04]  /*f7db0*/  LDL.LU R4, [R1+0x3bd0] ;  /* 0x003bd00001047983 */ /* 0x000ea80000300800 */
[----:B------:R-:W2:Y:S04]  /*f7dc0*/  LDL.LU R10, [R1+0x3c10] ;  /* 0x003c1000010a7983 */ /* 0x000ea80000300800 */
[----:B------:R1:W-:Y:S04]  /*f7dd0*/  STL [R1+0x3a40], R5 ;  /* 0x003a400501007387 */ /* 0x0003e80000100800 */
[----:B------:R1:W-:Y:S04]  /*f7de0*/  STL [R1+0x3a3c], R11 ;  /* 0x003a3c0b01007387 */ /* 0x0003e80000100800 */
[----:B------:R1:W-:Y:S04]  /*f7df0*/  LDGSTS.E [R3+0xd00], desc[UR60][R22.64], P0 ;  /* 0x00d0000016037fae */ /* 0x0003e8000812187c */
[----:B------:R-:W-:Y:S04]  /*f7e00*/  STL [R1+0x3a80], R16 ;  /* 0x003a801001007387 */ /* 0x000fe80000100800 */
[----:B------:R1:W-:Y:S02]  /*f7e10*/  STL [R1+0x3a7c], R20 ;  /* 0x003a7c1401007387 */ /* 0x0003e40000100800 */
[----:B-1----:R-:W-:-:S02]  /*f7e20*/  MOV R22, R5 ;  /* 0x0000000500167202 */ /* 0x002fc40000000f00 */
[----:B------:R-:W2:Y:S01]  /*f7e30*/  LDL.LU R5, [R1+0x3bcc] ;  /* 0x003bcc0001057983 */ /* 0x000ea20000300800 */
[----:B------:R-:W-:-:S03]  /*f7e40*/  IMAD.MOV.U32 R23, RZ, RZ, R11 ;  /* 0x000000ffff177224 */ /* 0x000fc600078e000b */
[----:B------:R-:W2:Y:S04]  /*f7e50*/  LDL.LU R11, [R1+0x3c0c] ;  /* 0x003c0c00010b7983 */ /* 0x000ea80000300800 */
[----:B------:R1:W-:Y:S02]  /*f7e60*/  LDGSTS.E [R3+0x1100], desc[UR60][R22.64], P0 ;  /* 0x0110000016037fae */ /* 0x0003e4000812187c */
[----:B-1----:R-:W-:Y:S02]  /*f7e70*/  MOV R22, R16 ;  /* 0x0000001000167202 */ /* 0x002fe40000000f00 */
[----:B------:R-:W-:Y:S02]  /*f7e80*/  MOV R23, R20 ;  /* 0x0000001400177202 */ /* 0x000fe40000000f00 */
[----:B------:R-:W2:Y:S04]  /*f7e90*/  LDL.LU R20, [R1+0x3c50] ;  /* 0x003c500001147983 */ /* 0x000ea80000300800 */
[----:B------:R-:W2:Y:S04]  /*f7ea0*/  LDL.LU R16, [R1+0x3c90] ;  /* 0x003c900001107983 */ /* 0x000ea80000300800 */
[----:B------:R1:W-:Y:S01]  /*f7eb0*/  LDGSTS.E [R3+0x1500], desc[UR60][R22.64], P0 ;  /* 0x0150000016037fae */ /* 0x0003e2000812187c */
[----:B---3--:R-:W-:-:S02]  /*f7ec0*/  IADD3 R17, P1, R17, R6, RZ ;  /* 0x0000000611117210 */ /* 0x008fc40007f3e0ff */
[----:B----4-:R-:W-:-:S03]  /*f7ed0*/  IADD3 R15, P2, R15, R6, RZ ;  /* 0x000000060f0f7210 */ /* 0x010fc60007f5e0ff */
[----:B------:R-:W-:Y:S01]  /*f7ee0*/  IMAD.X R21, R21, 0x1, R2, P1 ;  /* 0x0000000115157824 */ /* 0x000fe200008e0602 */
[----:B------:R-:W-:Y:S01]  /*f7ef0*/  IADD3.X R19, R19, R2, RZ, P2, !PT ;  /* 0x0000000213137210 */ /* 0x000fe200017fe4ff */
[----:B------:R-:W-:Y:S04]  /*f7f00*/  STL [R1+0x3ac0], R17 ;  /* 0x003ac01101007387 */ /* 0x000fe80000100800 */
[----:B------:R3:W-:Y:S04]  /*f7f10*/  STL [R1+0x3abc], R21 ;  /* 0x003abc1501007387 */ /* 0x0007e80000100800 */
[----:B------:R4:W-:Y:S01]  /*f7f20*/  STL [R1+0x3b00], R15 ;  /* 0x003b000f01007387 */ /* 0x0009e20000100800 */
[----:B-1----:R-:W-:-:S03]  /*f7f30*/  IMAD.MOV.U32 R23, RZ, RZ, R21 ;  /* 0x000000ffff177224 */ /* 0x002fc600078e0015 */
[----:B------:R-:W-:Y:S01]  /*f7f40*/  STL [R1+0x3afc], R19 ;  /* 0x003afc1301007387 */ /* 0x000fe20000100800 */
[----:B------:R-:W-:Y:S02]  /*f7f50*/  MOV R22, R17 ;  /* 0x0000001100167202 */ /* 0x000fe40000000f00 */
[-C--:B--2---:R-:W-:Y:S02]  /*f7f60*/  IADD3 R9, P1, R9, R6.reuse, RZ ;  /* 0x0000000609097210 */ /* 0x084fe40007f3e0ff */
[----:B------:R-:W-:Y:S01]  /*f7f70*/  IADD3 R13, P2, R13, R6, RZ ;  /* 0x000000060d0d7210 */ /* 0x000fe20007f5e0ff */
[----:B------:R1:W-:Y:S04]  /*f7f80*/  LDGSTS.E [R3+0x1900], desc[UR60][R22.64], P0 ;  /* 0x0190000016037fae */ /* 0x0003e8000812187c */
[----:B---3--:R-:W2:Y:S04]  /*f7f90*/  LDL.LU R21, [R1+0x3c4c] ;  /* 0x003c4c0001157983 */ /* 0x008ea80000300800 */
[----:B------:R-:W3:Y:S04]  /*f7fa0*/  LDL.LU R17, [R1+0x3c8c] ;  /* 0x003c8c0001117983 */ /* 0x000ee80000300800 */
[----:B------:R-:W-:Y:S01]  /*f7fb0*/  STL [R1+0x3b40], R9 ;  /* 0x003b400901007387 */ /* 0x000fe20000100800 */
[----:B------:R-:W-:Y:S01]  /*f7fc0*/  IMAD.X R12, R12, 0x1, R2, P1 ;  /* 0x000000010c0c7824 */ /* 0x000fe200008e0602 */
[----:B-1----:R-:W-:-:S02]  /*f7fd0*/  MOV R22, R15 ;  /* 0x0000000f00167202 */ /* 0x002fc40000000f00 */
[----:B------:R-:W-:Y:S02]  /*f7fe0*/  MOV R23, R19 ;  /* 0x0000001300177202 */ /* 0x000fe40000000f00 */
[----:B------:R-:W-:Y:S01]  /*f7ff0*/  IADD3.X R14, R14, R2, RZ, P2, !PT ;  /* 0x000000020e0e7210 */ /* 0x000fe200017fe4ff */
[----:B------:R1:W-:Y:S04]  /*f8000*/  STL [R1+0x3b3c], R12 ;  /* 0x003b3c0c01007387 */ /* 0x0003e80000100800 */
[----:B------:R1:W-:Y:S04]  /*f8010*/  LDGSTS.E [R3+0x1d00], desc[UR60][R22.64], P0 ;  /* 0x01d0000016037fae */ /* 0x0003e8000812187c */
[----:B------:R-:W-:Y:S01]  /*f8020*/  STL [R1+0x3b80], R13 ;  /* 0x003b800d01007387 */ /* 0x000fe20000100800 */
[----:B----4-:R-:W-:Y:S01]  /*f8030*/  MOV R15, R14 ;  /* 0x0000000e000f7202 */ /* 0x010fe20000000f00 */
[----:B-1----:R-:W-:-:S02]  /*f8040*/  IMAD.MOV.U32 R23, RZ, RZ, R12 ;  /* 0x000000ffff177224 */ /* 0x002fc400078e000c */
[----:B------:R-:W4:Y:S01]  /*f8050*/  LDL.LU R12, [R1+0x3cd0] ;  /* 0x003cd000010c7983 */ /* 0x000f220000300800 */
[----:B------:R-:W-:-:S03]  /*f8060*/  MOV R22, R9 ;  /* 0x0000000900167202 */ /* 0x000fc60000000f00 */
[----:B------:R1:W-:Y:S04]  /*f8070*/  STL [R1+0x3b7c], R14 ;  /* 0x003b7c0e01007387 */ /* 0x0003e80000100800 */
[----:B------:R-:W4:Y:S01]  /*f8080*/  LDL.LU R9, [R1+0x3d10] ;  /* 0x003d100001097983 */ /* 0x000f220000300800 */
[-C--:B------:R-:W-:Y:S02]  /*f8090*/  IADD3 R4, P1, R4, R6.reuse, RZ ;  /* 0x0000000604047210 */ /* 0x080fe40007f3e0ff */
[----:B------:R-:W-:Y:S01]  /*f80a0*/  IADD3 R10, P2, R10, R6, RZ ;  /* 0x000000060a0a7210 */ /* 0x000fe20007f5e0ff */
[----:B------:R-:W-:Y:S01]  /*f80b0*/  LDGSTS.E [R3+0x2100], desc[UR60][R22.64], P0 ;  /* 0x0210000016037fae */ /* 0x000fe2000812187c */
[----:B-1----:R-:W-:-:S03]  /*f80c0*/  MOV R14, R13 ;  /* 0x0000000d000e7202 */ /* 0x002fc60000000f00 */
[----:B------:R-:W4:Y:S04]  /*f80d0*/  LDL.LU R13, [R1+0x3ccc] ;  /* 0x003ccc00010d7983 */ /* 0x000f280000300800 */
[----:B------:R-:W4:Y:S01]  /*f80e0*/  LDL.LU R19, [R1+0x3d0c] ;  /* 0x003d0c0001137983 */ /* 0x000f220000300800 */
[----:B------:R-:W-:-:S03]  /*f80f0*/  IMAD.X R5, R5, 0x1, R2, P1 ;  /* 0x0000000105057824 */ /* 0x000fc600008e0602 */
[----:B------:R-:W-:Y:S04]  /*f8100*/  STL [R1+0x3bd0], R4 ;  /* 0x003bd00401007387 */ /* 0x000fe80000100800 */
[----:B------:R1:W-:Y:S04]  /*f8110*/  LDGSTS.E [R3+0x2500], desc[UR60][R14.64], P0 ;  /* 0x025000000e037fae */ /* 0x0003e8000812187c */
[----:B------:R1:W-:Y:S01]  /*f8120*/  STL [R1+0x3bcc], R5 ;  /* 0x003bcc0501007387 */ /* 0x0003e20000100800 */
[----:B------:R-:W-:-:S03]  /*f8130*/  IADD3.X R11, R11, R2, RZ, P2, !PT ;  /* 0x000000020b0b7210 */ /* 0x000fc600017fe4ff */
[----:B------:R-:W-:Y:S01]  /*f8140*/  STL [R1+0x3c10], R10 ;  /* 0x003c100a01007387 */ /* 0x000fe20000100800 */
[----:B-1----:R-:W-:Y:S01]  /*f8150*/  MOV R14, R4 ;  /* 0x00000004000e7202 */ /* 0x002fe20000000f00 */
[----:B------:R-:W-:Y:S02]  /*f8160*/  IMAD.MOV.U32 R15, RZ, RZ, R5 ;  /* 0x000000ffff0f7224 */ /* 0x000fe400078e0005 */
[----:B------:R-:W4:Y:S04]  /*f8170*/  LDL.LU.64 R4, [R1+0x2840] ;  /* 0x0028400001047983 */ /* 0x000f280000300a00 */
[----:B------:R1:W-:Y:S04]  /*f8180*/  STL [R1+0x3c0c], R11 ;  /* 0x003c0c0b01007387 */ /* 0x0003e80000100800 */
[----:B------:R-:W4:Y:S04]  /*f8190*/  LDL.LU.64 R84, [R1+0x2800] ;  /* 0x0028000001547983 */ /* 0x000f280000300a00 */
[----:B------:R4:W-:Y:S04]  /*f81a0*/  LDGSTS.E [R3+0x2900], desc[UR60][R14.64], P0 ;  /* 0x029000000e037fae */ /* 0x0009e8000812187c */
[----:B------:R-:W-:Y:S01]  /*f81b0*/  LDGSTS.E [R3+0x2d00], desc[UR60][R10.64], P0 ;  /* 0x02d000000a037fae */ /* 0x000fe2000812187c */
[----:B------:R-:W-:-:S02]  /*f81c0*/  IADD3 R20, P1, R20, R6, RZ ;  /* 0x0000000614147210 */ /* 0x000fc40007f3e0ff */
[----:B------:R-:W-:Y:S01]  /*f81d0*/  IADD3 R16, P2, R16, R6, RZ ;  /* 0x0000000610107210 */ /* 0x000fe20007f5e0ff */
[----:B------:R-:W4:Y:S04]  /*f81e0*/  LDL.LU.64 R14, [R1+0x27c0] ;  /* 0x0027c000010e7983 */ /* 0x000f280000300a00 */
[----:B-1----:R-:W4:Y:S04]  /*f81f0*/  LDL.LU.64 R10, [R1+0x2780] ;  /* 0x00278000010a7983 */ /* 0x002f280000300a00 */
[----:B------:R-:W-:Y:S01]  /*f8200*/  STL [R1+0x3c50], R20 ;  /* 0x003c501401007387 */ /* 0x000fe20000100800 */
[----:B--2---:R-:W-:-:S02]  /*f8210*/  IADD3.X R21, R21, R2, RZ, P1, !PT ;  /* 0x0000000215157210 */ /* 0x004fc40000ffe4ff */
[----:B---3--:R-:W-:-:S03]  /*f8220*/  IADD3.X R17, R17, R2, RZ, P2, !PT ;  /* 0x0000000211117210 */ /* 0x008fc600017fe4ff */
[----:B------:R-:W-:Y:S04]  /*f8230*/  STL [R1+0x3c4c], R21 ;  /* 0x003c4c1501007387 */ /* 0x000fe80000100800 */
[----:B------:R-:W-:Y:S04]  /*f8240*/  STL [R1+0x3c90], R16 ;  /* 0x003c901001007387 */ /* 0x000fe80000100800 */
[----:B------:R-:W2:Y:S04]  /*f8250*/  LDL.LU.64 R92, [R1+0x2740] ;  /* 0x00274000015c7983 */ /* 0x000ea80000300a00 */
[----:B------:R1:W-:Y:S04]  /*f8260*/  STL [R1+0x3c8c], R17 ;  /* 0x003c8c1101007387 */ /* 0x0003e80000100800 */
[----:B------:R-:W3:Y:S04]  /*f8270*/  LDL.LU.64 R22, [R1+0x2700] ;  /* 0x0027000001167983 */ /* 0x000ee80000300a00 */
[----:B------:R-:W-:Y:S04]  /*f8280*/  LDGSTS.E [R3+0x3100], desc[UR60][R20.64], P0 ;  /* 0x0310000014037fae */ /* 0x000fe8000812187c */
[----:B------:R3:W-:Y:S04]  /*f8290*/  LDGSTS.E [R3+0x3500], desc[UR60][R16.64], P0 ;  /* 0x0350000010037fae */ /* 0x0007e8000812187c */
[----:B-1----:R-:W3:Y:S04]  /*f82a0*/  LDL.LU.64 R16, [R1+0x26c0] ;  /* 0x0026c00001107983 */ /* 0x002ee80000300a00 */
[----:B------:R-:W3:Y:S04]  /*f82b0*/  LDL.LU.64 R90, [R1+0x2680] ;  /* 0x00268000015a7983 */ /* 0x000ee80000300a00 */
[----:B------:R-:W3:Y:S01]  /*f82c0*/  LDL.LU.64 R20, [R1+0x2640] ;  /* 0x0026400001147983 */ /* 0x000ee20000300a00 */
[----:B----4-:R-:W-:-:S02]  /*f82d0*/  IADD3 R12, P1, R12, R6, RZ ;  /* 0x000000060c0c7210 */ /* 0x010fc40007f3e0ff */
[----:B------:R-:W-:-:S03]  /*f82e0*/  IADD3 R9, P2, R9, R6, RZ ;  /* 0x0000000609097210 */ /* 0x000fc60007f5e0ff */
[----:B------:R-:W-:Y:S01]  /*f82f0*/  STL [R1+0x3cd0], R12 ;  /* 0x003cd00c01007387 */ /* 0x000fe20000100800 */
[----:B------:R-:W-:Y:S01]  /*f8300*/  IMAD.X R13, R13, 0x1, R2, P1 ;  /* 0x000000010d0d7824 */ /* 0x000fe200008e0602 */
[----:B------:R-:W-:-:S04]  /*f8310*/  IADD3.X R19, R19, R2, RZ, P2, !PT ;  /* 0x0000000213137210 */ /* 0x000fc800017fe4ff */
[----:B------:R1:W-:Y:S04]  /*f8320*/  STL [R1+0x3ccc], R13 ;  /* 0x003ccc0d01007387 */ /* 0x0003e80000100800 */
[----:B------:R4:W-:Y:S04]  /*f8330*/  STL [R1+0x3d10], R9 ;  /* 0x003d100901007387 */ /* 0x0009e80000100800 */
[----:B------:R3:W-:Y:S04]  /*f8340*/  LDGSTS.E [R3+0x3900], desc[UR60][R12.64], P0 ;  /* 0x039000000c037fae */ /* 0x0007e8000812187c */
[----:B------:R3:W-:Y:S01]  /*f8350*/  STL [R1+0x3d0c], R19 ;  /* 0x003d0c1301007387 */ /* 0x0007e20000100800 */
[----:B------:R-:W-:Y:S01]  /*f8360*/  MOV R86, R9 ;  /* 0x0000000900567202 */ /* 0x000fe20000000f00 */
[----:B------:R-:W-:-:S05]  /*f8370*/  IMAD.MOV.U32 R87, RZ, RZ, R19 ;  /* 0x000000ffff577224 */ /* 0x000fca00078e0013 */
[----:B------:R3:W-:Y:S04]  /*f8380*/  LDGSTS.E [R3+0x3d00], desc[UR60][R86.64], P0 ;  /* 0x03d0000056037fae */ /* 0x0007e8000812187c */
[----:B-1----:R-:W3:Y:S04]  /*f8390*/  LDL.LU.64 R12, [R1+0x24d0] ;  /* 0x0024d000010c7983 */ /* 0x002ee80000300a00 */
[----:B------:R-:W3:Y:S01]  /*f83a0*/  LDL.LU.64 R88, [R1+0x2498] ;  /* 0x0024980001587983 */ /* 0x000ee20000300a00 */
[----:B------:R-:W-:-:S03]  /*f83b0*/  IADD3 R178, P1, R4, R6, RZ ;  /* 0x0000000604b27210 */ /* 0x000fc60007f3e0ff */
[----:B------:R-:W3:Y:S01]  /*f83c0*/  LDL.LU.64 R86, [R1+0x2460] ;  /* 0x0024600001567983 */ /* 0x000ee20000300a00 */
[----:B------:R-:W-:Y:S02]  /*f83d0*/  IADD3.X R4, R5, R2, RZ, P1, !PT ;  /* 0x0000000205047210 */ /* 0x000fe40000ffe4ff */
[----:B------:R-:W-:-:S04]  /*f83e0*/  IADD3 R161, P1, R84, R6, RZ ;  /* 0x0000000654a17210 */ /* 0x000fc80007f3e0ff */
[----:B----4-:R-:W-:Y:S02]  /*f83f0*/  IADD3.X R9, R85, R2, RZ, P1, !PT ;  /* 0x0000000255097210 */ /* 0x010fe40000ffe4ff */
        /* <DEDUP_REMOVED lines=9> */
[----:B---3--:R-:W-:-:S05]  /*f8490*/  IADD3 R153, P1, R22, R6, RZ ;  /* 0x0000000616997210 */ /* 0x008fca0007f3e0ff */
[----:B------:R-:W-:Y:S02]  /*f84a0*/  IMAD.X R154, R23, 0x1, R2, P1 ;  /* 0x00000001179a7824 */ /* 0x000fe400008e0602 */
[----:B------:R-:W2:Y:S01]  /*f84b0*/  LDL.LU.64 R22, [R1+0x2280] ;  /* 0x0022800001167983 */ /* 0x000ea20000300a00 */
[----:B------:R-:W-:-:S04]  /*f84c0*/  IADD3 R151, P1, R16, R6, RZ ;  /* 0x0000000610977210 */ /* 0x000fc80007f3e0ff */
[----:B------:R-:W-:Y:S02]  /*f84d0*/  IADD3.X R152, R17, R2, RZ, P1, !PT ;  /* 0x0000000211987210 */ /* 0x000fe40000ffe4ff */
[----:B------:R-:W-:Y:S01]  /*f84e0*/  IADD3 R149, P1, R90, R6, RZ ;  /* 0x000000065a957210 */ /* 0x000fe20007f3e0ff */
[----:B------:R-:W3:Y:S04]  /*f84f0*/  LDL.LU.64 R16, [R1+0x2250] ;  /* 0x0022500001107983 */ /* 0x000ee80000300a00 */
[----:B------:R-:W3:Y:S01]  /*f8500*/  LDL.LU.64 R96, [R1+0x2228] ;  /* 0x0022280001607983 */ /* 0x000ee20000300a00 */
[----:B------:R-:W-:Y:S02]  /*f8510*/  IADD3.X R150, R91, R2, RZ, P1, !PT ;  /* 0x000000025b967210 */ /* 0x000fe40000ffe4ff */
[----:B------:R-:W-:-:S05]  /*f8520*/  IADD3 R147, P1, R20, R6, RZ ;  /* 0x0000000614937210 */ /* 0x000fca0007f3e0ff */
[----:B------:R-:W-:Y:S02]  /*f8530*/  IMAD.X R148, R21, 0x1, R2, P1 ;  /* 0x0000000115947824 */ /* 0x000fe400008e0602 */
[----:B------:R-:W3:Y:S01]  /*f8540*/  LDL.LU.64 R20, [R1+0x2220] ;  /* 0x0022200001147983 */ /* 0x000ee20000300a00 */
[----:B------:R-:W-:-:S04]  /*f8550*/  IADD3 R145, P1, R12, R6, RZ ;  /* 0x000000060c917210 */ /* 0x000fc80007f3e0ff */
[----:B------:R-:W-:Y:S02]  /*f8560*/  IADD3.X R146, R13, R2, RZ, P1, !PT ;  /* 0x000000020d927210 */ /* 0x000fe40000ffe4ff */
[----:B------:R-:W3:Y:S01]  /*f8570*/  LDL.LU.64 R12, [R1+0x2218] ;  /* 0x00221800010c7983 */ /* 0x000ee20000300a00 */
[----:B------:R-:W-:-:S03]  /*f8580*/  IADD3 R143, P1, R88, R6, RZ ;  /* 0x00000006588f7210 */ /* 0x000fc60007f3e0ff */
[----:B------:R-:W3:Y:S01]  /*f8590*/  LDL.LU.64 R94, [R1+0x2210] ;  /* 0x00221000015e7983 */ /* 0x000ee20000300a00 */
[----:B------:R-:W-:Y:S02]  /*f85a0*/  IADD3.X R144, R89, R2, RZ, P1, !PT ;  /* 0x0000000259907210 */ /* 0x000fe40000ffe4ff */
[-C--:B------:R-:W-:Y:S01]  /*f85b0*/  IADD3 R141, P1, R86, R6.reuse, RZ ;  /* 0x00000006568d7210 */ /* 0x080fe20007f3e0ff */
[----:B------:R-:W3:Y:S04]  /*f85c0*/  LDL.LU.64 R88, [R1+0x2208] ;  /* 0x0022080001587983 */ /* 0x000ee80000300a00 */
[----:B------:R-:W-:Y:S02]  /*f85d0*/  IMAD.X R142, R87, 0x1, R2, P1 ;  /* 0x00000001578e7824 */ /* 0x000fe400008e0602 */
[----:B------:R-:W3:Y:S01]  /*f85e0*/  LDL.LU.64 R86, [R1+0x2200] ;  /* 0x0022000001567983 */ /* 0x000ee20000300a00 */
[----:B----4-:R-:W-:-:S03]  /*f85f0*/  IADD3 R139, P1, R84, R6, RZ ;  /* 0x00000006548b7210 */ /* 0x010fc60007f3e0ff */
[----:B------:R-:W4:Y:S01]  /*f8600*/  LDL.LU.64 R92, [R1+0x21f8] ;  /* 0x0021f800015c7983 */ /* 0x000f220000300a00 */
[----:B------:R-:W-:Y:S02]  /*f8610*/  IADD3.X R140, R85, R2, RZ, P1, !PT ;  /* 0x00000002558c7210 */ /* 0x000fe40000ffe4ff */
[----:B------:R-:W-:Y:S01]  /*f8620*/  IADD3 R137, P1, R14, R6, RZ ;  /* 0x000000060e897210 */ /* 0x000fe20007f3e0ff */
[----:B------:R-:W4:Y:S03]  /*f8630*/  LDL.LU.64 R84, [R1+0x21f0] ;  /* 0x0021f00001547983 */ /* 0x000f260000300a00 */
[----:B------:R-:W-:Y:S02]  /*f8640*/  IADD3.X R138, R15, R2, RZ, P1, !PT ;  /* 0x000000020f8a7210 */ /* 0x000fe40000ffe4ff */
[----:B------:R-:W-:Y:S01]  /*f8650*/  IADD3 R135, P1, R10, R6, RZ ;  /* 0x000000060a877210 */ /* 0x000fe20007f3e0ff */
[----:B------:R-:W4:Y:S04]  /*f8660*/  LDL.LU.64 R14, [R1+0x21e8] ;  /* 0x0021e800010e7983 */ /* 0x000f280000300a00 */
[----:B------:R-:W-:-:S02]  /*f8670*/  IMAD.X R136, R11, 0x1, R2, P1 ;  /* 0x000000010b887824 */ /* 0x000fc400008e0602 */
[----:B------:R-:W4:Y:S04]  /*f8680*/  LDL.LU.64 R10, [R1+0x21e0] ;  /* 0x0021e000010a7983 */ /* 0x000f280000300a00 */
[----:B------:R-:W4:Y:S01]  /*f8690*/  LDL.LU.64 R90, [R1+0x21d8] ;  /* 0x0021d800015a7983 */ /* 0x000f220000300a00 */
[----:B--2---:R-:W-:-:S04]  /*f86a0*/  IADD3 R133, P1, R22, R6, RZ ;  /* 0x0000000616857210 */ /* 0x004fc80007f3e0ff */
[----:B------:R-:W-:Y:S02]  /*f86b0*/  IADD3.X R134, R23, R2, RZ, P1, !PT ;  /* 0x0000000217867210 */ /* 0x000fe40000ffe4ff */
[----:B------:R-:W2:Y:S01]  /*f86c0*/  LDL.LU.64 R22, [R1+0x21d0] ;  /* 0x0021d00001167983 */ /* 0x000ea20000300a00 */
[----:B---3--:R-:W-:-:S04]  /*f86d0*/  IADD3 R131, P1, R16, R6, RZ ;  /* 0x0000000610837210 */ /* 0x008fc80007f3e0ff */
[----:B------:R-:W-:Y:S02]  /*f86e0*/  IADD3.X R132, R17, R2, RZ, P1, !PT ;  /* 0x0000000211847210 */ /* 0x000fe40000ffe4ff */
[-C--:B------:R-:W-:Y:S01]  /*f86f0*/  IADD3 R129, P1, R96, R6.reuse, RZ ;  /* 0x0000000660817210 */ /* 0x080fe20007f3e0ff */
[----:B------:R-:W3:Y:S04]  /*f8700*/  LDL.LU.64 R16, [R1+0x21c8] ;  /* 0x0021c80001107983 */ /* 0x000ee80000300a00 */
[----:B------:R-:W-:Y:S01]  /*f8710*/  IMAD.X R130, R97, 0x1, R2, P1 ;  /* 0x0000000161827824 */ /* 0x000fe200008e0602 */
[----:B------:R-:W-:-:S04]  /*f8720*/  IADD3 R127, P1, R20, R6, RZ ;  /* 0x00000006147f7210 */ /* 0x000fc80007f3e0ff */
[----:B------:R-:W-:Y:S02]  /*f8730*/  IADD3.X R128, R21, R2, RZ, P1, !PT ;  /* 0x0000000215807210 */ /* 0x000fe40000ffe4ff */
[----:B------:R-:W3:Y:S01]  /*f8740*/  LDL.LU.64 R20, [R1+0x21c0] ;  /* 0x0021c00001147983 */ /* 0x000ee20000300a00 */
[----:B------:R-:W-:-:S04]  /*f8750*/  IADD3 R125, P1, R12, R6, RZ ;  /* 0x000000060c7d7210 */ /* 0x000fc80007f3e0ff */
        /* <DEDUP_REMOVED lines=9> */
[-C--:B----4-:R-:W-:Y:S01]  /*f87f0*/  IADD3 R117, P1, R92, R6.reuse, RZ ;  /* 0x000000065c757210 */ /* 0x090fe20007f3e0ff */
        /* <DEDUP_REMOVED lines=10> */
[----:B------:R-:W-:-:S04]  /*f88a0*/  IADD3 R14, P1, R90, R6, RZ ;  /* 0x000000065a0e7210 */ /* 0x000fc80007f3e0ff */
[----:B------:R-:W-:Y:S02]  /*f88b0*/  IADD3.X R15, R91, R2, RZ, P1, !PT ;  /* 0x000000025b0f7210 */ /* 0x000fe40000ffe4ff */
[----:B--2---:R-:W-:-:S04]  /*f88c0*/  IADD3 R109, P1, R22, R6, RZ ;  /* 0x00000006166d7210 */ /* 0x004fc80007f3e0ff */
[----:B------:R-:W-:Y:S02]  /*f88d0*/  IADD3.X R110, R23, R2, RZ, P1, !PT ;  /* 0x00000002176e7210 */ /* 0x000fe40000ffe4ff */
[----:B------:R-:W2:Y:S01]  /*f88e0*/  LDL.LU.64 R22, [R1+0x2190] ;  /* 0x0021900001167983 */ /* 0x000ea20000300a00 */
[----:B---3--:R-:W-:-:S05]  /*f88f0*/  IADD3 R107, P1, R16, R6, RZ ;  /* 0x00000006106b7210 */ /* 0x008fca0007f3e0ff */
[----:B------:R-:W-:Y:S01]  /*f8900*/  IMAD.X R108, R17, 0x1, R2, P1 ;  /* 0x00000001116c7824 */ /* 0x000fe200008e0602 */
[----:B------:R-:W-:-:S04]  /*f8910*/  IADD3 R16, P1, R20, R6, RZ ;  /* 0x0000000614107210 */ /* 0x000fc80007f3e0ff */
[----:B------:R-:W-:Y:S02]  /*f8920*/  IADD3.X R17, R21, R2, RZ, P1, !PT ;  /* 0x0000000215117210 */ /* 0x000fe40000ffe4ff */
[----:B------:R-:W3:Y:S04]  /*f8930*/  LDL.LU.64 R20, [R1+0x2188] ;  /* 0x0021880001147983 */ /* 0x000ee80000300a00 */
[----:B------:R-:W3:Y:S04]  /*f8940*/  LDL.LU.64 R182, [R1+0x2180] ;  /* 0x0021800001b67983 */ /* 0x000ee80000300a00 */
[----:B------:R-:W3:Y:S01]  /*f8950*/  LDL.LU.64 R90, [R1+0x2178] ;  /* 0x00217800015a7983 */ /* 0x000ee20000300a00 */
[----:B------:R-:W-:-:S04]  /*f8960*/  IADD3 R105, P1, R12, R6, RZ ;  /* 0x000000060c697210 */ /* 0x000fc80007f3e0ff */
[----:B------:R-:W-:Y:S02]  /*f8970*/  IADD3.X R106, R13, R2, RZ, P1, !PT ;  /* 0x000000020d6a7210 */ /* 0x000fe40000ffe4ff */
[----:B------:R-:W-:-:S05]  /*f8980*/  IADD3 R12, P1, R88, R6, RZ ;  /* 0x00000006580c7210 */ /* 0x000fca0007f3e0ff */
[----:B------:R-:W-:Y:S01]  /*f8990*/  IMAD.X R13, R89, 0x1, R2, P1 ;  /* 0x00000001590d7824 */ /* 0x000fe200008e0602 */
[----:B----4-:R-:W-:-:S04]  /*f89a0*/  IADD3 R103, P1, R86, R6, RZ ;  /* 0x0000000656677210 */ /* 0x010fc80007f3e0ff */
[----:B------:R-:W-:Y:S02]  /*f89b0*/  IADD3.X R104, R87, R2, RZ, P1, !PT ;  /* 0x0000000257687210 */ /* 0x000fe40000ffe4ff */
[----:B------:R-:W-:-:S04]  /*f89c0*/  IADD3 R101, P1, R84, R6, RZ ;  /* 0x0000000654657210 */ /* 0x000fc80007f3e0ff */
[----:B------:R-:W-:Y:S02]  /*f89d0*/  IADD3.X R102, R85, R2, RZ, P1, !PT ;  /* 0x0000000255667210 */ /* 0x000fe40000ffe4ff */
[----:B------:R-:W-:-:S05]  /*f89e0*/  IADD3 R99, P1, R10, R6, RZ ;  /* 0x000000060a637210 */ /* 0x000fca0007f3e0ff */
[----:B------:R-:W-:Y:S02]  /*f89f0*/  IMAD.X R100, R11, 0x1, R2, P1 ;  /* 0x000000010b647824 */ /* 0x000fe400008e0602 */
[----:B------:R-:W4:Y:S04]  /*f8a00*/  LDL.LU.64 R10, [R1+0x2170] ;  /* 0x00217000010a7983 */ /* 0x000f280000300a00 */
        /* <DEDUP_REMOVED lines=8> */
[----:B------:R-:W3:Y:S01]  /*f8a90*/  LDL.LU.64 R20, [R1+0x2148] ;  /* 0x0021480001147983 */ /* 0x000ee20000300a00 */
[----:B------:R-:W-:-:S03]  /*f8aa0*/  IADD3 R93, P1, R182, R6, RZ ;  /* 0x00000006b65d7210 */ /* 0x000fc60007f3e0ff */
[----:B------:R-:W3:Y:S02]  /*f8ab0*/  LDL.LU.64 R186, [R1+0x2140] ;  /* 0x0021400001ba7983 */ /* 0x000ee40000300a00 */
[----:B------:R-:W-:Y:S02]  /*f8ac0*/  IMAD.X R94, R183, 0x1, R2, P1 ;  /* 0x00000001b75e7824 */ /* 0x000fe400008e0602 */
[----:B------:R-:W3:Y:S01]  /*f8ad0*/  LDL.LU.64 R182, [R1+0x2138] ;  /* 0x0021380001b67983 */ /* 0x000ee20000300a00 */
[----:B------:R-:W-:-:S04]  /*f8ae0*/  IADD3 R5, P1, R90, R6, RZ ;  /* 0x000000065a057210 */ /* 0x000fc80007f3e0ff */
[----:B------:R-:W-:Y:S02]  /*f8af0*/  IADD3.X R92, R91, R2, RZ, P1, !PT ;  /* 0x000000025b5c7210 */ /* 0x000fe40000ffe4ff */
[----:B----4-:R-:W-:-:S04]  /*f8b00*/  IADD3 R90, P1, R10, R6, RZ ;  /* 0x000000060a5a7210 */ /* 0x010fc80007f3e0ff */
[----:B------:R-:W-:Y:S02]  /*f8b10*/  IADD3.X R91, R11, R2, RZ, P1, !PT ;  /* 0x000000020b5b7210 */ /* 0x000fe40000ffe4ff */
[----:B------:R-:W-:-:S05]  /*f8b20*/  IADD3 R10, P1, R88, R6, RZ ;  /* 0x00000006580a7210 */ /* 0x000fca0007f3e0ff */
        /* <DEDUP_REMOVED lines=43> */
[----:B------:R-:W-:Y:S02]  /*f8de0*/  IMAD.X R20, R183, 0x1, R2, P1 ;  /* 0x00000001b7147824 */ /* 0x000fe400008e0602 */
[----:B------:R-:W-:Y:S01]  /*f8df0*/  IMAD.MOV.U32 R133, RZ, RZ, R132 ;  /* 0x000000ffff857224 */ /* 0x000fe200078e0084 */
[----:B------:R-:W-:Y:S02]  /*f8e00*/  MOV R183, R4 ;  /* 0x0000000400b77202 */ /* 0x000fe40000000f00 */
[----:B------:R-:W-:-:S02]  /*f8e10*/  MOV R132, R131 ;  /* 0x0000008300847202 */ /* 0x000fc40000000f00 */
[----:B------:R-:W-:Y:S01]  /*f8e20*/  MOV R131, R130 ;  /* 0x0000008200837202 */ /* 0x000fe20000000f00 */
[----:B------:R-:W-:Y:S01]  /*f8e30*/  IMAD.MOV.U32 R130, RZ, RZ, R129 ;  /* 0x000000ffff827224 */ /* 0x000fe200078e0081 */
[----:B------:R-:W-:Y:S02]  /*f8e40*/  MOV R129, R128 ;  /* 0x0000008000817202 */ /* 0x000fe40000000f00 */
[----:B------:R-:W-:Y:S01]  /*f8e50*/  MOV R128, R127 ;  /* 0x0000007f00807202 */ /* 0x000fe20000000f00 */
        /* <DEDUP_REMOVED lines=84> */
[----:B------:R-:W-:Y:S01]  /*f93a0*/  STL.64 [R1+0x21a0], R102 ;  /* 0x0021a06601007387 */ /* 0x000fe20000100a00 */
[----:B------:R-:W-:-:S03]  /*f93b0*/  IMAD.MOV.U32 R92, RZ, RZ, R90 ;  /* 0x000000ffff5c7224 */ /* 0x000fc600078e005a */
[----:B------:R-:W-:Y:S04]  /*f93c0*/  LDGSTS.E [R3+0x7900], desc[UR60][R136.64], P0 ;  /* 0x0790000088037fae */ /* 0x000fe8000812187c */
[----:B------:R-:W-:Y:S01]  /*f93d0*/  STL.64 [R1+0x2198], R100 ;  /* 0x0021986401007387 */ /* 0x000fe20000100a00 */
[----:B------:R-:W-:Y:S02]  /*f93e0*/  MOV R93, R91 ;  /* 0x0000005b005d7202 */ /* 0x000fe40000000f00 */
[----:B------:R-:W-:Y:S01]  /*f93f0*/  MOV R90, R88 ;  /* 0x00000058005a7202 */ /* 0x000fe20000000f00 */
[----:B------:R-:W-:Y:S04]  /*f9400*/  LDGSTS.E [R3+0x7d00], desc[UR60][R134.64], P0 ;  /* 0x07d0000086037fae */ /* 0x000fe8000812187c */
[----:B------:R-:W-:Y:S01]  /*f9410*/  STL.64 [R1+0x2190], R98 ;  /* 0x0021906201007387 */ /* 0x000fe20000100a00 */
[----:B------:R-:W-:-:S03]  /*f9420*/  MOV R88, R86 ;  /* 0x0000005600587202 */ /* 0x000fc60000000f00 */
[----:B------:R-:W-:Y:S04]  /*f9430*/  LDGSTS.E [R3+0x20100], desc[UR60][R132.64], P0 ;  /* 0x2010000084037fae */ /* 0x000fe8000812187c */
[----:B------:R-:W-:Y:S01]  /*f9440*/  STL.64 [R1+0x2188], R96 ;  /* 0x0021886001007387 */ /* 0x000fe20000100a00 */
[----:B------:R-:W-:Y:S02]  /*f9450*/  IMAD.MOV.U32 R91, RZ, RZ, R89 ;  /* 0x000000ffff5b7224 */ /* 0x000fe400078e0059 */
[----:B------:R-:W-:Y:S01]  /*f9460*/  IMAD.MOV.U32 R86, RZ, RZ, R84 ;  /* 0x000000ffff567224 */ /* 0x000fe200078e0054 */
[----:B------:R-:W-:Y:S04]  /*f9470*/  LDGSTS.E [R3+0x20500], desc[UR60][R130.64], P0 ;  /* 0x2050000082037fae */ /* 0x000fe8000812187c */
[----:B------:R-:W-:Y:S01]  /*f9480*/  STL.64 [R1+0x2180], R94 ;  /* 0x0021805e01007387 */ /* 0x000fe20000100a00 */
[----:B------:R-:W-:-:S02]  /*f9490*/  MOV R89, R87 ;  /* 0x0000005700597202 */ /* 0x000fc40000000f00 */
[----:B------:R-:W-:Y:S01]  /*f94a0*/  MOV R84, R23 ;  /* 0x0000001700547202 */ /* 0x000fe20000000f00 */
        /* <DEDUP_REMOVED lines=10> */
[----:B------:R-:W-:-:S03]  /*f9550*/  IMAD.MOV.U32 R21, RZ, RZ, R20 ;  /* 0x000000ffff157224 */ /* 0x000fc600078e0014 */
[----:B------:R-:W-:Y:S04]  /*f9560*/  LDGSTS.E [R3+0x21500], desc[UR60][R122.64], P0 ;  /* 0x215000007a037fae */ /* 0x000fe8000812187c */
[----:B------:R-:W-:Y:S01]  /*f9570*/  STL.64 [R1+0x2160], R90 ;  /* 0x0021605a01007387 */ /* 0x000fe20000100a00 */
        /* <DEDUP_REMOVED lines=25> */
[----:B--2---:R-:W2:Y:S04]  /*f9710*/  LDL.LU R17, [R1+0x3944] ;  /* 0x0039440001117983 */ /* 0x004ea80000300800 */
[----:B------:R-:W-:Y:S04]  /*f9720*/  LDGSTS.E [R3+0x25d00], desc[UR60][R4.64], P0 ;  /* 0x25d0000004037fae */ /* 0x000fe8000812187c */
        /* <DEDUP_REMOVED lines=20> */
[----:B------:R-:W-:Y:S02]  /*f9870*/  IADD3 R9, P2, R9, R6, RZ ;  /* 0x0000000609097210 */ /* 0x000fe40007f5e0ff */
[----:B--2---:R-:W-:Y:S01]  /*f9880*/  IADD3.X R17, R17, R2, RZ, P1, !PT ;  /* 0x0000000211117210 */ /* 0x004fe20000ffe4ff */
[----:B------:R-:W-:Y:S02]  /*f9890*/  STL [R1+0x3948], R15 ;  /* 0x0039480f01007387 */ /* 0x000fe40000100800 */
[----:B---3--:R-:W-:Y:S02]  /*f98a0*/  IMAD.X R12, R12, 0x1, R2, P2 ;  /* 0x000000010c0c7824 */ /* 0x008fe400010e0602 */
[----:B------:R-:W-:Y:S01]  /*f98b0*/  STL [R1+0x3988], R9 ;  /* 0x0039880901007387 */ /* 0x000fe20000100800 */
[----:B------:R-:W-:-:S03]  /*f98c0*/  MOV R23, R17 ;  /* 0x0000001100177202 */ /* 0x000fc60000000f00 */
        /* <DEDUP_REMOVED lines=10> */
[----:B------:R-:W-:Y:S01]  /*f9970*/  IADD3.X R14, R14, R2, RZ, P1, !PT ;  /* 0x000000020e0e7210 */ /* 0x000fe20000ffe4ff */
[----:B------:R-:W-:-:S02]  /*f9980*/  IMAD.X R10, R10, 0x1, R2, P2 ;  /* 0x000000010a0a7824 */ /* 0x000fc400010e0602 */
[----:B--2---:R-:W-:Y:S01]  /*f9990*/  IMAD.MOV.U32 R22, RZ, RZ, R9 ;  /* 0x000000ffff167224 */ /* 0x004fe200078e0009 */
[----:B------:R-:W-:Y:S01]  /*f99a0*/  MOV R23, R12 ;  /* 0x0000000c00177202 */ /* 0x000fe20000000f00 */
[----:B------:R-:W2:Y:S04]  /*f99b0*/  LDL.LU R9, [R1+0x3b48] ;  /* 0x003b480001097983 */ /* 0x000ea80000300800 */
[----:B-1----:R-:W2:Y:S04]  /*f99c0*/  LDL.LU R12, [R1+0x3b88] ;  /* 0x003b8800010c7983 */ /* 0x002ea80000300800 */
[----:B------:R-:W-:Y:S04]  /*f99d0*/  STL [R1+0x39c8], R13 ;  /* 0x0039c80d01007387 */ /* 0x000fe80000100800 */
[----:B------:R1:W-:Y:S04]  /*f99e0*/  STL [R1+0x39c4], R14 ;  /* 0x0039c40e01007387 */ /* 0x0003e80000100800 */
[----:B------:R1:W-:Y:S04]  /*f99f0*/  LDGSTS.E [R3+0x580], desc[UR60][R22.64], P0 ;  /* 0x0058000016037fae */ /* 0x0003e8000812187c */
[----:B------:R1:W-:Y:S04]  /*f9a00*/  STL [R1+0x3a08], R4 ;  /* 0x003a080401007387 */ /* 0x0003e80000100800 */
[----:B------:R1:W-:Y:S02]  /*f9a10*/  STL [R1+0x3a04], R10 ;  /* 0x003a040a01007387 */ /* 0x0003e40000100800 */
[----:B-1----:R-:W-:-:S02]  /*f9a20*/  MOV R23, R14 ;  /* 0x0000000e00177202 */ /* 0x002fc40000000f00 */
[----:B------:R-:W2:Y:S01]  /*f9a30*/  LDL.LU R14, [R1+0x3b44] ;  /* 0x003b4400010e7983 */ /* 0x000ea20000300800 */
[----:B------:R-:W-:-:S03]  /*f9a40*/  MOV R22, R13 ;  /* 0x0000000d00167202 */ /* 0x000fc60000000f00 */
[----:B------:R-:W2:Y:S01]  /*f9a50*/  LDL.LU R13, [R1+0x3b84] ;  /* 0x003b8400010d7983 */ /* 0x000ea20000300800 */
[-C--:B------:R-:W-:Y:S02]  /*f9a60*/  IADD3 R5, P1, R5, R6.reuse, RZ ;  /* 0x0000000605057210 */ /* 0x080fe40007f3e0ff */
[----:B------:R-:W-:Y:S01]  /*f9a70*/  IADD3 R16, P2, R16, R6, RZ ;  /* 0x0000000610107210 */ /* 0x000fe20007f5e0ff */
[----:B------:R1:W-:Y:S01]  /*f9a80*/  LDGSTS.E [R3+0x980], desc[UR60][R22.64], P0 ;  /* 0x0098000016037fae */ /* 0x0003e2000812187c */
[----:B------:R-:W-:-:S03]  /*f9a90*/  IADD3.X R11, R11, R2, RZ, P1, !PT ;  /* 0x000000020b0b7210 */ /* 0x000fc60000ffe4ff */
[----:B------:R-:W-:Y:S02]  /*f9aa0*/  IMAD.X R21, R21, 0x1, R2, P2 ;  /* 0x0000000115157824 */ /* 0x000fe400010e0602 */
[----:B-1----:R-:W-:Y:S01]  /*f9ab0*/  IMAD.MOV.U32 R22, RZ, RZ, R4 ;  /* 0x000000ffff167224 */ /* 0x002fe200078e0004 */
[----:B------:R-:W-:Y:S01]  /*f9ac0*/  MOV R23, R10 ;  /* 0x0000000a00177202 */ /* 0x000fe20000000f00 */
[----:B------:R-:W2:Y:S04]  /*f9ad0*/  LDL.LU R4, [R1+0x3bd8] ;  /* 0x003bd80001047983 */ /* 0x000ea80000300800 */
[----:B------:R-:W2:Y:S04]  /*f9ae0*/  LDL.LU R10, [R1+0x3c18] ;  /* 0x003c1800010a7983 */ /* 0x000ea80000300800 */
[----:B------:R1:W-:Y:S04]  /*f9af0*/  STL [R1+0x3a48], R5 ;  /* 0x003a480501007387 */ /* 0x0003e80000100800 */
[----:B------:R1:W-:Y:S04]  /*f9b00*/  STL [R1+0x3a44], R11 ;  /* 0x003a440b01007387 */ /* 0x0003e80000100800 */
[----:B------:R1:W-:Y:S04]  /*f9b10*/  LDGSTS.E [R3+0xd80], desc[UR60][R22.64], P0 ;  /* 0x00d8000016037fae */ /* 0x0003e8000812187c */
[----:B------:R1:W-:Y:S04]  /*f9b20*/  STL [R1+0x3a88], R16 ;  /* 0x003a881001007387 */ /* 0x0003e80000100800 */
[----:B------:R4:W-:Y:S01]  /*f9b30*/  STL [R1+0x3a84], R21 ;  /* 0x003a841501007387 */ /* 0x0009e20000100800 */
[----:B-1----:R-:W-:-:S03]  /*f9b40*/  MOV R22, R5 ;  /* 0x0000000500167202 */ /* 0x002fc60000000f00 */
[----:B------:R-:W2:Y:S01]  /*f9b50*/  LDL.LU R5, [R1+0x3bd4] ;  /* 0x003bd40001057983 */ /* 0x000ea20000300800 */
[----:B------:R-:W-:-:S03]  /*f9b60*/  MOV R23, R11 ;  /* 0x0000000b00177202 */ /* 0x000fc60000000f00 */
[----:B------:R-:W2:Y:S04]  /*f9b70*/  LDL.LU R11, [R1+0x3c14] ;  /* 0x003c1400010b7983 */ /* 0x000ea80000300800 */
[----:B------:R1:W-:Y:S02]  /*f9b80*/  LDGSTS.E [R3+0x1180], desc[UR60][R22.64], P0 ;  /* 0x0118000016037fae */ /* 0x0003e4000812187c */
[----:B-1----:R-:W-:Y:S01]  /*f9b90*/  IMAD.MOV.U32 R22, RZ, RZ, R16 ;  /* 0x000000ffff167224 */ /* 0x002fe200078e0010 */
[----:B------:R-:W-:-:S05]  /*f9ba0*/  MOV R23, R21 ;  /* 0x0000001500177202 */ /* 0x000fca0000000f00 */
[----:B------:R-:W-:Y:S04]  /*f9bb0*/  LDGSTS.E [R3+0x1580], desc[UR60][R22.64], P0 ;  /* 0x0158000016037fae */ /* 0x000fe8000812187c */
[----:B------:R-:W2:Y:S04]  /*f9bc0*/  LDL.LU R22, [R1+0x3c58] ;  /* 0x003c580001167983 */ /* 0x000ea80000300800 */
[----:B------:R-:W2:Y:S01]  /*f9bd0*/  LDL.LU R16, [R1+0x3c98] ;  /* 0x003c980001107983 */ /* 0x000ea20000300800 */
[-C--:B---3--:R-:W-:Y:S02]  /*f9be0*/  IADD3 R17, P1, R17, R6.reuse, RZ ;  /* 0x0000000611117210 */ /* 0x088fe40007f3e0ff */
[----:B----4-:R-:W-:-:S02]  /*f9bf0*/  IADD3 R15, P2, R15, R6, RZ ;  /* 0x000000060f0f7210 */ /* 0x010fc40007f5e0ff */
[----:B------:R-:W-:Y:S01]  /*f9c00*/  IADD3.X R20, R20, R2, RZ, P1, !PT ;  /* 0x0000000214147210 */ /* 0x000fe20000ffe4ff */
[----:B------:R-:W-:Y:S02]  /*f9c10*/  STL [R1+0x3ac8], R17 ;  /* 0x003ac81101007387 */ /* 0x000fe40000100800 */
[----:B------:R-:W-:Y:S02]  /*f9c20*/  IMAD.X R19, R19, 0x1, R2, P2 ;  /* 0x0000000113137824 */ /* 0x000fe400010e0602 */
[----:B------:R1:W-:Y:S04]  /*f9c30*/  STL [R1+0x3ac4], R20 ;  /* 0x003ac41401007387 */ /* 0x0003e80000100800 */
[----:B------:R3:W-:Y:S04]  /*f9c40*/  STL [R1+0x3b08], R15 ;  /* 0x003b080f01007387 */ /* 0x0007e80000100800 */
[----:B------:R-:W-:Y:S04]  /*f9c50*/  STL [R1+0x3b04], R19 ;  /* 0x003b041301007387 */ /* 0x000fe80000100800 */
[----:B------:R-:W4:Y:S01]  /*f9c60*/  LDL.LU R23, [R1+0x3c54] ;  /* 0x003c540001177983 */ /* 0x000f220000300800 */
[----:B------:R-:W-:-:S02]  /*f9c70*/  MOV R21, R20 ;  /* 0x0000001400157202 */ /* 0x000fc40000000f00 */
[-C--:B--2---:R-:W-:Y:S02]  /*f9c80*/  IADD3 R9, P1, R9, R6.reuse, RZ ;  /* 0x0000000609097210 */ /* 0x084fe40007f3e0ff */
[----:B-1----:R-:W-:Y:S02]  /*f9c90*/  MOV R20, R17 ;  /* 0x0000001100147202 */ /* 0x002fe40000000f00 */
[----:B------:R-:W2:Y:S01]  /*f9ca0*/  LDL.LU R17, [R1+0x3c94] ;  /* 0x003c940001117983 */ /* 0x000ea20000300800 */
[----:B------:R-:W-:-:S03]  /*f9cb0*/  IADD3 R12, P2, R12, R6, RZ ;  /* 0x000000060c0c7210 */ /* 0x000fc60007f5e0ff */
[----:B------:R1:W-:Y:S04]  /*f9cc0*/  LDGSTS.E [R3+0x1980], desc[UR60][R20.64], P0 ;  /* 0x0198000014037fae */ /* 0x0003e8000812187c */
[----:B------:R-:W-:Y:S01]  /*f9cd0*/  STL [R1+0x3b48], R9 ;  /* 0x003b480901007387 */ /* 0x000fe20000100800 */
[----:B------:R-:W-:Y:S01]  /*f9ce0*/  IADD3.X R14, R14, R2, RZ, P1, !PT ;  /* 0x000000020e0e7210 */ /* 0x000fe20000ffe4ff */
[----:B------:R-:W-:Y:S02]  /*f9cf0*/  IMAD.X R13, R13, 0x1, R2, P2 ;  /* 0x000000010d0d7824 */ /* 0x000fe400010e0602 */
[----:B-1----:R-:W-:Y:S01]  /*f9d00*/  IMAD.MOV.U32 R20, RZ, RZ, R15 ;  /* 0x000000ffff147224 */ /* 0x002fe200078e000f */
[----:B------:R-:W-:Y:S01]  /*f9d10*/  MOV R21, R19 ;  /* 0x0000001300157202 */ /* 0x000fe20000000f00 */
[----:B------:R1:W-:Y:S04]  /*f9d20*/  STL [R1+0x3b44], R14 ;  /* 0x003b440e01007387 */ /* 0x0003e80000100800 */
[----:B------:R1:W-:Y:S01]  /*f9d30*/  STL [R1+0x3b88], R12 ;  /* 0x003b880c01007387 */ /* 0x0003e20000100800 */
[----:B---3--:R-:W-:-:S03]  /*f9d40*/  MOV R15, R14 ;  /* 0x0000000e000f7202 */ /* 0x008fc60000000f00 */
[----:B------:R-:W-:Y:S01]  /*f9d50*/  LDGSTS.E [R3+0x1d80], desc[UR60][R20.64], P0 ;  /* 0x01d8000014037fae */ /* 0x000fe2000812187c */
[----:B-1----:R-:W-:Y:S02]  /*f9d60*/  MOV R14, R9 ;  /* 0x00000009000e7202 */ /* 0x002fe40000000f00 */
[-C--:B------:R-:W-:Y:S02]  /*f9d70*/  IADD3 R4, P1, R4, R6.reuse, RZ ;  /* 0x0000000604047210 */ /* 0x080fe40007f3e0ff */
[----:B------:R-:W-:Y:S01]  /*f9d80*/  IADD3 R10, P2, R10, R6, RZ ;  /* 0x000000060a0a7210 */ /* 0x000fe20007f5e0ff */
[----:B------:R-:W-:Y:S04]  /*f9d90*/  LDGSTS.E [R3+0x2180], desc[UR60][R14.64], P0 ;  /* 0x021800000e037fae */ /* 0x000fe8000812187c */
[----:B------:R-:W3:Y:S04]  /*f9da0*/  LDL.LU R20, [R1+0x3cd8] ;  /* 0x003cd80001147983 */ /* 0x000ee80000300800 */
[----:B------:R1:W-:Y:S04]  /*f9db0*/  STL [R1+0x3b84], R13 ;  /* 0x003b840d01007387 */ /* 0x0003e80000100800 */
[----:B------:R-:W3:Y:S04]  /*f9dc0*/  LDL.LU R9, [R1+0x3d18] ;  /* 0x003d180001097983 */ /* 0x000ee80000300800 */
[----:B------:R-:W3:Y:S04]  /*f9dd0*/  LDL.LU R21, [R1+0x3cd4] ;  /* 0x003cd40001157983 */ /* 0x000ee80000300800 */
[----:B------:R-:W3:Y:S04]  /*f9de0*/  LDL.LU R19, [R1+0x3d14] ;  /* 0x003d140001137983 */ /* 0x000ee80000300800 */
[----:B------:R-:W-:Y:S04]  /*f9df0*/  STL [R1+0x3bd8], R4 ;  /* 0x003bd80401007387 */ /* 0x000fe80000100800 */
[----:B------:R1:W-:Y:S01]  /*f9e00*/  LDGSTS.E [R3+0x2580], desc[UR60][R12.64], P0 ;  /* 0x025800000c037fae */ /* 0x0003e2000812187c */
[----:B------:R-:W-:Y:S01]  /*f9e10*/  IMAD.X R5, R5, 0x1, R2, P1 ;  /* 0x0000000105057824 */ /* 0x000fe200008e0602 */
[----:B------:R-:W-:-:S04]  /*f9e20*/  IADD3.X R11, R11, R2, RZ, P2, !PT ;  /* 0x000000020b0b7210 */ /* 0x000fc800017fe4ff */
[----:B------:R1:W-:Y:S02]  /*f9e30*/  STL [R1+0x3bd4], R5 ;  /* 0x003bd40501007387 */ /* 0x0003e40000100800 */
[----:B-1----:R-:W-:Y:S01]  /*f9e40*/  MOV R12, R4 ;  /* 0x00000004000c7202 */ /* 0x002fe20000000f00 */
[----:B------:R-:W-:Y:S01]  /*f9e50*/  IMAD.MOV.U32 R13, RZ, RZ, R5 ;  /* 0x000000ffff0d7224 */ /* 0x000fe200078e0005 */
[----:B------:R-:W-:Y:S04]  /*f9e60*/  STL [R1+0x3c18], R10 ;  /* 0x003c180a01007387 */ /* 0x000fe80000100800 */
[----:B------:R-:W-:Y:S04]  /*f9e70*/  LDGSTS.E [R3+0x2980], desc[UR60][R12.64], P0 ;  /* 0x029800000c037fae */ /* 0x000fe8000812187c */
[----:B------:R-:W3:Y:S04]  /*f9e80*/  LDL.LU.64 R4, [R1+0x2838] ;  /* 0x0028380001047983 */ /* 0x000ee80000300a00 */
[----:B------:R1:W-:Y:S04]  /*f9e90*/  STL [R1+0x3c14], R11 ;  /* 0x003c140b01007387 */ /* 0x0003e80000100800 */
[----:B------:R-:W3:Y:S04]  /*f9ea0*/  LDL.LU.64 R14, [R1+0x27f8] ;  /* 0x0027f800010e7983 */ /* 0x000ee80000300a00 */
[----:B------:R3:W-:Y:S04]  /*f9eb0*/  LDGSTS.E [R3+0x2d80], desc[UR60][R10.64], P0 ;  /* 0x02d800000a037fae */ /* 0x0007e8000812187c */
[----:B------:R-:W3:Y:S04]  /*f9ec0*/  LDL.LU.64 R12, [R1+0x27b8] ;  /* 0x0027b800010c7983 */ /* 0x000ee80000300a00 */
[----:B-1----:R-:W3:Y:S01]  /*f9ed0*/  LDL.LU.64 R10, [R1+0x2778] ;  /* 0x00277800010a7983 */ /* 0x002ee20000300a00 */
[----:B------:R-:W-:-:S02]  /*f9ee0*/  IADD3 R22, P1, R22, R6, RZ ;  /* 0x0000000616167210 */ /* 0x000fc40007f3e0ff */
[----:B------:R-:W-:-:S03]  /*f9ef0*/  IADD3 R16, P2, R16, R6, RZ ;  /* 0x0000000610107210 */ /* 0x000fc60007f5e0ff */
[----:B------:R-:W-:Y:S01]  /*f9f00*/  STL [R1+0x3c58], R22 ;  /* 0x003c581601007387 */ /* 0x000fe20000100800 */
[----:B----4-:R-:W-:-:S05]  /*f9f10*/  IADD3.X R23, R23, R2, RZ, P1, !PT ;  /* 0x0000000217177210 */ /* 0x010fca0000ffe4ff */
[----:B------:R1:W-:Y:S04]  /*f9f20*/  STL [R1+0x3c54], R23 ;  /* 0x003c541701007387 */ /* 0x0003e80000100800 */
[----:B------:R-:W-:Y:S04]  /*f9f30*/  STL [R1+0x3c98], R16 ;  /* 0x003c981001007387 */ /* 0x000fe80000100800 */
[----:B------:R-:W4:Y:S04]  /*f9f40*/  LDL.LU.64 R92, [R1+0x2738] ;  /* 0x00273800015c7983 */ /* 0x000f280000300a00 */
[----:B------:R-:W-:Y:S01]  /*f9f50*/  LDGSTS.E [R3+0x3180], desc[UR60][R22.64], P0 ;  /* 0x0318000016037fae */ /* 0x000fe2000812187c */
[----:B--2---:R-:W-:-:S05]  /*f9f60*/  IADD3.X R17, R17, R2, RZ, P2, !PT ;  /* 0x0000000211117210 */ /* 0x004fca00017fe4ff */
[----:B------:R2:W-:Y:S04]  /*f9f70*/  STL [R1+0x3c94], R17 ;  /* 0x003c941101007387 */ /* 0x0005e80000100800 */
[----:B------:R4:W-:Y:S04]  /*f9f80*/  LDGSTS.E [R3+0x3580], desc[UR60][R16.64], P0 ;  /* 0x0358000010037fae */ /* 0x0009e8000812187c */
[----:B-1----:R-:W4:Y:S04]  /*f9f90*/  LDL.LU.64 R22, [R1+0x26f8] ;  /* 0x0026f80001167983 */ /* 0x002f280000300a00 */
[----:B--2---:R-:W2:Y:S04]  /*f9fa0*/  LDL.LU.64 R16, [R1+0x26b8] ;  /* 0x0026b80001107983 */ /* 0x004ea80000300a00 */
[----:B------:R-:W2:Y:S04]  /*f9fb0*/  LDL.LU.64 R90, [R1+0x2678] ;  /* 0x00267800015a7983 */ /* 0x000ea80000300a00 */
[----:B------:R-:W2:Y:S01]  /*f9fc0*/  LDL.LU.64 R88, [R1+0x2638] ;  /* 0x0026380001587983 */ /* 0x000ea20000300a00 */
[----:B---3--:R-:W-:-:S02]  /*f9fd0*/  IADD3 R20, P1, R20, R6, RZ ;  /* 0x0000000614147210 */ /* 0x008fc40007f3e0ff */
[----:B------:R-:W-:-:S03]  /*f9fe0*/  IADD3 R9, P2, R9, R6, RZ ;  /* 0x0000000609097210 */ /* 0x000fc60007f5e0ff */
[----:B------:R-:W-:Y:S01]  /*f9ff0*/  IMAD.X R21, R21, 0x1, R2, P1 ;  /* 0x0000000115157824 */ /* 0x000fe200008e0602 */
[----:B------:R-:W-:Y:S01]  /*fa000*/  IADD3.X R19, R19, R2, RZ, P2, !PT ;  /* 0x0000000213137210 */ /* 0x000fe200017fe4ff */
[----:B------:R-:W-:Y:S04]  /*fa010*/  STL [R1+0x3cd8], R20 ;  /* 0x003cd81401007387 */ /* 0x000fe80000100800 */
[----:B------:R1:W-:Y:S04]  /*fa020*/  STL [R1+0x3cd4], R21 ;  /* 0x003cd41501007387 */ /* 0x0003e80000100800 */
[----:B------:R3:W-:Y:S04]  /*fa030*/  STL [R1+0x3d18], R9 ;  /* 0x003d180901007387 */ /* 0x0007e80000100800 */
[----:B------:R-:W-:Y:S04]  /*fa040*/  LDGSTS.E [R3+0x3980], desc[UR60][R20.64], P0 ;  /* 0x0398000014037fae */ /* 0x000fe8000812187c */
[----:B------:R2:W-:Y:S04]  /*fa050*/  STL [R1+0x3d14], R19 ;  /* 0x003d141301007387 */ /* 0x0005e80000100800 */
[----:B-1----:R-:W2:Y:S01]  /*fa060*/  LDL.LU.64 R20, [R1+0x24c8] ;  /* 0x0024c80001147983 */ /* 0x002ea20000300a00 */
[----:B------:R-:W-:Y:S01]  /*fa070*/  MOV R84, R9 ;  /* 0x0000000900547202 */ /* 0x000fe20000000f00 */
[----:B------:R-:W-:-:S02]  /*fa080*/  IMAD.MOV.U32 R85, RZ, RZ, R19 ;  /* 0x000000ffff557224 */ /* 0x000fc400078e0013 */
[----:B------:R-:W2:Y:S01]  /*fa090*/  LDL.LU.64 R86, [R1+0x2490] ;  /* 0x0024900001567983 */ /* 0x000ea20000300a00 */
[----:B------:R-:W-:-:S03]  /*fa0a0*/  IADD3 R178, P1, R4, R6, RZ ;  /* 0x0000000604b27210 */ /* 0x000fc60007f3e0ff */
[----:B------:R1:W-:Y:S01]  /*fa0b0*/  LDGSTS.E [R3+0x3d80], desc[UR60][R84.64], P0 ;  /* 0x03d8000054037fae */ /* 0x0003e2000812187c */
[----:B------:R-:W-:Y:S02]  /*fa0c0*/  IADD3.X R4, R5, R2, RZ, P1, !PT ;  /* 0x0000000205047210 */ /* 0x000fe40000ffe4ff */
[----:B------:R-:W-:-:S04]  /*fa0d0*/  IADD3 R161, P1, R14, R6, RZ ;  /* 0x000000060ea17210 */ /* 0x000fc80007f3e0ff */
[----:B---3--:R-:W-:Y:S01]  /*fa0e0*/  IADD3.X R9, R15, R2, RZ, P1, !PT ;  /* 0x000000020f097210 */ /* 0x008fe20000ffe4ff */
[----:B------:R-:W3:Y:S01]  /*fa0f0*/  LDL.LU.64 R84, [R1+0x2458] ;  /* 0x0024580001547983 */ /* 0x000ee20000300a00 */
[----:B------:R-:W-:-:S03]  /*fa100*/  IADD3 R159, P1, R12, R6, RZ ;  /* 0x000000060c9f7210 */ /* 0x000fc60007f3e0ff */
[----:B------:R-:W3:Y:S02]  /*fa110*/  LDL.LU.64 R14, [R1+0x2420] ;  /* 0x00242000010e7983 */ /* 0x000ee40000300a00 */
[----:B------:R-:W-:Y:S01]  /*fa120*/  IMAD.X R160, R13, 0x1, R2, P1 ;  /* 0x000000010da07824 */ /* 0x000fe200008e0602 */
[----:B------:R-:W-:Y:S01]  /*fa130*/  IADD3 R157, P1, R10, R6, RZ ;  /* 0x000000060a9d7210 */ /* 0x000fe20007f3e0ff */
[----:B------:R-:W3:Y:S03]  /*fa140*/  LDL.LU.64 R12, [R1+0x22d8] ;  /* 0x0022d800010c7983 */ /* 0x000ee60000300a00 */
[----:B------:R-:W-:Y:S02]  /*fa150*/  IADD3.X R158, R11, R2, RZ, P1, !PT ;  /* 0x000000020b9e7210 */ /* 0x000fe40000ffe4ff */
[----:B------:R-:W3:Y:S01]  /*fa160*/  LDL.LU.64 R10, [R1+0x22a8] ;  /* 0x0022a800010a7983 */ /* 0x000ee20000300a00 */
[----:B----4-:R-:W-:-:S04]  /*fa170*/  IADD3 R155, P1, R92, R6, RZ ;  /* 0x000000065c9b7210 */ /* 0x010fc80007f3e0ff */
[----:B------:R-:W-:Y:S02]  /*fa180*/  IADD3.X R156, R93, R2, RZ, P1, !PT ;  /* 0x000000025d9c7210 */ /* 0x000fe40000ffe4ff */
[----:B------:R-:W-:-:S05]  /*fa190*/  IADD3 R153, P1, R22, R6, RZ ;  /* 0x0000000616997210 */ /* 0x000fca0007f3e0ff */
        /* <DEDUP_REMOVED lines=8> */
[----:B------:R-:W-:-:S05]  /*fa220*/  IADD3 R147, P1, R88, R6, RZ ;  /* 0x0000000658937210 */ /* 0x000fca0007f3e0ff */
[----:B------:R-:W-:Y:S02]  /*fa230*/  IMAD.X R148, R89, 0x1, R2, P1 ;  /* 0x0000000159947824 */ /* 0x000fe400008e0602 */
[----:B------:R-:W2:Y:S01]  /*fa240*/  LDL.LU.64 R88, [R1+0x2100] ;  /* 0x0021000001587983 */ /* 0x000ea20000300a00 */
[----:B------:R-:W-:-:S04]  /*fa250*/  IADD3 R145, P1, R20, R6, RZ ;  /* 0x0000000614917210 */ /* 0x000fc80007f3e0ff */
[----:B------:R-:W-:Y:S02]  /*fa260*/  IADD3.X R146, R21, R2, RZ, P1, !PT ;  /* 0x0000000215927210 */ /* 0x000fe40000ffe4ff */
[----:B------:R-:W2:Y:S01]  /*fa270*/  LDL.LU.64 R20, [R1+0x20d8] ;  /* 0x0020d80001147983 */ /* 0x000ea20000300a00 */
[----:B------:R-:W-:-:S03]  /*fa280*/  IADD3 R143, P1, R86, R6, RZ ;  /* 0x00000006568f7210 */ /* 0x000fc60007f3e0ff */
[----:B------:R-:W2:Y:S01]  /*fa290*/  LDL.LU.64 R94, [R1+0x20b0] ;  /* 0x0020b000015e7983 */ /* 0x000ea20000300a00 */
[----:B------:R-:W-:-:S03]  /*fa2a0*/  IADD3.X R144, R87, R2, RZ, P1, !PT ;  /* 0x0000000257907210 */ /* 0x000fc60000ffe4ff */
[----:B------:R-:W2:Y:S01]  /*fa2b0*/  LDL.LU.64 R86, [R1+0x2088] ;  /* 0x0020880001567983 */ /* 0x000ea20000300a00 */
[----:B---3--:R-:W-:-:S05]  /*fa2c0*/  IADD3 R141, P1, R84, R6, RZ ;  /* 0x00000006548d7210 */ /* 0x008fca0007f3e0ff */
[----:B------:R-:W-:Y:S02]  /*fa2d0*/  IMAD.X R142, R85, 0x1, R2, P1 ;  /* 0x00000001558e7824 */ /* 0x000fe400008e0602 */
[----:B------:R-:W3:Y:S01]  /*fa2e0*/  LDL.LU.64 R84, [R1+0x2078] ;  /* 0x0020780001547983 */ /* 0x000ee20000300a00 */
[----:B------:R-:W-:-:S03]  /*fa2f0*/  IADD3 R139, P1, R14, R6, RZ ;  /* 0x000000060e8b7210 */ /* 0x000fc60007f3e0ff */
[----:B------:R-:W3:Y:S01]  /*fa300*/  LDL.LU.64 R92, [R1+0x2070] ;  /* 0x00207000015c7983 */ /* 0x000ee20000300a00 */
[----:B------:R-:W-:Y:S02]  /*fa310*/  IADD3.X R140, R15, R2, RZ, P1, !PT ;  /* 0x000000020f8c7210 */ /* 0x000fe40000ffe4ff */
[----:B------:R-:W-:Y:S01]  /*fa320*/  IADD3 R137, P1, R12, R6, RZ ;  /* 0x000000060c897210 */ /* 0x000fe20007f3e0ff */
[----:B------:R-:W3:Y:S03]  /*fa330*/  LDL.LU.64 R14, [R1+0x2068] ;  /* 0x00206800010e7983 */ /* 0x000ee60000300a00 */
[----:B------:R-:W-:Y:S02]  /*fa340*/  IADD3.X R138, R13, R2, RZ, P1, !PT ;  /* 0x000000020d8a7210 */ /* 0x000fe40000ffe4ff */
[----:B------:R-:W-:Y:S01]  /*fa350*/  IADD3 R135, P1, R10, R6, RZ ;  /* 0x000000060a877210 */ /* 0x000fe20007f3e0ff */
[----:B------:R-:W3:Y:S04]  /*fa360*/  LDL.LU.64 R12, [R1+0x2060] ;  /* 0x00206000010c7983 */ /* 0x000ee80000300a00 */
[----:B------:R-:W-:-:S02]  /*fa370*/  IMAD.X R136, R11, 0x1, R2, P1 ;  /* 0x000000010b887824 */ /* 0x000fc400008e0602 */
[----:B------:R-:W3:Y:S04]  /*fa380*/  LDL.LU.64 R10, [R1+0x2058] ;  /* 0x00205800010a7983 */ /* 0x000ee80000300a00 */
[----:B------:R-:W3:Y:S01]  /*fa390*/  LDL.LU.64 R90, [R1+0x1fb0] ;  /* 0x001fb000015a7983 */ /* 0x000ee20000300a00 */
[----:B----4-:R-:W-:-:S04]  /*fa3a0*/  IADD3 R133, P1, R22, R6, RZ ;  /* 0x0000000616857210 */ /* 0x010fc80007f3e0ff */
[----:B------:R-:W-:Y:S02]  /*fa3b0*/  IADD3.X R134, R23, R2, RZ, P1, !PT ;  /* 0x0000000217867210 */ /* 0x000fe40000ffe4ff */
[----:B------:R-:W4:Y:S01]  /*fa3c0*/  LDL.LU.64 R22, [R1+0x2050] ;  /* 0x0020500001167983 */ /* 0x000f220000300a00 */
[----:B--2---:R-:W-:-:S04]  /*fa3d0*/  IADD3 R131, P1, R16, R6, RZ ;  /* 0x0000000610837210 */ /* 0x004fc80007f3e0ff */
[----:B------:R-:W-:Y:S02]  /*fa3e0*/  IADD3.X R132, R17, R2, RZ, P1, !PT ;  /* 0x0000000211847210 */ /* 0x000fe40000ffe4ff */
[-C--:B------:R-:W-:Y:S01]  /*fa3f0*/  IADD3 R129, P1, R96, R6.reuse, RZ ;  /* 0x0000000660817210 */ /* 0x080fe20007f3e0ff */
[----:B------:R-:W2:Y:S04]  /*fa400*/  LDL.LU.64 R16, [R1+0x2048] ;  /* 0x0020480001107983 */ /* 0x000ea80000300a00 */
[----:B------:R-:W-:Y:S01]  /*fa410*/  IMAD.X R130, R97, 0x1, R2, P1 ;  /* 0x0000000161827824 */ /* 0x000fe200008e0602 */
[----:B------:R-:W-:-:S04]  /*fa420*/  IADD3 R127, P1, R88, R6, RZ ;  /* 0x00000006587f7210 */ /* 0x000fc80007f3e0ff */
[----:B------:R-:W-:Y:S02]  /*fa430*/  IADD3.X R128, R89, R2, RZ, P1, !PT ;  /* 0x0000000259807210 */ /* 0x000fe40000ffe4ff */
[----:B------:R-:W2:Y:S01]  /*fa440*/  LDL.LU.64 R88, [R1+0x2040] ;  /* 0x0020400001587983 */ /* 0x000ea20000300a00 */
[----:B------:R-:W-:-:S04]  /*fa450*/  IADD3 R125, P1, R20, R6, RZ ;  /* 0x00000006147d7210 */ /* 0x000fc80007f3e0ff */
[----:B------:R-:W-:Y:S02]  /*fa460*/  IADD3.X R126, R21, R2, RZ, P1, !PT ;  /* 0x00000002157e7210 */ /* 0x000fe40000ffe4ff */
[----:B------:R-:W2:Y:S01]  /*fa470*/  LDL.LU.64 R20, [R1+0x2038] ;  /* 0x0020380001147983 */ /* 0x000ea20000300a00 */
[----:B------:R-:W-:-:S05]  /*fa480*/  IADD3 R123, P1, R94, R6, RZ ;  /* 0x000000065e7b7210 */ /* 0x000fca0007f3e0ff */
[----:B------:R-:W-:Y:S01]  /*fa490*/  IMAD.X R124, R95, 0x1, R2, P1 ;  /* 0x000000015f7c7824 */ /* 0x000fe200008e0602 */
[----:B------:R-:W-:-:S04]  /*fa4a0*/  IADD3 R121, P1, R86, R6, RZ ;  /* 0x0000000656797210 */ /* 0x000fc80007f3e0ff */
        /* <DEDUP_REMOVED lines=17> */
[----:B----4-:R-:W-:-:S04]  /*fa5c0*/  IADD3 R109, P1, R22, R6, RZ ;  /* 0x00000006166d7210 */ /* 0x010fc80007f3e0ff */
[----:B------:R-:W-:Y:S02]  /*fa5d0*/  IADD3.X R110, R23, R2, RZ, P1, !PT ;  /* 0x00000002176e7210 */ /* 0x000fe40000ffe4ff */
[----:B------:R-:W4:Y:S01]  /*fa5e0*/  LDL.LU.64 R22, [R1+0x2010] ;  /* 0x0020100001167983 */ /* 0x000f220000300a00 */
[----:B--2---:R-:W-:-:S05]  /*fa5f0*/  IADD3 R107, P1, R16, R6, RZ ;  /* 0x00000006106b7210 */ /* 0x004fca0007f3e0ff */
[----:B------:R-:W-:Y:S01]  /*fa600*/  IMAD.X R108, R17, 0x1, R2, P1 ;  /* 0x00000001116c7824 */ /* 0x000fe200008e0602 */
[----:B------:R-:W-:-:S04]  /*fa610*/  IADD3 R16, P1, R88, R6, RZ ;  /* 0x0000000658107210 */ /* 0x000fc80007f3e0ff */
[----:B------:R-:W-:Y:S02]  /*fa620*/  IADD3.X R17, R89, R2, RZ, P1, !PT ;  /* 0x0000000259117210 */ /* 0x000fe40000ffe4ff */
[----:B------:R-:W-:-:S04]  /*fa630*/  IADD3 R105, P1, R20, R6, RZ ;  /* 0x0000000614697210 */ /* 0x000fc80007f3e0ff */
[----:B------:R-:W-:Y:S02]  /*fa640*/  IADD3.X R106, R21, R2, RZ, P1, !PT ;  /* 0x00000002156a7210 */ /* 0x000fe40000ffe4ff */
[----:B------:R-:W2:Y:S04]  /*fa650*/  LDL.LU.64 R20, [R1+0x2008] ;  /* 0x0020080001147983 */ /* 0x000ea80000300a00 */
[----:B------:R-:W2:Y:S04]  /*fa660*/  LDL.LU.64 R90, [R1+0x2000] ;  /* 0x00200000015a7983 */ /* 0x000ea80000300a00 */
[----:B------:R-:W2:Y:S04]  /*fa670*/  LDL.LU.64 R190, [R1+0x1ff8] ;  /* 0x001ff80001be7983 */ /* 0x000ea80000300a00 */
[----:B------:R-:W2:Y:S01]  /*fa680*/  LDL.LU.64 R88, [R1+0x1ff0] ;  /* 0x001ff00001587983 */ /* 0x000ea20000300a00 */
[----:B------:R-:W-:-:S05]  /*fa690*/  IADD3 R103, P1, R86, R6, RZ ;  /* 0x0000000656677210 */ /* 0x000fca0007f3e0ff */
[----:B------:R-:W-:Y:S01]  /*fa6a0*/  IMAD.X R104, R87, 0x1, R2, P1 ;  /* 0x0000000157687824 */ /* 0x000fe200008e0602 */
[----:B---3--:R-:W-:-:S04]  /*fa6b0*/  IADD3 R101, P1, R84, R6, RZ ;  /* 0x0000000654657210 */ /* 0x008fc80007f3e0ff */
        /* <DEDUP_REMOVED lines=8> */
[----:B----4-:R-:W-:-:S04]  /*fa740*/  IADD3 R97, P1, R22, R6, RZ ;  /* 0x0000000616617210 */ /* 0x010fc80007f3e0ff */
[----:B------:R-:W-:Y:S02]  /*fa750*/  IADD3.X R98, R23, R2, RZ, P1, !PT ;  /* 0x0000000217627210 */ /* 0x000fe40000ffe4ff */
[----:B------:R-:W1:Y:S01]  /*fa760*/  LDL.LU.64 R22, [R1+0x1fd0] ;  /* 0x001fd00001167983 */ /* 0x000e620000300a00 */
[----:B--2---:R-:W-:-:S04]  /*fa770*/  IADD3 R95, P1, R20, R6, RZ ;  /* 0x00000006145f7210 */ /* 0x004fc80007f3e0ff */
[----:B------:R-:W-:Y:S02]  /*fa780*/  IADD3.X R96, R21, R2, RZ, P1, !PT ;  /* 0x0000000215607210 */ /* 0x000fe40000ffe4ff */
[----:B------:R-:W2:Y:S04]  /*fa790*/  LDL.LU.64 R20, [R1+0x1fc8] ;  /* 0x001fc80001147983 */ /* 0x000ea80000300a00 */
[----:B------:R-:W4:Y:S04]  /*fa7a0*/  LDL.LU.64 R186, [R1+0x1fc0] ;  /* 0x001fc00001ba7983 */ /* 0x000f280000300a00 */
[----:B------:R-:W4:Y:S01]  /*fa7b0*/  LDL.LU.64 R182, [R1+0x1fb8] ;  /* 0x001fb80001b67983 */ /* 0x000f220000300a00 */
[----:B------:R-:W-:-:S05]  /*fa7c0*/  IADD3 R93, P1, R90, R6, RZ ;  /* 0x000000065a5d7210 */ /* 0x000fca0007f3e0ff */
[----:B------:R-:W-:Y:S01]  /*fa7d0*/  IMAD.X R94, R91, 0x1, R2, P1 ;  /* 0x000000015b5e7824 */ /* 0x000fe200008e0602 */
[----:B------:R-:W-:-:S04]  /*fa7e0*/  IADD3 R91, P1, R190, R6, RZ ;  /* 0x00000006be5b7210 */ /* 0x000fc80007f3e0ff */
[----:B------:R-:W-:Y:S02]  /*fa7f0*/  IADD3.X R92, R191, R2, RZ, P1, !PT ;  /* 0x00000002bf5c7210 */ /* 0x000fe40000ffe4ff */
[----:B------:R-:W-:Y:S02]  /*fa800*/  IADD3 R5, P1, R88, R6, RZ ;  /* 0x0000000658057210 */ /* 0x000fe40007f3e0ff */
[----:B------:R-:W-:Y:S01]  /*fa810*/  MOV R179, R9 ;  /* 0x0000000900b37202 */ /* 0x000fe20000000f00 */
[----:B------:R-:W4:Y:S01]  /*fa820*/  LDL.LU.64 R190, [R1+0x4c58] ;  /* 0x004c580001be7983 */ /* 0x000f220000300a00 */
[----:B------:R-:W-:Y:S02]  /*fa830*/  IADD3.X R90, R89, R2, RZ, P1, !PT ;  /* 0x00000002595a7210 */ /* 0x000fe40000ffe4ff */
[----:B---3--:R-:W-:-:S05]  /*fa840*/  IADD3 R88, P1, R12, R6, RZ ;  /* 0x000000060c587210 */ /* 0x008fca0007f3e0ff */
[----:B------:R-:W-:Y:S01]  /*fa850*/  IMAD.X R89, R13, 0x1, R2, P1 ;  /* 0x000000010d597824 */ /* 0x000fe200008e0602 */
[----:B------:R-:W-:-:S04]  /*fa860*/  IADD3 R12, P1, R86, R6, RZ ;  /* 0x00000006560c7210 */ /* 0x000fc80007f3e0ff */
[----:B------:R-:W-:Y:S02]  /*fa870*/  IADD3.X R13, R87, R2, RZ, P1, !PT ;  /* 0x00000002570d7210 */ /* 0x000fe40000ffe4ff */
[----:B------:R-:W-:-:S04]  /*fa880*/  IADD3 R86, P1, R84, R6, RZ ;  /* 0x0000000654567210 */ /* 0x000fc80007f3e0ff */
[----:B------:R-:W-:Y:S02]  /*fa890*/  IADD3.X R87, R85, R2, RZ, P1, !PT ;  /* 0x0000000255577210 */ /* 0x000fe40000ffe4ff */
[----:B-1----:R-:W-:-:S05]  /*fa8a0*/  IADD3 R84, P1, R22, R6, RZ ;  /* 0x0000000616547210 */ /* 0x002fca0007f3e0ff */
[----:B------:R-:W-:Y:S01]  /*fa8b0*/  IMAD.X R85, R23, 0x1, R2, P1 ;  /* 0x0000000117557824 */ /* 0x000fe200008e0602 */
[----:B--2---:R-:W-:-:S04]  /*fa8c0*/  IADD3 R23, P1, R20, R6, RZ ;  /* 0x0000000614177210 */ /* 0x004fc80007f3e0ff */
[----:B------:R-:W-:Y:S02]  /*fa8d0*/  IADD3.X R83, R21, R2, RZ, P1, !PT ;  /* 0x0000000215537210 */ /* 0x000fe40000ffe4ff */
[----:B----4-:R-:W-:-:S04]  /*fa8e0*/  IADD3 R21, P1, R186, R6, RZ ;  /* 0x00000006ba157210 */ /* 0x010fc80007f3e0ff */
        /* <DEDUP_REMOVED lines=32> */
[----:B------:R-:W-:Y:S02]  /*faaf0*/  IMAD.MOV.U32 R133, RZ, RZ, R132 ;  /* 0x000000ffff857224 */ /* 0x000fe400078e0084 */
[----:B------:R-:W-:Y:S01]  /*fab00*/  IMAD.X R20, R183, 0x1, R2, P1 ;  /* 0x00000001b7147824 */ /* 0x000fe200008e0602 */
[----:B------:R-:W-:Y:S02]  /*fab10*/  MOV R132, R131 ;  /* 0x0000008300847202 */ /* 0x000fe40000000f00 */
[----:B------:R-:W-:-:S02]  /*fab20*/  MOV R183, R4 ;  /* 0x0000000400b77202 */ /* 0x000fc40000000f00 */
[----:B------:R-:W-:Y:S01]  /*fab30*/  MOV R131, R130 ;  /* 0x0000008200837202 */ /* 0x000fe20000000f00 */
[----:B------:R-:W-:Y:S01]  /*fab40*/  IMAD.MOV.U32 R130, RZ, RZ, R129 ;  /* 0x000000ffff827224 */ /* 0x000fe200078e0081 */
[----:B------:R-:W-:Y:S02]  /*fab50*/  MOV R129, R128 ;  /* 0x0000008000817202 */ /* 0x000fe40000000f00 */
[----:B------:R-:W-:Y:S01]  /*fab60*/  MOV R128, R127 ;  /* 0x0000007f00807202 */ /* 0x000fe20000000f00 */
        /* <DEDUP_REMOVED lines=73> */
[----:B------:R1:W-:Y:S01]  /*fb000*/  STL.64 [R1+0x2040], R16 ;  /* 0x0020401001007387 */ /* 0x0003e20000100a00 */
        /* <DEDUP_REMOVED lines=12> */
[----:B------:R-:W-:Y:S01]  /*fb0d0*/  STL.64 [R1+0x2020], R100 ;  /* 0x0020206401007387 */ /* 0x000fe20000100a00 */
[----:B------:R-:W-:-:S02]  /*fb0e0*/  MOV R92, R91 ;  /* 0x0000005b005c7202 */ /* 0x000fc40000000f00 */
[----:B------:R-:W-:Y:S01]  /*fb0f0*/  MOV R5, R90 ;  /* 0x0000005a00057202 */ /* 0x000fe20000000f00 */
        /* <DEDUP_REMOVED lines=16> */
[----:B------:R-:W-:-:S02]  /*fb200*/  MOV R87, R85 ;  /* 0x0000005500577202 */ /* 0x000fc40000000f00 */
[----:B------:R-:W-:Y:S01]  /*fb210*/  MOV R23, R22 ;  /* 0x0000001600177202 */ /* 0x000fe20000000f00 */
[----:B------:R-:W-:Y:S04]  /*fb220*/  LDGSTS.E [R3+0x21580], desc[UR60][R122.64], P0 ;  /* 0x215800007a037fae */ /* 0x000fe8000812187c */
[----:B------:R3:W-:Y:S01]  /*fb230*/  STL.64 [R1+0x1ff0], R4 ;  /* 0x001ff00401007387 */ /* 0x0007e20000100a00 */
[----:B------:R-:W-:Y:S01]  /*fb240*/  IMAD.MOV.U32 R85, RZ, RZ, R83 ;  /* 0x000000ffff557224 */ /* 0x000fe200078e0053 */
[----:B------:R-:W-:Y:S02]  /*fb250*/  MOV R22, R21 ;  /* 0x0000001500167202 */ /* 0x000fe40000000f00 */
[----:B------:R-:W-:Y:S04]  /*fb260*/  LDGSTS.E [R3+0x21980], desc[UR60][R120.64], P0 ;  /* 0x2198000078037fae */ /* 0x000fe8000812187c */
[----:B------:R-:W-:Y:S01]  /*fb270*/  STL.64 [R1+0x1fe8], R90 ;  /* 0x001fe85a01007387 */ /* 0x000fe20000100a00 */
[----:B------:R-:W-:-:S03]  /*fb280*/  IMAD.MOV.U32 R21, RZ, RZ, R20 ;  /* 0x000000ffff157224 */ /* 0x000fc600078e0014 */
        /* <DEDUP_REMOVED lines=27> */
[----:B------:R-:W4:Y:S04]  /*fb440*/  LDL.LU R19, [R1+0x394c] ;  /* 0x00394c0001137983 */ /* 0x000f280000300800 */
[----:B------:R-:W-:Y:S04]  /*fb450*/  LDGSTS.E [R3+0x26580], desc[UR60][R12.64], P0 ;  /* 0x265800000c037fae */ /* 0x000fe8000812187c */
[----:B--2---:R-:W2:Y:S04]  /*fb460*/  LDL.LU R14, [R1+0x398c] ;  /* 0x00398c00010e7983 */ /* 0x004ea80000300800 */
[----:B------:R-:W2:Y:S04]  /*fb470*/  LDL.LU R15, [R1+0x39d0] ;  /* 0x0039d000010f7983 */ /* 0x000ea80000300800 */
[----:B------:R-:W-:Y:S04]  /*fb480*/  LDGSTS.E [R3+0x26980], desc[UR60][R88.64], P0 ;  /* 0x2698000058037fae */ /* 0x000fe8000812187c */
[----:B------:R-:W-:Y:S04]  /*fb490*/  LDGSTS.E [R3+0x26d80], desc[UR60][R86.64], P0 ;  /* 0x26d8000056037fae */ /* 0x000fe8000812187c */
[----:B------:R-:W-:Y:S04]  /*fb4a0*/  LDGSTS.E [R3+0x27180], desc[UR60][R84.64], P0 ;  /* 0x2718000054037fae */ /* 0x000fe8000812187c */
[----:B---3--:R-:W3:Y:S04]  /*fb4b0*/  LDL.LU R4, [R1+0x3a10] ;  /* 0x003a100001047983 */ /* 0x008ee80000300800 */
[----:B------:R-:W3:Y:S04]  /*fb4c0*/  LDL.LU R16, [R1+0x39cc] ;  /* 0x0039cc0001107983 */ /* 0x000ee80000300800 */
        /* <DEDUP_REMOVED lines=14> */
[----:B------:R-:W-:Y:S01]  /*fb5b0*/  IADD3.X R19, R19, R2, RZ, P1, !PT ;  /* 0x0000000213137210 */ /* 0x000fe20000ffe4ff */
[----:B------:R-:W-:Y:S02]  /*fb5c0*/  STL [R1+0x3950], R17 ;  /* 0x0039501101007387 */ /* 0x000fe40000100800 */
[----:B--2---:R-:W-:Y:S02]  /*fb5d0*/  IMAD.X R14, R14, 0x1, R2, P2 ;  /* 0x000000010e0e7824 */ /* 0x004fe400010e0602 */
[----:B------:R-:W-:Y:S01]  /*fb5e0*/  STL [R1+0x3990], R9 ;  /* 0x0039900901007387 */ /* 0x000fe20000100800 */
[----:B------:R-:W-:-:S03]  /*fb5f0*/  MOV R23, R19 ;  /* 0x0000001300177202 */ /* 0x000fc60000000f00 */
[----:B------:R1:W-:Y:S01]  /*fb600*/  STL [R1+0x394c], R19 ;  /* 0x00394c1301007387 */ /* 0x0003e20000100800 */
[----:B------:R-:W-:Y:S02]  /*fb610*/  MOV R22, R17 ;  /* 0x0000001100167202 */ /* 0x000fe40000000f00 */
[-C--:B------:R-:W-:Y:S02]  /*fb620*/  IADD3 R15, P1, R15, R6.reuse, RZ ;  /* 0x000000060f0f7210 */ /* 0x080fe40007f3e0ff */
[----:B---3--:R-:W-:Y:S01]  /*fb630*/  IADD3 R4, P2, R4, R6, RZ ;  /* 0x0000000604047210 */ /* 0x008fe20007f5e0ff */
[----:B------:R2:W-:Y:S04]  /*fb640*/  LDGSTS.E [R3+0x200], desc[UR60][R22.64], P0 ;  /* 0x0020000016037fae */ /* 0x0005e8000812187c */
[----:B-1----:R-:W3:Y:S04]  /*fb650*/  LDL.LU R19, [R1+0x3acc] ;  /* 0x003acc0001137983 */ /* 0x002ee80000300800 */
[----:B------:R1:W-:Y:S04]  /*fb660*/  STL [R1+0x398c], R14 ;  /* 0x00398c0e01007387 */ /* 0x0003e80000100800 */
[----:B------:R-:W3:Y:S01]  /*fb670*/  LDL.LU R17, [R1+0x3b0c] ;  /* 0x003b0c0001117983 */ /* 0x000ee20000300800 */
[----:B------:R-:W-:Y:S01]  /*fb680*/  IADD3.X R16, R16, R2, RZ, P1, !PT ;  /* 0x0000000210107210 */ /* 0x000fe20000ffe4ff */
[----:B----4-:R-:W-:-:S02]  /*fb690*/  IMAD.X R12, R12, 0x1, R2, P2 ;  /* 0x000000010c0c7824 */ /* 0x010fc400010e0602 */
[----:B--2---:R-:W-:Y:S01]  /*fb6a0*/  IMAD.MOV.U32 R22, RZ, RZ, R9 ;  /* 0x000000ffff167224 */ /* 0x004fe200078e0009 */
[----:B------:R-:W-:Y:S01]  /*fb6b0*/  MOV R23, R14 ;  /* 0x0000000e00177202 */ /* 0x000fe20000000f00 */
[----:B------:R-:W2:Y:S04]  /*fb6c0*/  LDL.LU R9, [R1+0x3b50] ;  /* 0x003b500001097983 */ /* 0x000ea80000300800 */
[----:B-1----:R-:W4:Y:S04]  /*fb6d0*/  LDL.LU R14, [R1+0x3ba0] ;  /* 0x003ba000010e7983 */ /* 0x002f280000300800 */
[----:B------:R1:W-:Y:S04]  /*fb6e0*/  STL [R1+0x39d0], R15 ;  /* 0x0039d00f01007387 */ /* 0x0003e80000100800 */
[----:B------:R1:W-:Y:S04]  /*fb6f0*/  STL [R1+0x39cc], R16 ;  /* 0x0039cc1001007387 */ /* 0x0003e80000100800 */
[----:B------:R1:W-:Y:S04]  /*fb700*/  LDGSTS.E [R3+0x600], desc[UR60][R22.64], P0 ;  /* 0x0060000016037fae */ /* 0x0003e8000812187c */
[----:B------:R1:W-:Y:S04]  /*fb710*/  STL [R1+0x3a10], R4 ;  /* 0x003a100401007387 */ /* 0x0003e80000100800 */
[----:B------:R1:W-:Y:S02]  /*fb720*/  STL [R1+0x3a0c], R12 ;  /* 0x003a0c0c01007387 */ /* 0x0003e40000100800 */
[----:B-1----:R-:W-:-:S02]  /*fb730*/  MOV R22, R15 ;  /* 0x0000000f00167202 */ /* 0x002fc40000000f00 */
[----:B------:R-:W4:Y:S01]  /*fb740*/  LDL.LU R15, [R1+0x3b4c] ;  /* 0x003b4c00010f7983 */ /* 0x000f220000300800 */
[----:B------:R-:W-:-:S03]  /*fb750*/  MOV R23, R16 ;  /* 0x0000001000177202 */ /* 0x000fc60000000f00 */
[----:B------:R-:W4:Y:S01]  /*fb760*/  LDL.LU R16, [R1+0x3b9c] ;  /* 0x003b9c0001107983 */ /* 0x000f220000300800 */
[-C--:B------:R-:W-:Y:S02]  /*fb770*/  IADD3 R5, P1, R5, R6.reuse, RZ ;  /* 0x0000000605057210 */ /* 0x080fe40007f3e0ff */
[----:B------:R-:W-:Y:S01]  /*fb780*/  IADD3 R20, P2, R20, R6, RZ ;  /* 0x0000000614147210 */ /* 0x000fe20007f5e0ff */
[----:B------:R1:W-:Y:S01]  /*fb790*/  LDGSTS.E [R3+0xa00], desc[UR60][R22.64], P0 ;  /* 0x00a0000016037fae */ /* 0x0003e2000812187c */
[----:B------:R-:W-:-:S03]  /*fb7a0*/  IADD3.X R13, R13, R2, RZ, P1, !PT ;  /* 0x000000020d0d7210 */ /* 0x000fc60000ffe4ff */
[----:B------:R-:W-:Y:S02]  /*fb7b0*/  IMAD.X R21, R21, 0x1, R2, P2 ;  /* 0x0000000115157824 */ /* 0x000fe400010e0602 */
[----:B-1----:R-:W-:Y:S01]  /*fb7c0*/  IMAD.MOV.U32 R22, RZ, RZ, R4 ;  /* 0x000000ffff167224 */ /* 0x002fe200078e0004 */
[----:B------:R-:W-:Y:S01]  /*fb7d0*/  MOV R23, R12 ;  /* 0x0000000c00177202 */ /* 0x000fe20000000f00 */
[----:B------:R-:W4:Y:S04]  /*fb7e0*/  LDL.LU R4, [R1+0x3be0] ;  /* 0x003be00001047983 */ /* 0x000f280000300800 */
[----:B------:R-:W4:Y:S04]  /*fb7f0*/  LDL.LU R12, [R1+0x3c20] ;  /* 0x003c2000010c7983 */ /* 0x000f280000300800 */
[----:B------:R1:W-:Y:S04]  /*fb800*/  STL [R1+0x3a50], R5 ;  /* 0x003a500501007387 */ /* 0x0003e80000100800 */
[----:B------:R1:W-:Y:S04]  /*fb810*/  STL [R1+0x3a4c], R13 ;  /* 0x003a4c0d01007387 */ /* 0x0003e80000100800 */
[----:B------:R1:W-:Y:S04]  /*fb820*/  LDGSTS.E [R3+0xe00], desc[UR60][R22.64], P0 ;  /* 0x00e0000016037fae */ /* 0x0003e8000812187c */
[----:B------:R3:W-:Y:S04]  /*fb830*/  STL [R1+0x3a90], R20 ;  /* 0x003a901401007387 */ /* 0x0007e80000100800 */
[----:B------:R-:W-:Y:S01]  /*fb840*/  STL [R1+0x3a8c], R21 ;  /* 0x003a8c1501007387 */ /* 0x000fe20000100800 */
[----:B-1----:R-:W-:-:S03]  /*fb850*/  MOV R22, R5 ;  /* 0x0000000500167202 */ /* 0x002fc60000000f00 */
[----:B------:R-:W4:Y:S01]  /*fb860*/  LDL.LU R5, [R1+0x3bdc] ;  /* 0x003bdc0001057983 */ /* 0x000f220000300800 */
[----:B------:R-:W-:-:S03]  /*fb870*/  MOV R23, R13 ;  /* 0x0000000d00177202 */ /* 0x000fc60000000f00 */
[----:B------:R-:W4:Y:S01]  /*fb880*/  LDL.LU R13, [R1+0x3c1c] ;  /* 0x003c1c00010d7983 */ /* 0x000f220000300800 */
[-C--:B------:R-:W-:Y:S02]  /*fb890*/  IADD3 R10, P1, R10, R6.reuse, RZ ;  /* 0x000000060a0a7210 */ /* 0x080fe40007f3e0ff */
[----:B------:R-:W-:Y:S01]  /*fb8a0*/  IADD3 R11, P2, R11, R6, RZ ;  /* 0x000000060b0b7210 */ /* 0x000fe20007f5e0ff */
[----:B------:R1:W-:Y:S04]  /*fb8b0*/  LDGSTS.E [R3+0x1200], desc[UR60][R22.64], P0 ;  /* 0x0120000016037fae */ /* 0x0003e8000812187c */
[----:B------:R3:W-:Y:S04]  /*fb8c0*/  STL [R1+0x3ad0], R10 ;  /* 0x003ad00a01007387 */ /* 0x0007e80000100800 */
[----:B------:R-:W-:Y:S01]  /*fb8d0*/  LDGSTS.E [R3+0x1600], desc[UR60][R20.64], P0 ;  /* 0x0160000014037fae */ /* 0x000fe2000812187c */
[----:B-1----:R-:W-:Y:S01]  /*fb8e0*/  MOV R22, R10 ;  /* 0x0000000a00167202 */ /* 0x002fe20000000f00 */
[----:B---3--:R-:W-:Y:S01]  /*fb8f0*/  IMAD.X R19, R19, 0x1, R2, P1 ;  /* 0x0000000113137824 */ /* 0x008fe200008e0602 */
[----:B------:R-:W-:-:S03]  /*fb900*/  IADD3.X R17, R17, R2, RZ, P2, !PT ;  /* 0x0000000211117210 */ /* 0x000fc600017fe4ff */
[----:B------:R-:W-:Y:S01]  /*fb910*/  IMAD.MOV.U32 R23, RZ, RZ, R19 ;  /* 0x000000ffff177224 */ /* 0x000fe200078e0013 */
[----:B------:R-:W-:Y:S04]  /*fb920*/  STL [R1+0x3acc], R19 ;  /* 0x003acc1301007387 */ /* 0x000fe80000100800 */
[----:B------:R1:W-:Y:S04]  /*fb930*/  STL [R1+0x3b10], R11 ;  /* 0x003b100b01007387 */ /* 0x0003e80000100800 */
[----:B------:R-:W3:Y:S04]  /*fb940*/  LDL.LU R20, [R1+0x3c60] ;  /* 0x003c600001147983 */ /* 0x000ee80000300800 */
[----:B------:R-:W-:Y:S04]  /*fb950*/  STL [R1+0x3b0c], R17 ;  /* 0x003b0c1101007387 */ /* 0x000fe80000100800 */
[----:B------:R-:W3:Y:S04]  /*fb960*/  LDL.LU R10, [R1+0x3ca0] ;  /* 0x003ca000010a7983 */ /* 0x000ee80000300800 */
[----:B------:R1:W-:Y:S04]  /*fb970*/  LDGSTS.E [R3+0x1a00], desc[UR60][R22.64], P0 ;  /* 0x01a0000016037fae */ /* 0x0003e8000812187c */
[----:B------:R-:W3:Y:S01]  /*fb980*/  LDL.LU R21, [R1+0x3c5c] ;  /* 0x003c5c0001157983 */ /* 0x000ee20000300800 */
[----:B--2---:R-:W-:-:S02]  /*fb990*/  IADD3 R9, P1, R9, R6, RZ ;  /* 0x0000000609097210 */ /* 0x004fc40007f3e0ff */
[----:B-1----:R-:W-:Y:S02]  /*fb9a0*/  MOV R22, R11 ;  /* 0x0000000b00167202 */ /* 0x002fe40000000f00 */
[----:B------:R-:W2:Y:S01]  /*fb9b0*/  LDL.LU R11, [R1+0x3c9c] ;  /* 0x003c9c00010b7983 */ /* 0x000ea20000300800 */
[----:B------:R-:W-:Y:S02]  /*fb9c0*/  MOV R23, R17 ;  /* 0x0000001100177202 */ /* 0x000fe40000000f00 */
[----:B----4-:R-:W-:Y:S01]  /*fb9d0*/  IADD3 R14, P2, R14, R6, RZ ;  /* 0x000000060e0e7210 */ /* 0x010fe20007f5e0ff */
[----:B------:R-:W-:Y:S01]  /*fb9e0*/  IMAD.X R15, R15, 0x1, R2, P1 ;  /* 0x000000010f0f7824 */ /* 0x000fe200008e0602 */
[----:B------:R-:W-:Y:S04]  /*fb9f0*/  STL [R1+0x3b50], R9 ;  /* 0x003b500901007387 */ /* 0x000fe80000100800 */
[----:B------:R1:W-:Y:S01]  /*fba00*/  LDGSTS.E [R3+0x1e00], desc[UR60][R22.64], P0 ;  /* 0x01e0000016037fae */ /* 0x0003e2000812187c */
[----:B------:R-:W-:-:S03]  /*fba10*/  IADD3.X R16, R16, R2, RZ, P2, !PT ;  /* 0x0000000210107210 */ /* 0x000fc600017fe4ff */
[----:B------:R4:W-:Y:S04]  /*fba20*/  STL [R1+0x3b4c], R15 ;  /* 0x003b4c0f01007387 */ /* 0x0009e80000100800 */
[----:B------:R-:W-:Y:S01]  /*fba30*/  STL [R1+0x3ba0], R14 ;  /* 0x003ba00e01007387 */ /* 0x000fe20000100800 */
[----:B-1----:R-:W-:-:S03]  /*fba40*/  IMAD.MOV.U32 R23, RZ, RZ, R15 ;  /* 0x000000ffff177224 */ /* 0x002fc600078e000f */
[----:B----4-:R-:W4:Y:S01]  /*fba50*/  LDL.LU R15, [R1+0x3ce0] ;  /* 0x003ce000010f7983 */ /* 0x010f220000300800 */
[----:B------:R-:W-:-:S03]  /*fba60*/  MOV R22, R9 ;  /* 0x0000000900167202 */ /* 0x000fc60000000f00 */
[----:B------:R1:W-:Y:S04]  /*fba70*/  STL [R1+0x3b9c], R16 ;  /* 0x003b9c1001007387 */ /* 0x0003e80000100800 */
[----:B------:R-:W4:Y:S04]  /*fba80*/  LDL.LU R9, [R1+0x3d20] ;  /* 0x003d200001097983 */ /* 0x000f280000300800 */
[----:B------:R-:W4:Y:S01]  /*fba90*/  LDL.LU R19, [R1+0x3cdc] ;  /* 0x003cdc0001137983 */ /* 0x000f220000300800 */
[----:B------:R-:W-:Y:S02]  /*fbaa0*/  MOV R17, R16 ;  /* 0x0000001000117202 */ /* 0x000fe40000000f00 */
[----:B------:R-:W-:-:S02]  /*fbab0*/  IADD3 R4, P1, R4, R6, RZ ;  /* 0x0000000604047210 */ /* 0x000fc40007f3e0ff */
[----:B------:R-:W-:Y:S01]  /*fbac0*/  IADD3 R12, P2, R12, R6, RZ ;  /* 0x000000060c0c7210 */ /* 0x000fe20007f5e0ff */
[----:B------:R-:W-:Y:S01]  /*fbad0*/  LDGSTS.E [R3+0x2200], desc[UR60][R22.64], P0 ;  /* 0x0220000016037fae */ /* 0x000fe2000812187c */
[----:B-1----:R-:W-:-:S03]  /*fbae0*/  MOV R16, R14 ;  /* 0x0000000e00107202 */ /* 0x002fc60000000f00 */
[----:B------:R-:W4:Y:S04]  /*fbaf0*/  LDL.LU R14, [R1+0x3d1c] ;  /* 0x003d1c00010e7983 */ /* 0x000f280000300800 */
        /* <DEDUP_REMOVED lines=9> */
[----:B------:R-:W4:Y:S04]  /*fbb90*/  LDL.LU.64 R4, [R1+0x2830] ;  /* 0x0028300001047983 */ /* 0x000f280000300a00 */
[----:B------:R1:W-:Y:S04]  /*fbba0*/  STL [R1+0x3c1c], R13 ;  /* 0x003c1c0d01007387 */ /* 0x0003e80000100800 */
[----:B------:R-:W4:Y:S04]  /*fbbb0*/  LDL.LU.64 R90, [R1+0x27f0] ;  /* 0x0027f000015a7983 */ /* 0x000f280000300a00 */
[----:B------:R-:W-:Y:S04]  /*fbbc0*/  LDGSTS.E [R3+0x2e00], desc[UR60][R12.64], P0 ;  /* 0x02e000000c037fae */ /* 0x000fe8000812187c */
[----:B------:R-:W4:Y:S04]  /*fbbd0*/  LDL.LU.64 R16, [R1+0x27b0] ;  /* 0x0027b00001107983 */ /* 0x000f280000300a00 */
[----:B------:R-:W4:Y:S04]  /*fbbe0*/  LDL.LU.64 R88, [R1+0x2770] ;  /* 0x0027700001587983 */ /* 0x000f280000300a00 */
[----:B-1----:R-:W4:Y:S01]  /*fbbf0*/  LDL.LU.64 R12, [R1+0x2730] ;  /* 0x00273000010c7983 */ /* 0x002f220000300a00 */
[----:B---3--:R-:W-:-:S02]  /*fbc00*/  IADD3 R20, P1, R20, R6, RZ ;  /* 0x0000000614147210 */ /* 0x008fc40007f3e0ff */
[----:B------:R-:W-:Y:S02]  /*fbc10*/  IADD3 R10, P2, R10, R6, RZ ;  /* 0x000000060a0a7210 */ /* 0x000fe40007f5e0ff */
[-C--:B------:R-:W-:Y:S01]  /*fbc20*/  IADD3.X R21, R21, R2.reuse, RZ, P1, !PT ;  /* 0x0000000215157210 */ /* 0x080fe20000ffe4ff */
[----:B------:R-:W-:Y:S04]  /*fbc30*/  STL [R1+0x3c60], R20 ;  /* 0x003c601401007387 */ /* 0x000fe80000100800 */
[----:B------:R1:W-:Y:S04]  /*fbc40*/  STL [R1+0x3c5c], R21 ;  /* 0x003c5c1501007387 */ /* 0x0003e80000100800 */
[----:B------:R-:W-:Y:S04]  /*fbc50*/  STL [R1+0x3ca0], R10 ;  /* 0x003ca00a01007387 */ /* 0x000fe80000100800 */
[----:B------:R3:W-:Y:S01]  /*fbc60*/  LDGSTS.E [R3+0x3200], desc[UR60][R20.64], P0 ;  /* 0x0320000014037fae */ /* 0x0007e2000812187c */
[----:B--2---:R-:W-:-:S05]  /*fbc70*/  IADD3.X R11, R11, R2, RZ, P2, !PT ;  /* 0x000000020b0b7210 */ /* 0x004fca00017fe4ff */
[----:B------:R2:W-:Y:S04]  /*fbc80*/  STL [R1+0x3c9c], R11 ;  /* 0x003c9c0b01007387 */ /* 0x0005e80000100800 */
[----:B------:R-:W3:Y:S04]  /*fbc90*/  LDL.LU.64 R22, [R1+0x26f0] ;  /* 0x0026f00001167983 */ /* 0x000ee80000300a00 */
[----:B-1----:R-:W3:Y:S04]  /*fbca0*/  LDL.LU.64 R20, [R1+0x26b0] ;  /* 0x0026b00001147983 */ /* 0x002ee80000300a00 */
[----:B------:R1:W-:Y:S04]  /*fbcb0*/  LDGSTS.E [R3+0x3600], desc[UR60][R10.64], P0 ;  /* 0x036000000a037fae */ /* 0x0003e8000812187c */
[----:B--2---:R-:W2:Y:S01]  /*fbcc0*/  LDL.LU.64 R10, [R1+0x2670] ;  /* 0x00267000010a7983 */ /* 0x004ea20000300a00 */
[----:B----4-:R-:W-:-:S03]  /*fbcd0*/  IADD3 R15, P1, R15, R6, RZ ;  /* 0x000000060f0f7210 */ /* 0x010fc60007f3e0ff */
[----:B------:R-:W4:Y:S01]  /*fbce0*/  LDL.LU.64 R84, [R1+0x2630] ;  /* 0x0026300001547983 */ /* 0x000f220000300a00 */
[----:B------:R-:W-:Y:S01]  /*fbcf0*/  IADD3 R9, P2, R9, R6, RZ ;  /* 0x0000000609097210 */ /* 0x000fe20007f5e0ff */
[----:B------:R-:W-:Y:S01]  /*fbd00*/  IMAD.X R19, R19, 0x1, R2, P1 ;  /* 0x0000000113137824 */ /* 0x000fe200008e0602 */
[----:B------:R-:W-:Y:S01]  /*fbd10*/  MOV R86, R15 ;  /* 0x0000000f00567202 */ /* 0x000fe20000000f00 */
[----:B------:R1:W-:Y:S02]  /*fbd20*/  STL [R1+0x3ce0], R15 ;  /* 0x003ce00f01007387 */ /* 0x0003e40000100800 */
[----:B------:R-:W-:Y:S02]  /*fbd30*/  IMAD.MOV.U32 R87, RZ, RZ, R19 ;  /* 0x000000ffff577224 */ /* 0x000fe400078e0013 */
[----:B------:R-:W-:Y:S01]  /*fbd40*/  STL [R1+0x3cdc], R19 ;  /* 0x003cdc1301007387 */ /* 0x000fe20000100800 */
[----:B------:R-:W-:-:S03]  /*fbd50*/  IADD3.X R14, R14, R2, RZ, P2, !PT ;  /* 0x000000020e0e7210 */ /* 0x000fc600017fe4ff */
[----:B------:R-:W-:Y:S04]  /*fbd60*/  STL [R1+0x3d20], R9 ;  /* 0x003d200901007387 */ /* 0x000fe80000100800 */
[----:B------:R-:W-:Y:S04]  /*fbd70*/  LDGSTS.E [R3+0x3a00], desc[UR60][R86.64], P0 ;  /* 0x03a0000056037fae */ /* 0x000fe8000812187c */
[----:B------:R1:W-:Y:S04]  /*fbd80*/  STL [R1+0x3d1c], R14 ;  /* 0x003d1c0e01007387 */ /* 0x0003e80000100800 */
[----:B------:R-:W4:Y:S01]  /*fbd90*/  LDL.LU.64 R86, [R1+0x24c0] ;  /* 0x0024c00001567983 */ /* 0x000f220000300a00 */
[----:B-1----:R-:W-:-:S02]  /*fbda0*/  MOV R15, R14 ;  /* 0x0000000e000f7202 */ /* 0x002fc40000000f00 */
[----:B------:R-:W-:Y:S01]  /*fbdb0*/  MOV R14, R9 ;  /* 0x00000009000e7202 */ /* 0x000fe20000000f00 */
[----:B------:R-:W4:Y:S01]  /*fbdc0*/  LDL.LU.64 R94, [R1+0x2488] ;  /* 0x00248800015e7983 */ /* 0x000f220000300a00 */
[----:B------:R-:W-:-:S03]  /*fbdd0*/  IADD3 R178, P1, R4, R6, RZ ;  /* 0x0000000604b27210 */ /* 0x000fc60007f3e0ff */
[----:B------:R1:W-:Y:S02]  /*fbde0*/  LDGSTS.E [R3+0x3e00], desc[UR60][R14.64], P0 ;  /* 0x03e000000e037fae */ /* 0x0003e4000812187c */
[----:B------:R-:W-:Y:S01]  /*fbdf0*/  IMAD.X R4, R5, 0x1, R2, P1 ;  /* 0x0000000105047824 */ /* 0x000fe200008e0602 */
        /* <DEDUP_REMOVED lines=9> */
[----:B------:R-:W-:-:S04]  /*fbe90*/  IADD3 R155, P1, R12, R6, RZ ;  /* 0x000000060c9b7210 */ /* 0x000fc80007f3e0ff */
[----:B------:R-:W-:Y:S02]  /*fbea0*/  IADD3.X R156, R13, R2, RZ, P1, !PT ;  /* 0x000000020d9c7210 */ /* 0x000fe40000ffe4ff */
[----:B------:R-:W4:Y:S04]  /*fbeb0*/  LDL.LU.64 R12, [R1+0x22a0] ;  /* 0x0022a000010c7983 */ /* 0x000f280000300a00 */
[----:B------:R-:W4:Y:S04]  /*fbec0*/  LDL.LU.64 R90, [R1+0x2270] ;  /* 0x00227000015a7983 */ /* 0x000f280000300a00 */
[----:B------:R-:W4:Y:S01]  /*fbed0*/  LDL.LU.64 R88, [R1+0x2240] ;  /* 0x0022400001587983 */ /* 0x000f220000300a00 */
[----:B---3--:R-:W-:-:S04]  /*fbee0*/  IADD3 R153, P1, R22, R6, RZ ;  /* 0x0000000616997210 */ /* 0x008fc80007f3e0ff */
[----:B------:R-:W-:Y:S02]  /*fbef0*/  IADD3.X R154, R23, R2, RZ, P1, !PT ;  /* 0x00000002179a7210 */ /* 0x000fe40000ffe4ff */
[----:B------:R-:W-:-:S05]  /*fbf00*/  IADD3 R151, P1, R20, R6, RZ ;  /* 0x0000000614977210 */ /* 0x000fca0007f3e0ff */
[----:B------:R-:W-:Y:S01]  /*fbf10*/  IMAD.X R152, R21, 0x1, R2, P1 ;  /* 0x0000000115987824 */ /* 0x000fe200008e0602 */
[----:B--2---:R-:W-:-:S04]  /*fbf20*/  IADD3 R22, P1, R10, R6, RZ ;  /* 0x000000060a167210 */ /* 0x004fc80007f3e0ff */
[----:B------:R-:W-:Y:S02]  /*fbf30*/  IADD3.X R23, R11, R2, RZ, P1, !PT ;  /* 0x000000020b177210 */ /* 0x000fe40000ffe4ff */
[----:B----4-:R-:W-:Y:S01]  /*fbf40*/  IADD3 R20, P1, R84, R6, RZ ;  /* 0x0000000654147210 */ /* 0x010fe20007f3e0ff */
[----:B------:R-:W2:Y:S03]  /*fbf50*/  LDL.LU.64 R10, [R1+0x2120] ;  /* 0x00212000010a7983 */ /* 0x000ea60000300a00 */
[----:B------:R-:W-:Y:S02]  /*fbf60*/  IADD3.X R21, R85, R2, RZ, P1, !PT ;  /* 0x0000000255157210 */ /* 0x000fe40000ffe4ff */
[----:B------:R-:W3:Y:S04]  /*fbf70*/  LDL.LU.64 R84, [R1+0x20f8] ;  /* 0x0020f80001547983 */ /* 0x000ee80000300a00 */
[----:B------:R-:W4:Y:S01]  /*fbf80*/  LDL.LU.64 R98, [R1+0x20d0] ;  /* 0x0020d00001627983 */ /* 0x000f220000300a00 */
[----:B------:R-:W-:-:S05]  /*fbf90*/  IADD3 R149, P1, R86, R6, RZ ;  /* 0x0000000656957210 */ /* 0x000fca0007f3e0ff */
[----:B------:R-:W-:Y:S02]  /*fbfa0*/  IMAD.X R150, R87, 0x1, R2, P1 ;  /* 0x0000000157967824 */ /* 0x000fe400008e0602 */
[----:B------:R-:W4:Y:S01]  /*fbfb0*/  LDL.LU.64 R86, [R1+0x20a8] ;  /* 0x0020a80001567983 */ /* 0x000f220000300a00 */
[----:B------:R-:W-:-:S03]  /*fbfc0*/  IADD3 R147, P1, R94, R6, RZ ;  /* 0x000000065e937210 */ /* 0x000fc60007f3e0ff */
[----:B------:R-:W4:Y:S01]  /*fbfd0*/  LDL.LU.64 R96, [R1+0x2080] ;  /* 0x0020800001607983 */ /* 0x000f220000300a00 */
[----:B------:R-:W-:Y:S02]  /*fbfe0*/  IADD3.X R148, R95, R2, RZ, P1, !PT ;  /* 0x000000025f947210 */ /* 0x000fe40000ffe4ff */
[----:B------:R-:W-:-:S04]  /*fbff0*/  IADD3 R145, P1, R14, R6, RZ ;  /* 0x000000060e917210 */ /* 0x000fc80007f3e0ff */
[----:B------:R-:W-:Y:S02]  /*fc000*/  IADD3.X R146, R15, R2, RZ, P1, !PT ;  /* 0x000000020f927210 */ /* 0x000fe40000ffe4ff */
[-C--:B------:R-:W-:Y:S01]  /*fc010*/  IADD3 R143, P1, R92, R6.reuse, RZ ;  /* 0x000000065c8f7210 */ /* 0x080fe20007f3e0ff */
[----:B------:R-:W4:Y:S04]  /*fc020*/  LDL.LU.64 R14, [R1+0x1f90] ;  /* 0x001f9000010e7983 */ /* 0x000f280000300a00 */
[----:B------:R-:W-:Y:S01]  /*fc030*/  IMAD.X R144, R93, 0x1, R2, P1 ;  /* 0x000000015d907824 */ /* 0x000fe200008e0602 */
[----:B------:R-:W-:Y:S01]  /*fc040*/  IADD3 R141, P1, R16, R6, RZ ;  /* 0x00000006108d7210 */ /* 0x000fe20007f3e0ff */
[----:B------:R-:W4:Y:S04]  /*fc050*/  LDL.LU.64 R92, [R1+0x1f70] ;  /* 0x001f7000015c7983 */ /* 0x000f280000300a00 */
[----:B------:R-:W4:Y:S01]  /*fc060*/  LDL.LU.64 R94, [R1+0x1f50] ;  /* 0x001f5000015e7983 */ /* 0x000f220000300a00 */
[----:B------:R-:W-:-:S02]  /*fc070*/  IADD3.X R142, R17, R2, RZ, P1, !PT ;  /* 0x00000002118e7210 */ /* 0x000fc40000ffe4ff */
[----:B------:R-:W-:Y:S01]  /*fc080*/  IADD3 R139, P1, R12, R6, RZ ;  /* 0x000000060c8b7210 */ /* 0x000fe20007f3e0ff */
[----:B------:R-:W4:Y:S03]  /*fc090*/  LDL.LU.64 R16, [R1+0x1f30] ;  /* 0x001f300001107983 */ /* 0x000f260000300a00 */
        /* <DEDUP_REMOVED lines=10> */
[-C--:B---3--:R-:W-:Y:S01]  /*fc140*/  IADD3 R131, P1, R84, R6.reuse, RZ ;  /* 0x0000000654837210 */ /* 0x088fe20007f3e0ff */
[----:B------:R-:W2:Y:S04]  /*fc150*/  LDL.LU.64 R10, [R1+0x1ee0] ;  /* 0x001ee000010a7983 */ /* 0x000ea80000300a00 */
[----:B------:R-:W-:Y:S01]  /*fc160*/  IMAD.X R132, R85, 0x1, R2, P1 ;  /* 0x0000000155847824 */ /* 0x000fe200008e0602 */
[----:B----4-:R-:W-:Y:S01]  /*fc170*/  IADD3 R129, P1, R98, R6, RZ ;  /* 0x0000000662817210 */ /* 0x010fe20007f3e0ff */
[----:B------:R-:W3:Y:S03]  /*fc180*/  LDL.LU.64 R84, [R1+0x1ed8] ;  /* 0x001ed80001547983 */ /* 0x000ee60000300a00 */
[----:B------:R-:W-:-:S02]  /*fc190*/  IADD3.X R130, R99, R2, RZ, P1, !PT ;  /* 0x0000000263827210 */ /* 0x000fc40000ffe4ff */
[----:B------:R-:W-:-:S04]  /*fc1a0*/  IADD3 R127, P1, R86, R6, RZ ;  /* 0x00000006567f7210 */ /* 0x000fc80007f3e0ff */
[----:B------:R-:W-:Y:S02]  /*fc1b0*/  IADD3.X R128, R87, R2, RZ, P1, !PT ;  /* 0x0000000257807210 */ /* 0x000fe40000ffe4ff */
[----:B------:R-:W4:Y:S01]  /*fc1c0*/  LDL.LU.64 R86, [R1+0x1e50] ;  /* 0x001e500001567983 */ /* 0x000f220000300a00 */
[----:B------:R-:W-:-:S05]  /*fc1d0*/  IADD3 R125, P1, R96, R6, RZ ;  /* 0x00000006607d7210 */ /* 0x000fca0007f3e0ff */
[----:B------:R-:W-:Y:S01]  /*fc1e0*/  IMAD.X R126, R97, 0x1, R2, P1 ;  /* 0x00000001617e7824 */ /* 0x000fe200008e0602 */
[----:B------:R-:W-:-:S04]  /*fc1f0*/  IADD3 R123, P1, R14, R6, RZ ;  /* 0x000000060e7b7210 */ /* 0x000fc80007f3e0ff */
[----:B------:R-:W-:Y:S02]  /*fc200*/  IADD3.X R124, R15, R2, RZ, P1, !PT ;  /* 0x000000020f7c7210 */ /* 0x000fe40000ffe4ff */
[----:B------:R-:W-:Y:S01]  /*fc210*/  IADD3 R121, P1, R92, R6, RZ ;  /* 0x000000065c797210 */ /* 0x000fe20007f3e0ff */
[----:B------:R-:W4:Y:S03]  /*fc220*/  LDL.LU.64 R14, [R1+0x1ed0] ;  /* 0x001ed000010e7983 */ /* 0x000f260000300a00 */
[----:B------:R-:W-:Y:S02]  /*fc230*/  IADD3.X R122, R93, R2, RZ, P1, !PT ;  /* 0x000000025d7a7210 */ /* 0x000fe40000ffe4ff */
[-C--:B------:R-:W-:Y:S01]  /*fc240*/  IADD3 R119, P1, R94, R6.reuse, RZ ;  /* 0x000000065e777210 */ /* 0x080fe20007f3e0ff */
[----:B------:R-:W1:Y:S04]  /*fc250*/  LDL.LU.64 R92, [R1+0x1ec8] ;  /* 0x001ec800015c7983 */ /* 0x000e680000300a00 */
[----:B------:R-:W-:Y:S01]  /*fc260*/  IMAD.X R120, R95, 0x1, R2, P1 ;  /* 0x000000015f787824 */ /* 0x000fe200008e0602 */
[----:B------:R-:W-:-:S04]  /*fc270*/  IADD3 R117, P1, R16, R6, RZ ;  /* 0x0000000610757210 */ /* 0x000fc80007f3e0ff */
[----:B------:R-:W-:Y:S02]  /*fc280*/  IADD3.X R118, R17, R2, RZ, P1, !PT ;  /* 0x0000000211767210 */ /* 0x000fe40000ffe4ff */
[----:B------:R-:W-:Y:S01]  /*fc290*/  IADD3 R115, P1, R12, R6, RZ ;  /* 0x000000060c737210 */ /* 0x000fe20007f3e0ff */
[----:B------:R-:W4:Y:S03]  /*fc2a0*/  LDL.LU.64 R16, [R1+0x1ec0] ;  /* 0x001ec00001107983 */ /* 0x000f260000300a00 */
[----:B------:R-:W-:Y:S02]  /*fc2b0*/  IADD3.X R116, R13, R2, RZ, P1, !PT ;  /* 0x000000020d747210 */ /* 0x000fe40000ffe4ff */
[----:B------:R-:W-:-:S05]  /*fc2c0*/  IADD3 R12, P1, R90, R6, RZ ;  /* 0x000000065a0c7210 */ /* 0x000fca0007f3e0ff */
[----:B------:R-:W-:Y:S01]  /*fc2d0*/  IMAD.X R13, R91, 0x1, R2, P1 ;  /* 0x000000015b0d7824 */ /* 0x000fe200008e0602 */
[----:B------:R-:W-:Y:S01]  /*fc2e0*/  IADD3 R113, P1, R88, R6, RZ ;  /* 0x0000000658717210 */ /* 0x000fe20007f3e0ff */
[----:B------:R-:W4:Y:S03]  /*fc2f0*/  LDL.LU.64 R90, [R1+0x1eb8] ;  /* 0x001eb800015a7983 */ /* 0x000f260000300a00 */
[----:B------:R-:W-:Y:S02]  /*fc300*/  IADD3.X R114, R89, R2, RZ, P1, !PT ;  /* 0x0000000259727210 */ /* 0x000fe40000ffe4ff */
[----:B------:R-:W4:Y:S01]  /*fc310*/  LDL.LU.64 R88, [R1+0x1eb0] ;  /* 0x001eb00001587983 */ /* 0x000f220000300a00 */
[----:B--2---:R-:W-:-:S04]  /*fc320*/  IADD3 R111, P1, R10, R6, RZ ;  /* 0x000000060a6f7210 */ /* 0x004fc80007f3e0ff */
[----:B------:R-:W-:Y:S02]  /*fc330*/  IADD3.X R112, R11, R2, RZ, P1, !PT ;  /* 0x000000020b707210 */ /* 0x000fe40000ffe4ff */
[----:B---3--:R-:W-:-:S05]  /*fc340*/  IADD3 R10, P1, R84, R6, RZ ;  /* 0x00000006540a7210 */ /* 0x008fca0007f3e0ff */
[----:B------:R-:W-:Y:S01]  /*fc350*/  IMAD.X R11, R85, 0x1, R2, P1 ;  /* 0x00000001550b7824 */ /* 0x000fe200008e0602 */
[----:B----4-:R-:W-:-:S04]  /*fc360*/  IADD3 R84, P1, R86, R6, RZ ;  /* 0x0000000656547210 */ /* 0x010fc80007f3e0ff */
[----:B------:R-:W-:Y:S02]  /*fc370*/  IADD3.X R85, R87, R2, RZ, P1, !PT ;  /* 0x0000000257557210 */ /* 0x000fe40000ffe4ff */
[----:B------:R-:W2:Y:S04]  /*fc380*/  LDL.LU.64 R86, [R1+0x1ea8] ;  /* 0x001ea80001567983 */ /* 0x000ea80000300a00 */
[----:B------:R-:W3:Y:S01]  /*fc390*/  LDL.LU.64 R98, [R1+0x1ea0] ;  /* 0x001ea00001627983 */ /* 0x000ee20000300a00 */
[----:B------:R-:W-:-:S04]  /*fc3a0*/  IADD3 R109, P1, R14, R6, RZ ;  /* 0x000000060e6d7210 */ /* 0x000fc80007f3e0ff */
[----:B------:R-:W-:Y:S02]  /*fc3b0*/  IADD3.X R110, R15, R2, RZ, P1, !PT ;  /* 0x000000020f6e7210 */ /* 0x000fe40000ffe4ff */
[----:B-1----:R-:W-:-:S05]  /*fc3c0*/  IADD3 R14, P1, R92, R6, RZ ;  /* 0x000000065c0e7210 */ /* 0x002fca0007f3e0ff */
[----:B------:R-:W-:Y:S01]  /*fc3d0*/  IMAD.X R15, R93, 0x1, R2, P1 ;  /* 0x000000015d0f7824 */ /* 0x000fe200008e0602 */
[----:B------:R-:W-:-:S04]  /*fc3e0*/  IADD3 R107, P1, R16, R6, RZ ;  /* 0x00000006106b7210 */ /* 0x000fc80007f3e0ff */
[----:B------:R-:W-:Y:S02]  /*fc3f0*/  IADD3.X R108, R17, R2, RZ, P1, !PT ;  /* 0x00000002116c7210 */ /* 0x000fe40000ffe4ff */
[----:B------:R-:W4:Y:S04]  /*fc400*/  LDL.LU.64 R16, [R1+0x1e98] ;  /* 0x001e980001107983 */ /* 0x000f280000300a00 */
[----:B------:R-:W4:Y:S04]  /*fc410*/  LDL.LU.64 R96, [R1+0x1e90] ;  /* 0x001e900001607983 */ /* 0x000f280000300a00 */
[----:B------:R-:W4:Y:S04]  /*fc420*/  LDL.LU.64 R94, [R1+0x1e88] ;  /* 0x001e8800015e7983 */ /* 0x000f280000300a00 */
[----:B------:R-:W4:Y:S01]  /*fc430*/  LDL.LU.64 R92, [R1+0x1e80] ;  /* 0x001e8000015c7983 */ /* 0x000f220000300a00 */
[----:B------:R-:W-:-:S04]  /*fc440*/  IADD3 R105, P1, R90, R6, RZ ;  /* 0x000000065a697210 */ /* 0x000fc80007f3e0ff */
[----:B------:R-:W-:Y:S02]  /*fc450*/  IADD3.X R106, R91, R2, RZ, P1, !PT ;  /* 0x000000025b6a7210 */ /* 0x000fe40000ffe4ff */
[-C--:B------:R-:W-:Y:S01]  /*fc460*/  IADD3 R103, P1, R88, R6.reuse, RZ ;  /* 0x0000000658677210 */ /* 0x080fe20007f3e0ff */
[----:B------:R-:W4:Y:S04]  /*fc470*/  LDL.LU.64 R90, [R1+0x1e78] ;  /* 0x001e7800015a7983 */ /* 0x000f280000300a00 */
[----:B------:R-:W-:Y:S02]  /*fc480*/  IMAD.X R104, R89, 0x1, R2, P1 ;  /* 0x0000000159687824 */ /* 0x000fe400008e0602 */
[----:B------:R-:W4:Y:S01]  /*fc490*/  LDL.LU.64 R88, [R1+0x1e70] ;  /* 0x001e700001587983 */ /* 0x000f220000300a00 */
[----:B--2---:R-:W-:-:S04]  /*fc4a0*/  IADD3 R101, P1, R86, R6, RZ ;  /* 0x0000000656657210 */ /* 0x004fc80007f3e0ff */
[----:B------:R-:W-:Y:S02]  /*fc4b0*/  IADD3.X R102, R87, R2, RZ, P1, !PT ;  /* 0x0000000257667210 */ /* 0x000fe40000ffe4ff */
[----:B------:R-:W2:Y:S04]  /*fc4c0*/  LDL.LU.64 R86, [R1+0x1e68] ;  /* 0x001e680001567983 */ /* 0x000ea80000300a00 */
[----:B------:R-:W2:Y:S04]  /*fc4d0*/  LDL.LU.64 R186, [R1+0x1e60] ;  /* 0x001e600001ba7983 */ /* 0x000ea80000300a00 */
[----:B------:R-:W2:Y:S01]  /*fc4e0*/  LDL.LU.64 R182, [R1+0x1e58] ;  /* 0x001e580001b67983 */ /* 0x000ea20000300a00 */
[----:B---3--:R-:W-:-:S04]  /*fc4f0*/  IADD3 R5, P1, R98, R6, RZ ;  /* 0x0000000662057210 */ /* 0x008fc80007f3e0ff */
[----:B------:R-:W-:Y:S02]  /*fc500*/  IADD3.X R100, R99, R2, RZ, P1, !PT ;  /* 0x0000000263647210 */ /* 0x000fe40000ffe4ff */
[----:B----4-:R-:W-:-:S05]  /*fc510*/  IADD3 R98, P1, R16, R6, RZ ;  /* 0x0000000610627210 */ /* 0x010fca0007f3e0ff */
[----:B------:R-:W-:Y:S01]  /*fc520*/  IMAD.X R99, R17, 0x1, R2, P1 ;  /* 0x0000000111637824 */ /* 0x000fe200008e0602 */
[----:B------:R-:W-:-:S04]  /*fc530*/  IADD3 R16, P1, R96, R6, RZ ;  /* 0x0000000660107210 */ /* 0x000fc80007f3e0ff */
[----:B------:R-:W-:Y:S02]  /*fc540*/  IADD3.X R17, R97, R2, RZ, P1, !PT ;  /* 0x0000000261117210 */ /* 0x000fe40000ffe4ff */
[----:B------:R-:W-:-:S04]  /*fc550*/  IADD3 R96, P1, R94, R6, RZ ;  /* 0x000000065e607210 */ /* 0x000fc80007f3e0ff */
[----:B------:R-:W-:Y:S02]  /*fc560*/  IADD3.X R97, R95, R2, RZ, P1, !PT ;  /* 0x000000025f617210 */ /* 0x000fe40000ffe4ff */
[----:B------:R-:W-:-:S05]  /*fc570*/  IADD3 R94, P1, R92, R6, RZ ;  /* 0x000000065c5e7210 */ /* 0x000fca0007f3e0ff */
[----:B------:R-:W-:Y:S01]  /*fc580*/  IMAD.X R95, R93, 0x1, R2, P1 ;  /* 0x000000015d5f7824 */ /* 0x000fe200008e0602 */
[----:B------:R-:W-:-:S04]  /*fc590*/  IADD3 R92, P1, R90, R6, RZ ;  /* 0x000000065a5c7210 */ /* 0x000fc80007f3e0ff */
[----:B------:R-:W-:Y:S02]  /*fc5a0*/  IADD3.X R93, R91, R2, RZ, P1, !PT ;  /* 0x000000025b5d7210 */ /* 0x000fe40000ffe4ff */
[----:B------:R-:W-:-:S04]  /*fc5b0*/  IADD3 R90, P1, R88, R6, RZ ;  /* 0x00000006585a7210 */ /* 0x000fc80007f3e0ff */
[----:B------:R-:W-:Y:S01]  /*fc5c0*/  IADD3.X R91, R89, R2, RZ, P1, !PT ;  /* 0x00000002595b7210 */ /* 0x000fe20000ffe4ff */
[----:B------:R-:W-:Y:S01]  /*fc5d0*/  IMAD.MOV.U32 R179, RZ, RZ, R9 ;  /* 0x000000ffffb37224 */ /* 0x000fe200078e0009 */
[----:B--2---:R-:W-:-:S05]  /*fc5e0*/  IADD3 R88, P1, R86, R6, RZ ;  /* 0x0000000656587210 */ /* 0x004fca0007f3e0ff */
[----:B------:R-:W-:Y:S01]  /*fc5f0*/  IMAD.X R89, R87, 0x1, R2, P1 ;  /* 0x0000000157597824 */ /* 0x000fe200008e0602 */
[----:B------:R-:W-:-:S04]  /*fc600*/  IADD3 R86, P1, R186, R6, RZ ;  /* 0x00000006ba567210 */ /* 0x000fc80007f3e0ff */
[----:B------:R-:W-:Y:S02]  /*fc610*/  IADD3.X R87, R187, R2, RZ, P1, !PT ;  /* 0x00000002bb577210 */ /* 0x000fe40000ffe4ff */
[----:B------:R-:W-:Y:S01]  /*fc620*/  IADD3 R19, P1, R182, R6, RZ ;  /* 0x00000006b6137210 */ /* 0x000fe20007f3e0ff */
[----:B------:R-:W-:Y:S01]  /*fc630*/  IMAD.MOV.U32 R182, RZ, RZ, R178 ;  /* 0x000000ffffb67224 */ /* 0x000fe200078e00b2 */
[----:B------:R-:W-:Y:S02]  /*fc640*/  MOV R178, R161 ;  /* 0x000000a100b27202 */ /* 0x000fe40000000f00 */
        /* <DEDUP_REMOVED lines=21> */
[----:B------:R-:W-:-:S02]  /*fc7a0*/  IADD3.X R83, R183, R2, RZ, P1, !PT ;  /* 0x00000002b7537210 */ /* 0x000fc40000ffe4ff */
[----:B------:R-:W-:Y:S02]  /*fc7b0*/  MOV R140, R139 ;  /* 0x0000008b008c7202 */ /* 0x000fe40000000f00 */
[----:B------:R-:W-:Y:S02]  /*fc7c0*/  MOV R183, R4 ;  /* 0x0000000400b77202 */ /* 0x000fe40000000f00 */
[----:B------:R-:W-:Y:S01]  /*fc7d0*/  MOV R139, R138 ;  /* 0x0000008a008b7202 */ /* 0x000fe20000000f00 */
[----:B------:R-:W-:Y:S01]  /*fc7e0*/  IMAD.MOV.U32 R138, RZ, RZ, R137 ;  /* 0x000000ffff8a7224 */ /* 0x000fe200078e0089 */
[----:B------:R-:W-:Y:S02]  /*fc7f0*/  MOV R137, R136 ;  /* 0x0000008800897202 */ /* 0x000fe40000000f00 */
[----:B------:R-:W-:Y:S01]  /*fc800*/  MOV R136, R135 ;  /* 0x0000008700887202 */ /* 0x000fe20000000f00 */
[----:B------:R-:W2:Y:S01]  /*fc810*/  LDL.LU.64 R186, [R1+0x4c50] ;  /* 0x004c500001ba7983 */ /* 0x000ea20000300a00 */
[----:B------:R-:W-:-:S03]  /*fc820*/  IMAD.MOV.U32 R135, RZ, RZ, R134 ;  /* 0x000000ffff877224 */ /* 0x000fc600078e0086 */
[----:B------:R1:W-:Y:S01]  /*fc830*/  STL.64 [R1+0x2830], R182 ;  /* 0x002830b601007387 */ /* 0x0003e20000100a00 */
[----:B------:R-:W-:-:S03]  /*fc840*/  MOV R134, R133 ;  /* 0x0000008500867202 */ /* 0x000fc60000000f00 */
[----:B------:R3:W-:Y:S01]  /*fc850*/  STL.64 [R1+0x27f0], R178 ;  /* 0x0027f0b201007387 */ /* 0x0007e20000100a00 */
[----:B------:R-:W-:-:S03]  /*fc860*/  MOV R133, R132 ;  /* 0x0000008400857202 */ /* 0x000fc60000000f00 */
[----:B------:R4:W-:Y:S01]  /*fc870*/  STL.64 [R1+0x27b0], R160 ;  /* 0x0027b0a001007387 */ /* 0x0009e20000100a00 */
        /* <DEDUP_REMOVED lines=49> */
[----:B------:R4:W-:Y:S01]  /*fcb90*/  STL.64 [R1+0x1ef0], R12 ;  /* 0x001ef00c01007387 */ /* 0x0009e20000100a00 */
[----:B------:R-:W-:-:S03]  /*fcba0*/  MOV R107, R106 ;  /* 0x0000006a006b7202 */ /* 0x000fc60000000f00 */
[----:B------:R-:W-:Y:S01]  /*fcbb0*/  STL.64 [R1+0x1ee8], R114 ;  /* 0x001ee87201007387 */ /* 0x000fe20000100a00 */
[----:B------:R-:W-:-:S03]  /*fcbc0*/  MOV R106, R105 ;  /* 0x00000069006a7202 */ /* 0x000fc60000000f00 */
[----:B------:R-:W-:Y:S01]  /*fcbd0*/  STL.64 [R1+0x1ee0], R112 ;  /* 0x001ee07001007387 */ /* 0x000fe20000100a00 */
[----:B------:R-:W-:-:S03]  /*fcbe0*/  IMAD.MOV.U32 R105, RZ, RZ, R104 ;  /* 0x000000ffff697224 */ /* 0x000fc600078e0068 */
[----:B------:R4:W-:Y:S01]  /*fcbf0*/  STL.64 [R1+0x1ed8], R10 ;  /* 0x001ed80a01007387 */ /* 0x0009e20000100a00 */
[----:B------:R-:W-:-:S03]  /*fcc00*/  MOV R104, R103 ;  /* 0x0000006700687202 */ /* 0x000fc60000000f00 */
        /* <DEDUP_REMOVED lines=15> */
[----:B------:R-:W-:Y:S04]  /*fcd00*/  STL.64 [R1+0x1eb8], R106 ;  /* 0x001eb86a01007387 */ /* 0x000fe80000100a00 */
[----:B------:R-:W-:Y:S04]  /*fcd10*/  LDGSTS.E [R3+0x5600], desc[UR60][R154.64], P0 ;  /* 0x056000009a037fae */ /* 0x000fe8000812187c */
[----:B------:R-:W-:Y:S01]  /*fcd20*/  STL.64 [R1+0x1eb0], R104 ;  /* 0x001eb06801007387 */ /* 0x000fe20000100a00 */
[----:B------:R-:W-:Y:S01]  /*fcd30*/  MOV R98, R96 ;  /* 0x0000006000627202 */ /* 0x000fe20000000f00 */
[----:B------:R-:W-:-:S02]  /*fcd40*/  IMAD.MOV.U32 R99, RZ, RZ, R97 ;  /* 0x000000ffff637224 */ /* 0x000fc400078e0061 */
[----:B------:R-:W-:Y:S04]  /*fcd50*/  LDGSTS.E [R3+0x5a00], desc[UR60][R152.64], P0 ;  /* 0x05a0000098037fae */ /* 0x000fe8000812187c */
[----:B------:R-:W-:Y:S01]  /*fcd60*/  STL.64 [R1+0x1ea8], R102 ;  /* 0x001ea86601007387 */ /* 0x000fe20000100a00 */
[----:B------:R-:W-:Y:S02]  /*fcd70*/  MOV R96, R94 ;  /* 0x0000005e00607202 */ /* 0x000fe40000000f00 */
[----:B------:R-:W-:Y:S01]  /*fcd80*/  MOV R97, R95 ;  /* 0x0000005f00617202 */ /* 0x000fe20000000f00 */
[----:B------:R-:W-:Y:S04]  /*fcd90*/  LDGSTS.E [R3+0x5e00], desc[UR60][R22.64], P0 ;  /* 0x05e0000016037fae */ /* 0x000fe8000812187c */
[----:B------:R2:W-:Y:S01]  /*fcda0*/  STL.64 [R1+0x1ea0], R4 ;  /* 0x001ea00401007387 */ /* 0x0005e20000100a00 */
[----:B------:R-:W-:Y:S01]  /*fcdb0*/  IMAD.MOV.U32 R94, RZ, RZ, R92 ;  /* 0x000000ffff5e7224 */ /* 0x000fe200078e005c */
[----:B------:R-:W-:-:S02]  /*fcdc0*/  MOV R95, R93 ;  /* 0x0000005d005f7202 */ /* 0x000fc40000000f00 */
[----:B------:R-:W-:Y:S04]  /*fcdd0*/  LDGSTS.E [R3+0x6200], desc[UR60][R20.64], P0 ;  /* 0x0620000014037fae */ /* 0x000fe8000812187c */
[----:B------:R-:W-:Y:S01]  /*fcde0*/  STL.64 [R1+0x1e98], R100 ;  /* 0x001e986401007387 */ /* 0x000fe20000100a00 */
[----:B------:R-:W-:Y:S01]  /*fcdf0*/  MOV R92, R90 ;  /* 0x0000005a005c7202 */ /* 0x000fe20000000f00 */
[----:B------:R-:W-:Y:S02]  /*fce00*/  IMAD.MOV.U32 R93, RZ, RZ, R91 ;  /* 0x000000ffff5d7224 */ /* 0x000fe400078e005b */
[----:B------:R-:W-:Y:S04]  /*fce10*/  LDGSTS.E [R3+0x6600], desc[UR60][R150.64], P0 ;  /* 0x0660000096037fae */ /* 0x000fe8000812187c */
[----:B------:R2:W-:Y:S04]  /*fce20*/  STL.64 [R1+0x1e90], R16 ;  /* 0x001e901001007387 */ /* 0x0005e80000100a00 */
[----:B------:R-:W-:Y:S04]  /*fce30*/  LDGSTS.E [R3+0x6a00], desc[UR60][R148.64], P0 ;  /* 0x06a0000094037fae */ /* 0x000fe8000812187c */
[----:B------:R-:W-:Y:S01]  /*fce40*/  STL.64 [R1+0x1e88], R98 ;  /* 0x001e886201007387 */ /* 0x000fe20000100a00 */
[----:B------:R-:W-:-:S02]  /*fce50*/  MOV R90, R88 ;  /* 0x00000058005a7202 */ /* 0x000fc40000000f00 */
[----:B------:R-:W-:Y:S01]  /*fce60*/  MOV R91, R89 ;  /* 0x00000059005b7202 */ /* 0x000fe20000000f00 */
[----:B------:R-:W-:Y:S04]  /*fce70*/  LDGSTS.E [R3+0x6e00], desc[UR60][R146.64], P0 ;  /* 0x06e0000092037fae */ /* 0x000fe8000812187c */
[----:B------:R-:W-:Y:S04]  /*fce80*/  STL.64 [R1+0x1e80], R96 ;  /* 0x001e806001007387 */ /* 0x000fe80000100a00 */
[----:B------:R-:W-:Y:S01]  /*fce90*/  LDGSTS.E [R3+0x7200], desc[UR60][R144.64], P0 ;  /* 0x0720000090037fae */ /* 0x000fe2000812187c */
[----:B------:R-:W-:Y:S01]  /*fcea0*/  IMAD.MOV.U32 R88, RZ, RZ, R86 ;  /* 0x000000ffff587224 */ /* 0x000fe200078e0056 */
[----:B------:R-:W-:-:S02]  /*fceb0*/  MOV R89, R87 ;  /* 0x0000005700597202 */ /* 0x000fc40000000f00 */
[----:B------:R-:W-:Y:S04]  /*fcec0*/  STL.64 [R1+0x1e78], R94 ;  /* 0x001e785e01007387 */ /* 0x000fe80000100a00 */
[----:B------:R-:W-:Y:S04]  /*fced0*/  LDGSTS.E [R3+0x7600], desc[UR60][R142.64], P0 ;  /* 0x076000008e037fae */ /* 0x000fe8000812187c */
[----:B------:R-:W-:Y:S04]  /*fcee0*/  STL.64 [R1+0x1e70], R92 ;  /* 0x001e705c01007387 */ /* 0x000fe80000100a00 */
[----:B------:R-:W-:Y:S01]  /*fcef0*/  LDGSTS.E [R3+0x7a00], desc[UR60][R140.64], P0 ;  /* 0x07a000008c037fae */ /* 0x000fe2000812187c */
[----:B------:R-:W-:Y:S01]  /*fcf00*/  MOV R86, R19 ;  /* 0x0000001300567202 */ /* 0x000fe20000000f00 */
[----:B------:R-:W-:-:S02]  /*fcf10*/  IMAD.MOV.U32 R87, RZ, RZ, R83 ;  /* 0x000000ffff577224 */ /* 0x000fc400078e0053 */
[----:B-1----:R-:W2:Y:S04]  /*fcf20*/  LDL.LU.64 R182, [R1+0x4c48] ;  /* 0x004c480001b67983 */ /* 0x002ea80000300a00 */
[----:B------:R-:W-:Y:S04]  /*fcf30*/  LDGSTS.E [R3+0x7e00], desc[UR60][R138.64], P0 ;  /* 0x07e000008a037fae */ /* 0x000fe8000812187c */
[----:B------:R-:W-:Y:S04]  /*fcf40*/  STL.64 [R1+0x1e68], R90 ;  /* 0x001e685a01007387 */ /* 0x000fe80000100a00 */
[----:B------:R-:W-:Y:S04]  /*fcf50*/  LDGSTS.E [R3+0x20200], desc[UR60][R136.64], P0 ;  /* 0x2020000088037fae */ /* 0x000fe8000812187c */
[----:B---3--:R-:W3:Y:S04]  /*fcf60*/  LDL.LU.64 R178, [R1+0x4c40] ;  /* 0x004c400001b27983 */ /* 0x008ee80000300a00 */
[----:B------:R-:W-:Y:S04]  /*fcf70*/  LDGSTS.E [R3+0x20600], desc[UR60][R134.64], P0 ;  /* 0x2060000086037fae */ /* 0x000fe8000812187c */
[----:B------:R-:W-:Y:S04]  /*fcf80*/  STL.64 [R1+0x1e60], R88 ;  /* 0x001e605801007387 */ /* 0x000fe80000100a00 */
[----:B------:R-:W-:Y:S04]  /*fcf90*/  LDGSTS.E [R3+0x20a00], desc[UR60][R132.64], P0 ;  /* 0x20a0000084037fae */ /* 0x000fe8000812187c */
[----:B----4-:R-:W4:Y:S04]  /*fcfa0*/  LDL.LU.64 R160, [R1+0x4c38] ;  /* 0x004c380001a07983 */ /* 0x010f280000300a00 */
[----:B------:R-:W-:Y:S04]  /*fcfb0*/  LDGSTS.E [R3+0x20e00], desc[UR60][R130.64], P0 ;  /* 0x20e0000082037fae */ /* 0x000fe8000812187c */
[----:B------:R-:W-:Y:S04]  /*fcfc0*/  STL.64 [R1+0x1e58], R86 ;  /* 0x001e585601007387 */ /* 0x000fe80000100a00 */
[----:B------:R-:W-:Y:S04]  /*fcfd0*/  LDGSTS.E [R3+0x21200], desc[UR60][R128.64], P0 ;  /* 0x2120000080037fae */ /* 0x000fe8000812187c */
[----:B------:R-:W4:Y:S04]  /*fcfe0*/  LDL.LU.64 R158, [R1+0x4c30] ;  /* 0x004c3000019e7983 */ /* 0x000f280000300a00 */
        /* <DEDUP_REMOVED lines=11> */
[----:B------:R-:W-:Y:S04]  /*fd0a0*/  LDGSTS.E [R3+0x22e00], desc[UR60][R12.64], P0 ;  /* 0x22e000000c037fae */ /* 0x000fe8000812187c */
        /* <DEDUP_REMOVED lines=10> */
[----:B------:R-:W4:Y:S04]  /*fd150*/  LDL.LU R13, [R1+0x3998] ;  /* 0x00399800010d7983 */ /* 0x000f280000300800 */
[----:B------:R-:W-:Y:S04]  /*fd160*/  LDGSTS.E [R3+0x25600], desc[UR60][R4.64], P0 ;  /* 0x2560000004037fae */ /* 0x000fe8000812187c */
[----:B------:R-:W-:Y:S04]  /*fd170*/  LDGSTS.E [R3+0x25a00], desc[UR60][R100.64], P0 ;  /* 0x25a0000064037fae */ /* 0x000fe8000812187c */
[----:B------:R-:W-:Y:S04]  /*fd180*/  LDGSTS.E [R3+0x25e00], desc[UR60][R16.64], P0 ;  /* 0x25e0000010037fae */ /* 0x000fe8000812187c */
[----:B------:R-:W-:Y:S04]  /*fd190*/  LDGSTS.E [R3+0x26200], desc[UR60][R98.64], P0 ;  /* 0x2620000062037fae */ /* 0x000fe8000812187c */
[----:B------:R-:W4:Y:S04]  /*fd1a0*/  LDL.LU R11, [R1+0x3954] ;  /* 0x00395400010b7983 */ /* 0x000f280000300800 */
[----:B------:R-:W4:Y:S04]  /*fd1b0*/  LDL.LU R15, [R1+0x3994] ;  /* 0x00399400010f7983 */ /* 0x000f280000300800 */
[----:B------:R-:W4:Y:S04]  /*fd1c0*/  LDL.LU R12, [R1+0x39d8] ;  /* 0x0039d800010c7983 */ /* 0x000f280000300800 */
[----:B------:R-:W-:Y:S04]  /*fd1d0*/  LDGSTS.E [R3+0x26600], desc[UR60][R96.64], P0 ;  /* 0x2660000060037fae */ /* 0x000fe8000812187c */
[----:B------:R-:W-:Y:S04]  /*fd1e0*/  LDGSTS.E [R3+0x26a00], desc[UR60][R94.64], P0 ;  /* 0x26a000005e037fae */ /* 0x000fe8000812187c */
[----:B------:R-:W-:Y:S04]  /*fd1f0*/  LDGSTS.E [R3+0x26e00], desc[UR60][R92.64], P0 ;  /* 0x26e000005c037fae */ /* 0x000fe8000812187c */
[----:B------:R-:W-:Y:S04]  /*fd200*/  LDGSTS.E [R3+0x27200], desc[UR60][R90.64], P0 ;  /* 0x272000005a037fae */ /* 0x000fe8000812187c */
[----:B------:R-:W-:Y:S04]  /*fd210*/  LDGSTS.E [R3+0x27600], desc[UR60][R88.64], P0 ;  /* 0x2760000058037fae */ /* 0x000fe8000812187c */
[----:B--2---:R-:W2:Y:S04]  /*fd220*/  LDL.LU R4, [R1+0x3a18] ;  /* 0x003a180001047983 */ /* 0x004ea80000300800 */
[----:B------:R-:W2:Y:S04]  /*fd230*/  LDL.LU R19, [R1+0x39d4] ;  /* 0x0039d40001137983 */ /* 0x000ea80000300800 */
[----:B------:R-:W2:Y:S04]  /*fd240*/  LDL.LU R16, [R1+0x3a14] ;  /* 0x003a140001107983 */ /* 0x000ea80000300800 */
[----:B------:R-:W2:Y:S04]  /*fd250*/  LDL.LU R17, [R1+0x3a54] ;  /* 0x003a540001117983 */ /* 0x000ea80000300800 */
[----:B------:R-:W2:Y:S04]  /*fd260*/  LDL.LU R5, [R1+0x3a58] ;  /* 0x003a580001057983 */ /* 0x000ea80000300800 */
[----:B------:R-:W2:Y:S04]  /*fd270*/  LDL.LU R14, [R1+0x3a94] ;  /* 0x003a9400010e7983 */ /* 0x000ea80000300800 */
[----:B------:R-:W2:Y:S04]  /*fd280*/  LDL.LU R10, [R1+0x3a98] ;  /* 0x003a9800010a7983 */ /* 0x000ea80000300800 */
[----:B------:R-:W-:Y:S04]  /*fd290*/  LDGSTS.E [R3+0x27a00], desc[UR60][R86.64], P0 ;  /* 0x27a0000056037fae */ /* 0x000fe8000812187c */
[----:B------:R1:W-:Y:S02]  /*fd2a0*/  LDGSTS.E [R3+0x27e00], desc[UR60][R84.64], P0 ;  /* 0x27e0000054037fae */ /* 0x0003e4000812187c */
[----:B-1----:R-:W-:-:S04]  /*fd2b0*/  LOP3.LUT R3, R7, 0x50, RZ, 0x3c, !PT ;  /* 0x0000005007037812 */ /* 0x002fc800078e3cff */
[----:B------:R-:W-:Y:S02]  /*fd2c0*/  IADD3 R3, R3, 0x200000, R8 ;  /* 0x0020000003037810 */ /* 0x000fe40007ffe008 */
[----:B---3--:R-:W-:-:S05]  /*fd2d0*/  IADD3 R9, P1, R9, R6, RZ ;  /* 0x0000000609097210 */ /* 0x008fca0007f3e0ff */
[----:B------:R-:W-:Y:S01]  /*fd2e0*/  STL [R1+0x3958], R9 ;  /* 0x0039580901007387 */ /* 0x000fe20000100800 */
[----:B----4-:R-:W-:Y:S01]  /*fd2f0*/  IADD3 R13, P2, R13, R6, RZ ;  /* 0x000000060d0d7210 */ /* 0x010fe20007f5e0ff */
[----:B------:R-:W-:Y:S01]  /*fd300*/  IMAD.MOV.U32 R84, RZ, RZ, R9 ;  /* 0x000000ffff547224 */ /* 0x000fe200078e0009 */
[-C--:B------:R-:W-:Y:S02]  /*fd310*/  IADD3.X R11, R11, R2.reuse, RZ, P1, !PT ;  /* 0x000000020b0b7210 */ /* 0x080fe40000ffe4ff */
[----:B------:R-:W-:Y:S01]  /*fd320*/  IADD3.X R15, R15, R2, RZ, P2, !PT ;  /* 0x000000020f0f7210 */ /* 0x000fe200017fe4ff */
[----:B------:R-:W-:Y:S01]  /*fd330*/  STL [R1+0x3998], R13 ;  /* 0x0039980d01007387 */ /* 0x000fe20000100800 */
[----:B------:R-:W-:-:S03]  /*fd340*/  MOV R85, R11 ;  /* 0x0000000b00557202 */ /* 0x000fc60000000f00 */
[----:B------:R1:W-:Y:S04]  /*fd350*/  STL [R1+0x3954], R11 ;  /* 0x0039540b01007387 */ /* 0x0003e80000100800 */
[----:B------:R3:W-:Y:S04]  /*fd360*/  LDGSTS.E [R3+0x280], desc[UR60][R84.64], P0 ;  /* 0x0028000054037fae */ /* 0x0007e8000812187c */
[----:B-1----:R-:W4:Y:S04]  /*fd370*/  LDL.LU R11, [R1+0x3ad8] ;  /* 0x003ad800010b7983 */ /* 0x002f280000300800 */
[----:B------:R1:W-:Y:S04]  /*fd380*/  STL [R1+0x3994], R15 ;  /* 0x0039940f01007387 */ /* 0x0003e80000100800 */
[----:B------:R-:W4:Y:S01]  /*fd390*/  LDL.LU R9, [R1+0x3b18] ;  /* 0x003b180001097983 */ /* 0x000f220000300800 */
[----:B---3--:R-:W-:Y:S01]  /*fd3a0*/  IMAD.MOV.U32 R85, RZ, RZ, R15 ;  /* 0x000000ffff557224 */ /* 0x008fe200078e000f */
[----:B------:R-:W-:-:S02]  /*fd3b0*/  MOV R84, R13 ;  /* 0x0000000d00547202 */ /* 0x000fc40000000f00 */
[-C--:B------:R-:W-:Y:S01]  /*fd3c0*/  IADD3 R12, P1, R12, R6.reuse, RZ ;  /* 0x000000060c0c7210 */ /* 0x080fe20007f3e0ff */
[----:B-1----:R-:W3:Y:S04]  /*fd3d0*/  LDL.LU R15, [R1+0x3ad4] ;  /* 0x003ad400010f7983 */ /* 0x002ee80000300800 */
[----:B------:R-:W3:Y:S01]  /*fd3e0*/  LDL.LU R13, [R1+0x3b14] ;  /* 0x003b1400010d7983 */ /* 0x000ee20000300800 */
[----:B--2---:R-:W-:Y:S02]  /*fd3f0*/  IADD3 R4, P2, R4, R6, RZ ;  /* 0x0000000604047210 */ /* 0x004fe40007f5e0ff */
[-C--:B------:R-:W-:Y:S01]  /*fd400*/  IADD3.X R19, R19, R2.reuse, RZ, P1, !PT ;  /* 0x0000000213137210 */ /* 0x080fe20000ffe4ff */
[----:B------:R1:W-:Y:S01]  /*fd410*/  LDGSTS.E [R3+0x680], desc[UR60][R84.64], P0 ;  /* 0x0068000054037fae */ /* 0x0003e2000812187c */
[----:B------:R-:W-:-:S03]  /*fd420*/  IADD3.X R16, R16, R2, RZ, P2, !PT ;  /* 0x0000000210107210 */ /* 0x000fc600017fe4ff */
[----:B------:R2:W-:Y:S04]  /*fd430*/  STL [R1+0x39d8], R12 ;  /* 0x0039d80c01007387 */ /* 0x0005e80000100800 */
[----:B------:R2:W-:Y:S04]  /*fd440*/  STL [R1+0x39d4], R19 ;  /* 0x0039d41301007387 */ /* 0x0005e80000100800 */
[----:B------:R2:W-:Y:S04]  /*fd450*/  STL [R1+0x3a18], R4 ;  /* 0x003a180401007387 */ /* 0x0005e80000100800 */
[----:B------:R2:W-:Y:S01]  /*fd460*/  STL [R1+0x3a14], R16 ;  /* 0x003a141001007387 */ /* 0x0005e20000100800 */
[----:B-1----:R-:W-:Y:S01]  /*fd470*/  IMAD.MOV.U32 R84, RZ, RZ, R12 ;  /* 0x000000ffff547224 */ /* 0x002fe200078e000c */
[----:B------:R-:W-:-:S02]  /*fd480*/  MOV R85, R19 ;  /* 0x0000001300557202 */ /* 0x000fc40000000f00 */
[----:B--2---:R-:W2:Y:S04]  /*fd490*/  LDL.LU R12, [R1+0x3b58] ;  /* 0x003b5800010c7983 */ /* 0x004ea80000300800 */
[----:B------:R-:W2:Y:S04]  /*fd4a0*/  LDL.LU R83, [R1+0x3ba8] ;  /* 0x003ba80001537983 */ /* 0x000ea80000300800 */
[----:B------:R-:W2:Y:S04]  /*fd4b0*/  LDL.LU R19, [R1+0x3b54] ;  /* 0x003b540001137983 */ /* 0x000ea80000300800 */
[----:B------:R1:W-:Y:S02]  /*fd4c0*/  LDGSTS.E [R3+0xa80], desc[UR60][R84.64], P0 ;  /* 0x00a8000054037fae */ /* 0x0003e4000812187c */
[----:B-1----:R-:W-:Y:S01]  /*fd4d0*/  MOV R84, R4 ;  /* 0x0000000400547202 */ /* 0x002fe20000000f00 */
[----:B------:R-:W-:-:S05]  /*fd4e0*/  IMAD.MOV.U32 R85, RZ, RZ, R16 ;  /* 0x000000ffff557224 */ /* 0x000fca00078e0010 */
[----:B------:R-:W-:Y:S04]  /*fd4f0*/  LDGSTS.E [R3+0xe80], desc[UR60][R84.64], P0 ;  /* 0x00e8000054037fae */ /* 0x000fe8000812187c */
[----:B------:R-:W2:Y:S01]  /*fd500*/  LDL.LU R84, [R1+0x3ba4] ;  /* 0x003ba40001547983 */ /* 0x000ea20000300800 */
[-C--:B------:R-:W-:Y:S02]  /*fd510*/  IADD3 R5, P1, R5, R6.reuse, RZ ;  /* 0x0000000605057210 */ /* 0x080fe40007f3e0ff */
[----:B------:R-:W-:Y:S01]  /*fd520*/  IADD3 R10, P2, R10, R6, RZ ;  /* 0x000000060a0a7210 */ /* 0x000fe20007f5e0ff */
[----:B------:R-:W2:Y:S04]  /*fd530*/  LDL.LU R4, [R1+0x3be8] ;  /* 0x003be80001047983 */ /* 0x000ea80000300800 */
[----:B------:R-:W2:Y:S01]  /*fd540*/  LDL.LU R16, [R1+0x3c28] ;  /* 0x003c280001107983 */ /* 0x000ea20000300800 */
[----:B------:R-:W-:-:S02]  /*fd550*/  IADD3.X R17, R17, R2, RZ, P1, !PT ;  /* 0x0000000211117210 */ /* 0x000fc40000ffe4ff */
[----:B------:R-:W-:Y:S01]  /*fd560*/  IADD3.X R14, R14, R2, RZ, P2, !PT ;  /* 0x000000020e0e7210 */ /* 0x000fe200017fe4ff */
[----:B------:R1:W-:Y:S01]  /*fd570*/  STL [R1+0x3a58], R5 ;  /* 0x003a580501007387 */ /* 0x0003e20000100800 */
[----:B------:R-:W-:-:S03]  /*fd580*/  IMAD.MOV.U32 R86, RZ, RZ, R5 ;  /* 0x000000ffff567224 */ /* 0x000fc600078e0005 */
[----:B------:R1:W-:Y:S04]  /*fd590*/  STL [R1+0x3a54], R17 ;  /* 0x003a541101007387 */ /* 0x0003e80000100800 */
[----:B------:R-:W-:Y:S04]  /*fd5a0*/  STL [R1+0x3a98], R10 ;  /* 0x003a980a01007387 */ /* 0x000fe80000100800 */
[----:B------:R1:W-:Y:S04]  /*fd5b0*/  STL [R1+0x3a94], R14 ;  /* 0x003a940e01007387 */ /* 0x0003e80000100800 */
[----:B-1----:R-:W2:Y:S01]  /*fd5c0*/  LDL.LU R5, [R1+0x3be4] ;  /* 0x003be40001057983 */ /* 0x002ea20000300800 */
[----:B------:R-:W-:-:S03]  /*fd5d0*/  MOV R87, R17 ;  /* 0x0000001100577202 */ /* 0x000fc60000000f00 */
[----:B------:R-:W2:Y:S04]  /*fd5e0*/  LDL.LU R17, [R1+0x3c24] ;  /* 0x003c240001117983 */ /* 0x000ea80000300800 */
[----:B------:R1:W-:Y:S02]  /*fd5f0*/  LDGSTS.E [R3+0x1280], desc[UR60][R86.64], P0 ;  /* 0x0128000056037fae */ /* 0x0003e4000812187c */
[----:B-1----:R-:W-:Y:S01]  /*fd600*/  MOV R86, R10 ;  /* 0x0000000a00567202 */ /* 0x002fe20000000f00 */
[----:B------:R-:W-:Y:S02]  /*fd610*/  IMAD.MOV.U32 R87, RZ, RZ, R14 ;  /* 0x000000ffff577224 */ /* 0x000fe400078e000e */
[----:B------:R-:W2:Y:S04]  /*fd620*/  LDL.LU R14, [R1+0x3c68] ;  /* 0x003c6800010e7983 */ /* 0x000ea80000300800 */
[----:B------:R-:W2:Y:S04]  /*fd630*/  LDL.LU R10, [R1+0x3ca8] ;  /* 0x003ca800010a7983 */ /* 0x000ea80000300800 */
[----:B------:R1:W-:Y:S01]  /*fd640*/  LDGSTS.E [R3+0x1680], desc[UR60][R86.64], P0 ;  /* 0x0168000056037fae */ /* 0x0003e2000812187c */
[----:B----4-:R-:W-:-:S02]  /*fd650*/  IADD3 R11, P1, R11, R6, RZ ;  /* 0x000000060b0b7210 */ /* 0x010fc40007f3e0ff */
[----:B------:R-:W-:-:S03]  /*fd660*/  IADD3 R9, P2, R9, R6, RZ ;  /* 0x0000000609097210 */ /* 0x000fc60007f5e0ff */
[----:B------:R-:W-:Y:S01]  /*fd670*/  STL [R1+0x3ad8], R11 ;  /* 0x003ad80b01007387 */ /* 0x000fe20000100800 */
[-C--:B---3--:R-:W-:Y:S02]  /*fd680*/  IADD3.X R15, R15, R2.reuse, RZ, P1, !PT ;  /* 0x000000020f0f7210 */ /* 0x088fe40000ffe4ff */
[----:B------:R-:W-:-:S03]  /*fd690*/  IADD3.X R13, R13, R2, RZ, P2, !PT ;  /* 0x000000020d0d7210 */ /* 0x000fc600017fe4ff */
[----:B------:R3:W-:Y:S04]  /*fd6a0*/  STL [R1+0x3ad4], R15 ;  /* 0x003ad40f01007387 */ /* 0x0007e80000100800 */
[----:B------:R-:W-:Y:S01]  /*fd6b0*/  STL [R1+0x3b18], R9 ;  /* 0x003b180901007387 */ /* 0x000fe20000100800 */
[----:B-1----:R-:W-:-:S03]  /*fd6c0*/  MOV R87, R15 ;  /* 0x0000000f00577202 */ /* 0x002fc60000000f00 */
[----:B------:R1:W-:Y:S01]  /*fd6d0*/  STL [R1+0x3b14], R13 ;  /* 0x003b140d01007387 */ /* 0x0003e20000100800 */
[----:B------:R-:W-:-:S05]  /*fd6e0*/  IMAD.MOV.U32 R86, RZ, RZ, R11 ;  /* 0x000000ffff567224 */ /* 0x000fca00078e000b */
[----:B------:R4:W-:Y:S04]  /*fd6f0*/  LDGSTS.E [R3+0x1a80], desc[UR60][R86.64], P0 ;  /* 0x01a8000056037fae */ /* 0x0009e8000812187c */
[----:B---3--:R-:W3:Y:S04]  /*fd700*/  LDL.LU R15, [R1+0x3c64] ;  /* 0x003c6400010f7983 */ /* 0x008ee80000300800 */
[----:B------:R-:W3:Y:S01]  /*fd710*/  LDL.LU R11, [R1+0x3ca4] ;  /* 0x003ca400010b7983 */ /* 0x000ee20000300800 */
[-C--:B--2---:R-:W-:Y:S02]  /*fd720*/  IADD3 R12, P1, R12, R6.reuse, RZ ;  /* 0x000000060c0c7210 */ /* 0x084fe40007f3e0ff */
[----:B------:R-:W-:-:S02]  /*fd730*/  IADD3 R83, P2, R83, R6, RZ ;  /* 0x0000000653537210 */ /* 0x000fc40007f5e0ff */
[----:B------:R-:W-:Y:S02]  /*fd740*/  IADD3.X R19, R19, R2, RZ, P1, !PT ;  /* 0x0000000213137210 */ /* 0x000fe40000ffe4ff */
[----:B----4-:R-:W-:Y:S01]  /*fd750*/  MOV R86, R9 ;  /* 0x0000000900567202 */ /* 0x010fe20000000f00 */
[----:B------:R-:W-:Y:S02]  /*fd760*/  IMAD.MOV.U32 R87, RZ, RZ, R13 ;  /* 0x000000ffff577224 */ /* 0x000fe400078e000d */
[----:B-1----:R-:W2:Y:S04]  /*fd770*/  LDL.LU R13, [R1+0x3ce8] ;  /* 0x003ce800010d7983 */ /* 0x002ea80000300800 */
[----:B------:R-:W4:Y:S04]  /*fd780*/  LDL.LU R9, [R1+0x3d28] ;  /* 0x003d280001097983 */ /* 0x000f280000300800 */
[----:B------:R-:W-:Y:S04]  /*fd790*/  STL [R1+0x3b58], R12 ;  /* 0x003b580c01007387 */ /* 0x000fe80000100800 */
[----:B------:R1:W-:Y:S04]  /*fd7a0*/  STL [R1+0x3b54], R19 ;  /* 0x003b541301007387 */ /* 0x0003e80000100800 */
[----:B------:R1:W-:Y:S04]  /*fd7b0*/  LDGSTS.E [R3+0x1e80], desc[UR60][R86.64], P0 ;  /* 0x01e8000056037fae */ /* 0x0003e8000812187c */
[----:B------:R-:W-:Y:S01]  /*fd7c0*/  STL [R1+0x3ba8], R83 ;  /* 0x003ba85301007387 */ /* 0x000fe20000100800 */
[----:B-1----:R-:W-:-:S02]  /*fd7d0*/  MOV R87, R19 ;  /* 0x0000001300577202 */ /* 0x002fc40000000f00 */
[----:B------:R-:W-:Y:S01]  /*fd7e0*/  IADD3.X R84, R84, R2, RZ, P2, !PT ;  /* 0x0000000254547210 */ /* 0x000fe200017fe4ff */
[----:B------:R-:W-:-:S04]  /*fd7f0*/  IMAD.MOV.U32 R86, RZ, RZ, R12 ;  /* 0x000000ffff567224 */ /* 0x000fc800078e000c */
[----:B------:R1:W-:Y:S04]  /*fd800*/  STL [R1+0x3ba4], R84 ;  /* 0x003ba45401007387 */ /* 0x0003e80000100800 */
[----:B------:R-:W4:Y:S04]  /*fd810*/  LDL.LU R19, [R1+0x3ce4] ;  /* 0x003ce40001137983 */ /* 0x000f280000300800 */
[----:B------:R-:W4:Y:S01]  /*fd820*/  LDL.LU R12, [R1+0x3d24] ;  /* 0x003d2400010c7983 */ /* 0x000f220000300800 */
[----:B------:R-:W-:Y:S02]  /*fd830*/  IADD3 R4, P1, R4, R6, RZ ;  /* 0x0000000604047210 */ /* 0x000fe40007f3e0ff */
[----:B------:R-:W-:-:S02]  /*fd840*/  MOV R85, R84 ;  /* 0x0000005400557202 */ /* 0x000fc40000000f00 */
[----:B------:R-:W-:Y:S01]  /*fd850*/  IADD3 R16, P2, R16, R6, RZ ;  /* 0x0000000610107210 */ /* 0x000fe20007f5e0ff */
[----:B------:R-:W-:Y:S01]  /*fd860*/  LDGSTS.E [R3+0x2280], desc[UR60][R86.64], P0 ;  /* 0x0228000056037fae */ /* 0x000fe2000812187c */
[----:B-1----:R-:W-:Y:S01]  /*fd870*/  IMAD.MOV.U32 R84, RZ, RZ, R83 ;  /* 0x000000ffff547224 */ /* 0x002fe200078e0053 */
[-C--:B------:R-:W-:Y:S02]  /*fd880*/  IADD3.X R5, R5, R2.reuse, RZ, P1, !PT ;  /* 0x0000000205057210 */ /* 0x080fe40000ffe4ff */
[----:B------:R-:W-:Y:S04]  /*fd890*/  STL [R1+0x3be8], R4 ;  /* 0x003be80401007387 */ /* 0x000fe80000100800 */
[----:B------:R1:W-:Y:S04]  /*fd8a0*/  LDGSTS.E [R3+0x2680], desc[UR60][R84.64], P0 ;  /* 0x0268000054037fae */ /* 0x0003e8000812187c */
[----:B------:R1:W-:Y:S01]  /*fd8b0*/  STL [R1+0x3be4], R5 ;  /* 0x003be40501007387 */ /* 0x0003e20000100800 */
[----:B------:R-:W-:-:S03]  /*fd8c0*/  IADD3.X R17, R17, R2, RZ, P2, !PT ;  /* 0x0000000211117210 */ /* 0x000fc600017fe4ff */
[----:B------:R-:W-:Y:S01]  /*fd8d0*/  STL [R1+0x3c28], R16 ;  /* 0x003c281001007387 */ /* 0x000fe20000100800 */
[----:B-1----:R-:W-:Y:S01]  /*fd8e0*/  IMAD.MOV.U32 R84, RZ, RZ, R4 ;  /* 0x000000ffff547224 */ /* 0x002fe200078e0004 */
[----:B------:R-:W-:Y:S02]  /*fd8f0*/  MOV R85, R5 ;  /* 0x0000000500557202 */ /* 0x000fe40000000f00 */
[----:B------:R-:W4:Y:S04]  /*fd900*/  LDL.LU.64 R4, [R1+0x2828] ;  /* 0x0028280001047983 */ /* 0x000f280000300a00 */
[----:B------:R1:W-:Y:S04]  /*fd910*/  STL [R1+0x3c24], R17 ;  /* 0x003c241101007387 */ /* 0x0003e80000100800 */
[----:B------:R-:W4:Y:S04]  /*fd920*/  LDL.LU.64 R92, [R1+0x27e8] ;  /* 0x0027e800015c7983 */ /* 0x000f280000300a00 */
[----:B------:R-:W4:Y:S01]  /*fd930*/  LDL.LU.64 R88, [R1+0x27a8] ;  /* 0x0027a80001587983 */ /* 0x000f220000300a00 */
[----:B------:R-:W-:-:S02]  /*fd940*/  IADD3 R14, P1, R14, R6, RZ ;  /* 0x000000060e0e7210 */ /* 0x000fc40007f3e0ff */
[----:B------:R-:W-:Y:S01]  /*fd950*/  IADD3 R10, P2, R10, R6, RZ ;  /* 0x000000060a0a7210 */ /* 0x000fe20007f5e0ff */
[----:B------:R-:W4:Y:S04]  /*fd960*/  LDL.LU.64 R86, [R1+0x2768] ;  /* 0x0027680001567983 */ /* 0x000f280000300a00 */
[----:B------:R-:W-:Y:S04]  /*fd970*/  STL [R1+0x3c68], R14 ;  /* 0x003c680e01007387 */ /* 0x000fe80000100800 */
[----:B------:R-:W-:Y:S04]  /*fd980*/  LDGSTS.E [R3+0x2a80], desc[UR60][R84.64], P0 ;  /* 0x02a8000054037fae */ /* 0x000fe8000812187c */
[----:B------:R-:W-:Y:S01]  /*fd990*/  LDGSTS.E [R3+0x2e80], desc[UR60][R16.64], P0 ;  /* 0x02e8000010037fae */ /* 0x000fe2000812187c */
[----:B---3--:R-:W-:Y:S01]  /*fd9a0*/  IADD3.X R15, R15, R2, RZ, P1, !PT ;  /* 0x000000020f0f7210 */ /* 0x008fe20000ffe4ff */
[----:B------:R-:W-:-:S04]  /*fd9b0*/  IMAD.X R11, R11, 0x1, R2, P2 ;  /* 0x000000010b0b7824 */ /* 0x000fc800010e0602 */
[----:B------:R-:W-:Y:S04]  /*fd9c0*/  STL [R1+0x3c64], R15 ;  /* 0x003c640f01007387 */ /* 0x000fe80000100800 */
[----:B------:R-:W-:Y:S04]  /*fd9d0*/  STL [R1+0x3ca8], R10 ;  /* 0x003ca80a01007387 */ /* 0x000fe80000100800 */
[----:B------:R3:W-:Y:S04]  /*fd9e0*/  STL [R1+0x3ca4], R11 ;  /* 0x003ca40b01007387 */ /* 0x0007e80000100800 */
[----:B------:R-:W3:Y:S04]  /*fd9f0*/  LDL.LU.64 R84, [R1+0x2728] ;  /* 0x0027280001547983 */ /* 0x000ee80000300a00 */
[----:B-1----:R-:W3:Y:S04]  /*fda00*/  LDL.LU.64 R16, [R1+0x26e8] ;  /* 0x0026e80001107983 */ /* 0x002ee80000300a00 */
[----:B------:R-:W-:Y:S04]  /*fda10*/  LDGSTS.E [R3+0x3280], desc[UR60][R14.64], P0 ;  /* 0x032800000e037fae */ /* 0x000fe8000812187c */
[----:B------:R-:W-:Y:S01]  /*fda20*/  LDGSTS.E [R3+0x3680], desc[UR60][R10.64], P0 ;  /* 0x036800000a037fae */ /* 0x000fe2000812187c */
[----:B--2---:R-:W-:-:S02]  /*fda30*/  IADD3 R13, P1, R13, R6, RZ ;  /* 0x000000060d0d7210 */ /* 0x004fc40007f3e0ff */
[----:B----4-:R-:W-:Y:S01]  /*fda40*/  IADD3 R9, P2, R9, R6, RZ ;  /* 0x0000000609097210 */ /* 0x010fe20007f5e0ff */
[----:B---3--:R-:W2:Y:S04]  /*fda50*/  LDL.LU.64 R10, [R1+0x26a8] ;  /* 0x0026a800010a7983 */ /* 0x008ea80000300a00 */
[----:B------:R-:W3:Y:S04]  /*fda60*/  LDL.LU.64 R14, [R1+0x2668] ;  /* 0x00266800010e7983 */ /* 0x000ee80000300a00 */
[----:B------:R-:W-:Y:S01]  /*fda70*/  STL [R1+0x3ce8], R13 ;  /* 0x003ce80d01007387 */ /* 0x000fe20000100800 */
[----:B------:R-:W-:Y:S01]  /*fda80*/  IMAD.MOV.U32 R90, RZ, RZ, R13 ;  /* 0x000000ffff5a7224 */ /* 0x000fe200078e000d */
[----:B------:R-:W-:-:S02]  /*fda90*/  IADD3.X R19, R19, R2, RZ, P1, !PT ;  /* 0x0000000213137210 */ /* 0x000fc40000ffe4ff */
[----:B------:R-:W-:-:S03]  /*fdaa0*/  IADD3.X R12, R12, R2, RZ, P2, !PT ;  /* 0x000000020c0c7210 */ /* 0x000fc600017fe4ff */
[----:B------:R-:W-:Y:S04]  /*fdab0*/  STL [R1+0x3ce4], R19 ;  /* 0x003ce41301007387 */ /* 0x000fe80000100800 */
[----:B------:R-:W-:Y:S01]  /*fdac0*/  STL [R1+0x3d28], R9 ;  /* 0x003d280901007387 */ /* 0x000fe20000100800 */
[----:B------:R-:W-:-:S03]  /*fdad0*/  MOV R91, R19 ;  /* 0x00000013005b7202 */ /* 0x000fc60000000f00 */
[----:B------:R1:W-:Y:S04]  /*fdae0*/  STL [R1+0x3d24], R12 ;  /* 0x003d240c01007387 */ /* 0x0003e80000100800 */
[----:B------:R-:W4:Y:S04]  /*fdaf0*/  LDL.LU.64 R98, [R1+0x2628] ;  /* 0x0026280001627983 */ /* 0x000f280000300a00 */
[----:B------:R1:W-:Y:S02]  /*fdb00*/  LDGSTS.E [R3+0x3a80], desc[UR60][R90.64], P0 ;  /* 0x03a800005a037fae */ /* 0x0003e4000812187c */
[----:B-1----:R-:W-:-:S02]  /*fdb10*/  IMAD.MOV.U32 R91, RZ, RZ, R12 ;  /* 0x000000ffff5b7224 */ /* 0x002fc400078e000c */
[----:B------:R-:W4:Y:S01]  /*fdb20*/  LDL.LU.64 R12, [R1+0x24b8] ;  /* 0x0024b800010c7983 */ /* 0x000f220000300a00 */
[----:B------:R-:W-:-:S03]  /*fdb30*/  MOV R90, R9 ;  /* 0x00000009005a7202 */ /* 0x000fc60000000f00 */
[----:B------:R-:W4:Y:S01]  /*fdb40*/  LDL.LU.64 R96, [R1+0x2480] ;  /* 0x0024800001607983 */ /* 0x000f220000300a00 */
[----:B------:R-:W-:-:S03]  /*fdb50*/  IADD3 R133, P1, R4, R6, RZ ;  /* 0x0000000604857210 */ /* 0x000fc60007f3e0ff */
[----:B------:R1:W-:Y:S01]  /*fdb60*/  LDGSTS.E [R3+0x3e80], desc[UR60][R90.64], P0 ;  /* 0x03e800005a037fae */ /* 0x0003e2000812187c */
[----:B------:R-:W-:Y:S02]  /*fdb70*/  IADD3.X R4, R5, R2, RZ, P1, !PT ;  /* 0x0000000205047210 */ /* 0x000fe40000ffe4ff */
[----:B------:R-:W-:-:S04]  /*fdb80*/  IADD3 R132, P1, R92, R6, RZ ;  /* 0x000000065c847210 */ /* 0x000fc80007f3e0ff */
[----:B------:R-:W-:Y:S01]  /*fdb90*/  IADD3.X R9, R93, R2, RZ, P1, !PT ;  /* 0x000000025d097210 */ /* 0x000fe20000ffe4ff */
[----:B------:R-:W4:Y:S01]  /*fdba0*/  LDL.LU.64 R90, [R1+0x2448] ;  /* 0x00244800015a7983 */ /* 0x000f220000300a00 */
[----:B------:R-:W-:-:S03]  /*fdbb0*/  IADD3 R130, P1, R88, R6, RZ ;  /* 0x0000000658827210 */ /* 0x000fc60007f3e0ff */
[----:B------:R-:W4:Y:S04]  /*fdbc0*/  LDL.LU.64 R94, [R1+0x2410] ;  /* 0x00241000015e7983 */ /* 0x000f280000300a00 */
[----:B------:R-:W4:Y:S01]  /*fdbd0*/  LDL.LU.64 R92, [R1+0x22c8] ;  /* 0x0022c800015c7983 */ /* 0x000f220000300a00 */
[----:B------:R-:W-:Y:S01]  /*fdbe0*/  IMAD.X R131, R89, 0x1, R2, P1 ;  /* 0x0000000159837824 */ /* 0x000fe200008e0602 */
[----:B------:R-:W-:Y:S02]  /*fdbf0*/  IADD3 R128, P1, R86, R6, RZ ;  /* 0x0000000656807210 */ /* 0x000fe40007f3e0ff */
[----:B------:R-:W4:Y:S02]  /*fdc00*/  LDL.LU.64 R88, [R1+0x2298] ;  /* 0x0022980001587983 */ /* 0x000f240000300a00 */
[----:B------:R-:W-:-:S02]  /*fdc10*/  IADD3.X R129, R87, R2, RZ, P1, !PT ;  /* 0x0000000257817210 */ /* 0x000fc40000ffe4ff */
        /* <DEDUP_REMOVED lines=9> */
[----:B---3--:R-:W-:Y:S01]  /*fdcb0*/  IADD3 R120, P1, R14, R6, RZ ;  /* 0x000000060e787210 */ /* 0x008fe20007f3e0ff */
[----:B------:R-:W2:Y:S03]  /*fdcc0*/  LDL.LU.64 R10, [R1+0x20f0] ;  /* 0x0020f000010a7983 */ /* 0x000ea60000300a00 */
[----:B------:R-:W-:Y:S02]  /*fdcd0*/  IADD3.X R121, R15, R2, RZ, P1, !PT ;  /* 0x000000020f797210 */ /* 0x000fe40000ffe4ff */
[----:B------:R-:W3:Y:S01]  /*fdce0*/  LDL.LU.64 R14, [R1+0x20c8] ;  /* 0x0020c800010e7983 */ /* 0x000ee20000300a00 */
[----:B----4-:R-:W-:-:S05]  /*fdcf0*/  IADD3 R118, P1, R98, R6, RZ ;  /* 0x0000000662767210 */ /* 0x010fca0007f3e0ff */
[----:B------:R-:W-:Y:S01]  /*fdd00*/  IMAD.X R119, R99, 0x1, R2, P1 ;  /* 0x0000000163777824 */ /* 0x000fe200008e0602 */
[----:B------:R-:W-:-:S04]  /*fdd10*/  IADD3 R116, P1, R12, R6, RZ ;  /* 0x000000060c747210 */ /* 0x000fc80007f3e0ff */
[----:B------:R-:W-:Y:S02]  /*fdd20*/  IADD3.X R117, R13, R2, RZ, P1, !PT ;  /* 0x000000020d757210 */ /* 0x000fe40000ffe4ff */
[----:B------:R-:W4:Y:S01]  /*fdd30*/  LDL.LU.64 R12, [R1+0x20a0] ;  /* 0x0020a000010c7983 */ /* 0x000f220000300a00 */
[----:B------:R-:W-:-:S04]  /*fdd40*/  IADD3 R114, P1, R96, R6, RZ ;  /* 0x0000000660727210 */ /* 0x000fc80007f3e0ff */
[----:B------:R-:W-:Y:S02]  /*fdd50*/  IADD3.X R115, R97, R2, RZ, P1, !PT ;  /* 0x0000000261737210 */ /* 0x000fe40000ffe4ff */
[----:B------:R-:W-:-:S05]  /*fdd60*/  IADD3 R112, P1, R90, R6, RZ ;  /* 0x000000065a707210 */ /* 0x000fca0007f3e0ff */
[----:B------:R-:W-:Y:S01]  /*fdd70*/  IMAD.X R113, R91, 0x1, R2, P1 ;  /* 0x000000015b717824 */ /* 0x000fe200008e0602 */
[----:B------:R-:W-:Y:S01]  /*fdd80*/  IADD3 R110, P1, R94, R6, RZ ;  /* 0x000000065e6e7210 */ /* 0x000fe20007f3e0ff */
[----:B------:R-:W4:Y:S03]  /*fdd90*/  LDL.LU.64 R90, [R1+0x1fa8] ;  /* 0x001fa800015a7983 */ /* 0x000f260000300a00 */
[----:B------:R-:W-:Y:S02]  /*fdda0*/  IADD3.X R111, R95, R2, RZ, P1, !PT ;  /* 0x000000025f6f7210 */ /* 0x000fe40000ffe4ff */
[----:B------:R-:W-:-:S04]  /*fddb0*/  IADD3 R108, P1, R92, R6, RZ ;  /* 0x000000065c6c7210 */ /* 0x000fc80007f3e0ff */
[----:B------:R-:W-:Y:S02]  /*fddc0*/  IADD3.X R109, R93, R2, RZ, P1, !PT ;  /* 0x000000025d6d7210 */ /* 0x000fe40000ffe4ff */
[----:B------:R-:W-:-:S05]  /*fddd0*/  IADD3 R106, P1, R88, R6, RZ ;  /* 0x00000006586a7210 */ /* 0x000fca0007f3e0ff */
[----:B------:R-:W-:Y:S01]  /*fdde0*/  IMAD.X R107, R89, 0x1, R2, P1 ;  /* 0x00000001596b7824 */ /* 0x000fe200008e0602 */
[----:B------:R-:W-:Y:S01]  /*fddf0*/  IADD3 R104, P1, R86, R6, RZ ;  /* 0x0000000656687210 */ /* 0x000fe20007f3e0ff */
[----:B------:R-:W1:Y:S03]  /*fde00*/  LDL.LU.64 R88, [R1+0x1f88] ;  /* 0x001f880001587983 */ /* 0x000e660000300a00 */
[----:B------:R-:W-:Y:S02]  /*fde10*/  IADD3.X R105, R87, R2, RZ, P1, !PT ;  /* 0x0000000257697210 */ /* 0x000fe40000ffe4ff */
        /* <DEDUP_REMOVED lines=14> */
[----:B------:R-:W-:Y:S02]  /*fdf00*/  IMAD.X R95, R13, 0x1, R2, P1 ;  /* 0x000000010d5f7824 */ /* 0x000fe400008e0602 */
[----:B------:R-:W4:Y:S04]  /*fdf10*/  LDL.LU.64 R12, [R1+0x1e30] ;  /* 0x001e3000010c7983 */ /* 0x000f280000300a00 */
[----:B------:R-:W4:Y:S04]  /*fdf20*/  LDL.LU.64 R136, [R1+0x1e18] ;  /* 0x001e180001887983 */ /* 0x000f280000300a00 */
[----:B------:R-:W4:Y:S01]  /*fdf30*/  LDL.LU.64 R134, [R1+0x1e00] ;  /* 0x001e000001867983 */ /* 0x000f220000300a00 */
[----:B------:R-:W-:-:S04]  /*fdf40*/  IADD3 R92, P1, R90, R6, RZ ;  /* 0x000000065a5c7210 */ /* 0x000fc80007f3e0ff */
[----:B------:R-:W-:Y:S02]  /*fdf50*/  IADD3.X R93, R91, R2, RZ, P1, !PT ;  /* 0x000000025b5d7210 */ /* 0x000fe40000ffe4ff */
[----:B-1----:R-:W-:-:S04]  /*fdf60*/  IADD3 R90, P1, R88, R6, RZ ;  /* 0x00000006585a7210 */ /* 0x002fc80007f3e0ff */
[----:B------:R-:W-:Y:S02]  /*fdf70*/  IADD3.X R91, R89, R2, RZ, P1, !PT ;  /* 0x00000002595b7210 */ /* 0x000fe40000ffe4ff */
[----:B------:R-:W-:-:S05]  /*fdf80*/  IADD3 R88, P1, R86, R6, RZ ;  /* 0x0000000656587210 */ /* 0x000fca0007f3e0ff */
[----:B------:R-:W-:Y:S01]  /*fdf90*/  IMAD.X R89, R87, 0x1, R2, P1 ;  /* 0x0000000157597824 */ /* 0x000fe200008e0602 */
[----:B------:R-:W-:-:S04]  /*fdfa0*/  IADD3 R86, P1, R84, R6, RZ ;  /* 0x0000000654567210 */ /* 0x000fc80007f3e0ff */
[----:B------:R-:W-:Y:S02]  /*fdfb0*/  IADD3.X R87, R85, R2, RZ, P1, !PT ;  /* 0x0000000255577210 */ /* 0x000fe40000ffe4ff */
[----:B------:R-:W-:-:S04]  /*fdfc0*/  IADD3 R84, P1, R16, R6, RZ ;  /* 0x0000000610547210 */ /* 0x000fc80007f3e0ff */
[----:B------:R-:W-:Y:S02]  /*fdfd0*/  IADD3.X R85, R17, R2, RZ, P1, !PT ;  /* 0x0000000211557210 */ /* 0x000fe40000ffe4ff */
[----:B--2---:R-:W-:-:S05]  /*fdfe0*/  IADD3 R16, P1, R10, R6, RZ ;  /* 0x000000060a107210 */ /* 0x004fca0007f3e0ff */
[----:B------:R-:W-:Y:S01]  /*fdff0*/  IMAD.X R17, R11, 0x1, R2, P1 ;  /* 0x000000010b117824 */ /* 0x000fe200008e0602 */
[----:B---3--:R-:W-:-:S04]  /*fe000*/  IADD3 R10, P1, R14, R6, RZ ;  /* 0x000000060e0a7210 */ /* 0x008fc80007f3e0ff */
[----:B------:R-:W-:Y:S02]  /*fe010*/  IADD3.X R11, R15, R2, RZ, P1, !PT ;  /* 0x000000020f0b7210 */ /* 0x000fe40000ffe4ff */
[----:B----4-:R-:W-:-:S04]  /*fe020*/  IADD3 R14, P1, R12, R6, RZ ;  /* 0x000000060c0e7210 */ /* 0x010fc80007f3e0ff */
[----:B------:R-:W-:Y:S02]  /*fe030*/  IADD3.X R15, R13, R2, RZ, P1, !PT ;  /* 0x000000020d0f7210 */ /* 0x000fe40000ffe4ff */
[----:B------:R-:W-:-:S05]  /*fe040*/  IADD3 R12, P1, R136, R6, RZ ;  /* 0x00000006880c7210 */ /* 0x000fca0007f3e0ff */
[----:B------:R-:W-:Y:S01]  /*fe050*/  IMAD.X R13, R137, 0x1, R2, P1 ;  /* 0x00000001890d7824 */ /* 0x000fe200008e0602 */
[----:B------:R-:W-:Y:S02]  /*fe060*/  IADD3 R5, P1, R134, R6, RZ ;  /* 0x0000000686057210 */ /* 0x000fe40007f3e0ff */
[----:B------:R-:W-:Y:S01]  /*fe070*/  MOV R134, R133 ;  /* 0x0000008500867202 */ /* 0x000fe20000000f00 */
[----:B------:R-:W-:Y:S01]  /*fe080*/  IMAD.MOV.U32 R133, RZ, RZ, R9 ;  /* 0x000000ffff857224 */ /* 0x000fe200078e0009 */
[----:B------:R-:W-:Y:S02]  /*fe090*/  IADD3.X R19, R135, R2, RZ, P1, !PT ;  /* 0x0000000287137210 */ /* 0x000fe40000ffe4ff */
[----:B------:R-:W-:-:S05]  /*fe0a0*/  MOV R135, R4 ;  /* 0x0000000400877202 */ /* 0x000fca0000000f00 */
[----:B------:R-:W-:Y:S04]  /*fe0b0*/  STL.64 [R1+0x2828], R134 ;  /* 0x0028288601007387 */ /* 0x000fe80000100a00 */
[----:B------:R-:W-:Y:S04]  /*fe0c0*/  STL.64 [R1+0x27e8], R132 ;  /* 0x0027e88401007387 */ /* 0x000fe80000100a00 */
[----:B------:R-:W-:Y:S04]  /*fe0d0*/  STL.64 [R1+0x27a8], R130 ;  /* 0x0027a88201007387 */ /* 0x000fe80000100a00 */
[----:B------:R-:W-:Y:S04]  /*fe0e0*/  STL.64 [R1+0x2768], R128 ;  /* 0x0027688001007387 */ /* 0x000fe80000100a00 */
        /* <DEDUP_REMOVED lines=45> */
[----:B------:R-:W-:Y:S01]  /*fe3c0*/  STL.64 [R1+0x1f08], R16 ;  /* 0x001f081001007387 */ /* 0x000fe20000100a00 */
[----:B------:R-:W-:-:S03]  /*fe3d0*/  MOV R5, R19 ;  /* 0x0000001300057202 */ /* 0x000fc60000000f00 */
[----:B------:R-:W-:Y:S04]  /*fe3e0*/  LDGSTS.E [R3+0x21a80], desc[UR60][R90.64], P0 ;  /* 0x21a800005a037fae */ /* 0x000fe8000812187c */
[----:B------:R-:W2:Y:S04]  /*fe3f0*/  LDL.LU R19, [R1+0x4c04] ;  /* 0x004c040001137983 */ /* 0x000ea80000300800 */
[----:B------:R-:W-:Y:S04]  /*fe400*/  LDGSTS.E [R3+0x21e80], desc[UR60][R88.64], P0 ;  /* 0x21e8000058037fae */ /* 0x000fe8000812187c */
[----:B------:R1:W-:Y:S04]  /*fe410*/  STL.64 [R1+0x1e48], R10 ;  /* 0x001e480a01007387 */ /* 0x0003e80000100a00 */
[----:B------:R-:W-:Y:S04]  /*fe420*/  LDGSTS.E [R3+0x22280], desc[UR60][R86.64], P0 ;  /* 0x2228000056037fae */ /* 0x000fe8000812187c */
[----:B------:R-:W-:Y:S04]  /*fe430*/  STL.64 [R1+0x1e30], R14 ;  /* 0x001e300e01007387 */ /* 0x000fe80000100a00 */
[----:B------:R-:W-:Y:S04]  /*fe440*/  LDGSTS.E [R3+0x22680], desc[UR60][R84.64], P0 ;  /* 0x2268000054037fae */ /* 0x000fe8000812187c */
[----:B------:R3:W-:Y:S04]  /*fe450*/  STL.64 [R1+0x1e18], R12 ;  /* 0x001e180c01007387 */ /* 0x0007e80000100a00 */
[----:B------:R-:W-:Y:S04]  /*fe460*/  LDGSTS.E [R3+0x22a80], desc[UR60][R16.64], P0 ;  /* 0x22a8000010037fae */ /* 0x000fe8000812187c */
[----:B------:R4:W-:Y:S04]  /*fe470*/  STL.64 [R1+0x1e00], R4 ;  /* 0x001e000401007387 */ /* 0x0009e80000100a00 */
[----:B------:R-:W-:Y:S04]  /*fe480*/  LDGSTS.E [R3+0x22e80], desc[UR60][R10.64], P0 ;  /* 0x22e800000a037fae */ /* 0x000fe8000812187c */
[----:B------:R-:W-:Y:S04]  /*fe490*/  LDGSTS.E [R3+0x23280], desc[UR60][R14.64], P0 ;  /* 0x232800000e037fae */ /* 0x000fe8000812187c */
[----:B------:R-:W-:Y:S01]  /*fe4a0*/  LDGSTS.E [R3+0x23680], desc[UR60][R12.64], P0 ;  /* 0x236800000c037fae */ /* 0x000fe2000812187c */
[----:B------:R-:W-:-:S03]  /*fe4b0*/  IADD3 R151, P1, R246, R6, RZ ;  /* 0x00000006f6977210 */ /* 0x000fc60007f3e0ff */
[----:B------:R4:W-:Y:S04]  /*fe4c0*/  LDGSTS.E [R3+0x23a80], desc[UR60][R4.64], P0 ;  /* 0x23a8000004037fae */ /* 0x0009e8000812187c */
[----:B-1----:R-:W2:Y:S04]  /*fe4d0*/  LDL.LU R11, [R1+0x3960] ;  /* 0x00396000010b7983 */ /* 0x002ea80000300800 */
[----:B------:R-:W2:Y:S04]  /*fe4e0*/  LDL.LU R9, [R1+0x39a0] ;  /* 0x0039a00001097983 */ /* 0x000ea80000300800 */
[----:B------:R-:W2:Y:S04]  /*fe4f0*/  LDL.LU R84, [R1+0x395c] ;  /* 0x00395c0001547983 */ /* 0x000ea80000300800 */
[----:B---3--:R-:W3:Y:S01]  /*fe500*/  LDL.LU R13, [R1+0x399c] ;  /* 0x00399c00010d7983 */ /* 0x008ee20000300800 */
[----:B------:R-:W-:-:S02]  /*fe510*/  IADD3.X R246, R247, R2, RZ, P1, !PT ;  /* 0x00000002f7f67210 */ /* 0x000fc40000ffe4ff */
[----:B------:R-:W-:-:S05]  /*fe520*/  IADD3 R150, P1, R240, R6, RZ ;  /* 0x00000006f0967210 */ /* 0x000fca0007f3e0ff */
        /* <DEDUP_REMOVED lines=30> */
[----:B------:R-:W-:-:S05]  /*fe710*/  IMAD.X R206, R207, 0x1, R2, P1 ;  /* 0x00000001cfce7824 */ /* 0x000fca00008e0602 */
[----:B------:R-:W-:Y:S01]  /*fe720*/  MOV R207, R206 ;  /* 0x000000ce00cf7202 */ /* 0x000fe20000000f00 */
[----:B------:R-:W-:Y:S02]  /*fe730*/  IMAD.MOV.U32 R206, RZ, RZ, R83 ;  /* 0x000000ffffce7224 */ /* 0x000fe400078e0053 */
[----:B------:R-:W3:Y:S04]  /*fe740*/  LDL.LU R83, [R1+0x39dc] ;  /* 0x0039dc0001537983 */ /* 0x000ee80000300800 */
[----:B----4-:R-:W4:Y:S04]  /*fe750*/  LDL.LU R5, [R1+0x39e0] ;  /* 0x0039e00001057983 */ /* 0x010f280000300800 */
[----:B------:R-:W4:Y:S04]  /*fe760*/  LDL.LU R16, [R1+0x3a1c] ;  /* 0x003a1c0001107983 */ /* 0x000f280000300800 */
[----:B------:R-:W4:Y:S01]  /*fe770*/  LDL.LU R14, [R1+0x3a20] ;  /* 0x003a2000010e7983 */ /* 0x000f220000300800 */
[----:B------:R-:W-:Y:S01]  /*fe780*/  IMAD.MOV.U32 R247, RZ, RZ, R246 ;  /* 0x000000fffff77224 */ /* 0x000fe200078e00f6 */
[----:B------:R-:W-:-:S02]  /*fe790*/  MOV R246, R151 ;  /* 0x0000009700f67202 */ /* 0x000fc40000000f00 */
[----:B------:R-:W-:Y:S01]  /*fe7a0*/  MOV R241, R240 ;  /* 0x000000f000f17202 */ /* 0x000fe20000000f00 */
[----:B------:R-:W-:Y:S01]  /*fe7b0*/  IMAD.MOV.U32 R240, RZ, RZ, R150 ;  /* 0x000000fffff07224 */ /* 0x000fe200078e0096 */
[----:B------:R-:W-:Y:S02]  /*fe7c0*/  MOV R235, R234 ;  /* 0x000000ea00eb7202 */ /* 0x000fe40000000f00 */
[----:B------:R-:W-:Y:S01]  /*fe7d0*/  MOV R234, R149 ;  /* 0x0000009500ea7202 */ /* 0x000fe20000000f00 */
[----:B------:R-:W-:Y:S01]  /*fe7e0*/  IMAD.MOV.U32 R233, RZ, RZ, R232 ;  /* 0x000000ffffe97224 */ /* 0x000fe200078e00e8 */
[----:B------:R-:W4:Y:S01]  /*fe7f0*/  LDL.LU R17, [R1+0x3a5c] ;  /* 0x003a5c0001117983 */ /* 0x000f220000300800 */
[----:B------:R-:W-:Y:S02]  /*fe800*/  MOV R232, R148 ;  /* 0x0000009400e87202 */ /* 0x000fe40000000f00 */
[----:B------:R-:W-:Y:S01]  /*fe810*/  MOV R231, R230 ;  /* 0x000000e600e77202 */ /* 0x000fe20000000f00 */
[----:B------:R-:W4:Y:S01]  /*fe820*/  LDL.LU R15, [R1+0x3a60] ;  /* 0x003a6000010f7983 */ /* 0x000f220000300800 */
[----:B------:R-:W-:Y:S01]  /*fe830*/  IMAD.MOV.U32 R230, RZ, RZ, R147 ;  /* 0x000000ffffe67224 */ /* 0x000fe200078e0093 */
[----:B------:R-:W-:-:S02]  /*fe840*/  MOV R229, R228 ;  /* 0x000000e400e57202 */ /* 0x000fc40000000f00 */
[----:B------:R-:W4:Y:S01]  /*fe850*/  LDL.LU R12, [R1+0x3a9c] ;  /* 0x003a9c00010c7983 */ /* 0x000f220000300800 */
[----:B------:R-:W-:Y:S01]  /*fe860*/  MOV R228, R146 ;  /* 0x0000009200e47202 */ /* 0x000fe20000000f00 */
[----:B------:R-:W-:Y:S02]  /*fe870*/  IMAD.MOV.U32 R227, RZ, RZ, R226 ;  /* 0x000000ffffe37224 */ /* 0x000fe400078e00e2 */
[----:B------:R-:W4:Y:S04]  /*fe880*/  LDL.LU R10, [R1+0x3aa0] ;  /* 0x003aa000010a7983 */ /* 0x000f280000300800 */
[----:B------:R-:W-:Y:S01]  /*fe890*/  LDGSTS.E [R3+0x23e80], desc[UR60][R246.64], P0 ;  /* 0x23e80000f6037fae */ /* 0x000fe2000812187c */
[----:B------:R-:W-:Y:S02]  /*fe8a0*/  MOV R226, R145 ;  /* 0x0000009100e27202 */ /* 0x000fe40000000f00 */
[----:B------:R-:W-:Y:S01]  /*fe8b0*/  MOV R225, R224 ;  /* 0x000000e000e17202 */ /* 0x000fe20000000f00 */
[----:B------:R-:W-:Y:S01]  /*fe8c0*/  LDGSTS.E [R3+0x24280], desc[UR60][R240.64], P0 ;  /* 0x24280000f0037fae */ /* 0x000fe2000812187c */
[----:B------:R-:W-:Y:S01]  /*fe8d0*/  IMAD.MOV.U32 R224, RZ, RZ, R144 ;  /* 0x000000ffffe07224 */ /* 0x000fe200078e0090 */
[----:B------:R-:W-:-:S02]  /*fe8e0*/  MOV R223, R222 ;  /* 0x000000de00df7202 */ /* 0x000fc40000000f00 */
[----:B------:R-:W-:Y:S01]  /*fe8f0*/  LDGSTS.E [R3+0x24680], desc[UR60][R234.64], P0 ;  /* 0x24680000ea037fae */ /* 0x000fe2000812187c */
[----:B------:R-:W-:Y:S01]  /*fe900*/  MOV R222, R143 ;  /* 0x0000008f00de7202 */ /* 0x000fe20000000f00 */
[----:B------:R-:W-:Y:S02]  /*fe910*/  IMAD.MOV.U32 R221, RZ, RZ, R220 ;  /* 0x000000ffffdd7224 */ /* 0x000fe400078e00dc */
        /* <DEDUP_REMOVED lines=16> */
[----:B------:R-:W-:Y:S02]  /*fea20*/  LOP3.LUT R4, R7, 0x60, RZ, 0x3c, !PT ;  /* 0x0000006007047812 */ /* 0x000fe400078e3cff */
[----:B------:R-:W-:Y:S01]  /*fea30*/  MOV R210, R137 ;  /* 0x0000008900d27202 */ /* 0x000fe20000000f00 */
[----:B------:R-:W-:Y:S01]  /*fea40*/  IMAD.MOV.U32 R209, RZ, RZ, R208 ;  /* 0x000000ffffd17224 */ /* 0x000fe200078e00d0 */
[----:B------:R-:W-:Y:S01]  /*fea50*/  LDGSTS.E [R3+0x26280], desc[UR60][R220.64], P0 ;  /* 0x26280000dc037fae */ /* 0x000fe2000812187c */
[----:B------:R-:W-:-:S03]  /*fea60*/  MOV R208, R136 ;  /* 0x0000008800d07202 */ /* 0x000fc60000000f00 */
[----:B------:R-:W-:Y:S04]  /*fea70*/  LDGSTS.E [R3+0x26680], desc[UR60][R218.64], P0 ;  /* 0x26680000da037fae */ /* 0x000fe8000812187c */
[----:B------:R-:W-:Y:S04]  /*fea80*/  LDGSTS.E [R3+0x26a80], desc[UR60][R216.64], P0 ;  /* 0x26a80000d8037fae */ /* 0x000fe8000812187c */
[----:B------:R-:W-:Y:S01]  /*fea90*/  LDGSTS.E [R3+0x26e80], desc[UR60][R214.64], P0 ;  /* 0x26e80000d6037fae */ /* 0x000fe2000812187c */
[----:B------:R-:W-:-:S03]  /*feaa0*/  IADD3 R4, R4, 0x200000, R8 ;  /* 0x0020000004047810 */ /* 0x000fc60007ffe008 */
[----:B------:R-:W-:Y:S04]  /*feab0*/  LDGSTS.E [R3+0x27280], desc[UR60][R212.64], P0 ;  /* 0x27280000d4037fae */ /* 0x000fe8000812187c */
[----:B------:R-:W-:Y:S04]  /*feac0*/  LDGSTS.E [R3+0x27680], desc[UR60][R210.64], P0 ;  /* 0x27680000d2037fae */ /* 0x000fe8000812187c */
[----:B------:R-:W-:Y:S04]  /*fead0*/  LDGSTS.E [R3+0x27a80], desc[UR60][R208.64], P0 ;  /* 0x27a80000d0037fae */ /* 0x000fe8000812187c */
[----:B------:R-:W-:Y:S01]  /*feae0*/  LDGSTS.E [R3+0x27e80], desc[UR60][R206.64], P0 ;  /* 0x27e80000ce037fae */ /* 0x000fe2000812187c */
[----:B--2---:R-:W-:-:S02]  /*feaf0*/  IADD3 R11, P1, R11, R6, RZ ;  /* 0x000000060b0b7210 */ /* 0x004fc40007f3e0ff */
[----:B------:R-:W-:Y:S02]  /*feb00*/  IADD3 R9, P2, R9, R6, RZ ;  /* 0x0000000609097210 */ /* 0x000fe40007f5e0ff */
[-C--:B------:R-:W-:Y:S01]  /*feb10*/  IADD3.X R84, R84, R2.reuse, RZ, P1, !PT ;  /* 0x0000000254547210 */ /* 0x080fe20000ffe4ff */
[----:B------:R-:W-:Y:S04]  /*feb20*/  STL [R1+0x3960], R11 ;  /* 0x0039600b01007387 */ /* 0x000fe80000100800 */
[----:B------:R-:W-:Y:S01]  /*feb30*/  STL [R1+0x39a0], R9 ;  /* 0x0039a00901007387 */ /* 0x000fe20000100800 */
[----:B------:R-:W-:Y:S01]  /*feb40*/  IMAD.MOV.U32 R85, RZ, RZ, R84 ;  /* 0x000000ffff557224 */ /* 0x000fe200078e0054 */
[----:B---3--:R-:W-:Y:S02]  /*feb50*/  IADD3.X R13, R13, R2, RZ, P2, !PT ;  /* 0x000000020d0d7210 */ /* 0x008fe400017fe4ff */
[----:B------:R1:W-:Y:S02]  /*feb60*/  STL [R1+0x395c], R84 ;  /* 0x00395c5401007387 */ /* 0x0003e40000100800 */
[----:B-1----:R-:W-:-:S02]  /*feb70*/  MOV R84, R11 ;  /* 0x0000000b00547202 */ /* 0x002fc40000000f00 */
[----:B------:R-:W2:Y:S04]  /*feb80*/  LDL.LU R11, [R1+0x3ae0] ;  /* 0x003ae000010b7983 */ /* 0x000ea80000300800 */
[----:B------:R1:W-:Y:S04]  /*feb90*/  LDGSTS.E [R4+0x300], desc[UR60][R84.64], P0 ;  /* 0x0030000054047fae */ /* 0x0003e8000812187c */
[----:B------:R3:W-:Y:S04]  /*feba0*/  STL [R1+0x399c], R13 ;  /* 0x00399c0d01007387 */ /* 0x0007e80000100800 */
[----:B------:R-:W2:Y:S01]  /*febb0*/  LDL.LU R3, [R1+0x3b20] ;  /* 0x003b200001037983 */ /* 0x000ea20000300800 */
[----:B-1----:R-:W-:-:S03]  /*febc0*/  IMAD.MOV.U32 R85, RZ, RZ, R13 ;  /* 0x000000ffff557224 */ /* 0x002fc600078e000d */
[----:B---3--:R-:W3:Y:S01]  /*febd0*/  LDL.LU R13, [R1+0x3adc] ;  /* 0x003adc00010d7983 */ /* 0x008ee20000300800 */
[----:B------:R-:W-:-:S03]  /*febe0*/  MOV R84, R9 ;  /* 0x0000000900547202 */ /* 0x000fc60000000f00 */
[----:B------:R-:W3:Y:S04]  /*febf0*/  LDL.LU R9, [R1+0x3b1c] ;  /* 0x003b1c0001097983 */ /* 0x000ee80000300800 */
[----:B------:R1:W-:Y:S01]  /*fec00*/  LDGSTS.E [R4+0x700], desc[UR60][R84.64], P0 ;  /* 0x0070000054047fae */ /* 0x0003e2000812187c */
[-C--:B----4-:R-:W-:Y:S02]  /*fec10*/  IADD3 R5, P1, R5, R6.reuse, RZ ;  /* 0x0000000605057210 */ /* 0x090fe40007f3e0ff */
[----:B------:R-:W-:Y:S02]  /*fec20*/  IADD3 R14, P2, R14, R6, RZ ;  /* 0x000000060e0e7210 */ /* 0x000fe40007f5e0ff */
[-C--:B------:R-:W-:Y:S02]  /*fec30*/  IADD3.X R83, R83, R2.reuse, RZ, P1, !PT ;  /* 0x0000000253537210 */ /* 0x080fe40000ffe4ff */
[----:B------:R-:W-:Y:S01]  /*fec40*/  IADD3.X R16, R16, R2, RZ, P2, !PT ;  /* 0x0000000210107210 */ /* 0x000fe200017fe4ff */
[----:B------:R4:W-:Y:S04]  /*fec50*/  STL [R1+0x39e0], R5 ;  /* 0x0039e00501007387 */ /* 0x0009e80000100800 */
[----:B------:R4:W-:Y:S01]  /*fec60*/  STL [R1+0x39dc], R83 ;  /* 0x0039dc5301007387 */ /* 0x0009e20000100800 */
[----:B-1----:R-:W-:Y:S01]  /*fec70*/  IMAD.MOV.U32 R84, RZ, RZ, R5 ;  /* 0x000000ffff547224 */ /* 0x002fe200078e0005 */
[----:B------:R-:W-:-:S02]  /*fec80*/  MOV R85, R83 ;  /* 0x0000005300557202 */ /* 0x000fc40000000f00 */
[----:B------:R-:W-:Y:S04]  /*fec90*/  STL [R1+0x3a20], R14 ;  /* 0x003a200e01007387 */ /* 0x000fe80000100800 */
[----:B------:R1:W-:Y:S04]  /*feca0*/  STL [R1+0x3a1c], R16 ;  /* 0x003a1c1001007387 */ /* 0x0003e80000100800 */
[----:B------:R-:W-:Y:S04]  /*fecb0*/  LDGSTS.E [R4+0xb00], desc[UR60][R84.64], P0 ;  /* 0x00b0000054047fae */ /* 0x000fe8000812187c */
[----:B----4-:R-:W4:Y:S04]  /*fecc0*/  LDL.LU R5, [R1+0x3b60] ;  /* 0x003b600001057983 */ /* 0x010f280000300800 */
[----:B------:R-:W4:Y:S04]  /*fecd0*/  LDL.LU R84, [R1+0x3bb0] ;  /* 0x003bb00001547983 */ /* 0x000f280000300800 */
[----:B------:R-:W4:Y:S04]  /*fece0*/  LDL.LU R83, [R1+0x3b5c] ;  /* 0x003b5c0001537983 */ /* 0x000f280000300800 */
[----:B------:R-:W4:Y:S01]  /*fecf0*/  LDL.LU R85, [R1+0x3bac] ;  /* 0x003bac0001557983 */ /* 0x000f220000300800 */
[----:B------:R-:W-:-:S02]  /*fed00*/  IADD3 R15, P1, R15, R6, RZ ;  /* 0x000000060f0f7210 */ /* 0x000fc40007f3e0ff */
[----:B------:R-:W-:Y:S02]  /*fed10*/  IADD3 R10, P2, R10, R6, RZ ;  /* 0x000000060a0a7210 */ /* 0x000fe40007f5e0ff */
[----:B------:R-:W-:Y:S01]  /*fed20*/  MOV R86, R14 ;  /* 0x0000000e00567202 */ /* 0x000fe20000000f00 */
[----:B------:R-:W-:Y:S01]  /*fed30*/  IMAD.MOV.U32 R87, RZ, RZ, R16 ;  /* 0x000000ffff577224 */ /* 0x000fe200078e0010 */
[-C--:B------:R-:W-:Y:S01]  /*fed40*/  IADD3.X R17, R17, R2.reuse, RZ, P1, !PT ;  /* 0x0000000211117210 */ /* 0x080fe20000ffe4ff */
[----:B-1----:R-:W4:Y:S01]  /*fed50*/  LDL.LU R16, [R1+0x3bf0] ;  /* 0x003bf00001107983 */ /* 0x002f220000300800 */
[----:B------:R-:W-:-:S03]  /*fed60*/  IADD3.X R12, R12, R2, RZ, P2, !PT ;  /* 0x000000020c0c7210 */ /* 0x000fc600017fe4ff */
[----:B------:R-:W4:Y:S04]  /*fed70*/  LDL.LU R14, [R1+0x3c30] ;  /* 0x003c3000010e7983 */ /* 0x000f280000300800 */
[----:B------:R-:W-:Y:S04]  /*fed80*/  STL [R1+0x3a60], R15 ;  /* 0x003a600f01007387 */ /* 0x000fe80000100800 */
[----:B------:R1:W-:Y:S04]  /*fed90*/  STL [R1+0x3a5c], R17 ;  /* 0x003a5c1101007387 */ /* 0x0003e80000100800 */
[----:B------:R1:W-:Y:S04]  /*feda0*/  LDGSTS.E [R4+0xf00], desc[UR60][R86.64], P0 ;  /* 0x00f0000056047fae */ /* 0x0003e8000812187c */
[----:B------:R-:W-:Y:S04]  /*fedb0*/  STL [R1+0x3aa0], R10 ;  /* 0x003aa00a01007387 */ /* 0x000fe80000100800 */
[----:B------:R1:W-:Y:S02]  /*fedc0*/  STL [R1+0x3a9c], R12 ;  /* 0x003a9c0c01007387 */ /* 0x0003e40000100800 */
[----:B-1----:R-:W-:Y:S01]  /*fedd0*/  MOV R87, R17 ;  /* 0x0000001100577202 */ /* 0x002fe20000000f00 */
[----:B------:R-:W-:Y:S01]  /*fede0*/  IMAD.MOV.U32 R86, RZ, RZ, R15 ;  /* 0x000000ffff567224 */ /* 0x000fe200078e000f */
[----:B------:R-:W4:Y:S04]  /*fedf0*/  LDL.LU R17, [R1+0x3bec] ;  /* 0x003bec0001117983 */ /* 0x000f280000300800 */
[----:B------:R-:W4:Y:S04]  /*fee00*/  LDL.LU R15, [R1+0x3c2c] ;  /* 0x003c2c00010f7983 */ /* 0x000f280000300800 */
[----:B------:R1:W-:Y:S02]  /*fee10*/  LDGSTS.E [R4+0x1300], desc[UR60][R86.64], P0 ;  /* 0x0130000056047fae */ /* 0x0003e4000812187c */
[----:B-1----:R-:W-:Y:S01]  /*fee20*/  MOV R86, R10 ;  /* 0x0000000a00567202 */ /* 0x002fe20000000f00 */
[----:B------:R-:W-:-:S02]  /*fee30*/  IMAD.MOV.U32 R87, RZ, RZ, R12 ;  /* 0x000000ffff577224 */ /* 0x000fc400078e000c */
[----:B------:R-:W4:Y:S04]  /*fee40*/  LDL.LU R12, [R1+0x3c70] ;  /* 0x003c7000010c7983 */ /* 0x000f280000300800 */
[----:B------:R-:W4:Y:S04]  /*fee50*/  LDL.LU R10, [R1+0x3cb0] ;  /* 0x003cb000010a7983 */ /* 0x000f280000300800 */
[----:B------:R1:W-:Y:S01]  /*fee60*/  LDGSTS.E [R4+0x1700], desc[UR60][R86.64], P0 ;  /* 0x0170000056047fae */ /* 0x0003e2000812187c */
[-C--:B--2---:R-:W-:Y:S02]  /*fee70*/  IADD3 R11, P1, R11, R6.reuse, RZ ;  /* 0x000000060b0b7210 */ /* 0x084fe40007f3e0ff */
[----:B------:R-:W-:-:S03]  /*fee80*/  IADD3 R3, P2, R3, R6, RZ ;  /* 0x0000000603037210 */ /* 0x000fc60007f5e0ff */
[----:B------:R-:W-:Y:S01]  /*fee90*/  STL [R1+0x3ae0], R11 ;  /* 0x003ae00b01007387 */ /* 0x000fe20000100800 */
[----:B-1----:R-:W-:Y:S01]  /*feea0*/  IMAD.MOV.U32 R86, RZ, RZ, R11 ;  /* 0x000000ffff567224 */ /* 0x002fe200078e000b */
[-C--:B---3--:R-:W-:Y:S02]  /*feeb0*/  IADD3.X R13, R13, R2.reuse, RZ, P1, !PT ;  /* 0x000000020d0d7210 */ /* 0x088fe40000ffe4ff */
[----:B------:R-:W-:Y:S02]  /*feec0*/  IADD3.X R9, R9, R2, RZ, P2, !PT ;  /* 0x0000000209097210 */ /* 0x000fe400017fe4ff */
[----:B------:R-:W-:Y:S01]  /*feed0*/  MOV R87, R13 ;  /* 0x0000000d00577202 */ /* 0x000fe20000000f00 */
[----:B------:R1:W-:Y:S04]  /*feee0*/  STL [R1+0x3adc], R13 ;  /* 0x003adc0d01007387 */ /* 0x0003e80000100800 */
[----:B------:R-:W-:Y:S04]  /*feef0*/  STL [R1+0x3b20], R3 ;  /* 0x003b200301007387 */ /* 0x000fe80000100800 */
[----:B------:R2:W-:Y:S04]  /*fef00*/  LDGSTS.E [R4+0x1b00], desc[UR60][R86.64], P0 ;  /* 0x01b0000056047fae */ /* 0x0005e8000812187c */
[----:B-1----:R-:W3:Y:S04]  /*fef10*/  LDL.LU R13, [R1+0x3c6c] ;  /* 0x003c6c00010d7983 */ /* 0x002ee80000300800 */
[----:B------:R1:W-:Y:S04]  /*fef20*/  STL [R1+0x3b1c], R9 ;  /* 0x003b1c0901007387 */ /* 0x0003e80000100800 */
[----:B------:R-:W3:Y:S01]  /*fef30*/  LDL.LU R11, [R1+0x3cac] ;  /* 0x003cac00010b7983 */ /* 0x000ee20000300800 */
[----:B--2---:R-:W-:Y:S01]  /*fef40*/  MOV R86, R3 ;  /* 0x0000000300567202 */ /* 0x004fe20000000f00 */
[----:B------:R-:W-:-:S02]  /*fef50*/  IMAD.MOV.U32 R87, RZ, RZ, R9 ;  /* 0x000000ffff577224 */ /* 0x000fc400078e0009 */
[----:B-1----:R-:W2:Y:S04]  /*fef60*/  LDL.LU R9, [R1+0x3cf0] ;  /* 0x003cf00001097983 */ /* 0x002ea80000300800 */
[----:B------:R-:W2:Y:S04]  /*fef70*/  LDL.LU R3, [R1+0x3d30] ;  /* 0x003d300001037983 */ /* 0x000ea80000300800 */
[----:B------:R1:W-:Y:S01]  /*fef80*/  LDGSTS.E [R4+0x1f00], desc[UR60][R86.64], P0 ;  /* 0x01f0000056047fae */ /* 0x0003e2000812187c */
[----:B----4-:R-:W-:-:S05]  /*fef90*/  IADD3 R5, P1, R5, R6, RZ ;  /* 0x0000000605057210 */ /* 0x010fca0007f3e0ff */
[----:B------:R-:W-:Y:S01]  /*fefa0*/  STL [R1+0x3b60], R5 ;  /* 0x003b600501007387 */ /* 0x000fe20000100800 */
[----:B------:R-:W-:Y:S02]  /*fefb0*/  IADD3 R84, P2, R84, R6, RZ ;  /* 0x0000000654547210 */ /* 0x000fe40007f5e0ff */
[-C--:B------:R-:W-:Y:S02]  /*fefc0*/  IADD3.X R83, R83, R2.reuse, RZ, P1, !PT ;  /* 0x0000000253537210 */ /* 0x080fe40000ffe4ff */
[----:B------:R-:W-:Y:S02]  /*fefd0*/  IADD3.X R85, R85, R2, RZ, P2, !PT ;  /* 0x0000000255557210 */ /* 0x000fe400017fe4ff */
[----:B-1----:R-:W-:Y:S01]  /*fefe0*/  MOV R87, R83 ;  /* 0x0000005300577202 */ /* 0x002fe20000000f00 */
[----:B------:R1:W-:Y:S04]  /*feff0*/  STL [R1+0x3b5c], R83 ;  /* 0x003b5c5301007387 */ /* 0x0003e80000100800 */
[----:B------:R-:W-:Y:S01]  /*ff000*/  STL [R1+0x3bb0], R84 ;  /* 0x003bb05401007387 */ /* 0x000fe20000100800 */
[----:B------:R-:W-:Y:S01]  /*ff010*/  IMAD.MOV.U32 R86, RZ, RZ, R5 ;  /* 0x000000ffff567224 */ /* 0x000fe200078e0005 */
[----:B------:R-:W-:-:S02]  /*ff020*/  IADD3 R16, P1, R16, R6, RZ ;  /* 0x0000000610107210 */ /* 0x000fc40007f3e0ff */
[----:B------:R-:W-:Y:S02]  /*ff030*/  IADD3 R14, P2, R14, R6, RZ ;  /* 0x000000060e0e7210 */ /* 0x000fe40007f5e0ff */
[----:B------:R-:W-:Y:S04]  /*ff040*/  LDGSTS.E [R4+0x2300], desc[UR60][R86.64], P0 ;  /* 0x0230000056047fae */ /* 0x000fe8000812187c */
[----:B-1----:R-:W4:Y:S04]  /*ff050*/  LDL.LU R83, [R1+0x3cec] ;  /* 0x003cec0001537983 */ /* 0x002f280000300800 */
[----:B------:R1:W-:Y:S04]  /*ff060*/  STL [R1+0x3bac], R85 ;  /* 0x003bac5501007387 */ /* 0x0003e80000100800 */
[----:B------:R-:W4:Y:S04]  /*ff070*/  LDL.LU R5, [R1+0x3d2c] ;  /* 0x003d2c0001057983 */ /* 0x000f280000300800 */
[----:B------:R-:W-:Y:S04]  /*ff080*/  STL [R1+0x3bf0], R16 ;  /* 0x003bf01001007387 */ /* 0x000fe80000100800 */
[----:B------:R-:W-:Y:S01]  /*ff090*/  LDGSTS.E [R4+0x2700], desc[UR60][R84.64], P0 ;  /* 0x0270000054047fae */ /* 0x000fe2000812187c */
[----:B------:R-:W-:Y:S01]  /*ff0a0*/  IADD3.X R17, R17, R2, RZ, P1, !PT ;  /* 0x0000000211117210 */ /* 0x000fe20000ffe4ff */
[----:B------:R-:W-:-:S04]  /*ff0b0*/  IMAD.X R15, R15, 0x1, R2, P2 ;  /* 0x000000010f0f7824 */ /* 0x000fc800010e0602 */
[----:B------:R3:W-:Y:S04]  /*ff0c0*/  STL [R1+0x3bec], R17 ;  /* 0x003bec1101007387 */ /* 0x0007e80000100800 */
[----:B------:R-:W-:Y:S04]  /*ff0d0*/  STL [R1+0x3c30], R14 ;  /* 0x003c300e01007387 */ /* 0x000fe80000100800 */
[----:B------:R3:W-:Y:S04]  /*ff0e0*/  STL [R1+0x3c2c], R15 ;  /* 0x003c2c0f01007387 */ /* 0x0007e80000100800 */
[----:B------:R-:W4:Y:S04]  /*ff0f0*/  LDL.LU.64 R88, [R1+0x2820] ;  /* 0x0028200001587983 */ /* 0x000f280000300a00 */
[----:B------:R-:W4:Y:S04]  /*ff100*/  LDL.LU.64 R86, [R1+0x27e0] ;  /* 0x0027e00001567983 */ /* 0x000f280000300a00 */
[----:B-1----:R-:W4:Y:S04]  /*ff110*/  LDL.LU.64 R84, [R1+0x27a0] ;  /* 0x0027a00001547983 */ /* 0x002f280000300a00 */
[----:B------:R-:W-:Y:S04]  /*ff120*/  LDGSTS.E [R4+0x2b00], desc[UR60][R16.64], P0 ;  /* 0x02b0000010047fae */ /* 0x000fe8000812187c */
[----:B------:R-:W-:Y:S01]  /*ff130*/  LDGSTS.E [R4+0x2f00], desc[UR60][R14.64], P0 ;  /* 0x02f000000e047fae */ /* 0x000fe2000812187c */
[----:B------:R-:W-:-:S02]  /*ff140*/  IADD3 R12, P1, R12, R6, RZ ;  /* 0x000000060c0c7210 */ /* 0x000fc40007f3e0ff */
[----:B------:R-:W-:-:S03]  /*ff150*/  IADD3 R10, P2, R10, R6, RZ ;  /* 0x000000060a0a7210 */ /* 0x000fc60007f5e0ff */
[----:B------:R-:W-:Y:S01]  /*ff160*/  STL [R1+0x3c70], R12 ;  /* 0x003c700c01007387 */ /* 0x000fe20000100800 */
[-C--:B---3--:R-:W-:Y:S02]  /*ff170*/  IADD3.X R13, R13, R2.reuse, RZ, P1, !PT ;  /* 0x000000020d0d7210 */ /* 0x088fe40000ffe4ff */
[----:B------:R-:W-:-:S03]  /*ff180*/  IADD3.X R11, R11, R2, RZ, P2, !PT ;  /* 0x000000020b0b7210 */ /* 0x000fc600017fe4ff */
[----:B------:R-:W-:Y:S04]  /*ff190*/  STL [R1+0x3c6c], R13 ;  /* 0x003c6c0d01007387 */ /* 0x000fe80000100800 */
[----:B------:R-:W-:Y:S04]  /*ff1a0*/  STL [R1+0x3cb0], R10 ;  /* 0x003cb00a01007387 */ /* 0x000fe80000100800 */
[----:B------:R1:W-:Y:S04]  /*ff1b0*/  STL [R1+0x3cac], R11 ;  /* 0x003cac0b01007387 */ /* 0x0003e80000100800 */
[----:B------:R-:W3:Y:S04]  /*ff1c0*/  LDL.LU.64 R16, [R1+0x2760] ;  /* 0x0027600001107983 */ /* 0x000ee80000300a00 */
[----:B------:R-:W3:Y:S04]  /*ff1d0*/  LDL.LU.64 R14, [R1+0x2720] ;  /* 0x00272000010e7983 */ /* 0x000ee80000300a00 */
[----:B------:R-:W-:Y:S04]  /*ff1e0*/  LDGSTS.E [R4+0x3300], desc[UR60][R12.64], P0 ;  /* 0x033000000c047fae */ /* 0x000fe8000812187c */
[----:B------:R-:W-:Y:S04]  /*ff1f0*/  LDGSTS.E [R4+0x3700], desc[UR60][R10.64], P0 ;  /* 0x037000000a047fae */ /* 0x000fe8000812187c */
[----:B-1----:R-:W3:Y:S04]  /*ff200*/  LDL.LU.64 R10, [R1+0x26e0] ;  /* 0x0026e000010a7983 */ /* 0x002ee80000300a00 */
[----:B------:R-:W3:Y:S01]  /*ff210*/  LDL.LU.64 R12, [R1+0x26a0] ;  /* 0x0026a000010c7983 */ /* 0x000ee20000300a00 */
[----:B--2---:R-:W-:-:S02]  /*ff220*/  IADD3 R9, P1, R9, R6, RZ ;  /* 0x0000000609097210 */ /* 0x004fc40007f3e0ff */
[----:B------:R-:W-:-:S03]  /*ff230*/  IADD3 R3, P2, R3, R6, RZ ;  /* 0x0000000603037210 */ /* 0x000fc60007f5e0ff */
[----:B------:R-:W-:Y:S01]  /*ff240*/  STL [R1+0x3cf0], R9 ;  /* 0x003cf00901007387 */ /* 0x000fe20000100800 */
[----:B------:R-:W-:Y:S01]  /*ff250*/  MOV R90, R9 ;  /* 0x00000009005a7202 */ /* 0x000fe20000000f00 */
[----:B----4-:R-:W-:Y:S01]  /*ff260*/  IMAD.X R83, R83, 0x1, R2, P1 ;  /* 0x0000000153537824 */ /* 0x010fe200008e0602 */
[----:B------:R-:W-:-:S04]  /*ff270*/  IADD3.X R5, R5, R2, RZ, P2, !PT ;  /* 0x0000000205057210 */ /* 0x000fc800017fe4ff */
[----:B------:R-:W-:Y:S04]  /*ff280*/  STL [R1+0x3cec], R83 ;  /* 0x003cec5301007387 */ /* 0x000fe80000100800 */
[----:B------:R1:W-:Y:S04]  /*ff290*/  STL [R1+0x3d30], R3 ;  /* 0x003d300301007387 */ /* 0x0003e80000100800 */
[----:B------:R-:W-:Y:S04]  /*ff2a0*/  STL [R1+0x3d2c], R5 ;  /* 0x003d2c0501007387 */ /* 0x000fe80000100800 */
[----:B------:R-:W2:Y:S01]  /*ff2b0*/  LDL.LU.64 R98, [R1+0x2660] ;  /* 0x0026600001627983 */ /* 0x000ea20000300a00 */
[----:B------:R-:W-:-:S03]  /*ff2c0*/  IMAD.MOV.U32 R91, RZ, RZ, R83 ;  /* 0x000000ffff5b7224 */ /* 0x000fc600078e0053 */
[----:B------:R-:W4:Y:S04]  /*ff2d0*/  LDL.LU.64 R92, [R1+0x2620] ;  /* 0x00262000015c7983 */ /* 0x000f280000300a00 */
[----:B------:R-:W4:Y:S04]  /*ff2e0*/  LDL.LU.64 R96, [R1+0x24b0] ;  /* 0x0024b00001607983 */ /* 0x000f280000300a00 */
[----:B------:R1:W-:Y:S02]  /*ff2f0*/  LDGSTS.E [R4+0x3b00], desc[UR60][R90.64], P0 ;  /* 0x03b000005a047fae */ /* 0x0003e4000812187c */
[----:B-1----:R-:W-:-:S02]  /*ff300*/  MOV R90, R3 ;  /* 0x00000003005a7202 */ /* 0x002fc40000000f00 */
[----:B------:R-:W-:-:S05]  /*ff310*/  MOV R91, R5 ;  /* 0x00000005005b7202 */ /* 0x000fca0000000f00 */
[----:B------:R1:W-:Y:S01]  /*ff320*/  LDGSTS.E [R4+0x3f00], desc[UR60][R90.64], P0 ;  /* 0x03f000005a047fae */ /* 0x0003e2000812187c */
[-C--:B------:R-:W-:Y:S02]  /*ff330*/  IADD3 R130, P1, R88, R6.reuse, RZ ;  /* 0x0000000658827210 */ /* 0x080fe40007f3e0ff */
[----:B------:R-:W-:Y:S01]  /*ff340*/  LOP3.LUT R3, R7, 0x70, RZ, 0x3c, !PT ;  /* 0x0000007007037812 */ /* 0x000fe200078e3cff */
[----:B------:R-:W4:Y:S04]  /*ff350*/  LDL.LU.64 R90, [R1+0x2478] ;  /* 0x00247800015a7983 */ /* 0x000f280000300a00 */
[----:B------:R-:W4:Y:S01]  /*ff360*/  LDL.LU.64 R94, [R1+0x2440] ;  /* 0x00244000015e7983 */ /* 0x000f220000300a00 */
[----:B------:R-:W-:Y:S01]  /*ff370*/  IMAD.X R7, R89, 0x1, R2, P1 ;  /* 0x0000000159077824 */ /* 0x000fe200008e0602 */
[----:B------:R-:W-:-:S02]  /*ff380*/  IADD3 R129, P1, R86, R6, RZ ;  /* 0x0000000656817210 */ /* 0x000fc40007f3e0ff */
[----:B------:R-:W4:Y:S01]  /*ff390*/  LDL.LU.64 R88, [R1+0x22f0] ;  /* 0x0022f00001587983 */ /* 0x000f220000300a00 */
[----:B------:R-:W-:Y:S02]  /*ff3a0*/  IADD3 R3, R3, 0x200000, R8 ;  /* 0x0020000003037810 */ /* 0x000fe40007ffe008 */
[----:B------:R-:W-:Y:S02]  /*ff3b0*/  IADD3.X R8, R87, R2, RZ, P1, !PT ;  /* 0x0000000257087210 */ /* 0x000fe40000ffe4ff */
[----:B------:R-:W-:Y:S01]  /*ff3c0*/  IADD3 R128, P1, R84, R6, RZ ;  /* 0x0000000654807210 */ /* 0x000fe20007f3e0ff */
[----:B------:R-:W4:Y:S03]  /*ff3d0*/  LDL.LU.64 R86, [R1+0x22c0] ;  /* 0x0022c00001567983 */ /* 0x000f260000300a00 */
[----:B------:R-:W-:Y:S02]  /*ff3e0*/  IADD3.X R9, R85, R2, RZ, P1, !PT ;  /* 0x0000000255097210 */ /* 0x000fe40000ffe4ff */
[----:B------:R-:W4:Y:S01]  /*ff3f0*/  LDL.LU.64 R84, [R1+0x2290] ;  /* 0x0022900001547983 */ /* 0x000f220000300a00 */
[----:B---3--:R-:W-:-:S05]  /*ff400*/  IADD3 R126, P1, R16, R6, RZ ;  /* 0x00000006107e7210 */ /* 0x008fca0007f3e0ff */
[----:B------:R-:W-:Y:S01]  /*ff410*/  IMAD.X R127, R17, 0x1, R2, P1 ;  /* 0x00000001117f7824 */ /* 0x000fe200008e0602 */
[----:B------:R-:W-:Y:S01]  /*ff420*/  IADD3 R124, P1, R14, R6, RZ ;  /* 0x000000060e7c7210 */ /* 0x000fe20007f3e0ff */
[----:B------:R-:W3:Y:S03]  /*ff430*/  LDL.LU.64 R16, [R1+0x2260] ;  /* 0x0022600001107983 */ /* 0x000ee60000300a00 */
[----:B------:R-:W-:Y:S02]  /*ff440*/  IADD3.X R125, R15, R2, RZ, P1, !PT ;  /* 0x000000020f7d7210 */ /* 0x000fe40000ffe4ff */
[----:B------:R-:W3:Y:S01]  /*ff450*/  LDL.LU.64 R14, [R1+0x2230] ;  /* 0x00223000010e7983 */ /* 0x000ee20000300a00 */
[----:B------:R-:W-:-:S04]  /*ff460*/  IADD3 R122, P1, R10, R6, RZ ;  /* 0x000000060a7a7210 */ /* 0x000fc80007f3e0ff */
[----:B------:R-:W-:Y:S02]  /*ff470*/  IADD3.X R123, R11, R2, RZ, P1, !PT ;  /* 0x000000020b7b7210 */ /* 0x000fe40000ffe4ff */
[-C--:B------:R-:W-:Y:S01]  /*ff480*/  IADD3 R120, P1, R12, R6.reuse, RZ ;  /* 0x000000060c787210 */ /* 0x080fe20007f3e0ff */
[----:B------:R-:W3:Y:S04]  /*ff490*/  LDL.LU.64 R10, [R1+0x2110] ;  /* 0x00211000010a7983 */ /* 0x000ee80000300a00 */
[----:B------:R-:W-:Y:S02]  /*ff4a0*/  IMAD.X R121, R13, 0x1, R2, P1 ;  /* 0x000000010d797824 */ /* 0x000fe400008e0602 */
[----:B------:R-:W3:Y:S01]  /*ff4b0*/  LDL.LU.64 R12, [R1+0x20e8] ;  /* 0x0020e800010c7983 */ /* 0x000ee20000300a00 */
[----:B--2---:R-:W-:-:S04]  /*ff4c0*/  IADD3 R118, P1, R98, R6, RZ ;  /* 0x0000000662767210 */ /* 0x004fc80007f3e0ff */
[----:B------:R-:W-:Y:S02]  /*ff4d0*/  IADD3.X R119, R99, R2, RZ, P1, !PT ;  /* 0x0000000263777210 */ /* 0x000fe40000ffe4ff */
[----:B----4-:R-:W-:-:S04]  /*ff4e0*/  IADD3 R116, P1, R92, R6, RZ ;  /* 0x000000065c747210 */ /* 0x010fc80007f3e0ff */
[----:B------:R-:W-:Y:S02]  /*ff4f0*/  IADD3.X R117, R93, R2, RZ, P1, !PT ;  /* 0x000000025d757210 */ /* 0x000fe40000ffe4ff */
[-C--:B------:R-:W-:Y:S01]  /*ff500*/  IADD3 R114, P1, R96, R6.reuse, RZ ;  /* 0x0000000660727210 */ /* 0x080fe20007f3e0ff */
[----:B------:R-:W2:Y:S04]  /*ff510*/  LDL.LU.64 R92, [R1+0x20c0] ;  /* 0x0020c000015c7983 */ /* 0x000ea80000300a00 */
        /* <DEDUP_REMOVED lines=9> */
[----:B------:R-:W1:Y:S03]  /*ff5b0*/  LDL.LU.64 R88, [R1+0x1fa0] ;  /* 0x001fa00001587983 */ /* 0x000e660000300a00 */
[----:B------:R-:W-:Y:S02]  /*ff5c0*/  IADD3.X R107, R87, R2, RZ, P1, !PT ;  /* 0x00000002576b7210 */ /* 0x000fe40000ffe4ff */
[----:B------:R-:W-:Y:S01]  /*ff5d0*/  IADD3 R104, P1, R84, R6, RZ ;  /* 0x0000000654687210 */ /* 0x000fe20007f3e0ff */
[----:B------:R-:W4:Y:S03]  /*ff5e0*/  LDL.LU.64 R86, [R1+0x1f80] ;  /* 0x001f800001567983 */ /* 0x000f260000300a00 */
[----:B------:R-:W-:-:S02]  /*ff5f0*/  IADD3.X R105, R85, R2, RZ, P1, !PT ;  /* 0x0000000255697210 */ /* 0x000fc40000ffe4ff */
        /* <DEDUP_REMOVED lines=12> */
[----:B------:R-:W3:Y:S04]  /*ff6c0*/  LDL.LU.64 R12, [R1+0x1e40] ;  /* 0x001e4000010c7983 */ /* 0x000ee80000300a00 */
[----:B------:R-:W3:Y:S04]  /*ff6d0*/  LDL.LU.64 R134, [R1+0x1e28] ;  /* 0x001e280001867983 */ /* 0x000ee80000300a00 */
[----:B------:R-:W3:Y:S01]  /*ff6e0*/  LDL.LU.64 R132, [R1+0x1e10] ;  /* 0x001e100001847983 */ /* 0x000ee20000300a00 */
[----:B--2---:R-:W-:-:S04]  /*ff6f0*/  IADD3 R94, P1, R92, R6, RZ ;  /* 0x000000065c5e7210 */ /* 0x004fc80007f3e0ff */
[----:B------:R-:W-:Y:S02]  /*ff700*/  IADD3.X R95, R93, R2, RZ, P1, !PT ;  /* 0x000000025d5f7210 */ /* 0x000fe40000ffe4ff */
[----:B----4-:R-:W-:-:S04]  /*ff710*/  IADD3 R92, P1, R90, R6, RZ ;  /* 0x000000065a5c7210 */ /* 0x010fc80007f3e0ff */
[----:B------:R-:W-:Y:S02]  /*ff720*/  IADD3.X R93, R91, R2, RZ, P1, !PT ;  /* 0x000000025b5d7210 */ /* 0x000fe40000ffe4ff */
[----:B-1----:R-:W-:-:S05]  /*ff730*/  IADD3 R90, P1, R88, R6, RZ ;  /* 0x00000006585a7210 */ /* 0x002fca0007f3e0ff */
[----:B------:R-:W-:Y:S01]  /*ff740*/  IMAD.X R91, R89, 0x1, R2, P1 ;  /* 0x00000001595b7824 */ /* 0x000fe200008e0602 */
[----:B------:R-:W-:-:S04]  /*ff750*/  IADD3 R88, P1, R86, R6, RZ ;  /* 0x0000000656587210 */ /* 0x000fc80007f3e0ff */
[----:B------:R-:W-:Y:S02]  /*ff760*/  IADD3.X R89, R87, R2, RZ, P1, !PT ;  /* 0x0000000257597210 */ /* 0x000fe40000ffe4ff */
[----:B------:R-:W-:-:S04]  /*ff770*/  IADD3 R86, P1, R84, R6, RZ ;  /* 0x0000000654567210 */ /* 0x000fc80007f3e0ff */
[----:B------:R-:W-:Y:S01]  /*ff780*/  IADD3.X R87, R85, R2, RZ, P1, !PT ;  /* 0x0000000255577210 */ /* 0x000fe20000ffe4ff */
[----:B------:R-:W-:Y:S01]  /*ff790*/  IMAD.MOV.U32 R131, RZ, RZ, R8 ;  /* 0x000000ffff837224 */ /* 0x000fe200078e0008 */
        /* <DEDUP_REMOVED lines=24> */
[-C--:B------:R-:W-:Y:S01]  /*ff920*/  IADD3 R143, P1, R192, R6.reuse, RZ ;  /* 0x00000006c08f7210 */ /* 0x080fe20007f3e0ff */
[----:B------:R-:W-:Y:S01]  /*ff930*/  IMAD.MOV.U32 R132, RZ, RZ, R130 ;  /* 0x000000ffff847224 */ /* 0x000fe200078e0082 */
[----:B------:R-:W-:Y:S02]  /*ff940*/  MOV R133, R7 ;  /* 0x0000000700857202 */ /* 0x000fe40000000f00 */
[----:B------:R-:W-:Y:S02]  /*ff950*/  MOV R130, R129 ;  /* 0x0000008100827202 */ /* 0x000fe40000000f00 */
[----:B------:R-:W-:Y:S01]  /*ff960*/  MOV R129, R9 ;  /* 0x0000000900817202 */ /* 0x000fe20000000f00 */
[----:B------:R-:W-:Y:S01]  /*ff970*/  IMAD.X R192, R193, 0x1, R2, P1 ;  /* 0x00000001c1c07824 */ /* 0x000fe200008e0602 */
[----:B------:R-:W-:Y:S01]  /*ff980*/  IADD3 R142, P1, R188, R6, RZ ;  /* 0x00000006bc8e7210 */ /* 0x000fe20007f3e0ff */
[----:B------:R-:W-:Y:S04]  /*ff990*/  STL.64 [R1+0x2820], R132 ;  /* 0x0028208401007387 */ /* 0x000fe80000100a00 */
[----:B------:R-:W-:Y:S04]  /*ff9a0*/  STL.64 [R1+0x27e0], R130 ;  /* 0x0027e08201007387 */ /* 0x000fe80000100a00 */
[----:B------:R-:W-:Y:S01]  /*ff9b0*/  STL.64 [R1+0x27a0], R128 ;  /* 0x0027a08001007387 */ /* 0x000fe20000100a00 */
[----:B------:R-:W-:-:S02]  /*ff9c0*/  IADD3.X R188, R189, R2, RZ, P1, !PT ;  /* 0x00000002bdbc7210 */ /* 0x000fc40000ffe4ff */
[----:B------:R-:W-:Y:S01]  /*ff9d0*/  IADD3 R141, P1, R184, R6, RZ ;  /* 0x00000006b88d7210 */ /* 0x000fe20007f3e0ff */
[----:B------:R-:W-:Y:S04]  /*ff9e0*/  STL.64 [R1+0x2760], R126 ;  /* 0x0027607e01007387 */ /* 0x000fe80000100a00 */
[----:B------:R-:W-:Y:S04]  /*ff9f0*/  STL.64 [R1+0x2720], R124 ;  /* 0x0027207c01007387 */ /* 0x000fe80000100a00 */
[----:B------:R-:W-:Y:S04]  /*ffa00*/  LDGSTS.E [R4+0x4300], desc[UR60][R132.64], P0 ;  /* 0x0430000084047fae */ /* 0x000fe8000812187c */
[----:B------:R-:W-:Y:S04]  /*ffa10*/  STL.64 [R1+0x26e0], R122 ;  /* 0x0026e07a01007387 */ /* 0x000fe80000100a00 */
[----:B------:R-:W-:Y:S01]  /*ffa20*/  LDGSTS.E [R4+0x4700], desc[UR60][R130.64], P0 ;  /* 0x0470000082047fae */ /* 0x000fe2000812187c */
[----:B------:R-:W-:-:S03]  /*ffa30*/  IADD3.X R184, R185, R2, RZ, P1, !PT ;  /* 0x00000002b9b87210 */ /* 0x000fc60000ffe4ff */
[----:B------:R-:W-:Y:S04]  /*ffa40*/  STL.64 [R1+0x26a0], R120 ;  /* 0x0026a07801007387 */ /* 0x000fe80000100a00 */
[----:B------:R-:W-:Y:S01]  /*ffa50*/  LDGSTS.E [R4+0x4b00], desc[UR60][R128.64], P0 ;  /* 0x04b0000080047fae */ /* 0x000fe2000812187c */
[----:B------:R-:W-:-:S03]  /*ffa60*/  IADD3 R140, P1, R180, R6, RZ ;  /* 0x00000006b48c7210 */ /* 0x000fc60007f3e0ff */
        /* <DEDUP_REMOVED lines=9> */
[----:B------:R-:W-:Y:S01]  /*ffb00*/  LDGSTS.E [R4+0x5f00], desc[UR60][R118.64], P0 ;  /* 0x05f0000076047fae */ /* 0x000fe2000812187c */
[----:B------:R-:W-:-:S03]  /*ffb10*/  IMAD.X R180, R181, 0x1, R2, P1 ;  /* 0x00000001b5b47824 */ /* 0x000fc600008e0602 */
        /* <DEDUP_REMOVED lines=29> */
[----:B------:R-:W-:Y:S01]  /*ffcf0*/  STL.64 [R1+0x1f40], R84 ;  /* 0x001f405401007387 */ /* 0x000fe20000100a00 */
[----:B------:R-:W-:Y:S01]  /*ffd00*/  MOV R8, R150 ;  /* 0x0000009600087202 */ /* 0x000fe20000000f00 */
[----:B------:R-:W-:-:S02]  /*ffd10*/  IMAD.MOV.U32 R9, RZ, RZ, R151 ;  /* 0x000000ffff097224 */ /* 0x000fc400078e0097 */
[----:B------:R-:W-:Y:S04]  /*ffd20*/  LDGSTS.E [R4+0x21300], desc[UR60][R92.64], P0 ;  /* 0x213000005c047fae */ /* 0x000fe8000812187c */
[----:B------:R-:W-:Y:S04]  /*ffd30*/  STL.64 [R1+0x1f20], R16 ;  /* 0x001f201001007387 */ /* 0x000fe80000100a00 */
[----:B------:R-:W-:Y:S04]  /*ffd40*/  LDGSTS.E [R4+0x21700], desc[UR60][R90.64], P0 ;  /* 0x217000005a047fae */ /* 0x000fe8000812187c */
[----:B------:R-:W-:Y:S04]  /*ffd50*/  STL.64 [R1+0x1f00], R14 ;  /* 0x001f000e01007387 */ /* 0x000fe80000100a00 */
[----:B------:R-:W-:Y:S04]  /*ffd60*/  LDGSTS.E [R4+0x21b00], desc[UR60][R88.64], P0 ;  /* 0x21b0000058047fae */ /* 0x000fe8000812187c */
[----:B------:R1:W-:Y:S04]  /*ffd70*/  STL.64 [R1+0x1e40], R10 ;  /* 0x001e400a01007387 */ /* 0x0003e80000100a00 */
[----:B------:R-:W-:Y:S01]  /*ffd80*/  LDGSTS.E [R4+0x21f00], desc[UR60][R86.64], P0 ;  /* 0x21f0000056047fae */ /* 0x000fe2000812187c */
[----:B------:R-:W-:-:S03]  /*ffd90*/  IMAD.X R172, R173, 0x1, R2, P1 ;  /* 0x00000001adac7824 */ /* 0x000fc600008e0602 */
[----:B------:R-:W-:Y:S04]  /*ffda0*/  STL.64 [R1+0x1e28], R12 ;  /* 0x001e280c01007387 */ /* 0x000fe80000100a00 */
[----:B------:R-:W-:Y:S01]  /*ffdb0*/  LDGSTS.E [R4+0x22300], desc[UR60][R84.64], P0 ;  /* 0x2230000054047fae */ /* 0x000fe2000812187c */
[----:B------:R-:W-:-:S03]  /*ffdc0*/  IADD3 R136, P1, R170, R6, RZ ;  /* 0x00000006aa887210 */ /* 0x000fc60007f3e0ff */
[----:B------:R2:W-:Y:S04]  /*ffdd0*/  STL.64 [R1+0x1e10], R8 ;  /* 0x001e100801007387 */ /* 0x0005e80000100a00 */
[----:B------:R-:W-:Y:S04]  /*ffde0*/  LDGSTS.E [R4+0x22700], desc[UR60][R16.64], P0 ;  /* 0x2270000010047fae */ /* 0x000fe8000812187c */
[----:B------:R-:W-:Y:S04]  /*ffdf0*/  LDGSTS.E [R4+0x22b00], desc[UR60][R14.64], P0 ;  /* 0x22b000000e047fae */ /* 0x000fe8000812187c */
[----:B------:R-:W3:Y:S04]  /*ffe00*/  LDL.LU R7, [R1+0x3968] ;  /* 0x0039680001077983 */ /* 0x000ee80000300800 */
[----:B------:R-:W-:Y:S04]  /*ffe10*/  LDGSTS.E [R4+0x22f00], desc[UR60][R10.64], P0 ;  /* 0x22f000000a047fae */ /* 0x000fe8000812187c */
[----:B------:R-:W-:Y:S01]  /*ffe20*/  LDGSTS.E [R4+0x23300], desc[UR60][R12.64], P0 ;  /* 0x233000000c047fae */ /* 0x000fe2000812187c */
[----:B------:R-:W-:-:S03]  /*ffe30*/  IADD3.X R170, R171, R2, RZ, P1, !PT ;  /* 0x00000002abaa7210 */ /* 0x000fc60000ffe4ff */
[----:B------:R4:W-:Y:S01]  /*ffe40*/  LDGSTS.E [R4+0x23700], desc[UR60][R8.64], P0 ;  /* 0x2370000008047fae */ /* 0x0009e2000812187c */
[----:B------:R-:W-:-:S03]  /*ffe50*/  IADD3 R135, P1, R168, R6, RZ ;  /* 0x00000006a8877210 */ /* 0x000fc60007f3e0ff */
[----:B-1----:R-:W4:Y:S04]  /*ffe60*/  LDL.LU R10, [R1+0x39a8] ;  /* 0x0039a800010a7983 */ /* 0x002f280000300800 */
[----:B--2---:R-:W4:Y:S01]  /*ffe70*/  LDL.LU R8, [R1+0x3964] ;  /* 0x0039640001087983 */ /* 0x004f220000300800 */
[----:B------:R-:W-:Y:S02]  /*ffe80*/  IADD3.X R168, R169, R2, RZ, P1, !PT ;  /* 0x00000002a9a87210 */ /* 0x000fe40000ffe4ff */
[-C--:B------:R-:W-:Y:S01]  /*ffe90*/  IADD3 R134, P1, R166, R6.reuse, RZ ;  /* 0x00000006a6867210 */ /* 0x080fe20007f3e0ff */
[----:B------:R-:W2:Y:S04]  /*ffea0*/  LDL.LU R15, [R1+0x39a4] ;  /* 0x0039a400010f7983 */ /* 0x000ea80000300800 */
[----:B------:R-:W2:Y:S01]  /*ffeb0*/  LDL.LU R84, [R1+0x39e4] ;  /* 0x0039e40001547983 */ /* 0x000ea20000300800 */
[----:B------:R-:W-:Y:S01]  /*ffec0*/  IMAD.X R166, R167, 0x1, R2, P1 ;  /* 0x00000001a7a67824 */ /* 0x000fe200008e0602 */
[----:B------:R-:W-:-:S02]  /*ffed0*/  IADD3 R83, P1, R164, R6, RZ ;  /* 0x00000006a4537210 */ /* 0x000fc40007f3e0ff */
[----:B------:R-:W2:Y:S02]  /*ffee0*/  LDL.LU R11, [R1+0x39e8] ;  /* 0x0039e800010b7983 */ /* 0x000ea40000300800 */
[----:B------:R-:W-:-:S05]  /*ffef0*/  IADD3.X R164, R165, R2, RZ, P1, !PT ;  /* 0x00000002a5a47210 */ /* 0x000fca0000ffe4ff */
[----:B------:R-:W-:Y:S01]  /*fff00*/  IMAD.MOV.U32 R165, RZ, RZ, R164 ;  /* 0x000000ffffa57224 */ /* 0x000fe200078e00a4 */
[----:B------:R-:W-:Y:S02]  /*fff10*/  MOV R164, R83 ;  /* 0x0000005300a47202 */ /* 0x000fe40000000f00 */
[----:B------:R-:W2:Y:S04]  /*fff20*/  LDL.LU R83, [R1+0x3a24] ;  /* 0x003a240001537983 */ /* 0x000ea80000300800 */
[----:B------:R-:W2:Y:S01]  /*fff30*/  LDL.LU R16, [R1+0x3a28] ;  /* 0x003a280001107983 */ /* 0x000ea20000300800 */
[----:B------:R-:W-:Y:S02]  /*fff40*/  IADD3 R5, P1, R162, R6, RZ ;  /* 0x00000006a2057210 */ /* 0x000fe40007f3e0ff */
[----:B------:R-:W-:Y:S01]  /*fff50*/  MOV R251, R250 ;  /* 0x000000fa00fb7202 */ /* 0x000fe20000000f00 */
[----:B------:R-:W2:Y:S01]  /*fff60*/  LDL.LU R17, [R1+0x3a64] ;  /* 0x003a640001117983 */ /* 0x000ea20000300800 */
[----:B------:R-:W-:-:S02]  /*fff70*/  IADD3.X R162, R163, R2, RZ, P1, !PT ;  /* 0x00000002a3a27210 */ /* 0x000fc40000ffe4ff */
[----:B------:R-:W-:Y:S01]  /*fff80*/  MOV R250, R149 ;  /* 0x0000009500fa7202 */ /* 0x000fe20000000f00 */
[----:B------:R-:W-:Y:S01]  /*fff90*/  IMAD.MOV.U32 R245, RZ, RZ, R244 ;  /* 0x000000fffff57224 */ /* 0x000fe200078e00f4 */
[----:B------:R-:W-:Y:S01]  /*fffa0*/  MOV R163, R162 ;  /* 0x000000a200a37202 */ /* 0x000fe20000000f00 */
[----:B------:R-:W-:Y:S01]  /*fffb0*/  IMAD.MOV.U32 R162, RZ, RZ, R5 ;  /* 0x000000ffffa27224 */ /* 0x000fe200078e0005 */
[----:B------:R-:W-:Y:S01]  /*fffc0*/  MOV R244, R148 ;  /* 0x0000009400f47202 */ /* 0x000fe20000000f00 */
[----:B------:R-:W2:Y:S01]  /*fffd0*/  LDL.LU R5, [R1+0x3a68] ;  /* 0x003a680001057983 */ /* 0x000ea20000300800 */
[----:B------:R-:W-:Y:S01]  /*fffe0*/  MOV R239, R238 ;  /* 0x000000ee00ef7202 */ /* 0x000fe20000000f00 */
[----:B------:R-:W-:Y:S01]  /*ffff0*/  IMAD.MOV.U32 R238, RZ, RZ, R147 ;  /* 0x000000ffffee7224 */ /* 0x000fe200078e0093 */
[----:B------:R-:W-:Y:S02]  /*100000*/  MOV R205, R204 ;  /* 0x000000cc00cd7202 */ /* 0x000fe40000000f00 */
[----:B------:R-:W-:Y:S01]  /*100010*/  MOV R204, R146 ;  /* 0x0000009200cc7202 */ /* 0x000fe20000000f00 */
[----:B------:R-:W-:Y:S01]  /*100020*/  IMAD.MOV.U32 R201, RZ, RZ, R200 ;  /* 0x000000ffffc97224 */ /* 0x000fe200078e00c8 */
[----:B------:R-:W-:-:S02]  /*100030*/  MOV R200, R145 ;  /* 0x0000009100c87202 */ /* 0x000fc40000000f00 */
[----:B------:R-:W-:Y:S01]  /*100040*/  MOV R197, R196 ;  /* 0x000000c400c57202 */ /* 0x000fe20000000f00 */
[----:B------:R-:W2:Y:S01]  /*100050*/  LDL.LU R14, [R1+0x3aa4] ;  /* 0x003aa400010e7983 */ /* 0x000ea20000300800 */
[----:B------:R-:W-:Y:S01]  /*100060*/  IMAD.MOV.U32 R196, RZ, RZ, R144 ;  /* 0x000000ffffc47224 */ /* 0x000fe200078e0090 */
[----:B------:R-:W-:Y:S02]  /*100070*/  MOV R193, R192 ;  /* 0x000000c000c17202 */ /* 0x000fe40000000f00 */
[----:B------:R-:W2:Y:S04]  /*100080*/  LDL.LU R12, [R1+0x3aa8] ;  /* 0x003aa800010c7983 */ /* 0x000ea80000300800 */
[----:B------:R-:W-:Y:S01]  /*100090*/  LDGSTS.E [R4+0x23b00], desc[UR60][R250.64], P0 ;  /* 0x23b00000fa047fae */ /* 0x000fe2000812187c */
[----:B------:R-:W-:Y:S01]  /*1000a0*/  MOV R192, R143 ;  /* 0x0000008f00c07202 */ /* 0x000fe20000000f00 */
[----:B------:R-:W-:-:S02]  /*1000b0*/  IMAD.MOV.U32 R189, RZ, RZ, R188 ;  /* 0x000000ffffbd7224 */ /* 0x000fc400078e00bc */
[----:B------:R-:W-:Y:S01]  /*1000c0*/  LDGSTS.E [R4+0x23f00], desc[UR60][R244.64], P0 ;  /* 0x23f00000f4047fae */ /* 0x000fe2000812187c */
[----:B------:R-:W-:Y:S02]  /*1000d0*/  MOV R188, R142 ;  /* 0x0000008e00bc7202 */ /* 0x000fe40000000f00 */
[----:B------:R-:W-:Y:S01]  /*1000e0*/  MOV R185, R184 ;  /* 0x000000b800b97202 */ /* 0x000fe20000000f00 */
[----:B------:R-:W-:Y:S01]  /*1000f0*/  LDGSTS.E [R4+0x24300], desc[UR60][R238.64], P0 ;  /* 0x24300000ee047fae */ /* 0x000fe2000812187c */
[----:B------:R-:W-:Y:S01]  /*100100*/  IMAD.MOV.U32 R184, RZ, RZ, R141 ;  /* 0x000000ffffb87224 */ /* 0x000fe200078e008d */
[----:B------:R-:W-:Y:S02]  /*100110*/  MOV R181, R180 ;  /* 0x000000b400b57202 */ /* 0x000fe40000000f00 */
        /* <DEDUP_REMOVED lines=19> */
[----:B------:R-:W-:-:S03]  /*100250*/  MOV R166, R134 ;  /* 0x0000008600a67202 */ /* 0x000fc60000000f00 */
        /* <DEDUP_REMOVED lines=8> */
[----:B---3--:R-:W-:-:S05]  /*1002e0*/  IADD3 R7, P1, R7, R6, RZ ;  /* 0x0000000607077210 */ /* 0x008fca0007f3e0ff */
[----:B------:R-:W-:Y:S01]  /*1002f0*/  STL [R1+0x3968], R7 ;  /* 0x0039680701007387 */ /* 0x000fe20000100800 */
[----:B----4-:R-:W-:Y:S02]  /*100300*/  IADD3.X R8, R8, R2, RZ, P1, !PT ;  /* 0x0000000208087210 */ /* 0x010fe40000ffe4ff */
[----:B------:R-:W-:-:S03]  /*100310*/  IADD3 R10, P2, R10, R6, RZ ;  /* 0x000000060a0a7210 */ /* 0x000fc60007f5e0ff */
[----:B------:R1:W-:Y:S01]  /*100320*/  STL [R1+0x3964], R8 ;  /* 0x0039640801007387 */ /* 0x0003e20000100800 */
[----:B------:R-:W-:Y:S01]  /*100330*/  IMAD.MOV.U32 R9, RZ, RZ, R8 ;  /* 0x000000ffff097224 */ /* 0x000fe200078e0008 */
[----:B--2---:R-:W-:Y:S02]  /*100340*/  IADD3.X R15, R15, R2, RZ, P2, !PT ;  /* 0x000000020f0f7210 */ /* 0x004fe400017fe4ff */
[----:B------:R-:W-:Y:S04]  /*100350*/  STL [R1+0x39a8], R10 ;  /* 0x0039a80a01007387 */ /* 0x000fe80000100800 */
[----:B------:R-:W2:Y:S04]  /*100360*/  LDL.LU R13, [R1+0x3ae8] ;  /* 0x003ae800010d7983 */ /* 0x000ea80000300800 */
[----:B------:R3:W-:Y:S01]  /*100370*/  STL [R1+0x39a4], R15 ;  /* 0x0039a40f01007387 */ /* 0x0007e20000100800 */
[----:B-1----:R-:W-:-:S03]  /*100380*/  MOV R8, R7 ;  /* 0x0000000700087202 */ /* 0x002fc60000000f00 */
[----:B------:R-:W4:Y:S04]  /*100390*/  LDL.LU R7, [R1+0x3b28] ;  /* 0x003b280001077983 */ /* 0x000f280000300800 */
[----:B------:R1:W-:Y:S01]  /*1003a0*/  LDGSTS.E [R3+0x380], desc[UR60][R8.64], P0 ;  /* 0x0038000008037fae */ /* 0x0003e2000812187c */
[----:B------:R-:W-:Y:S01]  /*1003b0*/  IADD3 R11, P1, R11, R6, RZ ;  /* 0x000000060b0b7210 */ /* 0x000fe20007f3e0ff */
[----:B-1----:R-:W-:Y:S02]  /*1003c0*/  IMAD.MOV.U32 R9, RZ, RZ, R15 ;  /* 0x000000ffff097224 */ /* 0x002fe400078e000f */
[----:B---3--:R-:W3:Y:S01]  /*1003d0*/  LDL.LU R15, [R1+0x3ae4] ;  /* 0x003ae400010f7983 */ /* 0x008ee20000300800 */
[----:B------:R-:W-:-:S03]  /*1003e0*/  MOV R8, R10 ;  /* 0x0000000a00087202 */ /* 0x000fc60000000f00 */
[----:B------:R-:W3:Y:S01]  /*1003f0*/  LDL.LU R10, [R1+0x3b24] ;  /* 0x003b2400010a7983 */ /* 0x000ee20000300800 */
[----:B------:R-:W-:Y:S02]  /*100400*/  IADD3 R16, P2, R16, R6, RZ ;  /* 0x0000000610107210 */ /* 0x000fe40007f5e0ff */
[-C--:B------:R-:W-:Y:S01]  /*100410*/  IADD3.X R84, R84, R2.reuse, RZ, P1, !PT ;  /* 0x0000000254547210 */ /* 0x080fe20000ffe4ff */
[----:B------:R1:W-:Y:S04]  /*100420*/  STL [R1+0x39e8], R11 ;  /* 0x0039e80b01007387 */ /* 0x0003e80000100800 */
[----:B------:R1:W-:Y:S01]  /*100430*/  LDGSTS.E [R3+0x780], desc[UR60][R8.64], P0 ;  /* 0x0078000008037fae */ /* 0x0003e2000812187c */
[----:B------:R-:W-:-:S03]  /*100440*/  IADD3.X R83, R83, R2, RZ, P2, !PT ;  /* 0x0000000253537210 */ /* 0x000fc600017fe4ff */
[----:B------:R1:W-:Y:S04]  /*100450*/  STL [R1+0x39e4], R84 ;  /* 0x0039e45401007387 */ /* 0x0003e80000100800 */
[----:B------:R-:W-:Y:S01]  /*100460*/  STL [R1+0x3a28], R16 ;  /* 0x003a281001007387 */ /* 0x000fe20000100800 */
[----:B-1----:R-:W-:Y:S01]  /*100470*/  IMAD.MOV.U32 R8, RZ, RZ, R11 ;  /* 0x000000ffff087224 */ /* 0x002fe200078e000b */
[----:B------:R-:W-:Y:S02]  /*100480*/  MOV R9, R84 ;  /* 0x0000005400097202 */ /* 0x000fe40000000f00 */
[----:B------:R-:W3:Y:S04]  /*100490*/  LDL.LU R11, [R1+0x3b68] ;  /* 0x003b6800010b7983 */ /* 0x000ee80000300800 */
[----:B------:R1:W-:Y:S04]  /*1004a0*/  STL [R1+0x3a24], R83 ;  /* 0x003a245301007387 */ /* 0x0003e80000100800 */
[----:B------:R-:W3:Y:S04]  /*1004b0*/  LDL.LU R84, [R1+0x3bb8] ;  /* 0x003bb80001547983 */ /* 0x000ee80000300800 */
[----:B------:R1:W-:Y:S02]  /*1004c0*/  LDGSTS.E [R3+0xb80], desc[UR60][R8.64], P0 ;  /* 0x00b8000008037fae */ /* 0x0003e4000812187c */
[----:B-1----:R-:W-:-:S02]  /*1004d0*/  IMAD.MOV.U32 R9, RZ, RZ, R83 ;  /* 0x000000ffff097224 */ /* 0x002fc400078e0053 */
[----:B------:R-:W3:Y:S04]  /*1004e0*/  LDL.LU R83, [R1+0x3b64] ;  /* 0x003b640001537983 */ /* 0x000ee80000300800 */
[----:B------:R-:W3:Y:S01]  /*1004f0*/  LDL.LU R85, [R1+0x3bb4] ;  /* 0x003bb40001557983 */ /* 0x000ee20000300800 */
[----:B------:R-:W-:Y:S02]  /*100500*/  IADD3 R5, P1, R5, R6, RZ ;  /* 0x0000000605057210 */ /* 0x000fe40007f3e0ff */
[----:B------:R-:W-:Y:S02]  /*100510*/  MOV R8, R16 ;  /* 0x0000001000087202 */ /* 0x000fe40000000f00 */
[----:B------:R-:W-:Y:S01]  /*100520*/  IADD3 R12, P2, R12, R6, RZ ;  /* 0x000000060c0c7210 */ /* 0x000fe20007f5e0ff */
[----:B------:R-:W3:Y:S01]  /*100530*/  LDL.LU R4, [R1+0x3bf8] ;  /* 0x003bf80001047983 */ /* 0x000ee20000300800 */
[----:B------:R-:W-:-:S03]  /*100540*/  IADD3.X R17, R17, R2, RZ, P1, !PT ;  /* 0x0000000211117210 */ /* 0x000fc60000ffe4ff */
[----:B------:R-:W3:Y:S04]  /*100550*/  LDL.LU R16, [R1+0x3c38] ;  /* 0x003c380001107983 */ /* 0x000ee80000300800 */
[----:B------:R1:W-:Y:S04]  /*100560*/  STL [R1+0x3a68], R5 ;  /* 0x003a680501007387 */ /* 0x0003e80000100800 */
[----:B------:R1:W-:Y:S04]  /*100570*/  LDGSTS.E [R3+0xf80], desc[UR60][R8.64], P0 ;  /* 0x00f8000008037fae */ /* 0x0003e8000812187c */
[----:B------:R1:W-:Y:S04]  /*100580*/  STL [R1+0x3a64], R17 ;  /* 0x003a641101007387 */ /* 0x0003e80000100800 */
[----:B------:R-:W-:Y:S01]  /*100590*/  STL [R1+0x3aa8], R12 ;  /* 0x003aa80c01007387 */ /* 0x000fe20000100800 */
[----:B------:R-:W-:Y:S01]  /*1005a0*/  IADD3.X R14, R14, R2, RZ, P2, !PT ;  /* 0x000000020e0e7210 */ /* 0x000fe200017fe4ff */
[----:B-1----:R-:W-:-:S02]  /*1005b0*/  IMAD.MOV.U32 R8, RZ, RZ, R5 ;  /* 0x000000ffff087224 */ /* 0x002fc400078e0005 */
[----:B------:R-:W3:Y:S01]  /*1005c0*/  LDL.LU R5, [R1+0x3bf4] ;  /* 0x003bf40001057983 */ /* 0x000ee20000300800 */
[----:B------:R-:W-:-:S03]  /*1005d0*/  MOV R9, R17 ;  /* 0x0000001100097202 */ /* 0x000fc60000000f00 */
[----:B------:R1:W-:Y:S04]  /*1005e0*/  STL [R1+0x3aa4], R14 ;  /* 0x003aa40e01007387 */ /* 0x0003e80000100800 */
[----:B------:R-:W3:Y:S04]  /*1005f0*/  LDL.LU R17, [R1+0x3c34] ;  /* 0x003c340001117983 */ /* 0x000ee80000300800 */
[----:B------:R1:W-:Y:S02]  /*100600*/  LDGSTS.E [R3+0x1380], desc[UR60][R8.64], P0 ;  /* 0x0138000008037fae */ /* 0x0003e4000812187c */
[----:B-1----:R-:W-:Y:S01]  /*100610*/  MOV R8, R12 ;  /* 0x0000000c00087202 */ /* 0x002fe20000000f00 */
[----:B------:R-:W-:-:S02]  /*100620*/  IMAD.MOV.U32 R9, RZ, RZ, R14 ;  /* 0x000000ffff097224 */ /* 0x000fc400078e000e */
[----:B------:R-:W3:Y:S04]  /*100630*/  LDL.LU R14, [R1+0x3c78] ;  /* 0x003c7800010e7983 */ /* 0x000ee80000300800 */
[----:B------:R-:W3:Y:S04]  /*100640*/  LDL.LU R12, [R1+0x3cb8] ;  /* 0x003cb800010c7983 */ /* 0x000ee80000300800 */
[----:B------:R1:W-:Y:S01]  /*100650*/  LDGSTS.E [R3+0x1780], desc[UR60][R8.64], P0 ;  /* 0x0178000008037fae */ /* 0x0003e2000812187c */
[----:B--2---:R-:W-:-:S05]  /*100660*/  IADD3 R13, P1, R13, R6, RZ ;  /* 0x000000060d0d7210 */ /* 0x004fca0007f3e0ff */
[----:B------:R-:W-:Y:S01]  /*100670*/  STL [R1+0x3ae8], R13 ;  /* 0x003ae80d01007387 */ /* 0x000fe20000100800 */
[----:B----4-:R-:W-:Y:S01]  /*100680*/  IADD3 R7, P2, R7, R6, RZ ;  /* 0x0000000607077210 */ /* 0x010fe20007f5e0ff */
        /* <DEDUP_REMOVED lines=9> */
[----:B------:R-:W4:Y:S01]  /*100720*/  LDL.LU R13, [R1+0x3cb4] ;  /* 0x003cb400010d7983 */ /* 0x000f220000300800 */
[----:B------:R-:W-:-:S02]  /*100730*/  IADD3 R11, P1, R11, R6, RZ ;  /* 0x000000060b0b7210 */ /* 0x000fc40007f3e0ff */
[----:B--2---:R-:W-:Y:S01]  /*100740*/  MOV R8, R7 ;  /* 0x0000000700087202 */ /* 0x004fe20000000f00 */
[----:B------:R-:W-:Y:S01]  /*100750*/  IMAD.MOV.U32 R9, RZ, RZ, R10 ;  /* 0x000000ffff097224 */ /* 0x000fe200078e000a */
[----:B------:R-:W-:Y:S01]  /*100760*/  IADD3 R84, P2, R84, R6, RZ ;  /* 0x0000000654547210 */ /* 0x000fe20007f5e0ff */
[----:B-1----:R-:W2:Y:S04]  /*100770*/  LDL.LU R10, [R1+0x3cf8] ;  /* 0x003cf800010a7983 */ /* 0x002ea80000300800 */
[----:B------:R-:W2:Y:S04]  /*100780*/  LDL.LU R7, [R1+0x3d38] ;  /* 0x003d380001077983 */ /* 0x000ea80000300800 */
[----:B------:R1:W-:Y:S04]  /*100790*/  STL [R1+0x3b68], R11 ;  /* 0x003b680b01007387 */ /* 0x0003e80000100800 */
[----:B------:R1:W-:Y:S01]  /*1007a0*/  LDGSTS.E [R3+0x1f80], desc[UR60][R8.64], P0 ;  /* 0x01f8000008037fae */ /* 0x0003e2000812187c */
[----:B------:R-:W-:-:S02]  /*1007b0*/  IADD3.X R83, R83, R2, RZ, P1, !PT ;  /* 0x0000000253537210 */ /* 0x000fc40000ffe4ff */
[----:B------:R-:W-:Y:S01]  /*1007c0*/  IADD3.X R85, R85, R2, RZ, P2, !PT ;  /* 0x0000000255557210 */ /* 0x000fe200017fe4ff */
[----:B-1----:R-:W-:Y:S02]  /*1007d0*/  IMAD.MOV.U32 R8, RZ, RZ, R11 ;  /* 0x000000ffff087224 */ /* 0x002fe400078e000b */
[----:B------:R1:W-:Y:S04]  /*1007e0*/  STL [R1+0x3b64], R83 ;  /* 0x003b645301007387 */ /* 0x0003e80000100800 */
[----:B------:R-:W-:Y:S04]  /*1007f0*/  STL [R1+0x3bb8], R84 ;  /* 0x003bb85401007387 */ /* 0x000fe80000100800 */
[----:B------:R-:W2:Y:S01]  /*100800*/  LDL.LU R11, [R1+0x3cf4] ;  /* 0x003cf400010b7983 */ /* 0x000ea20000300800 */
[----:B------:R-:W-:-:S03]  /*100810*/  MOV R9, R83 ;  /* 0x0000005300097202 */ /* 0x000fc60000000f00 */
[----:B------:R-:W-:Y:S01]  /*100820*/  STL [R1+0x3bb4], R85 ;  /* 0x003bb45501007387 */ /* 0x000fe20000100800 */
[-C--:B------:R-:W-:Y:S02]  /*100830*/  IADD3 R4, P1, R4, R6.reuse, RZ ;  /* 0x0000000604047210 */ /* 0x080fe40007f3e0ff */
[----:B------:R-:W-:Y:S01]  /*100840*/  IADD3 R16, P2, R16, R6, RZ ;  /* 0x0000000610107210 */ /* 0x000fe20007f5e0ff */
[----:B------:R1:W-:Y:S04]  /*100850*/  LDGSTS.E [R3+0x2380], desc[UR60][R8.64], P0 ;  /* 0x0238000008037fae */ /* 0x0003e8000812187c */
[----:B-1----:R-:W2:Y:S04]  /*100860*/  LDL.LU R83, [R1+0x3d34] ;  /* 0x003d340001537983 */ /* 0x002ea80000300800 */
[----:B------:R-:W-:Y:S01]  /*100870*/  STL [R1+0x3bf8], R4 ;  /* 0x003bf80401007387 */ /* 0x000fe20000100800 */
[----:B------:R-:W-:-:S02]  /*100880*/  IADD3.X R5, R5, R2, RZ, P1, !PT ;  /* 0x0000000205057210 */ /* 0x000fc40000ffe4ff */
[----:B------:R-:W-:Y:S01]  /*100890*/  MOV R8, R84 ;  /* 0x0000005400087202 */ /* 0x000fe20000000f00 */
[----:B------:R-:W-:Y:S01]  /*1008a0*/  IMAD.MOV.U32 R9, RZ, RZ, R85 ;  /* 0x000000ffff097224 */ /* 0x000fe200078e0055 */
[----:B------:R-:W-:Y:S01]  /*1008b0*/  IADD3.X R17, R17, R2, RZ, P2, !PT ;  /* 0x0000000211117210 */ /* 0x000fe200017fe4ff */
[----:B------:R1:W-:Y:S04]  /*1008c0*/  STL [R1+0x3bf4], R5 ;  /* 0x003bf40501007387 */ /* 0x0003e80000100800 */
[----:B------:R1:W-:Y:S04]  /*1008d0*/  LDGSTS.E [R3+0x2780], desc[UR60][R8.64], P0 ;  /* 0x0278000008037fae */ /* 0x0003e8000812187c */
[----:B------:R-:W-:Y:S01]  /*1008e0*/  STL [R1+0x3c38], R16 ;  /* 0x003c381001007387 */ /* 0x000fe20000100800 */
[----:B-1----:R-:W-:Y:S01]  /*1008f0*/  IMAD.MOV.U32 R8, RZ, RZ, R4 ;  /* 0x000000ffff087224 */ /* 0x002fe200078e0004 */
[----:B------:R-:W-:-:S02]  /*100900*/  MOV R9, R5 ;  /* 0x0000000500097202 */ /* 0x000fc40000000f00 */
[----:B------:R-:W2:Y:S04]  /*100910*/  LDL.LU.64 R4, [R1+0x2818] ;  /* 0x0028180001047983 */ /* 0x000ea80000300a00 */
[----:B------:R-:W-:Y:S04]  /*100920*/  STL [R1+0x3c34], R17 ;  /* 0x003c341101007387 */ /* 0x000fe80000100800 */
[----:B------:R-:W2:Y:S04]  /*100930*/  LDL.LU.64 R90, [R1+0x27d8] ;  /* 0x0027d800015a7983 */ /* 0x000ea80000300a00 */
[----:B------:R-:W2:Y:S01]  /*100940*/  LDL.LU.64 R88, [R1+0x2798] ;  /* 0x0027980001587983 */ /* 0x000ea20000300a00 */
[----:B------:R-:W-:-:S03]  /*100950*/  IADD3 R14, P1, R14, R6, RZ ;  /* 0x000000060e0e7210 */ /* 0x000fc60007f3e0ff */
[----:B------:R1:W-:Y:S01]  /*100960*/  LDGSTS.E [R3+0x2b80], desc[UR60][R8.64], P0 ;  /* 0x02b8000008037fae */ /* 0x0003e2000812187c */
[----:B------:R-:W-:-:S03]  /*100970*/  IADD3 R12, P2, R12, R6, RZ ;  /* 0x000000060c0c7210 */ /* 0x000fc60007f5e0ff */
[----:B------:R-:W2:Y:S04]  /*100980*/  LDL.LU.64 R86, [R1+0x2758] ;  /* 0x0027580001567983 */ /* 0x000ea80000300a00 */
[----:B------:R-:W-:Y:S01]  /*100990*/  STL [R1+0x3c78], R14 ;  /* 0x003c780e01007387 */ /* 0x000fe20000100800 */
[----:B-1----:R-:W-:Y:S01]  /*1009a0*/  MOV R8, R16 ;  /* 0x0000001000087202 */ /* 0x002fe20000000f00 */
[----:B------:R-:W-:-:S05]  /*1009b0*/  IMAD.MOV.U32 R9, RZ, RZ, R17 ;  /* 0x000000ffff097224 */ /* 0x000fca00078e0011 */
[----:B------:R1:W-:Y:S02]  /*1009c0*/  LDGSTS.E [R3+0x2f80], desc[UR60][R8.64], P0 ;  /* 0x02f8000008037fae */ /* 0x0003e4000812187c */
[----:B-1----:R-:W-:Y:S01]  /*1009d0*/  IMAD.MOV.U32 R8, RZ, RZ, R14 ;  /* 0x000000ffff087224 */ /* 0x002fe200078e000e */
[-C--:B---3--:R-:W-:Y:S02]  /*1009e0*/  IADD3.X R15, R15, R2.reuse, RZ, P1, !PT ;  /* 0x000000020f0f7210 */ /* 0x088fe40000ffe4ff */
[----:B----4-:R-:W-:Y:S02]  /*1009f0*/  IADD3.X R13, R13, R2, RZ, P2, !PT ;  /* 0x000000020d0d7210 */ /* 0x010fe400017fe4ff */
[----:B------:R-:W-:Y:S01]  /*100a00*/  MOV R9, R15 ;  /* 0x0000000f00097202 */ /* 0x000fe20000000f00 */
[----:B------:R1:W-:Y:S04]  /*100a10*/  STL [R1+0x3c74], R15 ;  /* 0x003c740f01007387 */ /* 0x0003e80000100800 */
[----:B------:R-:W-:Y:S04]  /*100a20*/  STL [R1+0x3cb8], R12 ;  /* 0x003cb80c01007387 */ /* 0x000fe80000100800 */
[----:B------:R3:W-:Y:S04]  /*100a30*/  LDGSTS.E [R3+0x3380], desc[UR60][R8.64], P0 ;  /* 0x0338000008037fae */ /* 0x0007e8000812187c */
[----:B-1----:R-:W4:Y:S04]  /*100a40*/  LDL.LU.64 R14, [R1+0x2718] ;  /* 0x00271800010e7983 */ /* 0x002f280000300a00 */
[----:B------:R1:W-:Y:S01]  /*100a50*/  STL [R1+0x3cb4], R13 ;  /* 0x003cb40d01007387 */ /* 0x0003e20000100800 */
[----:B---3--:R-:W-:Y:S01]  /*100a60*/  MOV R8, R12 ;  /* 0x0000000c00087202 */ /* 0x008fe20000000f00 */
[----:B------:R-:W-:-:S02]  /*100a70*/  IMAD.MOV.U32 R9, RZ, RZ, R13 ;  /* 0x000000ffff097224 */ /* 0x000fc400078e000d */
[----:B-1----:R-:W3:Y:S01]  /*100a80*/  LDL.LU.64 R12, [R1+0x26d8] ;  /* 0x0026d800010c7983 */ /* 0x002ee20000300a00 */
[----:B--2---:R-:W-:-:S03]  /*100a90*/  IADD3 R10, P1, R10, R6, RZ ;  /* 0x000000060a0a7210 */ /* 0x004fc60007f3e0ff */
[----:B------:R-:W2:Y:S01]  /*100aa0*/  LDL.LU.64 R16, [R1+0x2698] ;  /* 0x0026980001107983 */ /* 0x000ea20000300a00 */
[----:B------:R-:W-:-:S03]  /*100ab0*/  IADD3 R7, P2, R7, R6, RZ ;  /* 0x0000000607077210 */ /* 0x000fc60007f5e0ff */
[----:B------:R-:W2:Y:S01]  /*100ac0*/  LDL.LU.64 R98, [R1+0x2658] ;  /* 0x0026580001627983 */ /* 0x000ea20000300a00 */
[----:B------:R-:W-:-:S03]  /*100ad0*/  IADD3.X R11, R11, R2, RZ, P1, !PT ;  /* 0x000000020b0b7210 */ /* 0x000fc60000ffe4ff */
[----:B------:R-:W-:Y:S04]  /*100ae0*/  STL [R1+0x3cf8], R10 ;  /* 0x003cf80a01007387 */ /* 0x000fe80000100800 */
[----:B------:R1:W-:Y:S04]  /*100af0*/  LDGSTS.E [R3+0x3780], desc[UR60][R8.64], P0 ;  /* 0x0378000008037fae */ /* 0x0003e8000812187c */
[----:B------:R1:W-:Y:S04]  /*100b00*/  STL [R1+0x3cf4], R11 ;  /* 0x003cf40b01007387 */ /* 0x0003e80000100800 */
[----:B------:R1:W-:Y:S01]  /*100b10*/  STL [R1+0x3d38], R7 ;  /* 0x003d380701007387 */ /* 0x0003e20000100800 */
[----:B------:R-:W-:Y:S01]  /*100b20*/  IADD3.X R83, R83, R2, RZ, P2, !PT ;  /* 0x0000000253537210 */ /* 0x000fe200017fe4ff */
[----:B-1----:R-:W-:Y:S01]  /*100b30*/  IMAD.MOV.U32 R8, RZ, RZ, R10 ;  /* 0x000000ffff087224 */ /* 0x002fe200078e000a */
[----:B------:R-:W-:-:S02]  /*100b40*/  MOV R9, R11 ;  /* 0x0000000b00097202 */ /* 0x000fc40000000f00 */
[----:B------:R-:W2:Y:S04]  /*100b50*/  LDL.LU.64 R10, [R1+0x2618] ;  /* 0x00261800010a7983 */ /* 0x000ea80000300a00 */
[----:B------:R1:W-:Y:S04]  /*100b60*/  STL [R1+0x3d34], R83 ;  /* 0x003d345301007387 */ /* 0x0003e80000100800 */
[----:B------:R-:W2:Y:S04]  /*100b70*/  LDL.LU.64 R96, [R1+0x24a8] ;  /* 0x0024a80001607983 */ /* 0x000ea80000300a00 */
[----:B------:R-:W2:Y:S04]  /*100b80*/  LDL.LU.64 R84, [R1+0x2470] ;  /* 0x0024700001547983 */ /* 0x000ea80000300a00 */
[----:B------:R1:W-:Y:S04]  /*100b90*/  LDGSTS.E [R3+0x3b80], desc[UR60][R8.64], P0 ;  /* 0x03b8000008037fae */ /* 0x0003e8000812187c */
[----:B------:R-:W2:Y:S04]  /*100ba0*/  LDL.LU.64 R94, [R1+0x2438] ;  /* 0x00243800015e7983 */ /* 0x000ea80000300a00 */
[----:B------:R-:W2:Y:S01]  /*100bb0*/  LDL.LU.64 R92, [R1+0x22e8] ;  /* 0x0022e800015c7983 */ /* 0x000ea20000300a00 */
[----:B------:R-:W-:-:S04]  /*100bc0*/  IADD3 R102, P1, R4, R6, RZ ;  /* 0x0000000604667210 */ /* 0x000fc80007f3e0ff */
[----:B------:R-:W-:Y:S02]  /*100bd0*/  IADD3.X R4, R5, R2, RZ, P1, !PT ;  /* 0x0000000205047210 */ /* 0x000fe40000ffe4ff */
[----:B------:R-:W-:Y:S02]  /*100be0*/  IADD3 R104, P1, R90, R6, RZ ;  /* 0x000000065a687210 */ /* 0x000fe40007f3e0ff */
[----:B-1----:R-:W-:Y:S01]  /*100bf0*/  MOV R8, R7 ;  /* 0x0000000700087202 */ /* 0x002fe20000000f00 */
[----:B------:R-:W-:Y:S01]  /*100c00*/  IMAD.MOV.U32 R9, RZ, RZ, R83 ;  /* 0x000000ffff097224 */ /* 0x000fe200078e0053 */
[----:B------:R-:W-:Y:S02]  /*100c10*/  IADD3.X R7, R91, R2, RZ, P1, !PT ;  /* 0x000000025b077210 */ /* 0x000fe40000ffe4ff */
[-C--:B------:R-:W-:Y:S01]  /*100c20*/  IADD3 R106, P1, R88, R6.reuse, RZ ;  /* 0x00000006586a7210 */ /* 0x080fe20007f3e0ff */
[----:B------:R-:W2:Y:S04]  /*100c30*/  LDL.LU.64 R90, [R1+0x22b8] ;  /* 0x0022b800015a7983 */ /* 0x000ea80000300a00 */
[----:B------:R1:W-:Y:S02]  /*100c40*/  LDGSTS.E [R3+0x3f80], desc[UR60][R8.64], P0 ;  /* 0x03f8000008037fae */ /* 0x0003e4000812187c */
[----:B-1----:R-:W-:Y:S01]  /*100c50*/  IMAD.X R8, R89, 0x1, R2, P1 ;  /* 0x0000000159087824 */ /* 0x002fe200008e0602 */
[----:B------:R-:W-:Y:S01]  /*100c60*/  IADD3 R108, P1, R86, R6, RZ ;  /* 0x00000006566c7210 */ /* 0x000fe20007f3e0ff */
[----:B------:R-:W2:Y:S03]  /*100c70*/  LDL.LU.64 R88, [R1+0x2288] ;  /* 0x0022880001587983 */ /* 0x000ea60000300a00 */
[----:B------:R-:W-:-:S02]  /*100c80*/  IADD3.X R9, R87, R2, RZ, P1, !PT ;  /* 0x0000000257097210 */ /* 0x000fc40000ffe4ff */
[----:B------:R-:W2:Y:S01]  /*100c90*/  LDL.LU.64 R86, [R1+0x2258] ;  /* 0x0022580001567983 */ /* 0x000ea20000300a00 */
[----:B----4-:R-:W-:-:S04]  /*100ca0*/  IADD3 R110, P1, R14, R6, RZ ;  /* 0x000000060e6e7210 */ /* 0x010fc80007f3e0ff */
[----:B------:R-:W-:Y:S02]  /*100cb0*/  IADD3.X R111, R15, R2, RZ, P1, !PT ;  /* 0x000000020f6f7210 */ /* 0x000fe40000ffe4ff */
[----:B------:R-:W4:Y:S01]  /*100cc0*/  LDL.LU.64 R14, [R1+0x2130] ;  /* 0x00213000010e7983 */ /* 0x000f220000300a00 */
[----:B---3--:R-:W-:-:S05]  /*100cd0*/  IADD3 R112, P1, R12, R6, RZ ;  /* 0x000000060c707210 */ /* 0x008fca0007f3e0ff */
[----:B------:R-:W-:Y:S01]  /*100ce0*/  IMAD.X R113, R13, 0x1, R2, P1 ;  /* 0x000000010d717824 */ /* 0x000fe200008e0602 */
[----:B--2---:R-:W-:Y:S01]  /*100cf0*/  IADD3 R114, P1, R16, R6, RZ ;  /* 0x0000000610727210 */ /* 0x004fe20007f3e0ff */
[----:B------:R-:W2:Y:S03]  /*100d00*/  LDL.LU.64 R12, [R1+0x2108] ;  /* 0x00210800010c7983 */ /* 0x000ea60000300a00 */
[----:B------:R-:W-:Y:S02]  /*100d10*/  IADD3.X R115, R17, R2, RZ, P1, !PT ;  /* 0x0000000211737210 */ /* 0x000fe40000ffe4ff */
[----:B------:R-:W-:Y:S01]  /*100d20*/  IADD3 R116, P1, R98, R6, RZ ;  /* 0x0000000662747210 */ /* 0x000fe20007f3e0ff */
[----:B------:R-:W3:Y:S03]  /*100d30*/  LDL.LU.64 R16, [R1+0x20e0] ;  /* 0x0020e00001107983 */ /* 0x000ee60000300a00 */
[----:B------:R-:W-:-:S02]  /*100d40*/  IADD3.X R117, R99, R2, RZ, P1, !PT ;  /* 0x0000000263757210 */ /* 0x000fc40000ffe4ff */
[----:B------:R-:W-:-:S05]  /*100d50*/  IADD3 R118, P1, R10, R6, RZ ;  /* 0x000000060a767210 */ /* 0x000fca0007f3e0ff */
[----:B------:R-:W-:Y:S01]  /*100d60*/  IMAD.X R119, R11, 0x1, R2, P1 ;  /* 0x000000010b777824 */ /* 0x000fe200008e0602 */
[----:B------:R-:W-:Y:S01]  /*100d70*/  IADD3 R120, P1, R96, R6, RZ ;  /* 0x0000000660787210 */ /* 0x000fe20007f3e0ff */
[----:B------:R-:W3:Y:S03]  /*100d80*/  LDL.LU.64 R10, [R1+0x20b8] ;  /* 0x0020b800010a7983 */ /* 0x000ee60000300a00 */
[----:B------:R-:W-:Y:S02]  /*100d90*/  IADD3.X R121, R97, R2, RZ, P1, !PT ;  /* 0x0000000261797210 */ /* 0x000fe40000ffe4ff */
[----:B------:R-:W-:-:S04]  /*100da0*/  IADD3 R122, P1, R84, R6, RZ ;  /* 0x00000006547a7210 */ /* 0x000fc80007f3e0ff */
[----:B------:R-:W-:Y:S02]  /*100db0*/  IADD3.X R123, R85, R2, RZ, P1, !PT ;  /* 0x00000002557b7210 */ /* 0x000fe40000ffe4ff */
[----:B------:R-:W3:Y:S01]  /*100dc0*/  LDL.LU.64 R84, [R1+0x2090] ;  /* 0x0020900001547983 */ /* 0x000ee20000300a00 */
[----:B------:R-:W-:-:S05]  /*100dd0*/  IADD3 R124, P1, R94, R6, RZ ;  /* 0x000000065e7c7210 */ /* 0x000fca0007f3e0ff */
[----:B------:R-:W-:Y:S01]  /*100de0*/  IMAD.X R125, R95, 0x1, R2, P1 ;  /* 0x000000015f7d7824 */ /* 0x000fe200008e0602 */
[----:B------:R-:W-:-:S04]  /*100df0*/  IADD3 R126, P1, R92, R6, RZ ;  /* 0x000000065c7e7210 */ /* 0x000fc80007f3e0ff */
[----:B------:R-:W-:Y:S02]  /*100e00*/  IADD3.X R127, R93, R2, RZ, P1, !PT ;  /* 0x000000025d7f7210 */ /* 0x000fe40000ffe4ff */
[----:B------:R-:W-:Y:S01]  /*100e10*/  IADD3 R128, P1, R90, R6, RZ ;  /* 0x000000065a807210 */ /* 0x000fe20007f3e0ff */
[----:B------:R-:W3:Y:S03]  /*100e20*/  LDL.LU.64 R92, [R1+0x1f98] ;  /* 0x001f9800015c7983 */ /* 0x000ee60000300a00 */
[----:B------:R-:W-:Y:S02]  /*100e30*/  IADD3.X R129, R91, R2, RZ, P1, !PT ;  /* 0x000000025b817210 */ /* 0x000fe40000ffe4ff */
[----:B------:R-:W3:Y:S01]  /*100e40*/  LDL.LU.64 R90, [R1+0x1f78] ;  /* 0x001f7800015a7983 */ /* 0x000ee20000300a00 */
[----:B------:R-:W-:-:S05]  /*100e50*/  IADD3 R130, P1, R88, R6, RZ ;  /* 0x0000000658827210 */ /* 0x000fca0007f3e0ff */
[----:B------:R-:W-:Y:S01]  /*100e60*/  IMAD.X R131, R89, 0x1, R2, P1 ;  /* 0x0000000159837824 */ /* 0x000fe200008e0602 */
[----:B------:R-:W-:Y:S01]  /*100e70*/  IADD3 R132, P1, R86, R6, RZ ;  /* 0x0000000656847210 */ /* 0x000fe20007f3e0ff */
[----:B------:R-:W3:Y:S03]  /*100e80*/  LDL.LU.64 R88, [R1+0x1f58] ;  /* 0x001f580001587983 */ /* 0x000ee60000300a00 */
[----:B------:R-:W-:Y:S02]  /*100e90*/  IADD3.X R133, R87, R2, RZ, P1, !PT ;  /* 0x0000000257857210 */ /* 0x000fe40000ffe4ff */
[----:B----4-:R-:W-:-:S04]  /*100ea0*/  IADD3 R134, P1, R14, R6, RZ ;  /* 0x000000060e867210 */ /* 0x010fc80007f3e0ff */
[----:B------:R-:W-:Y:S02]  /*100eb0*/  IADD3.X R135, R15, R2, RZ, P1, !PT ;  /* 0x000000020f877210 */ /* 0x000fe40000ffe4ff */
[----:B------:R-:W4:Y:S01]  /*100ec0*/  LDL.LU.64 R14, [R1+0x1f38] ;  /* 0x001f3800010e7983 */ /* 0x000f220000300a00 */
[----:B--2---:R-:W-:-:S05]  /*100ed0*/  IADD3 R136, P1, R12, R6, RZ ;  /* 0x000000060c887210 */ /* 0x004fca0007f3e0ff */
[----:B------:R-:W-:Y:S01]  /*100ee0*/  IMAD.X R137, R13, 0x1, R2, P1 ;  /* 0x000000010d897824 */ /* 0x000fe200008e0602 */
[----:B---3--:R-:W-:Y:S01]  /*100ef0*/  IADD3 R138, P1, R16, R6, RZ ;  /* 0x00000006108a7210 */ /* 0x008fe20007f3e0ff */
[----:B------:R-:W2:Y:S03]  /*100f00*/  LDL.LU.64 R12, [R1+0x1f18] ;  /* 0x001f1800010c7983 */ /* 0x000ea60000300a00 */
[----:B------:R-:W-:Y:S02]  /*100f10*/  IADD3.X R139, R17, R2, RZ, P1, !PT ;  /* 0x00000002118b7210 */ /* 0x000fe40000ffe4ff */
[----:B------:R-:W3:Y:S01]  /*100f20*/  LDL.LU.64 R16, [R1+0x1ef8] ;  /* 0x001ef80001107983 */ /* 0x000ee20000300a00 */
[----:B------:R-:W-:-:S04]  /*100f30*/  IADD3 R140, P1, R10, R6, RZ ;  /* 0x000000060a8c7210 */ /* 0x000fc80007f3e0ff */
[----:B------:R-:W-:Y:S02]  /*100f40*/  IADD3.X R141, R11, R2, RZ, P1, !PT ;  /* 0x000000020b8d7210 */ /* 0x000fe40000ffe4ff */
[----:B------:R-:W3:Y:S01]  /*100f50*/  LDL.LU.64 R10, [R1+0x1e38] ;  /* 0x001e3800010a7983 */ /* 0x000ee20000300a00 */
[----:B------:R-:W-:-:S05]  /*100f60*/  IADD3 R142, P1, R84, R6, RZ ;  /* 0x00000006548e7210 */ /* 0x000fca0007f3e0ff */
[----:B------:R-:W-:Y:S02]  /*100f70*/  IMAD.X R143, R85, 0x1, R2, P1 ;  /* 0x00000001558f7824 */ /* 0x000fe400008e0602 */
[----:B------:R-:W3:Y:S04]  /*100f80*/  LDL.LU.64 R84, [R1+0x1e20] ;  /* 0x001e200001547983 */ /* 0x000ee80000300a00 */
[----:B------:R-:W3:Y:S01]  /*100f90*/  LDL.LU.64 R86, [R1+0x1e08] ;  /* 0x001e080001567983 */ /* 0x000ee20000300a00 */
[----:B------:R-:W-:-:S04]  /*100fa0*/  IADD3 R144, P1, R92, R6, RZ ;  /* 0x000000065c907210 */ /* 0x000fc80007f3e0ff */
[----:B------:R-:W-:Y:S02]  /*100fb0*/  IADD3.X R145, R93, R2, RZ, P1, !PT ;  /* 0x000000025d917210 */ /* 0x000fe40000ffe4ff */
[----:B------:R-:W-:-:S04]  /*100fc0*/  IADD3 R146, P1, R90, R6, RZ ;  /* 0x000000065a927210 */ /* 0x000fc80007f3e0ff */
[----:B------:R-:W-:Y:S02]  /*100fd0*/  IADD3.X R147, R91, R2, RZ, P1, !PT ;  /* 0x000000025b937210 */ /* 0x000fe40000ffe4ff */
[----:B------:R-:W-:-:S05]  /*100fe0*/  IADD3 R148, P1, R88, R6, RZ ;  /* 0x0000000658947210 */ /* 0x000fca0007f3e0ff */
[----:B------:R-:W-:Y:S01]  /*100ff0*/  IMAD.X R149, R89, 0x1, R2, P1 ;  /* 0x0000000159957824 */ /* 0x000fe200008e0602 */
[----:B------:R-:W-:Y:S02]  /*101000*/  MOV R103, R4 ;  /* 0x0000000400677202 */ /* 0x000fe40000000f00 */
[----:B------:R-:W-:Y:S01]  /*101010*/  MOV R105, R7 ;  /* 0x0000000700697202 */ /* 0x000fe20000000f00 */
[----:B------:R-:W-:Y:S01]  /*101020*/  IMAD.MOV.U32 R107, RZ, RZ, R8 ;  /* 0x000000ffff6b7224 */ /* 0x000fe200078e0008 */
[----:B------:R-:W-:Y:S01]  /*101030*/  MOV R109, R9 ;  /* 0x00000009006d7202 */ /* 0x000fe20000000f00 */
[----:B------:R-:W1:Y:S01]  /*101040*/  LDC R4, c[0x0][0x230] ;  /* 0x00008c00ff047b82 */ /* 0x000e620000000800 */
[----:B------:R1:W-:Y:S04]  /*101050*/  STL.64 [R1+0x2818], R102 ;  /* 0x0028186601007387 */ /* 0x0003e80000100a00 */
        /* <DEDUP_REMOVED lines=47> */
[----:B----4-:R-:W-:-:S04]  /*101350*/  IADD3 R150, P1, R14, R6, RZ ;  /* 0x000000060e967210 */ /* 0x010fc80007f3e0ff */
[----:B------:R-:W-:Y:S02]  /*101360*/  IADD3.X R151, R15, R2, RZ, P1, !PT ;  /* 0x000000020f977210 */ /* 0x000fe40000ffe4ff */
[----:B--2---:R-:W-:-:S03]  /*101370*/  IADD3 R14, P1, R12, R6, RZ ;  /* 0x000000060c0e7210 */ /* 0x004fc60007f3e0ff */
[----:B------:R-:W-:Y:S01]  /*101380*/  LDGSTS.E [R3+0x22380], desc[UR60][R150.64], P0 ;  /* 0x2238000096037fae */ /* 0x000fe2000812187c */
[----:B------:R-:W-:Y:S02]  /*101390*/  IADD3.X R15, R13, R2, RZ, P1, !PT ;  /* 0x000000020d0f7210 */ /* 0x000fe40000ffe4ff */
[----:B---3--:R-:W-:Y:S01]  /*1013a0*/  IADD3 R12, P1, R16, R6, RZ ;  /* 0x00000006100c7210 */ /* 0x008fe20007f3e0ff */
[----:B------:R2:W-:Y:S04]  /*1013b0*/  STL.64 [R1+0x1f38], R150 ;  /* 0x001f389601007387 */ /* 0x0005e80000100a00 */
[----:B------:R-:W-:Y:S01]  /*1013c0*/  LDGSTS.E [R3+0x22780], desc[UR60][R14.64], P0 ;  /* 0x227800000e037fae */ /* 0x000fe2000812187c */
[----:B------:R-:W-:-:S03]  /*1013d0*/  IMAD.X R13, R17, 0x1, R2, P1 ;  /* 0x00000001110d7824 */ /* 0x000fc600008e0602 */
[----:B------:R3:W-:Y:S04]  /*1013e0*/  STL.64 [R1+0x1f18], R14 ;  /* 0x001f180e01007387 */ /* 0x0007e80000100a00 */
[----:B------:R4:W-:Y:S01]  /*1013f0*/  LDGSTS.E [R3+0x22b80], desc[UR60][R12.64], P0 ;  /* 0x22b800000c037fae */ /* 0x0009e2000812187c */
[----:B------:R-:W-:-:S04]  /*101400*/  IADD3 R16, P1, R10, R6, RZ ;  /* 0x000000060a107210 */ /* 0x000fc80007f3e0ff */
[----:B------:R-:W-:-:S05]  /*101410*/  IADD3.X R17, R11, R2, RZ, P1, !PT ;  /* 0x000000020b117210 */ /* 0x000fca0000ffe4ff */
[----:B------:R1:W-:Y:S01]  /*101420*/  LDGSTS.E [R3+0x22f80], desc[UR60][R16.64], P0 ;  /* 0x22f8000010037fae */ /* 0x0003e2000812187c */
[----:B------:R-:W-:-:S04]  /*101430*/  IADD3 R10, P1, R84, R6, RZ ;  /* 0x00000006540a7210 */ /* 0x000fc80007f3e0ff */
[----:B------:R-:W-:Y:S02]  /*101440*/  IADD3.X R11, R85, R2, RZ, P1, !PT ;  /* 0x00000002550b7210 */ /* 0x000fe40000ffe4ff */
[----:B------:R-:W-:-:S03]  /*101450*/  IADD3 R84, P1, R86, R6, RZ ;  /* 0x0000000656547210 */ /* 0x000fc60007f3e0ff */
[----:B------:R1:W-:Y:S02]  /*101460*/  LDGSTS.E [R3+0x23380], desc[UR60][R10.64], P0 ;  /* 0x233800000a037fae */ /* 0x0003e4000812187c */
        /* <DEDUP_REMOVED lines=27> */
[----:B------:R-:W-:Y:S01]  /*101620*/  IADD3 R98, P1, R154, R6, RZ ;  /* 0x000000069a627210 */ /* 0x000fe20007f3e0ff */
[----:B------:R-:W-:Y:S01]  /*101630*/  IMAD.MOV.U32 R9, RZ, RZ, R83 ;  /* 0x000000ffff097224 */ /* 0x000fe200078e0053 */
[----:B------:R-:W-:Y:S01]  /*101640*/  MOV R8, R84 ;  /* 0x0000005400087202 */ /* 0x000fe20000000f00 */
[----:B------:R1:W5:Y:S01]  /*101650*/  LDL.LU R83, [R1+0x4c00] ;  /* 0x004c000001537983 */ /* 0x0003620000300800 */
[----:B------:R-:W-:Y:S02]  /*101660*/  IADD3.X R154, R155, R2, RZ, P1, !PT ;  /* 0x000000029b9a7210 */ /* 0x000fe40000ffe4ff */
[----:B------:R-:W-:Y:S01]  /*101670*/  IADD3 R99, P1, R152, R6, RZ ;  /* 0x0000000698637210 */ /* 0x000fe20007f3e0ff */
[----:B------:R1:W5:Y:S01]  /*101680*/  LDL.LU R84, [R1+0x4bfc] ;  /* 0x004bfc0001547983 */ /* 0x0003620000300800 */
[----:B------:R-:W-:-:S03]  /*101690*/  MOV R249, R248 ;  /* 0x000000f800f97202 */ /* 0x000fc60000000f00 */
[----:B------:R4:W-:Y:S01]  /*1016a0*/  STL.64 [R1+0x1ef8], R12 ;  /* 0x001ef80c01007387 */ /* 0x0009e20000100a00 */
[----:B------:R-:W-:-:S03]  /*1016b0*/  MOV R248, R85 ;  /* 0x0000005500f87202 */ /* 0x000fc60000000f00 */
[----:B------:R1:W5:Y:S01]  /*1016c0*/  LDL.LU R85, [R1+0x4bf8] ;  /* 0x004bf80001557983 */ /* 0x0003620000300800 */
[----:B------:R-:W-:-:S03]  /*1016d0*/  IMAD.MOV.U32 R243, RZ, RZ, R242 ;  /* 0x000000fffff37224 */ /* 0x000fc600078e00f2 */
[----:B------:R4:W-:Y:S01]  /*1016e0*/  STL.64 [R1+0x1e38], R16 ;  /* 0x001e381001007387 */ /* 0x0009e20000100a00 */
[----:B------:R-:W-:Y:S01]  /*1016f0*/  MOV R242, R86 ;  /* 0x0000005600f27202 */ /* 0x000fe20000000f00 */
[----:B------:R-:W-:Y:S02]  /*101700*/  IMAD.X R152, R153, 0x1, R2, P1 ;  /* 0x0000000199987824 */ /* 0x000fe400008e0602 */
[----:B------:R1:W5:Y:S01]  /*101710*/  LDL.LU R86, [R1+0x4bf4] ;  /* 0x004bf40001567983 */ /* 0x0003620000300800 */
[----:B------:R-:W-:Y:S02]  /*101720*/  MOV R237, R236 ;  /* 0x000000ec00ed7202 */ /* 0x000fe40000000f00 */
[----:B------:R-:W-:Y:S01]  /*101730*/  IADD3 R100, P1, R22, R6, RZ ;  /* 0x0000000616647210 */ /* 0x000fe20007f3e0ff */
[----:B------:R4:W-:Y:S01]  /*101740*/  STL.64 [R1+0x1e20], R10 ;  /* 0x001e200a01007387 */ /* 0x0009e20000100a00 */
[----:B------:R-:W-:-:S03]  /*101750*/  IMAD.MOV.U32 R236, RZ, RZ, R87 ;  /* 0x000000ffffec7224 */ /* 0x000fc600078e0057 */
[----:B------:R1:W5:Y:S01]  /*101760*/  LDL.LU R87, [R1+0x4bf0] ;  /* 0x004bf00001577983 */ /* 0x0003620000300800 */
[----:B------:R-:W-:-:S03]  /*101770*/  MOV R203, R202 ;  /* 0x000000ca00cb7202 */ /* 0x000fc60000000f00 */
[----:B------:R1:W-:Y:S01]  /*101780*/  STL.64 [R1+0x1e08], R8 ;  /* 0x001e080801007387 */ /* 0x0003e20000100a00 */
[----:B------:R-:W-:Y:S01]  /*101790*/  MOV R202, R88 ;  /* 0x0000005800ca7202 */ /* 0x000fe20000000f00 */
[----:B------:R-:W-:Y:S02]  /*1017a0*/  IMAD.MOV.U32 R199, RZ, RZ, R198 ;  /* 0x000000ffffc77224 */ /* 0x000fe400078e00c6 */
[----:B------:R1:W5:Y:S01]  /*1017b0*/  LDL.LU R88, [R1+0x4bec] ;  /* 0x004bec0001587983 */ /* 0x0003620000300800 */
[----:B------:R-:W-:Y:S02]  /*1017c0*/  MOV R198, R89 ;  /* 0x0000005900c67202 */ /* 0x000fe40000000f00 */
[----:B------:R-:W-:Y:S02]  /*1017d0*/  MOV R195, R194 ;  /* 0x000000c200c37202 */ /* 0x000fe40000000f00 */
[----:B------:R-:W-:Y:S01]  /*1017e0*/  IADD3.X R22, R23, R2, RZ, P1, !PT ;  /* 0x0000000217167210 */ /* 0x000fe20000ffe4ff */
[----:B------:R1:W5:Y:S01]  /*1017f0*/  LDL.LU R89, [R1+0x4be8] ;  /* 0x004be80001597983 */ /* 0x0003620000300800 */
[----:B------:R-:W-:Y:S01]  /*101800*/  IMAD.MOV.U32 R194, RZ, RZ, R90 ;  /* 0x000000ffffc27224 */ /* 0x000fe200078e005a */
[----:B------:R-:W-:-:S02]  /*101810*/  MOV R191, R190 ;  /* 0x000000be00bf7202 */ /* 0x000fc40000000f00 */
[----:B------:R-:W-:Y:S01]  /*101820*/  IADD3 R101, P1, R20, R6, RZ ;  /* 0x0000000614657210 */ /* 0x000fe20007f3e0ff */
[----:B------:R1:W5:Y:S01]  /*101830*/  LDL.LU R90, [R1+0x4be4] ;  /* 0x004be400015a7983 */ /* 0x0003620000300800 */
[----:B------:R-:W-:Y:S01]  /*101840*/  MOV R190, R91 ;  /* 0x0000005b00be7202 */ /* 0x000fe20000000f00 */
[----:B------:R-:W-:Y:S02]  /*101850*/  IMAD.MOV.U32 R187, RZ, RZ, R186 ;  /* 0x000000ffffbb7224 */ /* 0x000fe400078e00ba */
[----:B------:R1:W5:Y:S01]  /*101860*/  LDL.LU R91, [R1+0x4be0] ;  /* 0x004be000015b7983 */ /* 0x0003620000300800 */
[----:B------:R-:W-:Y:S02]  /*101870*/  MOV R186, R92 ;  /* 0x0000005c00ba7202 */ /* 0x000fe40000000f00 */
[----:B------:R-:W-:Y:S01]  /*101880*/  MOV R183, R182 ;  /* 0x000000b600b77202 */ /* 0x000fe20000000f00 */
[----:B------:R1:W5:Y:S01]  /*101890*/  LDL.LU R92, [R1+0x4bdc] ;  /* 0x004bdc00015c7983 */ /* 0x0003620000300800 */
[----:B------:R-:W-:Y:S01]  /*1018a0*/  IMAD.MOV.U32 R182, RZ, RZ, R93 ;  /* 0x000000ffffb67224 */ /* 0x000fe200078e005d */
[----:B------:R-:W-:-:S02]  /*1018b0*/  MOV R179, R178 ;  /* 0x000000b200b37202 */ /* 0x000fc40000000f00 */
[----:B------:R1:W5:Y:S01]  /*1018c0*/  LDL.LU R93, [R1+0x4bd8] ;  /* 0x004bd800015d7983 */ /* 0x0003620000300800 */
[----:B------:R-:W-:Y:S01]  /*1018d0*/  MOV R178, R94 ;  /* 0x0000005e00b27202 */ /* 0x000fe20000000f00 */
[----:B------:R-:W-:Y:S01]  /*1018e0*/  IMAD.MOV.U32 R161, RZ, RZ, R160 ;  /* 0x000000ffffa17224 */ /* 0x000fe200078e00a0 */
[----:B------:R-:W-:Y:S01]  /*1018f0*/  IADD3.X R20, R21, R2, RZ, P1, !PT ;  /* 0x0000000215147210 */ /* 0x000fe20000ffe4ff */
        /* <DEDUP_REMOVED lines=19> */
[----:B------:R-:W-:-:S03]  /*101a30*/  MOV R20, R101 ;  /* 0x0000006500147202 */ /* 0x000fc60000000f00 */
[----:B------:R2:W5:Y:S04]  /*101a40*/  LDL.LU R101, [R1+0x4bb8] ;  /* 0x004bb80001657983 */ /* 0x0005680000300800 */
[----:B-1----:R1:W5:Y:S04]  /*101a50*/  LDL.LU.64 R102, [R1+0x4bb0] ;  /* 0x004bb00001667983 */ /* 0x0023680000300a00 */
        /* <DEDUP_REMOVED lines=23> */
[----:B--2---:R1:W5:Y:S04]  /*101bd0*/  LDL.LU.64 R150, [R1+0x4af0] ;  /* 0x004af00001967983 */ /* 0x0043680000300a00 */
[----:B---3--:R1:W5:Y:S04]  /*101be0*/  LDL.LU.64 R14, [R1+0x4ae8] ;  /* 0x004ae800010e7983 */ /* 0x0083680000300a00 */
[----:B----4-:R-:W2:Y:S04]  /*101bf0*/  LDL.LU.64 R12, [R1+0x4ae0] ;  /* 0x004ae000010c7983 */ /* 0x010ea80000300a00 */
[----:B------:R1:W5:Y:S04]  /*101c00*/  LDL.LU.64 R16, [R1+0x4ad8] ;  /* 0x004ad80001107983 */ /* 0x0003680000300a00 */
[----:B------:R1:W5:Y:S01]  /*101c10*/  LDL.LU.64 R10, [R1+0x4ad0] ;  /* 0x004ad000010a7983 */ /* 0x0003620000300a00 */
[----:B------:R-:W-:-:S03]  /*101c20*/  IADD3 R5, P1, R18, R6, RZ ;  /* 0x0000000612057210 */ /* 0x000fc60007f3e0ff */
[----:B------:R1:W-:Y:S04]  /*101c30*/  LDGSTS.E [R3+0x23780], desc[UR60][R8.64], P0 ;  /* 0x2378000008037fae */ /* 0x0003e8000812187c */
[----:B------:R1:W-:Y:S01]  /*101c40*/  LDGSTS.E [R3+0x23b80], desc[UR60][R248.64], P0 ;  /* 0x23b80000f8037fae */ /* 0x0003e2000812187c */
[----:B------:R-:W-:-:S03]  /*101c50*/  IMAD.X R18, R19, 0x1, R2, P1 ;  /* 0x0000000113127824 */ /* 0x000fc600008e0602 */
[----:B------:R1:W-:Y:S01]  /*101c60*/  LDGSTS.E [R3+0x23f80], desc[UR60][R242.64], P0 ;  /* 0x23f80000f2037fae */ /* 0x0003e2000812187c */
[----:B------:R-:W-:-:S03]  /*101c70*/  VIADD R7, R4, 0x7f ;  /* 0x0000007f04077836 */ /* 0x000fc60000000000 */
[----:B------:R1:W-:Y:S04]  /*101c80*/  LDGSTS.E [R3+0x24380], desc[UR60][R236.64], P0 ;  /* 0x24380000ec037fae */ /* 0x0003e8000812187c */
[----:B------:R1:W-:Y:S01]  /*101c90*/  LDGSTS.E [R3+0x24780], desc[UR60][R202.64], P0 ;  /* 0x24780000ca037fae */ /* 0x0003e2000812187c */
[----:B------:R-:W-:Y:S01]  /*101ca0*/  MOV R19, R18 ;  /* 0x0000001200137202 */ /* 0x000fe20000000f00 */
[----:B------:R-:W-:Y:S02]  /*101cb0*/  IMAD.MOV.U32 R18, RZ, RZ, R5 ;  /* 0x000000ffff127224 */ /* 0x000fe400078e0005 */
[----:B------:R1:W-:Y:S01]  /*101cc0*/  LDGSTS.E [R3+0x24b80], desc[UR60][R198.64], P0 ;  /* 0x24b80000c6037fae */ /* 0x0003e2000812187c */
[----:B------:R-:W3:Y:S03]  /*101cd0*/  LDC R5, c[0x0][0x238] ;  /* 0x00008e00ff057b82 */ /* 0x000ee60000000800 */
[----:B------:R1:W-:Y:S04]  /*101ce0*/  LDGSTS.E [R3+0x24f80], desc[UR60][R194.64], P0 ;  /* 0x24f80000c2037fae */ /* 0x0003e8000812187c */
[----:B------:R1:W-:Y:S01]  /*101cf0*/  LDGSTS.E [R3+0x25380], desc[UR60][R190.64], P0 ;  /* 0x25380000be037fae */ /* 0x0003e2000812187c */
[----:B------:R-:W-:-:S03]  /*101d00*/  SHF.R.S32.HI R4, RZ, 0x1f, R7 ;  /* 0x0000001fff047819 */ /* 0x000fc60000011407 */
[----:B------:R1:W-:Y:S04]  /*101d10*/  LDGSTS.E [R3+0x25780], desc[UR60][R186.64], P0 ;  /* 0x25780000ba037fae */ /* 0x0003e8000812187c */
[----:B------:R1:W-:Y:S04]  /*101d20*/  LDGSTS.E [R3+0x25b80], desc[UR60][R182.64], P0 ;  /* 0x25b80000b6037fae */ /* 0x0003e8000812187c */
[----:B------:R1:W-:Y:S04]  /*101d30*/  LDGSTS.E [R3+0x25f80], desc[UR60][R178.64], P0 ;  /* 0x25f80000b2037fae */ /* 0x0003e8000812187c */
[----:B------:R1:W-:Y:S01]  /*101d40*/  LDGSTS.E [R3+0x26380], desc[UR60][R160.64], P0 ;  /* 0x26380000a0037fae */ /* 0x0003e2000812187c */
[----:B------:R-:W-:-:S03]  /*101d50*/  LEA.HI R4, R4, R7, RZ, 0x7 ;  /* 0x0000000704047211 */ /* 0x000fc600078f38ff */
[----:B------:R1:W-:Y:S04]  /*101d60*/  LDGSTS.E [R3+0x26780], desc[UR60][R158.64], P0 ;  /* 0x267800009e037fae */ /* 0x0003e8000812187c */
[----:B------:R1:W-:Y:S04]  /*101d70*/  LDGSTS.E [R3+0x26b80], desc[UR60][R156.64], P0 ;  /* 0x26b800009c037fae */ /* 0x0003e8000812187c */
[----:B------:R1:W-:Y:S04]  /*101d80*/  LDGSTS.E [R3+0x26f80], desc[UR60][R154.64], P0 ;  /* 0x26f800009a037fae */ /* 0x0003e8000812187c */
[----:B------:R1:W-:Y:S01]  /*101d90*/  LDGSTS.E [R3+0x27380], desc[UR60][R152.64], P0 ;  /* 0x2738000098037fae */ /* 0x0003e2000812187c */
[----:B------:R-:W-:-:S03]  /*101da0*/  SHF.R.S32.HI R4, RZ, 0x7, R4 ;  /* 0x00000007ff047819 */ /* 0x000fc60000011404 */
[----:B------:R1:W-:Y:S04]  /*101db0*/  LDGSTS.E [R3+0x27780], desc[UR60][R22.64], P0 ;  /* 0x2778000016037fae */ /* 0x0003e8000812187c */
[----:B------:R1:W-:Y:S04]  /*101dc0*/  LDGSTS.E [R3+0x27b80], desc[UR60][R20.64], P0 ;  /* 0x27b8000014037fae */ /* 0x0003e8000812187c */
[----:B------:R1:W-:Y:S04]  /*101dd0*/  LDGSTS.E [R3+0x27f80], desc[UR60][R18.64], P0 ;  /* 0x27f8000012037fae */ /* 0x0003e8000812187c */
[----:B------:R-:W0:Y:S01]  /*101de0*/  LDGDEPBAR ;  /* 0x00000000000079af */ /* 0x000e220000000000 */
[----:B---3--:R-:W-:-:S04]  /*101df0*/  SHF.L.U32 R5, R5, 0x7, RZ ;  /* 0x0000000705057819 */ /* 0x008fc800000006ff */
[----:B------:R-:W-:Y:S02]  /*101e00*/  SHF.L.U32 R5, R5, 0x2, RZ ;  /* 0x0000000205057819 */ /* 0x000fe400000006ff */
[----:B--2---:R-:W-:-:S04]  /*101e10*/  IADD3 R12, R12, 0x1, RZ ;  /* 0x000000010c0c7810 */ /* 0x004fc80007ffe0ff */
[----:B------:R-:W-:-:S13]  /*101e20*/  ISETP.NE.U32.AND P0, PT, R12, R4, PT ;  /* 0x000000040c00720c */ /* 0x000fda0003f05070 */
[----:B-1----:R-:W-:Y:S05]  /*101e30*/  @P0 BRA `(.L_x_1) ;  /* 0xfffffbd4005c0947 */ /* 0x002fea000383ffff */
.L_x_0:
[----:B------:R-:W1:Y:S01]  /*101e40*/  S2R R0, SR_TID.X ;  /* 0x0000000000007919 */ /* 0x000e620000002100 */
[----:B------:R-:W-:Y:S01]  /*101e50*/  MOV R7, 0x400 ;  /* 0x0000040000077802 */ /* 0x000fe20000000f00 */
[----:B------:R-:W-:-:S04]  /*101e60*/  DEPBAR.LE SB0, 0x0 ;  /* 0x000080000000791a */ /* 0x000fc80000000000 */
[----:B------:R-:W2:Y:S01]  /*101e70*/  S2R R8, SR_CgaCtaId ;  /* 0x0000000000087919 */ /* 0x000ea20000008800 */
[----:B------:R-:W3:Y:S01]  /*101e80*/  S2R R4, SR_TID.X ;  /* 0x0000000000047919 */ /* 0x000ee20000002100 */
[----:B-----5:R-:W-:Y:S01]  /*101e90*/  MOV R170, R141 ;  /* 0x0000008d00aa7202 */ /* 0x020fe20000000f00 */
[----:B------:R-:W-:Y:S01]  /*101ea0*/  IMAD.MOV.U32 R171, RZ, RZ, R143 ;  /* 0x000000ffffab7224 */ /* 0x000fe200078e008f */
[----:B------:R-:W4:Y:S01]  /*101eb0*/  LDC R14, c[0x0][0x244] ;  /* 0x00009100ff0e7b82 */ /* 0x000f220000000800 */
[----:B------:R-:W-:Y:S01]  /*101ec0*/  IMAD.MOV.U32 R198, RZ, RZ, R145 ;  /* 0x000000ffffc67224 */ /* 0x000fe200078e0091 */
[----:B------:R-:W-:-:S06]  /*101ed0*/  MOV R199, R147 ;  /* 0x0000009300c77202 */ /* 0x000fcc0000000f00 */
[----:B------:R-:W4:Y:S08]  /*101ee0*/  LDC.64 R234, c[0x0][0x228] ;  /* 0x00008a00ffea7b82 */ /* 0x000f300000000a00 */
[----:B------:R-:W4:Y:S01]  /*101ef0*/  LDC R236, c[0x0][0x228] ;  /* 0x00008a00ffec7b82 */ /* 0x000f220000000800 */
[C---:B-1----:R-:W-:Y:S01]  /*101f00*/  IMAD.SHL.U32 R2, R0.reuse, 0x40, RZ ;  /* 0x0000004000027824 */ /* 0x042fe200078e00ff */
[----:B------:R-:W-:-:S02]  /*101f10*/  SHF.L.U32 R3, R0, 0x4, RZ ;  /* 0x0000000400037819 */ /* 0x000fc400000006ff */
[----:B------:R-:W-:Y:S02]  /*101f20*/  LOP3.LUT R5, R0, 0x60, RZ, 0xc0, !PT ;  /* 0x0000006000057812 */ /* 0x000fe400078ec0ff */
[----:B------:R-:W-:Y:S02]  /*101f30*/  LOP3.LUT R3, R3, 0xf0, RZ, 0xc0, !PT ;  /* 0x000000f003037812 */ /* 0x000fe400078ec0ff */
[----:B------:R-:W1:Y:S01]  /*101f40*/  LDC.64 R18, c[0x0][0x228] ;  /* 0x00008a00ff127b82 */ /* 0x000e620000000a00 */
[----:B--2---:R-:W-:Y:S02]  /*101f50*/  LEA R7, R8, R7, 0x18 ;  /* 0x0000000708077211 */ /* 0x004fe400078ec0ff */
[----:B------:R-:W-:Y:S02]  /*101f60*/  LOP3.LUT R2, R2, 0x400, RZ, 0xc0, !PT ;  /* 0x0000040002027812 */ /* 0x000fe400078ec0ff */
[----:B---3--:R-:W-:Y:S02]  /*101f70*/  LOP3.LUT R4, R4, 0x7f, RZ, 0xc0, !PT ;  /* 0x0000007f04047812 */ /* 0x008fe400078ec0ff */
[-C--:B------:R-:W-:Y:S01]  /*101f80*/  IADD3 R0, R2, R7.reuse, R3 ;  /* 0x0000000702007210 */ /* 0x080fe20007ffe003 */
[----:B------:R-:W2:Y:S01]  /*101f90*/  LDC.64 R8, c[0x0][0x220] ;  /* 0x00008800ff087b82 */ /* 0x000ea20000000a00 */
[----:B------:R-:W-:-:S07]  /*101fa0*/  LEA R12, R4, R7, 0x4 ;  /* 0x00000007040c7211 */ /* 0x000fce00078e20ff */
[----:B------:R-:W-:Y:S01]  /*101fb0*/  BAR.SYNC.DEFER_BLOCKING 0x0 ;  /* 0x0000000000007b1d */ /* 0x000fe20000010000 */
[----:B------:R-:W-:-:S07]  /*101fc0*/  LEA R0, R5, R0, 0x3 ;  /* 0x0000000005007211 */ /* 0x000fce00078e18ff */
[----:B------:R-:W3:Y:S01]  /*101fd0*/  LDC.64 R2, c[0x0][0x228] ;  /* 0x00008a00ff027b82 */ /* 0x000ee20000000a00 */
[----:B------:R-:W4:Y:S04]  /*101fe0*/  LDL.LU R4, [R1+0x1c00] ;  /* 0x001c000001047983 */ /* 0x000f280000300800 */
[----:B------:R-:W4:Y:S03]  /*101ff0*/  LDL.LU R5, [R1+0x1c08] ;  /* 0x001c080001057983 */ /* 0x000f260000300800 */
[----:B------:R-:W1:Y:S01]  /*102000*/  LDC.64 R232, c[0x0][0x228] ;  /* 0x00008a00ffe87b82 */ /* 0x000e620000000a00 */
[----:B------:R-:W4:Y:S04]  /*102010*/  LDL.LU R6, [R1+0x1800] ;  /* 0x0018000001067983 */ /* 0x000f280000300800 */
[----:B------:R-:W4:Y:S03]  /*102020*/  LDL.LU R7, [R1+0x1808] ;  /* 0x0018080001077983 */ /* 0x000f260000300800 */
[----:B------:R-:W1:Y:S08]  /*102030*/  LDC R239, c[0x0][0x228] ;  /* 0x00008a00ffef7b82 */ /* 0x000e700000000800 */
[----:B------:R-:W1:Y:S08]  /*102040*/  LDC R238, c[0x0][0x228] ;  /* 0x00008a00ffee7b82 */ /* 0x000e700000000800 */
[----:B------:R-:W1:Y:S01]  /*102050*/  LDC R252, c[0x0][0x228] ;  /* 0x00008a00fffc7b82 */ /* 0x000e620000000800 */
[----:B----4-:R4:W-:Y:S07]  /*102060*/  STSM.16.M88.4 [R0], R4 ;  /* 0x0000000400007844 */ /* 0x0109ee0000000200 */
[----:B------:R-:W-:Y:S06]  /*102070*/  BAR.SYNC.DEFER_BLOCKING 0x0 ;  /* 0x0000000000007b1d */ /* 0x000fec0000010000 */
[----:B----4-:R-:W4:Y:S04]  /*102080*/  LDL.LU R4, [R1+0x1400] ;  /* 0x0014000001047983 */ /* 0x010f280000300800 */
[----:B------:R-:W4:Y:S04]  /*102090*/  LDL.LU R5, [R1+0x1408] ;  /* 0x0014080001057983 */ /* 0x000f280000300800 */
[----:B------:R-:W4:Y:S04]  /*1020a0*/  LDL.LU R6, [R1+0x1000] ;  /* 0x0010000001067983 */ /* 0x000f280000300800 */
[----:B------:R-:W4:Y:S04]  /*1020b0*/  LDL.LU R7, [R1+0x1008] ;  /* 0x0010080001077983 */ /* 0x000f280000300800 */
[----:B------:R-:W2:Y:S04]  /*1020c0*/  LDS.128 R20, [R12] ;  /* 0x000000000c147984 */ /* 0x000ea80000000c00 */
[----:B------:R-:W3:Y:S01]  /*1020d0*/  LDL.LU R152, [R1+0xc00] ;  /* 0x000c000001987983 */ /* 0x000ee20000300800 */
[----:B------:R-:W-:Y:S06]  /*1020e0*/  BAR.SYNC.DEFER_BLOCKING 0x0 ;  /* 0x0000000000007b1d */ /* 0x000fec0000010000 */
[----:B--2---:R2:W-:Y:S04]  /*1020f0*/  STL.64 [R1+0x1e00], R20 ;  /* 0x001e001401007387 */ /* 0x0045e80000100a00 */
[----:B------:R-:W-:Y:S04]  /*102100*/  STL.64 [R1+0x1e08], R22 ;  /* 0x001e081601007387 */ /* 0x000fe80000100a00 */
[----:B------:R-:W3:Y:S04]  /*102110*/  LDL.LU R153, [R1+0xc08] ;  /* 0x000c080001997983 */ /* 0x000ee80000300800 */
[----:B------:R-:W3:Y:S04]  /*102120*/  LDL.LU R154, [R1+0x800] ;  /* 0x00080000019a7983 */ /* 0x000ee80000300800 */
[----:B------:R-:W3:Y:S04]  /*102130*/  LDL.LU R155, [R1+0x808] ;  /* 0x00080800019b7983 */ /* 0x000ee80000300800 */
[----:B--2---:R-:W2:Y:S04]  /*102140*/  LDL.LU R20, [R1+0x400] ;  /* 0x0004000001147983 */ /* 0x004ea80000300800 */
[----:B----4-:R-:W-:Y:S01]  /*102150*/  STSM.16.M88.4 [R0], R4 ;  /* 0x0000000400007844 */ /* 0x010fe20000000200 */
[----:B------:R-:W-:Y:S06]  /*102160*/  BAR.SYNC.DEFER_BLOCKING 0x0 ;  /* 0x0000000000007b1d */ /* 0x000fec0000010000 */
[----:B------:R-:W4:Y:S02]  /*102170*/  LDS.128 R4, [R12] ;  /* 0x000000000c047984 */ /* 0x000f240000000c00 */
[----:B------:R-:W-:Y:S06]  /*102180*/  BAR.SYNC.DEFER_BLOCKING 0x0 ;  /* 0x0000000000007b1d */ /* 0x000fec0000010000 */
[----:B---3--:R-:W-:Y:S02]  /*102190*/  STSM.16.M88.4 [R0], R152 ;  /* 0x0000009800007844 */ /* 0x008fe40000000200 */
[----:B------:R-:W-:Y:S06]  /*1021a0*/  BAR.SYNC.DEFER_BLOCKING 0x0 ;  /* 0x0000000000007b1d */ /* 0x000fec0000010000 */
[----:B----4-:R3:W-:Y:S04]  /*1021b0*/  STL.64 [R1+0x1e20], R4 ;  /* 0x001e200401007387 */ /* 0x0107e80000100a00 */
[----:B------:R-:W-:Y:S04]  /*1021c0*/  STL.64 [R1+0x1e28], R6 ;  /* 0x001e280601007387 */ /* 0x000fe80000100a00 */
[----:B------:R-:W2:Y:S04]  /*1021d0*/  LDL.LU R21, [R1+0x408] ;  /* 0x0004080001157983 */ /* 0x000ea80000300800 */
[----:B------:R-:W2:Y:S04]  /*1021e0*/  LDL.LU R22, [R1] ;  /* 0x0000000001167983 */ /* 0x000ea80000300800 */
[----:B------:R-:W2:Y:S04]  /*1021f0*/  LDL.LU R23, [R1+0x8] ;  /* 0x0000080001177983 */ /* 0x000ea80000300800 */
[----:B------:R-:W4:Y:S04]  /*102200*/  LDS.128 R152, [R12] ;  /* 0x000000000c987984 */ /* 0x000f280000000c00 */
[----:B---3--:R-:W3:Y:S01]  /*102210*/  LDL.LU R4, [R1+0x1c04] ;  /* 0x001c040001047983 */ /* 0x008ee20000300800 */
[----:B------:R-:W-:Y:S06]  /*102220*/  BAR.SYNC.DEFER_BLOCKING 0x0 ;  /* 0x0000000000007b1d */ /* 0x000fec0000010000 */
[----:B----4-:R-:W-:Y:S04]  /*102230*/  STL.64 [R1+0x1e10], R152 ;  /* 0x001e109801007387 */ /* 0x010fe80000100a00 */
[----:B------:R-:W-:Y:S04]  /*102240*/  STL.64 [R1+0x1e18], R154 ;  /* 0x001e189a01007387 */ /* 0x000fe80000100a00 */
[----:B------:R-:W3:Y:S04]  /*102250*/  LDL.LU R5, [R1+0x1c0c] ;  /* 0x001c0c0001057983 */ /* 0x000ee80000300800 */
[----:B------:R-:W3:Y:S04]  /*102260*/  LDL.LU R6, [R1+0x1804] ;  /* 0x0018040001067983 */ /* 0x000ee80000300800 */
[----:B------:R-:W3:Y:S04]  /*102270*/  LDL.LU R7, [R1+0x180c] ;  /* 0x00180c0001077983 */ /* 0x000ee80000300800 */
[----:B--2---:R2:W-:Y:S01]  /*102280*/  STSM.16.M88.4 [R0], R20 ;  /* 0x0000001400007844 */ /* 0x0045e20000000200 */
[----:B------:R-:W-:Y:S06]  /*102290*/  BAR.SYNC.DEFER_BLOCKING 0x0 ;  /* 0x0000000000007b1d */ /* 0x000fec0000010000 */
[----:B--2---:R-:W2:Y:S04]  /*1022a0*/  LDL.LU R20, [R1+0x1404] ;  /* 0x0014040001147983 */ /* 0x004ea80000300800 */
[----:B------:R-:W4:Y:S01]  /*1022b0*/  LDS.128 R152, [R12] ;  /* 0x000000000c987984 */ /* 0x000f220000000c00 */
[----:B------:R-:W-:Y:S06]  /*1022c0*/  BAR.SYNC.DEFER_BLOCKING 0x0 ;  /* 0x0000000000007b1d */ /* 0x000fec0000010000 */
[----:B---3--:R3:W-:Y:S04]  /*1022d0*/  STSM.16.M88.4 [R0], R4 ;  /* 0x0000000400007844 */ /* 0x0087e80000000200 */
[----:B----4-:R-:W-:Y:S04]  /*1022e0*/  STL.64 [R1+0x1800], R152 ;  /* 0x0018009801007387 */ /* 0x010fe80000100a00 */
[----:B------:R-:W-:Y:S01]  /*1022f0*/  STL.64 [R1+0x1808], R154 ;  /* 0x0018089a01007387 */ /* 0x000fe20000100a00 */
[----:B------:R-:W-:Y:S06]  /*102300*/  BAR.SYNC.DEFER_BLOCKING 0x0 ;  /* 0x0000000000007b1d */ /* 0x000fec0000010000 */
[----:B------:R-:W2:Y:S04]  /*102310*/  LDL.LU R21, [R1+0x140c] ;  /* 0x00140c0001157983 */ /* 0x000ea80000300800 */
[----:B------:R-:W2:Y:S04]  /*102320*/  LDL.LU R22, [R1+0x1004] ;  /* 0x0010040001167983 */ /* 0x000ea80000300800 */
[----:B------:R-:W2:Y:S04]  /*102330*/  LDL.LU R23, [R1+0x100c] ;  /* 0x00100c0001177983 */ /* 0x000ea80000300800 */
[----:B---3--:R-:W3:Y:S04]  /*102340*/  LDL.LU R4, [R1+0xc04] ;  /* 0x000c040001047983 */ /* 0x008ee80000300800 */
[----:B------:R-:W4:Y:S01]  /*102350*/  LDS.128 R152, [R12] ;  /* 0x000000000c987984 */ /* 0x000f220000000c00 */
        /* <DEDUP_REMOVED lines=21> */
[----:B----4-:R-:W-:Y:S04]  /*1024b0*/  STL.64 [R1], R152 ;  /* 0x0000009801007387 */ /* 0x010fe80000100a00 */
[----:B------:R-:W-:Y:S04]  /*1024c0*/  STL.64 [R1+0x8], R154 ;  /* 0x0000089a01007387 */ /* 0x000fe80000100a00 */
[----:B------:R-:W3:Y:S04]  /*1024d0*/  LDL.LU R5, [R1+0x1c18] ;  /* 0x001c180001057983 */ /* 0x000ee80000300800 */
[----:B------:R-:W3:Y:S04]  /*1024e0*/  LDL.LU R6, [R1+0x1810] ;  /* 0x0018100001067983 */ /* 0x000ee80000300800 */
[----:B------:R-:W3:Y:S04]  /*1024f0*/  LDL.LU R7, [R1+0x1818] ;  /* 0x0018180001077983 */ /* 0x000ee80000300800 */
[----:B--2---:R2:W-:Y:S01]  /*102500*/  STSM.16.M88.4 [R0], R20 ;  /* 0x0000001400007844 */ /* 0x0045e20000000200 */
[----:B------:R-:W-:Y:S06]  /*102510*/  BAR.SYNC.DEFER_BLOCKING 0x0 ;  /* 0x0000000000007b1d */ /* 0x000fec0000010000 */
[----:B--2---:R-:W2:Y:S04]  /*102520*/  LDL.LU R20, [R1+0x1410] ;  /* 0x0014100001147983 */ /* 0x004ea80000300800 */
[----:B------:R-:W2:Y:S04]  /*102530*/  LDL.LU R21, [R1+0x1418] ;  /* 0x0014180001157983 */ /* 0x000ea80000300800 */
[----:B------:R-:W2:Y:S04]  /*102540*/  LDL.LU R22, [R1+0x1010] ;  /* 0x0010100001167983 */ /* 0x000ea80000300800 */
[----:B------:R-:W-:Y:S01]  /*102550*/  LDS.128 R244, [R12] ;  /* 0x000000000cf47984 */ /* 0x000fe20000000c00 */
[----:B------:R-:W-:Y:S06]  /*102560*/  BAR.SYNC.DEFER_BLOCKING 0x0 ;  /* 0x0000000000007b1d */ /* 0x000fec0000010000 */
[----:B------:R-:W2:Y:S04]  /*102570*/  LDL.LU R23, [R1+0x1018] ;  /* 0x0010180001177983 */ /* 0x000ea80000300800 */
[----:B---3--:R3:W-:Y:S01]  /*102580*/  STSM.16.M88.4 [R0], R4 ;  /* 0x0000000400007844 */ /* 0x0087e20000000200 */
[----:B------:R-:W-:Y:S06]  /*102590*/  BAR.SYNC.DEFER_BLOCKING 0x0 ;  /* 0x0000000000007b1d */ /* 0x000fec0000010000 */
        /* <DEDUP_REMOVED lines=13> */
[----:B----4-:R-:W-:Y:S04]  /*102670*/  STL.64 [R1+0x1c00], R152 ;  /* 0x001c009801007387 */ /* 0x010fe80000100a00 */
[----:B------:R-:W-:Y:S04]  /*102680*/  STL.64 [R1+0x1c08], R154 ;  /* 0x001c089a01007387 */ /* 0x000fe80000100a00 */
[----:B------:R-:W2:Y:S04]  /*102690*/  LDL.LU R21, [R1+0x418] ;  /* 0x0004180001157983 */ /* 0x000ea80000300800 */
[----:B------:R-:W2:Y:S04]  /*1026a0*/  LDL.LU R22, [R1+0x10] ;  /* 0x0000100001167983 */ /* 0x000ea80000300800 */
        /* <DEDUP_REMOVED lines=651> */
[----:B--2---:R-:W-:Y:S01]  /*104f60*/  STSM.16.M88.4 [R0], R20 ;  /* 0x0000001400007844 */ /* 0x004fe20000000200 */
[----:B------:R-:W-:Y:S06]  /*104f70*/  BAR.SYNC.DEFER_BLOCKING 0x0 ;  /* 0x0000000000007b1d */ /* 0x000fec0000010000 */
[----:B------:R-:W2:Y:S02]  /*104f80*/  LDS.128 R20, [R12] ;  /* 0x000000000c147984 */ /* 0x000ea40000000c00 */
[----:B------:R-:W-:Y:S06]  /*104f90*/  BAR.SYNC.DEFER_BLOCKING 0x0 ;  /* 0x0000000000007b1d */ /* 0x000fec0000010000 */
[----:B--2---:R-:W-:Y:S04]  /*104fa0*/  STL.64 [R1+0x1080], R20 ;  /* 0x0010801401007387 */ /* 0x004fe80000100a00 */
[----:B------:R-:W-:Y:S04]  /*104fb0*/  STL.64 [R1+0x1088], R22 ;  /* 0x0010881601007387 */ /* 0x000fe80000100a00 */
[----:B------:R-:W-:Y:S04]  /*104fc0*/  STL [R1+0x1fc4], R3 ;  /* 0x001fc40301007387 */ /* 0x000fe80000100800 */
[----:B---3--:R2:W-:Y:S01]  /*104fd0*/  STSM.16.M88.4 [R0], R4 ;  /* 0x0000000400007844 */ /* 0x0085e20000000200 */
[----:B------:R-:W-:Y:S06]  /*104fe0*/  BAR.SYNC.DEFER_BLOCKING 0x0 ;  /* 0x0000000000007b1d */ /* 0x000fec0000010000 */
[----:B--2---:R-:W2:Y:S04]  /*104ff0*/  LDL.LU R4, [R1+0x1494] ;  /* 0x0014940001047983 */ /* 0x004ea80000300800 */
[----:B------:R-:W2:Y:S04]  /*105000*/  LDL.LU R5, [R1+0x149c] ;  /* 0x00149c0001057983 */ /* 0x000ea80000300800 */
[----:B------:R-:W2:Y:S04]  /*105010*/  LDL.LU R6, [R1+0x1094] ;  /* 0x0010940001067983 */ /* 0x000ea80000300800 */
[----:B------:R-:W2:Y:S04]  /*105020*/  LDL.LU R7, [R1+0x109c] ;  /* 0x00109c0001077983 */ /* 0x000ea80000300800 */
[----:B------:R-:W3:Y:S01]  /*105030*/  LDS.128 R20, [R12] ;  /* 0x000000000c147984 */ /* 0x000ee20000000c00 */
[----:B------:R-:W-:Y:S06]  /*105040*/  BAR.SYNC.DEFER_BLOCKING 0x0 ;  /* 0x0000000000007b1d */ /* 0x000fec0000010000 */
[----:B---3--:R3:W-:Y:S04]  /*105050*/  STL.64 [R1+0xc80], R20 ;  /* 0x000c801401007387 */ /* 0x0087e80000100a00 */
[----:B------:R4:W-:Y:S04]  /*105060*/  STL.64 [R1+0xc88], R22 ;  /* 0x000c881601007387 */ /* 0x0009e80000100a00 */
[----:B---3--:R-:W3:Y:S04]  /*105070*/  LDL.LU R20, [R1+0xc94] ;  /* 0x000c940001147983 */ /* 0x008ee80000300800 */
[----:B------:R-:W3:Y:S04]  /*105080*/  LDL.LU R21, [R1+0xc9c] ;  /* 0x000c9c0001157983 */ /* 0x000ee80000300800 */
[----:B----4-:R-:W3:Y:S04]  /*105090*/  LDL.LU R22, [R1+0x894] ;  /* 0x0008940001167983 */ /* 0x010ee80000300800 */
[----:B------:R-:W3:Y:S04]  /*1050a0*/  LDL.LU R23, [R1+0x89c] ;  /* 0x00089c0001177983 */ /* 0x000ee80000300800 */
[----:B--2---:R-:W-:Y:S01]  /*1050b0*/  STSM.16.M88.4 [R0], R4 ;  /* 0x0000000400007844 */ /* 0x004fe20000000200 */
[----:B------:R-:W-:Y:S06]  /*1050c0*/  BAR.SYNC.DEFER_BLOCKING 0x0 ;  /* 0x0000000000007b1d */ /* 0x000fec0000010000 */
[----:B------:R-:W2:Y:S02]  /*1050d0*/  LDS.128 R152, [R12] ;  /* 0x000000000c987984 */ /* 0x000ea40000000c00 */
[----:B------:R-:W-:Y:S06]  /*1050e0*/  BAR.SYNC.DEFER_BLOCKING 0x0 ;  /* 0x0000000000007b1d */ /* 0x000fec0000010000 */
[----:B---3--:R3:W-:Y:S04]  /*1050f0*/  STSM.16.M88.4 [R0], R20 ;  /* 0x0000001400007844 */ /* 0x0087e80000000200 */
[----:B--2---:R-:W-:Y:S04]  /*105100*/  STL.64 [R1+0x890], R152 ;  /* 0x0008909801007387 */ /* 0x004fe80000100a00 */
[----:B------:R-:W-:Y:S01]  /*105110*/  STL.64 [R1+0x898], R154 ;  /* 0x0008989a01007387 */ /* 0x000fe20000100a00 */
[----:B------:R-:W-:Y:S06]  /*105120*/  BAR.SYNC.DEFER_BLOCKING 0x0 ;  /* 0x0000000000007b1d */ /* 0x000fec0000010000 */
[----:B---3--:R-:W2:Y:S04]  /*105130*/  LDL.LU R20, [R1+0x494] ;  /* 0x0004940001147983 */ /* 0x008ea80000300800 */
        /* <DEDUP_REMOVED lines=11> */
[----:B--2---:R2:W-:Y:S01]  /*1051f0*/  STSM.16.M88.4 [R0], R20 ;  /* 0x0000001400007844 */ /* 0x0045e20000000200 */
[----:B------:R-:W-:Y:S06]  /*105200*/  BAR.SYNC.DEFER_BLOCKING 0x0 ;  /* 0x0000000000007b1d */ /* 0x000fec0000010000 */
[----:B--2---:R-:W2:Y:S04]  /*105210*/  LDL.LU R20, [R1+0x14a0] ;  /* 0x0014a00001147983 */ /* 0x004ea80000300800 */
[----:B------:R-:W2:Y:S04]  /*105220*/  LDL.LU R21, [R1+0x14a8] ;  /* 0x0014a80001157983 */ /* 0x000ea80000300800 */
[----:B------:R-:W2:Y:S04]  /*105230*/  LDL.LU R22, [R1+0x10a0] ;  /* 0x0010a00001167983 */ /* 0x000ea80000300800 */
[----:B------:R-:W4:Y:S01]  /*105240*/  LDS.128 R156, [R12] ;  /* 0x000000000c9c7984 */ /* 0x000f220000000c00 */
[----:B------:R-:W-:Y:S06]  /*105250*/  BAR.SYNC.DEFER_BLOCKING 0x0 ;  /* 0x0000000000007b1d */ /* 0x000fec0000010000 */
[----:B------:R-:W2:Y:S04]  /*105260*/  LDL.LU R23, [R1+0x10a8] ;  /* 0x0010a80001177983 */ /* 0x000ea80000300800 */
[----:B---3--:R-:W-:Y:S01]  /*105270*/  STSM.16.M88.4 [R0], R152 ;  /* 0x0000009800007844 */ /* 0x008fe20000000200 */
[----:B------:R-:W-:Y:S06]  /*105280*/  BAR.SYNC.DEFER_BLOCKING 0x0 ;  /* 0x0000000000007b1d */ /* 0x000fec0000010000 */
[----:B------:R-:W3:Y:S04]  /*105290*/  LDS.128 R152, [R12] ;  /* 0x000000000c987984 */ /* 0x000ee80000000c00 */
[----:B----4-:R-:W-:Y:S04]  /*1052a0*/  STL.64 [R1+0x90], R156 ;  /* 0x0000909c01007387 */ /* 0x010fe80000100a00 */
[----:B------:R-:W-:Y:S01]  /*1052b0*/  STL.64 [R1+0x98], R158 ;  /* 0x0000989e01007387 */ /* 0x000fe20000100a00 */
        /* <DEDUP_REMOVED lines=35> */
[----:B----4-:R-:W-:Y:S04]  /*1054f0*/  STL.64 [R1+0x10a0], R156 ;  /* 0x0010a09c01007387 */ /* 0x010fe80000100a00 */
[----:B------:R-:W-:Y:S04]  /*105500*/  STL.64 [R1+0x10a8], R158 ;  /* 0x0010a89e01007387 */ /* 0x000fe80000100a00 */
[----:B---3--:R-:W-:Y:S01]  /*105510*/  STSM.16.M88.4 [R0], R152 ;  /* 0x0000009800007844 */ /* 0x008fe20000000200 */
[----:B------:R-:W-:Y:S06]  /*105520*/  BAR.SYNC.DEFER_BLOCKING 0x0 ;  /* 0x0000000000007b1d */ /* 0x000fec0000010000 */
[----:B------:R-:W3:Y:S02]  /*105530*/  LDS.128 R152, [R12] ;  /* 0x000000000c987984 */ /* 0x000ee40000000c00 */
        /* <DEDUP_REMOVED lines=1731> */
[----:B------:R-:W4:Y:S01]  /*10c170*/  LDS.128 R156, [R12] ;  /* 0x000000000c9c7984 */ /* 0x000f220000000c00 */
[----:B------:R-:W-:Y:S06]  /*10c180*/  BAR.SYNC.DEFER_BLOCKING 0x0 ;  /* 0x0000000000007b1d */ /* 0x000fec0000010000 */
[----:B----4-:R-:W-:Y:S04]  /*10c190*/  STL.64 [R1+0x19f0], R156 ;  /* 0x0019f09c01007387 */ /* 0x010fe80000100a00 */
[----:B------:R-:W-:Y:S04]  /*10c1a0*/  STL.64 [R1+0x19f8], R158 ;  /* 0x0019f89e01007387 */ /* 0x000fe80000100a00 */
[----:B---3--:R-:W-:Y:S01]  /*10c1b0*/  STSM.16.M88.4 [R0], R152 ;  /* 0x0000009800007844 */ /* 0x008fe20000000200 */
[----:B------:R-:W-:Y:S06]  /*10c1c0*/  BAR.SYNC.DEFER_BLOCKING 0x0 ;  /* 0x0000000000007b1d */ /* 0x000fec0000010000 */
[----:B------:R-:W3:Y:S04]  /*10c1d0*/  LDS.128 R152, [R12] ;  /* 0x000000000c987984 */ /* 0x000ee80000000c00 */
[----:B---3--:R3:W-:Y:S04]  /*10c1e0*/  STL.64 [R1+0x15f0], R152 ;  /* 0x0015f09801007387 */ /* 0x0087e80000100a00 */
[----:B------:R4:W-:Y:S04]  /*10c1f0*/  STL.64 [R1+0x15f8], R154 ;  /* 0x0015f89a01007387 */ /* 0x0009e80000100a00 */
[----:B---3--:R-:W3:Y:S04]  /*10c200*/  LDL.LU R152, [R1+0x1a04] ;  /* 0x001a040001987983 */ /* 0x008ee80000300800 */
[----:B------:R-:W3:Y:S04]  /*10c210*/  LDL.LU R153, [R1+0x1a0c] ;  /* 0x001a0c0001997983 */ /* 0x000ee80000300800 */
[----:B----4-:R-:W3:Y:S04]  /*10c220*/  LDL.LU R154, [R1+0x1604] ;  /* 0x00160400019a7983 */ /* 0x010ee80000300800 */
[----:B------:R-:W3:Y:S01]  /*10c230*/  LDL.LU R155, [R1+0x160c] ;  /* 0x00160c00019b7983 */ /* 0x000ee20000300800 */
[----:B------:R-:W-:Y:S01]  /*10c240*/  BAR.SYNC.DEFER_BLOCKING 0x0 ;  /* 0x0000000000007b1d */ /* 0x000fe20000010000 */
[----:B------:R-:W-:-:S02]  /*10c250*/  MOV R22, R24 ;  /* 0x0000001800167202 */ /* 0x000fc40000000f00 */
[----:B------:R-:W-:-:S05]  /*10c260*/  MOV R23, R26 ;  /* 0x0000001a00177202 */ /* 0x000fca0000000f00 */
        /* <DEDUP_REMOVED lines=20> */
[----:B--2---:R2:W-:Y:S02]  /*10c3b0*/  STSM.16.M88.4 [R0], R20 ;  /* 0x0000001400007844 */ /* 0x0045e40000000200 */
[----:B--2---:R-:W-:Y:S01]  /*10c3c0*/  IMAD.MOV.U32 R22, RZ, RZ, R25 ;  /* 0x000000ffff167224 */ /* 0x004fe200078e0019 */
[----:B------:R-:W-:Y:S01]  /*10c3d0*/  MOV R23, R27 ;  /* 0x0000001b00177202 */ /* 0x000fe20000000f00 */
[----:B------:R-:W-:Y:S06]  /*10c3e0*/  BAR.SYNC.DEFER_BLOCKING 0x0 ;  /* 0x0000000000007b1d */ /* 0x000fec0000010000 */
[----:B------:R-:W2:Y:S04]  /*10c3f0*/  LDL.LU R20, [R1+0x204] ;  /* 0x0002040001147983 */ /* 0x000ea80000300800 */
[----:B------:R-:W2:Y:S04]  /*10c400*/  LDL.LU R21, [R1+0x20c] ;  /* 0x00020c0001157983 */ /* 0x000ea80000300800 */
[----:B------:R-:W4:Y:S01]  /*10c410*/  LDS.128 R24, [R12] ;  /* 0x000000000c187984 */ /* 0x000f220000000c00 */
[----:B------:R-:W-:Y:S06]  /*10c420*/  BAR.SYNC.DEFER_BLOCKING 0x0 ;  /* 0x0000000000007b1d */ /* 0x000fec0000010000 */
        /* <DEDUP_REMOVED lines=50> */
[----:B------:R-:W-:Y:S01]  /*10c750*/  MOV R22, R28 ;  /* 0x0000001c00167202 */ /* 0x000fe20000000f00 */
[----:B------:R-:W-:-:S05]  /*10c760*/  IMAD.MOV.U32 R23, RZ, RZ, R30 ;  /* 0x000000ffff177224 */ /* 0x000fca00078e001e */
        /* <DEDUP_REMOVED lines=21> */
[----:B--2---:R-:W-:-:S02]  /*10c8c0*/  MOV R22, R29 ;  /* 0x0000001d00167202 */ /* 0x004fc40000000f00 */
[----:B------:R-:W2:Y:S01]  /*10c8d0*/  LDL.LU R20, [R1+0x214] ;  /* 0x0002140001147983 */ /* 0x000ea20000300800 */
[----:B------:R-:W-:Y:S01]  /*10c8e0*/  MOV R23, R31 ;  /* 0x0000001f00177202 */ /* 0x000fe20000000f00 */
[----:B------:R-:W-:Y:S06]  /*10c8f0*/  BAR.SYNC.DEFER_BLOCKING 0x0 ;  /* 0x0000000000007b1d */ /* 0x000fec0000010000 */
        /* <DEDUP_REMOVED lines=53> */
[----:B------:R-:W-:Y:S01]  /*10cc50*/  IMAD.MOV.U32 R22, RZ, RZ, R32 ;  /* 0x000000ffff167224 */ /* 0x000fe200078e0020 */
        /* <DEDUP_REMOVED lines=824> */
[----:B------:R-:W-:Y:S01]  /*10ffe0*/  STL.64 [R1+0x6c8], R30 ;  /* 0x0006c81e01007387 */ /* 0x000fe20000100a00 */
[----:B------:R-:W-:Y:S01]  /*10fff0*/  IMAD.MOV.U32 R22, RZ, RZ, R73 ;  /* 0x000000ffff167224 */ /* 0x000fe200078e0049 */
[----:B------:R-:W-:-:S02]  /*110000*/  MOV R23, R75 ;  /* 0x0000004b00177202 */ /* 0x000fc40000000f00 */
        /* <DEDUP_REMOVED lines=35> */
[----:B------:R-:W-:Y:S01]  /*110240*/  BAR.SYNC.DEFER_BLOCKING 0x0 ;  /* 0x0000000000007b1d */ /* 0x000fe20000010000 */
[----:B------:R-:W-:Y:S01]  /*110250*/  MOV R22, R76 ;  /* 0x0000004c00167202 */ /* 0x000fe20000000f00 */
[----:B------:R-:W-:-:S04]  /*110260*/  IMAD.MOV.U32 R23, RZ, RZ, R78 ;  /* 0x000000ffff177224 */ /* 0x000fc800078e004e */
[----:B----4-:R-:W-:Y:S04]  /*110270*/  STL.64 [R1+0x16c0], R28 ;  /* 0x0016c01c01007387 */ /* 0x010fe80000100a00 */
[----:B------:R-:W-:Y:S04]  /*110280*/  STL.64 [R1+0x16c8], R30 ;  /* 0x0016c81e01007387 */ /* 0x000fe80000100a00 */
[----:B---3--:R-:W-:Y:S01]  /*110290*/  STSM.16.M88.4 [R0], R24 ;  /* 0x0000001800007844 */ /* 0x008fe20000000200 */
[----:B------:R-:W-:Y:S06]  /*1102a0*/  BAR.SYNC.DEFER_BLOCKING 0x0 ;  /* 0x0000000000007b1d */ /* 0x000fec0000010000 */
[----:B------:R-:W3:Y:S02]  /*1102b0*/  LDS.128 R24, [R12] ;  /* 0x000000000c187984 */ /* 0x000ee40000000c00 */
[----:B------:R-:W-:Y:S06]  /*1102c0*/  BAR.SYNC.DEFER_BLOCKING 0x0 ;  /* 0x0000000000007b1d */ /* 0x000fec0000010000 */
[----:B--2---:R2:W-:Y:S04]  /*1102d0*/  STSM.16.M88.4 [R0], R20 ;  /* 0x0000001400007844 */ /* 0x0045e80000000200 */
[----:B---3--:R-:W-:Y:S04]  /*1102e0*/  STL.64 [R1+0x1ef0], R24 ;  /* 0x001ef01801007387 */ /* 0x008fe80000100a00 */
[----:B------:R-:W-:Y:S01]  /*1102f0*/  STL.64 [R1+0x1ef8], R26 ;  /* 0x001ef81a01007387 */ /* 0x000fe20000100a00 */
        /* <DEDUP_REMOVED lines=30> */
[----:B------:R-:W3:Y:S01]  /*1104e0*/  LDL.LU R25, [R1+0x2dc] ;  /* 0x0002dc0001197983 */ /* 0x000ee20000300800 */
[----:B----4-:R-:W-:-:S02]  /*1104f0*/  MOV R26, R77 ;  /* 0x0000004d001a7202 */ /* 0x010fc40000000f00 */
[----:B------:R-:W-:Y:S01]  /*110500*/  MOV R27, R79 ;  /* 0x0000004f001b7202 */ /* 0x000fe20000000f00 */
        /* <DEDUP_REMOVED lines=37> */
[----:B------:R-:W3:Y:S01]  /*110760*/  LDL.LU R25, [R1+0x2e8] ;  /* 0x0002e80001197983 */ /* 0x000ee20000300800 */
[----:B----4-:R-:W-:Y:S01]  /*110770*/  IMAD.MOV.U32 R26, RZ, RZ, R80 ;  /* 0x000000ffff1a7224 */ /* 0x010fe200078e0050 */
[----:B------:R-:W-:-:S02]  /*110780*/  MOV R27, R82 ;  /* 0x00000052001b7202 */ /* 0x000fc40000000f00 */
        /* <DEDUP_REMOVED lines=38> */
[----:B--2---:R2:W-:Y:S01]  /*1109f0*/  STSM.16.M88.4 [R0], R20 ;  /* 0x0000001400007844 */ /* 0x0045e20000000200 */
[----:B------:R-:W-:Y:S01]  /*110a00*/  BAR.SYNC.DEFER_BLOCKING 0x0 ;  /* 0x0000000000007b1d */ /* 0x000fe20000010000 */
[----:B----4-:R-:W-:Y:S01]  /*110a10*/  MOV R26, R81 ;  /* 0x00000051001a7202 */ /* 0x010fe20000000f00 */
[----:B------:R-:W-:-:S04]  /*110a20*/  IMAD.MOV.U32 R27, RZ, RZ, R83 ;  /* 0x000000ffff1b7224 */ /* 0x000fc800078e0053 */
        /* <DEDUP_REMOVED lines=38> */
[----:B----4-:R-:W-:-:S02]  /*110c90*/  MOV R26, R84 ;  /* 0x00000054001a7202 */ /* 0x010fc40000000f00 */
[----:B------:R-:W-:-:S03]  /*110ca0*/  MOV R27, R86 ;  /* 0x00000056001b7202 */ /* 0x000fc60000000f00 */
        /* <DEDUP_REMOVED lines=38> */
[----:B----4-:R-:W-:Y:S01]  /*110f10*/  IMAD.MOV.U32 R26, RZ, RZ, R85 ;  /* 0x000000ffff1a7224 */ /* 0x010fe200078e0055 */
[----:B------:R-:W-:-:S04]  /*110f20*/  MOV R27, R87 ;  /* 0x00000057001b7202 */ /* 0x000fc80000000f00 */
        /* <DEDUP_REMOVED lines=713> */
[----:B------:R-:W-:Y:S04]  /*113bc0*/  STL.64 [R1+0xb88], R26 ;  /* 0x000b881a01007387 */ /* 0x000fe80000100a00 */
[----:B---3--:R-:W3:Y:S04]  /*113bd0*/  LDL.LU R24, [R1+0x384] ;  /* 0x0003840001187983 */ /* 0x008ee80000300800 */
        /* <DEDUP_REMOVED lines=8> */
[----:B------:R-:W-:Y:S01]  /*113c60*/  IMAD.MOV.U32 R26, RZ, RZ, R121 ;  /* 0x000000ffff1a7224 */ /* 0x000fe200078e0079 */
[----:B------:R-:W-:Y:S01]  /*113c70*/  MOV R27, R123 ;  /* 0x0000007b001b7202 */ /* 0x000fe20000000f00 */
        /* <DEDUP_REMOVED lines=38> */
[----:B------:R-:W-:Y:S01]  /*113ee0*/  MOV R26, R124 ;  /* 0x0000007c001a7202 */ /* 0x000fe20000000f00 */
[----:B------:R-:W-:Y:S01]  /*113ef0*/  IMAD.MOV.U32 R27, RZ, RZ, R126 ;  /* 0x000000ffff1b7224 */ /* 0x000fe200078e007e */
[----:B------:R-:W-:Y:S06]  /*113f00*/  BAR.SYNC.DEFER_BLOCKING 0x0 ;  /* 0x0000000000007b1d */ /* 0x000fec0000010000 */
[----:B----4-:R-:W-:Y:S04]  /*113f10*/  STL.64 [R1+0x290], R28 ;  /* 0x0002901c01007387 */ /* 0x010fe80000100a00 */
[----:B------:R-:W-:Y:S04]  /*113f20*/  STL.64 [R1+0x298], R30 ;  /* 0x0002981e01007387 */ /* 0x000fe80000100a00 */
[----:B---3--:R3:W-:Y:S01]  /*113f30*/  STSM.16.M88.4 [R0], R24 ;  /* 0x0000001800007844 */ /* 0x0087e20000000200 */
[----:B------:R-:W-:Y:S06]  /*113f40*/  BAR.SYNC.DEFER_BLOCKING 0x0 ;  /* 0x0000000000007b1d */ /* 0x000fec0000010000 */
[----:B---3--:R-:W3:Y:S04]  /*113f50*/  LDL.LU R24, [R1+0x1394] ;  /* 0x0013940001187983 */ /* 0x008ee80000300800 */
[----:B------:R-:W3:Y:S04]  /*113f60*/  LDL.LU R25, [R1+0x139c] ;  /* 0x00139c0001197983 */ /* 0x000ee80000300800 */
[----:B------:R-:W3:Y:S04]  /*113f70*/  LDL.LU R26, [R1+0xf94] ;  /* 0x000f9400011a7983 */ /* 0x000ee80000300800 */
[----:B------:R-:W3:Y:S04]  /*113f80*/  LDL.LU R27, [R1+0xf9c] ;  /* 0x000f9c00011b7983 */ /* 0x000ee80000300800 */
[----:B------:R-:W4:Y:S01]  /*113f90*/  LDS.128 R228, [R12] ;  /* 0x000000000ce47984 */ /* 0x000f220000000c00 */
[----:B------:R-:W-:Y:S06]  /*113fa0*/  BAR.SYNC.DEFER_BLOCKING 0x0 ;  /* 0x0000000000007b1d */ /* 0x000fec0000010000 */
[----:B--2---:R2:W-:Y:S02]  /*113fb0*/  STSM.16.M88.4 [R0], R20 ;  /* 0x0000001400007844 */ /* 0x0045e40000000200 */
[----:B------:R-:W-:Y:S06]  /*113fc0*/  BAR.SYNC.DEFER_BLOCKING 0x0 ;  /* 0x0000000000007b1d */ /* 0x000fec0000010000 */
[----:B--2---:R-:W2:Y:S04]  /*113fd0*/  LDL.LU R20, [R1+0xb94] ;  /* 0x000b940001147983 */ /* 0x004ea80000300800 */
[----:B------:R-:W2:Y:S04]  /*113fe0*/  LDL.LU R21, [R1+0xb9c] ;  /* 0x000b9c0001157983 */ /* 0x000ea80000300800 */
[----:B------:R-:W2:Y:S04]  /*113ff0*/  LDL.LU R22, [R1+0x794] ;  /* 0x0007940001167983 */ /* 0x000ea80000300800 */
[----:B------:R-:W2:Y:S04]  /*114000*/  LDL.LU R23, [R1+0x79c] ;  /* 0x00079c0001177983 */ /* 0x000ea80000300800 */
[----:B------:R-:W4:Y:S04]  /*114010*/  LDL.LU R28, [R1+0x394] ;  /* 0x00039400011c7983 */ /* 0x000f280000300800 */
[----:B------:R-:W4:Y:S04]  /*114020*/  LDL.LU R29, [R1+0x39c] ;  /* 0x00039c00011d7983 */ /* 0x000f280000300800 */
[----:B------:R-:W4:Y:S04]  /*114030*/  LDL.LU R32, [R1+0x1ba0] ;  /* 0x001ba00001207983 */ /* 0x000f280000300800 */
[----:B------:R-:W4:Y:S04]  /*114040*/  LDL.LU R33, [R1+0x1ba8] ;  /* 0x001ba80001217983 */ /* 0x000f280000300800 */
[----:B------:R-:W4:Y:S04]  /*114050*/  LDL.LU R34, [R1+0x17a0] ;  /* 0x0017a00001227983 */ /* 0x000f280000300800 */
[----:B------:R-:W4:Y:S04]  /*114060*/  LDL.LU R35, [R1+0x17a8] ;  /* 0x0017a80001237983 */ /* 0x000f280000300800 */
[----:B------:R-:W1:Y:S01]  /*114070*/  LDS.128 R224, [R12] ;  /* 0x000000000ce07984 */ /* 0x000e620000000c00 */
[----:B------:R-:W-:Y:S01]  /*114080*/  BAR.SYNC.DEFER_BLOCKING 0x0 ;  /* 0x0000000000007b1d */ /* 0x000fe20000010000 */
[----:B------:R-:W-:-:S02]  /*114090*/  MOV R30, R125 ;  /* 0x0000007d001e7202 */ /* 0x000fc40000000f00 */
[----:B------:R-:W-:-:S03]  /*1140a0*/  MOV R31, R127 ;  /* 0x0000007f001f7202 */ /* 0x000fc60000000f00 */
[----:B---3--:R3:W-:Y:S02]  /*1140b0*/  STSM.16.M88.4 [R0], R24 ;  /* 0x0000001800007844 */ /* 0x0087e40000000200 */
[----:B------:R-:W-:Y:S06]  /*1140c0*/  BAR.SYNC.DEFER_BLOCKING 0x0 ;  /* 0x0000000000007b1d */ /* 0x000fec0000010000 */
[----:B---3--:R-:W3:Y:S04]  /*1140d0*/  LDL.LU R24, [R1+0x13a0] ;  /* 0x0013a00001187983 */ /* 0x008ee80000300800 */
[----:B------:R-:W3:Y:S04]  /*1140e0*/  LDL.LU R25, [R1+0x13a8] ;  /* 0x0013a80001197983 */ /* 0x000ee80000300800 */
[----:B------:R-:W3:Y:S04]  /*1140f0*/  LDL.LU R26, [R1+0xfa0] ;  /* 0x000fa000011a7983 */ /* 0x000ee80000300800 */
[----:B------:R-:W3:Y:S04]  /*114100*/  LDL.LU R27, [R1+0xfa8] ;  /* 0x000fa800011b7983 */ /* 0x000ee80000300800 */
[----:B------:R-:W1:Y:S01]  /*114110*/  LDS.128 R220, [R12] ;  /* 0x000000000cdc7984 */ /* 0x000e620000000c00 */
[----:B------:R-:W-:Y:S06]  /*114120*/  BAR.SYNC.DEFER_BLOCKING 0x0 ;  /* 0x0000000000007b1d */ /* 0x000fec0000010000 */
[----:B--2---:R2:W-:Y:S02]  /*114130*/  STSM.16.M88.4 [R0], R20 ;  /* 0x0000001400007844 */ /* 0x0045e40000000200 */
[----:B------:R-:W-:Y:S06]  /*114140*/  BAR.SYNC.DEFER_BLOCKING 0x0 ;  /* 0x0000000000007b1d */ /* 0x000fec0000010000 */
[----:B--2---:R-:W2:Y:S04]  /*114150*/  LDL.LU R20, [R1+0xba0] ;  /* 0x000ba00001147983 */ /* 0x004ea80000300800 */
[----:B------:R-:W2:Y:S04]  /*114160*/  LDL.LU R21, [R1+0xba8] ;  /* 0x000ba80001157983 */ /* 0x000ea80000300800 */
[----:B------:R-:W2:Y:S04]  /*114170*/  LDL.LU R22, [R1+0x7a0] ;  /* 0x0007a00001167983 */ /* 0x000ea80000300800 */
[----:B------:R-:W2:Y:S04]  /*114180*/  LDL.LU R23, [R1+0x7a8] ;  /* 0x0007a80001177983 */ /* 0x000ea80000300800 */
[----:B------:R-:W1:Y:S01]  /*114190*/  LDS.128 R212, [R12] ;  /* 0x000000000cd47984 */ /* 0x000e620000000c00 */
[----:B------:R-:W-:Y:S06]  /*1141a0*/  BAR.SYNC.DEFER_BLOCKING 0x0 ;  /* 0x0000000000007b1d */ /* 0x000fec0000010000 */
[----:B----4-:R-:W-:Y:S02]  /*1141b0*/  STSM.16.M88.4 [R0], R28 ;  /* 0x0000001c00007844 */ /* 0x010fe40000000200 */
[----:B------:R-:W-:Y:S06]  /*1141c0*/  BAR.SYNC.DEFER_BLOCKING 0x0 ;  /* 0x0000000000007b1d */ /* 0x000fec0000010000 */
[----:B------:R-:W4:Y:S02]  /*1141d0*/  LDS.128 R204, [R12] ;  /* 0x000000000ccc7984 */ /* 0x000f240000000c00 */
[----:B------:R-:W-:Y:S06]  /*1141e0*/  BAR.SYNC.DEFER_BLOCKING 0x0 ;  /* 0x0000000000007b1d */ /* 0x000fec0000010000 */
[----:B------:R-:W-:Y:S02]  /*1141f0*/  STSM.16.M88.4 [R0], R32 ;  /* 0x0000002000007844 */ /* 0x000fe40000000200 */
[----:B------:R-:W-:Y:S06]  /*114200*/  BAR.SYNC.DEFER_BLOCKING 0x0 ;  /* 0x0000000000007b1d */ /* 0x000fec0000010000 */
[----:B------:R-:W4:Y:S02]  /*114210*/  LDS.128 R28, [R12] ;  /* 0x000000000c1c7984 */ /* 0x000f240000000c00 */
[----:B------:R-:W-:Y:S06]  /*114220*/  BAR.SYNC.DEFER_BLOCKING 0x0 ;  /* 0x0000000000007b1d */ /* 0x000fec0000010000 */
[----:B---3--:R-:W-:Y:S02]  /*114230*/  STSM.16.M88.4 [R0], R24 ;  /* 0x0000001800007844 */ /* 0x008fe40000000200 */
[----:B------:R-:W-:Y:S06]  /*114240*/  BAR.SYNC.DEFER_BLOCKING 0x0 ;  /* 0x0000000000007b1d */ /* 0x000fec0000010000 */
[----:B------:R-:W3:Y:S02]  /*114250*/  LDS.128 R24, [R12] ;  /* 0x000000000c187984 */ /* 0x000ee40000000c00 */
[----:B------:R-:W-:Y:S06]  /*114260*/  BAR.SYNC.DEFER_BLOCKING 0x0 ;  /* 0x0000000000007b1d */ /* 0x000fec0000010000 */
[----:B--2---:R2:W-:Y:S02]  /*114270*/  STSM.16.M88.4 [R0], R20 ;  /* 0x0000001400007844 */ /* 0x0045e40000000200 */
[----:B------:R-:W-:Y:S06]  /*114280*/  BAR.SYNC.DEFER_BLOCKING 0x0 ;  /* 0x0000000000007b1d */ /* 0x000fec0000010000 */
[----:B--2---:R-:W2:Y:S04]  /*114290*/  LDL.LU R20, [R1+0x3a0] ;  /* 0x0003a00001147983 */ /* 0x004ea80000300800 */
[----:B------:R-:W2:Y:S04]  /*1142a0*/  LDL.LU R21, [R1+0x3a8] ;  /* 0x0003a80001157983 */ /* 0x000ea80000300800 */
[----:B------:R-:W4:Y:S04]  /*1142b0*/  LDL.LU R32, [R1+0x1ba4] ;  /* 0x001ba40001207983 */ /* 0x000f280000300800 */
[----:B------:R-:W4:Y:S04]  /*1142c0*/  LDL.LU R33, [R1+0x1bac] ;  /* 0x001bac0001217983 */ /* 0x000f280000300800 */
[----:B------:R-:W4:Y:S04]  /*1142d0*/  LDL.LU R34, [R1+0x17a4] ;  /* 0x0017a40001227983 */ /* 0x000f280000300800 */
[----:B------:R-:W4:Y:S04]  /*1142e0*/  LDL.LU R35, [R1+0x17ac] ;  /* 0x0017ac0001237983 */ /* 0x000f280000300800 */
[----:B------:R-:W3:Y:S04]  /*1142f0*/  LDL.LU R44, [R1+0x13a4] ;  /* 0x0013a400012c7983 */ /* 0x000ee80000300800 */
        /* <DEDUP_REMOVED lines=9> */
[----:B------:R-:W1:Y:S01]  /*114390*/  LDS.128 R36, [R12] ;  /* 0x000000000c247984 */ /* 0x000e620000000c00 */
[----:B------:R-:W-:Y:S01]  /*1143a0*/  IMAD.MOV.U32 R22, RZ, RZ, R128 ;  /* 0x000000ffff167224 */ /* 0x000fe200078e0080 */
[----:B------:R-:W-:Y:S01]  /*1143b0*/  MOV R23, R130 ;  /* 0x0000008200177202 */ /* 0x000fe20000000f00 */
[----:B------:R-:W-:Y:S06]  /*1143c0*/  BAR.SYNC.DEFER_BLOCKING 0x0 ;  /* 0x0000000000007b1d */ /* 0x000fec0000010000 */
        /* <DEDUP_REMOVED lines=8> */
[----:B--2---:R-:W-:Y:S01]  /*114450*/  STSM.16.M88.4 [R0], R20 ;  /* 0x0000001400007844 */ /* 0x004fe20000000200 */
[----:B------:R-:W-:Y:S06]  /*114460*/  BAR.SYNC.DEFER_BLOCKING 0x0 ;  /* 0x0000000000007b1d */ /* 0x000fec0000010000 */
[----:B------:R-:W2:Y:S02]  /*114470*/  LDS.128 R20, [R12] ;  /* 0x000000000c147984 */ /* 0x000ea40000000c00 */
[----:B------:R-:W-:Y:S06]  /*114480*/  BAR.SYNC.DEFER_BLOCKING 0x0 ;  /* 0x0000000000007b1d */ /* 0x000fec0000010000 */
[----:B----4-:R-:W-:Y:S02]  /*114490*/  STSM.16.M88.4 [R0], R32 ;  /* 0x0000002000007844 */ /* 0x010fe40000000200 */
[----:B------:R-:W-:Y:S06]  /*1144a0*/  BAR.SYNC.DEFER_BLOCKING 0x0 ;  /* 0x0000000000007b1d */ /* 0x000fec0000010000 */
[----:B------:R-:W4:Y:S02]  /*1144b0*/  LDS.128 R40, [R12] ;  /* 0x000000000c287984 */ /* 0x000f240000000c00 */
[----:B------:R-:W-:Y:S06]  /*1144c0*/  BAR.SYNC.DEFER_BLOCKING 0x0 ;  /* 0x0000000000007b1d */ /* 0x000fec0000010000 */
[----:B---3--:R3:W-:Y:S02]  /*1144d0*/  STSM.16.M88.4 [R0], R44 ;  /* 0x0000002c00007844 */ /* 0x0087e40000000200 */
[----:B------:R-:W-:Y:S06]  /*1144e0*/  BAR.SYNC.DEFER_BLOCKING 0x0 ;  /* 0x0000000000007b1d */ /* 0x000fec0000010000 */
[----:B---3--:R-:W3:Y:S04]  /*1144f0*/  LDL.LU R44, [R1+0xbb0] ;  /* 0x000bb000012c7983 */ /* 0x008ee80000300800 */
[----:B------:R-:W3:Y:S04]  /*114500*/  LDL.LU R45, [R1+0xbb8] ;  /* 0x000bb800012d7983 */ /* 0x000ee80000300800 */
[----:B------:R-:W3:Y:S04]  /*114510*/  LDL.LU R46, [R1+0x7b0] ;  /* 0x0007b000012e7983 */ /* 0x000ee80000300800 */
[----:B------:R-:W3:Y:S04]  /*114520*/  LDL.LU R47, [R1+0x7b8] ;  /* 0x0007b800012f7983 */ /* 0x000ee80000300800 */
[----:B------:R-:W4:Y:S01]  /*114530*/  LDS.128 R32, [R12] ;  /* 0x000000000c207984 */ /* 0x000f220000000c00 */
[----:B------:R-:W-:Y:S06]  /*114540*/  BAR.SYNC.DEFER_BLOCKING 0x0 ;  /* 0x0000000000007b1d */ /* 0x000fec0000010000 */
[----:B------:R-:W-:Y:S02]  /*114550*/  STSM.16.M88.4 [R0], R48 ;  /* 0x0000003000007844 */ /* 0x000fe40000000200 */
[----:B------:R-:W-:Y:S01]  /*114560*/  BAR.SYNC.DEFER_BLOCKING 0x0 ;  /* 0x0000000000007b1d */ /* 0x000fe20000010000 */
[----:B------:R-:W-:Y:S01]  /*114570*/  MOV R66, R129 ;  /* 0x0000008100427202 */ /* 0x000fe20000000f00 */
[----:B------:R-:W-:-:S04]  /*114580*/  IMAD.MOV.U32 R67, RZ, RZ, R131 ;  /* 0x000000ffff437224 */ /* 0x000fc800078e0083 */
[----:B------:R-:W4:Y:S02]  /*114590*/  LDS.128 R60, [R12] ;  /* 0x000000000c3c7984 */ /* 0x000f240000000c00 */
[----:B------:R-:W-:Y:S06]  /*1145a0*/  BAR.SYNC.DEFER_BLOCKING 0x0 ;  /* 0x0000000000007b1d */ /* 0x000fec0000010000 */
[----:B------:R-:W-:Y:S02]  /*1145b0*/  STSM.16.M88.4 [R0], R64 ;  /* 0x0000004000007844 */ /* 0x000fe40000000200 */
[----:B------:R-:W-:Y:S06]  /*1145c0*/  BAR.SYNC.DEFER_BLOCKING 0x0 ;  /* 0x0000000000007b1d */ /* 0x000fec0000010000 */
        /* <DEDUP_REMOVED lines=10> */
[----:B---3--:R3:W-:Y:S02]  /*114670*/  STSM.16.M88.4 [R0], R44 ;  /* 0x0000002c00007844 */ /* 0x0087e40000000200 */
[----:B------:R-:W-:Y:S06]  /*114680*/  BAR.SYNC.DEFER_BLOCKING 0x0 ;  /* 0x0000000000007b1d */ /* 0x000fec0000010000 */
[----:B---3--:R-:W3:Y:S04]  /*114690*/  LDL.LU R44, [R1+0x3b0] ;  /* 0x0003b000012c7983 */ /* 0x008ee80000300800 */
[----:B------:R-:W3:Y:S04]  /*1146a0*/  LDL.LU R45, [R1+0x3b8] ;  /* 0x0003b800012d7983 */ /* 0x000ee80000300800 */
[----:B------:R-:W2:Y:S04]  /*1146b0*/  LDL.LU R64, [R1+0x1bb4] ;  /* 0x001bb40001407983 */ /* 0x000ea80000300800 */
        /* <DEDUP_REMOVED lines=11> */
[----:B------:R-:W1:Y:S01]  /*114770*/  LDS.128 R68, [R12] ;  /* 0x000000000c447984 */ /* 0x000e620000000c00 */
[----:B------:R-:W-:-:S02]  /*114780*/  MOV R46, R132 ;  /* 0x00000084002e7202 */ /* 0x000fc40000000f00 */
[----:B------:R-:W-:Y:S01]  /*114790*/  MOV R47, R134 ;  /* 0x00000086002f7202 */ /* 0x000fe20000000f00 */
[----:B------:R-:W-:Y:S06]  /*1147a0*/  BAR.SYNC.DEFER_BLOCKING 0x0 ;  /* 0x0000000000007b1d */ /* 0x000fec0000010000 */
[----:B------:R-:W4:Y:S04]  /*1147b0*/  LDL.LU R84, [R1+0x3b4] ;  /* 0x0003b40001547983 */ /* 0x000f280000300800 */
[----:B------:R-:W4:Y:S04]  /*1147c0*/  LDL.LU R85, [R1+0x3bc] ;  /* 0x0003bc0001557983 */ /* 0x000f280000300800 */
[----:B------:R-:W4:Y:S04]  /*1147d0*/  LDL.LU R96, [R1+0x1bc0] ;  /* 0x001bc00001607983 */ /* 0x000f280000300800 */
[----:B------:R-:W4:Y:S04]  /*1147e0*/  LDL.LU R97, [R1+0x1bc8] ;  /* 0x001bc80001617983 */ /* 0x000f280000300800 */
[----:B------:R-:W4:Y:S04]  /*1147f0*/  LDL.LU R98, [R1+0x17c0] ;  /* 0x0017c00001627983 */ /* 0x000f280000300800 */
[----:B------:R-:W4:Y:S04]  /*114800*/  LDL.LU R99, [R1+0x17c8] ;  /* 0x0017c80001637983 */ /* 0x000f280000300800 */
[----:B---3--:R-:W-:Y:S01]  /*114810*/  STSM.16.M88.4 [R0], R44 ;  /* 0x0000002c00007844 */ /* 0x008fe20000000200 */
[----:B------:R-:W-:Y:S06]  /*114820*/  BAR.SYNC.DEFER_BLOCKING 0x0 ;  /* 0x0000000000007b1d */ /* 0x000fec0000010000 */
[----:B------:R-:W3:Y:S02]  /*114830*/  LDS.128 R44, [R12] ;  /* 0x000000000c2c7984 */ /* 0x000ee40000000c00 */
[----:B------:R-:W-:Y:S06]  /*114840*/  BAR.SYNC.DEFER_BLOCKING 0x0 ;  /* 0x0000000000007b1d */ /* 0x000fec0000010000 */
[----:B--2---:R-:W-:Y:S02]  /*114850*/  STSM.16.M88.4 [R0], R64 ;  /* 0x0000004000007844 */ /* 0x004fe40000000200 */
[----:B------:R-:W-:Y:S06]  /*114860*/  BAR.SYNC.DEFER_BLOCKING 0x0 ;  /* 0x0000000000007b1d */ /* 0x000fec0000010000 */
[----:B------:R-:W2:Y:S02]  /*114870*/  LDS.128 R72, [R12] ;  /* 0x000000000c487984 */ /* 0x000ea40000000c00 */
[----:B------:R-:W-:Y:S06]  /*114880*/  BAR.SYNC.DEFER_BLOCKING 0x0 ;  /* 0x0000000000007b1d */ /* 0x000fec0000010000 */
[----:B----4-:R-:W-:Y:S02]  /*114890*/  STSM.16.M88.4 [R0], R76 ;  /* 0x0000004c00007844 */ /* 0x010fe40000000200 */
[----:B------:R-:W-:Y:S06]  /*1148a0*/  BAR.SYNC.DEFER_BLOCKING 0x0 ;  /* 0x0000000000007b1d */ /* 0x000fec0000010000 */
[----:B------:R-:W4:Y:S02]  /*1148b0*/  LDS.128 R64, [R12] ;  /* 0x000000000c407984 */ /* 0x000f240000000c00 */
[----:B------:R-:W-:Y:S06]  /*1148c0*/  BAR.SYNC.DEFER_BLOCKING 0x0 ;  /* 0x0000000000007b1d */ /* 0x000fec0000010000 */
[----:B------:R1:W-:Y:S02]  /*1148d0*/  STSM.16.M88.4 [R0], R80 ;  /* 0x0000005000007844 */ /* 0x0003e40000000200 */
[----:B------:R-:W-:Y:S06]  /*1148e0*/  BAR.SYNC.DEFER_BLOCKING 0x0 ;  /* 0x0000000000007b1d */ /* 0x000fec0000010000 */
[----:B-1----:R-:W3:Y:S04]  /*1148f0*/  LDL.LU R80, [R1+0x13c0] ;  /* 0x0013c00001507983 */ /* 0x002ee80000300800 */
[----:B------:R-:W3:Y:S04]  /*114900*/  LDL.LU R81, [R1+0x13c8] ;  /* 0x0013c80001517983 */ /* 0x000ee80000300800 */
[----:B------:R-:W3:Y:S04]  /*114910*/  LDL.LU R82, [R1+0xfc0] ;  /* 0x000fc00001527983 */ /* 0x000ee80000300800 */
[----:B------:R-:W3:Y:S04]  /*114920*/  LDL.LU R83, [R1+0xfc8] ;  /* 0x000fc80001537983 */ /* 0x000ee80000300800 */
[----:B------:R-:W2:Y:S04]  /*114930*/  LDL.LU R76, [R1+0xbc0] ;  /* 0x000bc000014c7983 */ /* 0x000ea80000300800 */
[----:B------:R-:W2:Y:S04]  /*114940*/  LDL.LU R77, [R1+0xbc8] ;  /* 0x000bc800014d7983 */ /* 0x000ea80000300800 */
[----:B------:R-:W2:Y:S04]  /*114950*/  LDL.LU R78, [R1+0x7c0] ;  /* 0x0007c000014e7983 */ /* 0x000ea80000300800 */
[----:B------:R-:W2:Y:S04]  /*114960*/  LDL.LU R79, [R1+0x7c8] ;  /* 0x0007c800014f7983 */ /* 0x000ea80000300800 */
[----:B------:R-:W1:Y:S01]  /*114970*/  LDS.128 R92, [R12] ;  /* 0x000000000c5c7984 */ /* 0x000e620000000c00 */
[----:B------:R-:W-:Y:S01]  /*114980*/  IMAD.MOV.U32 R86, RZ, RZ, R133 ;  /* 0x000000ffff567224 */ /* 0x000fe200078e0085 */
[----:B------:R-:W-:Y:S01]  /*114990*/  MOV R87, R135 ;  /* 0x0000008700577202 */ /* 0x000fe20000000f00 */
[----:B------:R-:W-:Y:S06]  /*1149a0*/  BAR.SYNC.DEFER_BLOCKING 0x0 ;  /* 0x0000000000007b1d */ /* 0x000fec0000010000 */
[----:B------:R-:W-:Y:S02]  /*1149b0*/  STSM.16.M88.4 [R0], R84 ;  /* 0x0000005400007844 */ /* 0x000fe40000000200 */
[----:B------:R-:W-:Y:S06]  /*1149c0*/  BAR.SYNC.DEFER_BLOCKING 0x0 ;  /* 0x0000000000007b1d */ /* 0x000fec0000010000 */
[----:B------:R-:W1:Y:S02]  /*1149d0*/  LDS.128 R88, [R12] ;  /* 0x000000000c587984 */ /* 0x000e640000000c00 */
[----:B------:R-:W-:Y:S06]  /*1149e0*/  BAR.SYNC.DEFER_BLOCKING 0x0 ;  /* 0x0000000000007b1d */ /* 0x000fec0000010000 */
[----:B------:R-:W-:Y:S02]  /*1149f0*/  STSM.16.M88.4 [R0], R96 ;  /* 0x0000006000007844 */ /* 0x000fe40000000200 */
[----:B------:R-:W-:Y:S06]  /*114a00*/  BAR.SYNC.DEFER_BLOCKING 0x0 ;  /* 0x0000000000007b1d */ /* 0x000fec0000010000 */
[----:B------:R-:W1:Y:S02]  /*114a10*/  LDS.128 R84, [R12] ;  /* 0x000000000c547984 */ /* 0x000e640000000c00 */
        /* <DEDUP_REMOVED lines=22> */
[----:B------:R-:W-:Y:S01]  /*114b80*/  MOV R78, R136 ;  /* 0x00000088004e7202 */ /* 0x000fe20000000f00 */
[----:B------:R-:W-:Y:S01]  /*114b90*/  IMAD.MOV.U32 R79, RZ, RZ, R138 ;  /* 0x000000ffff4f7224 */ /* 0x000fe200078e008a */
        /* <DEDUP_REMOVED lines=19> */
[----:B---3--:R-:W-:Y:S02]  /*114cd0*/  STSM.16.M88.4 [R0], R104 ;  /* 0x0000006800007844 */ /* 0x008fe40000000200 */
[----:B------:R-:W-:Y:S06]  /*114ce0*/  BAR.SYNC.DEFER_BLOCKING 0x0 ;  /* 0x0000000000007b1d */ /* 0x000fec0000010000 */
[----:B------:R-:W3:Y:S02]  /*114cf0*/  LDS.128 R104, [R12] ;  /* 0x000000000c687984 */ /* 0x000ee40000000c00 */
[----:B------:R-:W-:Y:S06]  /*114d00*/  BAR.SYNC.DEFER_BLOCKING 0x0 ;  /* 0x0000000000007b1d */ /* 0x000fec0000010000 */
[----:B------:R1:W-:Y:S02]  /*114d10*/  STSM.16.M88.4 [R0], R108 ;  /* 0x0000006c00007844 */ /* 0x0003e40000000200 */
[----:B------:R-:W-:Y:S06]  /*114d20*/  BAR.SYNC.DEFER_BLOCKING 0x0 ;  /* 0x0000000000007b1d */ /* 0x000fec0000010000 */
[----:B-1----:R-:W2:Y:S04]  /*114d30*/  LDL.LU R108, [R1+0xbd0] ;  /* 0x000bd000016c7983 */ /* 0x002ea80000300800 */
[----:B------:R-:W2:Y:S04]  /*114d40*/  LDL.LU R109, [R1+0xbd8] ;  /* 0x000bd800016d7983 */ /* 0x000ea80000300800 */
[----:B------:R-:W2:Y:S04]  /*114d50*/  LDL.LU R110, [R1+0x7d0] ;  /* 0x0007d000016e7983 */ /* 0x000ea80000300800 */
[----:B------:R-:W2:Y:S04]  /*114d60*/  LDL.LU R111, [R1+0x7d8] ;  /* 0x0007d800016f7983 */ /* 0x000ea80000300800 */
[----:B------:R-:W1:Y:S01]  /*114d70*/  LDS.128 R124, [R12] ;  /* 0x000000000c7c7984 */ /* 0x000e620000000c00 */
[----:B------:R-:W-:-:S02]  /*114d80*/  MOV R114, R137 ;  /* 0x0000008900727202 */ /* 0x000fc40000000f00 */
        /* <DEDUP_REMOVED lines=54> */
[----:B------:R-:W2:Y:S04]  /*1150f0*/  LDL.LU R140, [R1+0xbe0] ;  /* 0x000be000018c7983 */ /* 0x000ea80000300800 */
[----:B------:R-:W2:Y:S04]  /*115100*/  LDL.LU R141, [R1+0xbe8] ;  /* 0x000be800018d7983 */ /* 0x000ea80000300800 */
[----:B------:R-:W2:Y:S04]  /*115110*/  LDL.LU R142, [R1+0x7e0] ;  /* 0x0007e000018e7983 */ /* 0x000ea80000300800 */
[----:B------:R-:W2:Y:S04]  /*115120*/  LDL.LU R143, [R1+0x7e8] ;  /* 0x0007e800018f7983 */ /* 0x000ea80000300800 */
[----:B------:R-:W4:Y:S01]  /*115130*/  LDS.128 R128, [R12] ;  /* 0x000000000c807984 */ /* 0x000f220000000c00 */
        /* <DEDUP_REMOVED lines=34> */
[----:B------:R-:W-:-:S02]  /*115360*/  MOV R142, R144 ;  /* 0x00000090008e7202 */ /* 0x000fc40000000f00 */
        /* <DEDUP_REMOVED lines=26> */
[----:B------:R-:W4:Y:S04]  /*115510*/  LDL.LU R144, [R1+0xbf0] ;  /* 0x000bf00001907983 */ /* 0x000f280000300800 */
[----:B------:R-:W4:Y:S04]  /*115520*/  LDL.LU R145, [R1+0xbf8] ;  /* 0x000bf80001917983 */ /* 0x000f280000300800 */
[----:B------:R-:W4:Y:S04]  /*115530*/  LDL.LU R146, [R1+0x7f0] ;  /* 0x0007f00001927983 */ /* 0x000f280000300800 */
[----:B------:R-:W4:Y:S04]  /*115540*/  LDL.LU R147, [R1+0x7f8] ;  /* 0x0007f80001937983 */ /* 0x000f280000300800 */
[----:B------:R-:W1:Y:S01]  /*115550*/  LDS.128 R192, [R12] ;  /* 0x000000000cc07984 */ /* 0x000e620000000c00 */
        /* <DEDUP_REMOVED lines=9> */
[----:B--2---:R-:W-:Y:S02]  /*1155f0*/  STSM.16.M88.4 [R0], R184 ;  /* 0x000000b800007844 */ /* 0x004fe40000000200 */
[----:B------:R-:W-:Y:S06]  /*115600*/  BAR.SYNC.DEFER_BLOCKING 0x0 ;  /* 0x0000000000007b1d */ /* 0x000fec0000010000 */
[----:B------:R-:W2:Y:S02]  /*115610*/  LDS.128 R184, [R12] ;  /* 0x000000000cb87984 */ /* 0x000ea40000000c00 */
[----:B------:R-:W-:Y:S06]  /*115620*/  BAR.SYNC.DEFER_BLOCKING 0x0 ;  /* 0x0000000000007b1d */ /* 0x000fec0000010000 */
[----:B----4-:R4:W-:Y:S02]  /*115630*/  STSM.16.M88.4 [R0], R144 ;  /* 0x0000009000007844 */ /* 0x0109e40000000200 */
[----:B------:R-:W-:Y:S06]  /*115640*/  BAR.SYNC.DEFER_BLOCKING 0x0 ;  /* 0x0000000000007b1d */ /* 0x000fec0000010000 */
[----:B----4-:R-:W4:Y:S04]  /*115650*/  LDL.LU R144, [R1+0x3f0] ;  /* 0x0003f00001907983 */ /* 0x010f280000300800 */
[----:B------:R-:W4:Y:S04]  /*115660*/  LDL.LU R145, [R1+0x3f8] ;  /* 0x0003f80001917983 */ /* 0x000f280000300800 */
[----:B------:R-:W3:Y:S04]  /*115670*/  LDL.LU R196, [R1+0x1bf4] ;  /* 0x001bf40001c47983 */ /* 0x000ee80000300800 */
[----:B------:R-:W3:Y:S04]  /*115680*/  LDL.LU R197, [R1+0x1bfc] ;  /* 0x001bfc0001c57983 */ /* 0x000ee80000300800 */
[----:B------:R-:W3:Y:S04]  /*115690*/  LDL.LU R198, [R1+0x17f4] ;  /* 0x0017f40001c67983 */ /* 0x000ee80000300800 */
[----:B------:R-:W3:Y:S04]  /*1156a0*/  LDL.LU R199, [R1+0x17fc] ;  /* 0x0017fc0001c77983 */ /* 0x000ee80000300800 */
[----:B------:R-:W2:Y:S01]  /*1156b0*/  LDS.128 R200, [R12] ;  /* 0x000000000cc87984 */ /* 0x000ea20000000c00 */
[----:B------:R-:W-:Y:S01]  /*1156c0*/  MOV R146, R148 ;  /* 0x0000009400927202 */ /* 0x000fe20000000f00 */
[----:B------:R-:W-:Y:S01]  /*1156d0*/  IMAD.MOV.U32 R147, RZ, RZ, R150 ;  /* 0x000000ffff937224 */ /* 0x000fe200078e0096 */
        /* <DEDUP_REMOVED lines=12> */
[----:B------:R-:W-:Y:S01]  /*1157a0*/  BAR.SYNC.DEFER_BLOCKING 0x0 ;  /* 0x0000000000007b1d */ /* 0x000fe20000010000 */
[----:B------:R-:W-:-:S05]  /*1157b0*/  IMAD R3, R11, R14, RZ ;  /* 0x0000000e0b037224 */ /* 0x000fca00078e02ff */
        /* <DEDUP_REMOVED lines=8> */
[----:B------:R-:W-:Y:S01]  /*115840*/  LEA R5, R14, R3, 0x7 ;  /* 0x000000030e057211 */ /* 0x000fe200078e38ff */
[----:B------:R-:W-:-:S03]  /*115850*/  IMAD.MOV.U32 R16, RZ, RZ, R2 ;  /* 0x000000ffff107224 */ /* 0x000fc600078e0002 */
[C---:B------:R-:W-:Y:S02]  /*115860*/  LEA R4, P1, R5.reuse, R8, 0x2 ;  /* 0x0000000805047211 */ /* 0x040fe400078210ff */
[C---:B------:R-:W-:Y:S02]  /*115870*/  LEA R7, R14.reuse, R5, 0x7 ;  /* 0x000000050e077211 */ /* 0x040fe400078e38ff */
[----:B------:R-:W-:Y:S02]  /*115880*/  LEA.HI.X.SX32 R5, R5, R9, 0x2, P1 ;  /* 0x0000000905057211 */ /* 0x000fe400008f16ff */
[----:B------:R-:W-:Y:S02]  /*115890*/  ISETP.GE.AND P1, PT, R11, R16, PT ;  /* 0x000000100b00720c */ /* 0x000fe40003f26270 */
[----:B------:R-:W1:Y:S01]  /*1158a0*/  LDC R16, c[0x0][0x228] ;  /* 0x00008a00ff107b82 */ /* 0x000e620000000800 */
[----:B------:R-:W-:Y:S01]  /*1158b0*/  LEA R2, P0, R3, R8, 0x2 ;  /* 0x0000000803027211 */ /* 0x000fe200078010ff */
[----:B------:R-:W-:-:S03]  /*1158c0*/  IMAD R14, R14, 0x80, R7 ;  /* 0x000000800e0e7824 */ /* 0x000fc600078e0207 */
[----:B------:R-:W-:Y:S02]  /*1158d0*/  LEA.HI.X.SX32 R3, R3, R9, 0x2, P0 ;  /* 0x0000000903037211 */ /* 0x000fe400000f16ff */
[----:B------:R-:W-:Y:S02]  /*1158e0*/  ISETP.GE.AND P0, PT, R10, R235, PT ;  /* 0x000000eb0a00720c */ /* 0x000fe40003f06270 */
[CC--:B------:R-:W-:Y:S02]  /*1158f0*/  LEA R6, P2, R7.reuse, R8.reuse, 0x2 ;  /* 0x0000000807067211 */ /* 0x0c0fe400078410ff */
[C---:B------:R-:W-:Y:S02]  /*115900*/  LEA R8, P3, R14.reuse, R8, 0x2 ;  /* 0x000000080e087211 */ /* 0x040fe400078610ff */
[-C--:B------:R-:W-:Y:S02]  /*115910*/  LEA.HI.X.SX32 R7, R7, R9.reuse, 0x2, P2 ;  /* 0x0000000907077211 */ /* 0x080fe400010f16ff */
[----:B------:R-:W-:-:S02]  /*115920*/  LEA.HI.X.SX32 R9, R14, R9, 0x2, P3 ;  /* 0x000000090e097211 */ /* 0x000fc400018f16ff */
[----:B------:R-:W-:Y:S01]  /*115930*/  ISETP.LT.AND P3, PT, R15, R236, !P0 ;  /* 0x000000ec0f00720c */ /* 0x000fe20004761270 */
[----:B------:R-:W2:Y:S01]  /*115940*/  LDC R14, c[0x0][0x248] ;  /* 0x00009200ff0e7b82 */ /* 0x000ea20000000800 */
[----:B------:R-:W-:Y:S02]  /*115950*/  ISETP.LT.AND P2, PT, R13, R18, !P0 ;  /* 0x000000120d00720c */ /* 0x000fe40004741270 */
[----:B-1----:R-:W-:Y:S01]  /*115960*/  ISETP.LT.AND P4, PT, R17, R16, !P0 ;  /* 0x000000101100720c */ /* 0x002fe20004781270 */
[----:B------:R-:W-:-:S05]  /*115970*/  VIADD R16, R10, 0x1 ;  /* 0x000000010a107836 */ /* 0x000fca0000000000 */
[----:B------:R-:W-:Y:S01]  /*115980*/  ISETP.GE.AND P0, PT, R16, R233, PT ;  /* 0x000000e91000720c */ /* 0x000fe20003f06270 */
[----:B---3--:R1:W-:Y:S04]  /*115990*/  STSM.16.M88.4 [R0], R196 ;  /* 0x000000c400007844 */ /* 0x0083e80000000200 */
[----:B-1----:R-:W3:Y:S04]  /*1159a0*/  LDL.LU R196, [R1+0x3f4] ;  /* 0x0003f40001c47983 */ /* 0x002ee80000300800 */
[----:B------:R-:W3:Y:S04]  /*1159b0*/  LDL.LU R197, [R1+0x3fc] ;  /* 0x0003fc0001c57983 */ /* 0x000ee80000300800 */
[----:B------:R-:W4:Y:S04]  /*1159c0*/  LDL.LU R235, [R1+0x1e20] ;  /* 0x001e200001eb7983 */ /* 0x000f280000300800 */
[----:B------:R-:W4:Y:S01]  /*1159d0*/  LDL.LU R16, [R1+0x1e00] ;  /* 0x001e000001107983 */ /* 0x000f220000300800 */
[----:B------:R-:W-:-:S02]  /*1159e0*/  MOV R198, R149 ;  /* 0x0000009500c67202 */ /* 0x000fc40000000f00 */
[----:B------:R-:W-:Y:S01]  /*1159f0*/  MOV R199, R151 ;  /* 0x0000009700c77202 */ /* 0x000fe20000000f00 */
[----:B------:R-:W-:Y:S01]  /*115a00*/  BAR.SYNC.DEFER_BLOCKING 0x0 ;  /* 0x0000000000007b1d */ /* 0x000fe20000010000 */
[----:B------:R-:W-:-:S05]  /*115a10*/  ISETP.LT.AND P1, PT, R10, R19, !P1 ;  /* 0x000000130a00720c */ /* 0x000fca0004f21270 */
[----:B------:R-:W4:Y:S04]  /*115a20*/  LDL.LU R233, [R1+0x800] ;  /* 0x0008000001e97983 */ /* 0x000f280000300800 */
[----:B------:R-:W1:Y:S01]  /*115a30*/  LDS.128 R148, [R12] ;  /* 0x000000000c947984 */ /* 0x000e620000000c00 */
[----:B------:R-:W-:Y:S06]  /*115a40*/  BAR.SYNC.DEFER_BLOCKING 0x0 ;  /* 0x0000000000007b1d */ /* 0x000fec0000010000 */
[----:B---3--:R2:W-:Y:S02]  /*115a50*/  STSM.16.M88.4 [R0], R196 ;  /* 0x000000c400007844 */ /* 0x0085e40000000200 */
[----:B--2---:R-:W-:Y:S01]  /*115a60*/  IMAD R0, R10, R14, RZ ;  /* 0x0000000e0a007224 */ /* 0x004fe200078e02ff */
[----:B------:R-:W-:Y:S03]  /*115a70*/  BAR.SYNC.DEFER_BLOCKING 0x0 ;  /* 0x0000000000007b1d */ /* 0x000fe60000010000 */
[----:B------:R-:W-:Y:S01]  /*115a80*/  IMAD.WIDE R198, R0, 0x4, R2 ;  /* 0x0000000400c67825 */ /* 0x000fe200078e0202 */
[----:B------:R-:W-:-:S04]  /*115a90*/  ISETP.LT.AND P5, PT, R11, R234, !P0 ;  /* 0x000000ea0b00720c */ /* 0x000fc800047a1270 */
[----:B------:R-:W2:Y:S01]  /*115aa0*/  LDC.64 R196, c[0x0][0x228] ;  /* 0x00008a00ffc47b82 */ /* 0x000ea20000000a00 */
[C---:B------:R-:W-:Y:S01]  /*115ab0*/  IMAD.WIDE R236, R0.reuse, 0x4, R4 ;  /* 0x0000000400ec7825 */ /* 0x040fe200078e0204 */
[----:B----4-:R-:W-:Y:S04]  /*115ac0*/  @P1 STG.E desc[UR60][R198.64], R16 ;  /* 0x00000010c6001986 */ /* 0x010fe8000c10193c */
[----:B------:R3:W-:Y:S04]  /*115ad0*/  @P2 STG.E desc[UR60][R236.64], R235 ;  /* 0x000000ebec002986 */ /* 0x0007e8000c10193c */
[----:B---3--:R-:W3:Y:S04]  /*115ae0*/  LDL.LU R236, [R1+0x1e10] ;  /* 0x001e100001ec7983 */ /* 0x008ee80000300800 */
[----:B------:R-:W4:Y:S01]  /*115af0*/  LDL.LU R237, [R1+0x1800] ;  /* 0x0018000001ed7983 */ /* 0x000f220000300800 */
[----:B------:R-:W-:-:S04]  /*115b00*/  IMAD.WIDE R198, R0, 0x4, R6 ;  /* 0x0000000400c67825 */ /* 0x000fc800078e0206 */
[C---:B------:R-:W-:Y:S01]  /*115b10*/  IMAD.WIDE R234, R0.reuse, 0x4, R8 ;  /* 0x0000000400ea7825 */ /* 0x040fe200078e0208 */
[----:B------:R-:W-:Y:S02]  /*115b20*/  ISETP.LT.AND P2, PT, R13, R239, !P0 ;  /* 0x000000ef0d00720c */ /* 0x000fe40004741270 */
[----:B------:R-:W-:Y:S01]  /*115b30*/  IADD3 R16, R0, R14, RZ ;  /* 0x0000000e00107210 */ /* 0x000fe20007ffe0ff */
[----:B------:R-:W1:Y:S01]  /*115b40*/  LDC R239, c[0x0][0x228] ;  /* 0x00008a00ffef7b82 */ /* 0x000e620000000800 */
[----:B---3--:R3:W-:Y:S04]  /*115b50*/  @P4 STG.E desc[UR60][R198.64], R236 ;  /* 0x000000ecc6004986 */ /* 0x0087e8000c10193c */
[----:B----4-:R4:W-:Y:S01]  /*115b60*/  @P3 STG.E desc[UR60][R234.64], R237 ;  /* 0x000000edea003986 */ /* 0x0109e2000c10193c */
[----:B------:R-:W-:-:S02]  /*115b70*/  ISETP.LT.AND P3, PT, R17, R238, !P0 ;  /* 0x000000ee1100720c */ /* 0x000fc40004761270 */
[----:B------:R-:W-:Y:S01]  /*115b80*/  ISETP.LT.AND P0, PT, R15, R232, !P0 ;  /* 0x000000e80f00720c */ /* 0x000fe20004701270 */
[----:B------:R-:W2:Y:S04]  /*115b90*/  LDL.LU R238, [R1] ;  /* 0x0000000001ee7983 */ /* 0x000ea80000300800 */
[----:B------:R-:W2:Y:S01]  /*115ba0*/  LDL.LU R232, [R1+0x1000] ;  /* 0x0010000001e87983 */ /* 0x000ea20000300800 */
[----:B------:R-:W-:Y:S01]  /*115bb0*/  IADD3 R0, R10, 0x2, RZ ;  /* 0x000000020a007810 */ /* 0x000fe20007ffe0ff */
[----:B---3--:R-:W3:Y:S01]  /*115bc0*/  LDC.64 R198, c[0x0][0x228] ;  /* 0x00008a00ffc67b82 */ /* 0x008ee20000000a00 */
[----:B----4-:R-:W-:-:S04]  /*115bd0*/  IMAD.WIDE R234, R16, 0x4, R2 ;  /* 0x0000000410ea7825 */ /* 0x010fc800078e0202 */
[----:B------:R-:W-:Y:S01]  /*115be0*/  IMAD.WIDE R236, R16, 0x4, R4 ;  /* 0x0000000410ec7825 */ /* 0x000fe200078e0204 */
[----:B--2---:R-:W-:Y:S02]  /*115bf0*/  ISETP.GE.AND P1, PT, R0, R197, PT ;  /* 0x000000c50000720c */ /* 0x004fe40003f26270 */
[----:B------:R-:W2:Y:S01]  /*115c00*/  LDL.LU R197, [R1+0x1e04] ;  /* 0x001e040001c57983 */ /* 0x000ea20000300800 */
[----:B------:R-:W-:-:S03]  /*115c10*/  IMAD.IADD R0, R16, 0x1, R14 ;  /* 0x0000000110007824 */ /* 0x000fc600078e020e */
[----:B------:R4:W-:Y:S04]  /*115c20*/  @P5 STG.E desc[UR60][R234.64], R232 ;  /* 0x000000e8ea005986 */ /* 0x0009e8000c10193c */
[----:B------:R1:W-:Y:S01]  /*115c30*/  @P2 STG.E desc[UR60][R236.64], R233 ;  /* 0x000000e9ec002986 */ /* 0x0003e2000c10193c */
[----:B----4-:R-:W-:-:S04]  /*115c40*/  IMAD.WIDE R234, R16, 0x4, R8 ;  /* 0x0000000410ea7825 */ /* 0x010fc800078e0208 */
[----:B-1----:R-:W-:Y:S02]  /*115c50*/  IMAD.WIDE R232, R16, 0x4, R6 ;  /* 0x0000000410e87825 */ /* 0x002fe400078e0206 */
[----:B------:R-:W1:Y:S03]  /*115c60*/  LDC R16, c[0x0][0x228] ;  /* 0x00008a00ff107b82 */ /* 0x000e660000000800 */
[----:B------:R-:W-:Y:S04]  /*115c70*/  @P3 STG.E desc[UR60][R232.64], R238 ;  /* 0x000000eee8003986 */ /* 0x000fe8000c10193c */
[----:B------:R4:W-:Y:S01]  /*115c80*/  @P0 STG.E desc[UR60][R234.64], R244 ;  /* 0x000000f4ea000986 */ /* 0x0009e2000c10193c */
[----:B------:R-:W-:-:S02]  /*115c90*/  ISETP.LT.AND P4, PT, R11, R252, !P1 ;  /* 0x000000fc0b00720c */ /* 0x000fc40004f81270 */
[----:B-1----:R-:W-:Y:S01]  /*115ca0*/  ISETP.LT.AND P2, PT, R17, R16, !P1 ;  /* 0x000000101100720c */ /* 0x002fe20004f41270 */
[----:B----4-:R-:W4:Y:S01]  /*115cb0*/  LDL.LU R244, [R1+0x1804] ;  /* 0x0018040001f47983 */ /* 0x010f220000300800 */
[----:B------:R-:W-:Y:S01]  /*115cc0*/  IADD3 R16, R10, 0x3, RZ ;  /* 0x000000030a107810 */ /* 0x000fe20007ffe0ff */
[----:B------:R-:W1:Y:S03]  /*115cd0*/  LDC R252, c[0x0][0x228] ;  /* 0x00008a00fffc7b82 */ /* 0x000e660000000800 */
[----:B---3--:R-:W-:Y:S02]  /*115ce0*/  ISETP.GE.AND P0, PT, R16, R199, PT ;  /* 0x000000c71000720c */ /* 0x008fe40003f06270 */
[----:B------:R-:W3:Y:S03]  /*115cf0*/  LDL.LU R16, [R1+0x1e24] ;  /* 0x001e240001107983 */ /* 0x000ee60000300800 */
[----:B------:R-:W1:Y:S01]  /*115d00*/  LDC R238, c[0x0][0x228] ;  /* 0x00008a00ffee7b82 */ /* 0x000e620000000800 */
[----:B------:R-:W4:Y:S01]  /*115d10*/  LDL.LU R199, [R1+0x1e14] ;  /* 0x001e140001c77983 */ /* 0x000f220000300800 */
[----:B------:R-:W-:-:S06]  /*115d20*/  ISETP.LT.AND P3, PT, R13, R239, !P1 ;  /* 0x000000ef0d00720c */ /* 0x000fcc0004f61270 */
[----:B------:R-:W1:Y:S01]  /*115d30*/  LDC R239, c[0x0][0x228] ;  /* 0x00008a00ffef7b82 */ /* 0x000e620000000800 */
[----:B------:R-:W-:-:S07]  /*115d40*/  IMAD.WIDE R236, R0, 0x4, R2 ;  /* 0x0000000400ec7825 */ /* 0x000fce00078e0202 */
[----:B------:R-:W4:Y:S01]  /*115d50*/  LDC.64 R232, c[0x0][0x228] ;  /* 0x00008a00ffe87b82 */ /* 0x000f220000000a00 */
[----:B------:R-:W-:Y:S01]  /*115d60*/  ISETP.LT.AND P1, PT, R15, R196, !P1 ;  /* 0x000000c40f00720c */ /* 0x000fe20004f21270 */
[----:B--2---:R2:W-:Y:S01]  /*115d70*/  @P4 STG.E desc[UR60][R236.64], R197 ;  /* 0x000000c5ec004986 */ /* 0x0045e2000c10193c */
[----:B------:R-:W-:-:S04]  /*115d80*/  IMAD.WIDE R234, R0, 0x4, R6 ;  /* 0x0000000400ea7825 */ /* 0x000fc800078e0206 */
[----:B--2---:R-:W-:-:S04]  /*115d90*/  IMAD.WIDE R196, R0, 0x4, R4 ;  /* 0x0000000400c47825 */ /* 0x004fc800078e0204 */
[C---:B------:R-:W-:Y:S01]  /*115da0*/  IMAD.WIDE R236, R0.reuse, 0x4, R8 ;  /* 0x0000000400ec7825 */ /* 0x040fe200078e0208 */
[----:B-1----:R-:W-:Y:S02]  /*115db0*/  ISETP.LT.AND P4, PT, R11, R239, !P0 ;  /* 0x000000ef0b00720c */ /* 0x002fe40004781270 */
[----:B------:R-:W2:Y:S04]  /*115dc0*/  LDL.LU R239, [R1+0x4] ;  /* 0x0000040001ef7983 */ /* 0x000ea80000300800 */
[----:B---3--:R1:W-:Y:S01]  /*115dd0*/  @P3 STG.E desc[UR60][R196.64], R16 ;  /* 0x00000010c4003986 */ /* 0x0083e2000c10193c */
[----:B------:R-:W-:Y:S01]  /*115de0*/  ISETP.LT.AND P3, PT, R13, R252, !P0 ;  /* 0x000000fc0d00720c */ /* 0x000fe20004761270 */
[----:B------:R-:W-:Y:S01]  /*115df0*/  IMAD.IADD R0, R0, 0x1, R14 ;  /* 0x0000000100007824 */ /* 0x000fe200078e020e */
[----:B------:R-:W3:Y:S01]  /*115e00*/  LDC R252, c[0x0][0x228] ;  /* 0x00008a00fffc7b82 */ /* 0x000ee20000000800 */
[----:B----4-:R4:W-:Y:S01]  /*115e10*/  @P2 STG.E desc[UR60][R234.64], R199 ;  /* 0x000000c7ea002986 */ /* 0x0109e2000c10193c */
[----:B------:R-:W-:-:S02]  /*115e20*/  ISETP.LT.AND P2, PT, R15, R198, !P0 ;  /* 0x000000c60f00720c */ /* 0x000fc40004741270 */
[----:B------:R-:W-:Y:S01]  /*115e30*/  ISETP.LT.AND P0, PT, R17, R238, !P0 ;  /* 0x000000ee1100720c */ /* 0x000fe20004701270 */
[----:B------:R4:W-:Y:S01]  /*115e40*/  @P1 STG.E desc[UR60][R236.64], R244 ;  /* 0x000000f4ec001986 */ /* 0x0009e2000c10193c */
[----:B-1----:R-:W-:-:S03]  /*115e50*/  IADD3 R16, R10, 0x4, RZ ;  /* 0x000000040a107810 */ /* 0x002fc60007ffe0ff */
[----:B------:R-:W3:Y:S01]  /*115e60*/  LDL.LU R238, [R1+0x804] ;  /* 0x0008040001ee7983 */ /* 0x000ee20000300800 */
[----:B------:R-:W-:Y:S01]  /*115e70*/  ISETP.GE.AND P1, PT, R16, R233, PT ;  /* 0x000000e91000720c */ /* 0x000fe20003f26270 */
[C---:B------:R-:W-:Y:S02]  /*115e80*/  IMAD.WIDE R196, R0.reuse, 0x4, R2 ;  /* 0x0000000400c47825 */ /* 0x040fe400078e0202 */
[----:B------:R-:W2:Y:S01]  /*115e90*/  LDL.LU R16, [R1+0x1004] ;  /* 0x0010040001107983 */ /* 0x000ea20000300800 */
[----:B----4-:R-:W1:Y:S01]  /*115ea0*/  LDC.64 R198, c[0x0][0x228] ;  /* 0x00008a00ffc67b82 */ /* 0x010e620000000a00 */
[----:B------:R-:W-:-:S07]  /*115eb0*/  IMAD.WIDE R234, R0, 0x4, R4 ;  /* 0x0000000400ea7825 */ /* 0x000fce00078e0204 */
[----:B------:R-:W4:Y:S08]  /*115ec0*/  LDC R236, c[0x0][0x228] ;  /* 0x00008a00ffec7b82 */ /* 0x000f300000000800 */
[----:B------:R-:W1:Y:S08]  /*115ed0*/  LDC R237, c[0x0][0x228] ;  /* 0x00008a00ffed7b82 */ /* 0x000e700000000800 */
[----:B------:R-:W1:Y:S08]  /*115ee0*/  LDC R233, c[0x0][0x228] ;  /* 0x00008a00ffe97b82 */ /* 0x000e700000000800 */
[----:B------:R-:W1:Y:S01]  /*115ef0*/  LDC R244, c[0x0][0x228] ;  /* 0x00008a00fff47b82 */ /* 0x000e620000000800 */
[----:B--2---:R2:W-:Y:S04]  /*115f00*/  @P4 STG.E desc[UR60][R196.64], R16 ;  /* 0x00000010c4004986 */ /* 0x0045e8000c10193c */
[----:B---3--:R3:W-:Y:S01]  /*115f10*/  @P3 STG.E desc[UR60][R234.64], R238 ;  /* 0x000000eeea003986 */ /* 0x0087e2000c10193c */
[----:B--2---:R-:W-:-:S02]  /*115f20*/  IADD3 R16, R10, 0x5, RZ ;  /* 0x000000050a107810 */ /* 0x004fc40007ffe0ff */
[----:B------:R-:W2:Y:S08]  /*115f30*/  LDC.64 R196, c[0x0][0x228] ;  /* 0x00008a00ffc47b82 */ /* 0x000eb00000000a00 */
[----:B---3--:R-:W3:Y:S01]  /*115f40*/  LDC R238, c[0x0][0x228] ;  /* 0x00008a00ffee7b82 */ /* 0x008ee20000000800 */
[----:B----4-:R-:W-:Y:S01]  /*115f50*/  ISETP.LT.AND P3, PT, R13, R236, !P1 ;  /* 0x000000ec0d00720c */ /* 0x010fe20004f61270 */
[----:B------:R-:W-:Y:S01]  /*115f60*/  IMAD.WIDE R234, R0, 0x4, R6 ;  /* 0x0000000400ea7825 */ /* 0x000fe200078e0206 */
[----:B-1----:R-:W-:-:S03]  /*115f70*/  ISETP.LT.AND P4, PT, R11, R237, !P1 ;  /* 0x000000ed0b00720c */ /* 0x002fc60004f81270 */
[----:B------:R-:W-:Y:S01]  /*115f80*/  IMAD.WIDE R236, R0, 0x4, R8 ;  /* 0x0000000400ec7825 */ /* 0x000fe200078e0208 */
[----:B------:R-:W-:Y:S04]  /*115f90*/  @P0 STG.E desc[UR60][R234.64], R239 ;  /* 0x000000efea000986 */ /* 0x000fe8000c10193c */
[----:B------:R1:W-:Y:S01]  /*115fa0*/  @P2 STG.E desc[UR60][R236.64], R245 ;  /* 0x000000f5ec002986 */ /* 0x0003e2000c10193c */
[----:B------:R-:W-:-:S03]  /*115fb0*/  ISETP.GE.AND P2, PT, R16, R199, PT ;  /* 0x000000c71000720c */ /* 0x000fc60003f46270 */
[----:B-1----:R-:W4:Y:S01]  /*115fc0*/  LDL.LU R245, [R1+0x1008] ;  /* 0x0010080001f57983 */ /* 0x002f220000300800 */
[----:B---3--:R-:W-:Y:S02]  /*115fd0*/  ISETP.LT.AND P5, PT, R17, R238, !P1 ;  /* 0x000000ee1100720c */ /* 0x008fe40004fa1270 */
[----:B------:R-:W-:Y:S02]  /*115fe0*/  ISETP.LT.AND P1, PT, R15, R232, !P1 ;  /* 0x000000e80f00720c */ /* 0x000fe40004f21270 */
[----:B------:R-:W3:Y:S04]  /*115ff0*/  LDL.LU R232, [R1+0x1e18] ;  /* 0x001e180001e87983 */ /* 0x000ee80000300800 */
[----:B------:R-:W2:Y:S04]  /*116000*/  LDL.LU R16, [R1+0x1e08] ;  /* 0x001e080001107983 */ /* 0x000ea80000300800 */
[----:B------:R-:W4:Y:S01]  /*116010*/  LDL.LU R199, [R1+0x1e28] ;  /* 0x001e280001c77983 */ /* 0x000f220000300800 */
[----:B------:R-:W-:-:S05]  /*116020*/  IADD3 R0, R0, R14, RZ ;  /* 0x0000000e00007210 */ /* 0x000fca0007ffe0ff */
[----:B------:R-:W-:-:S04]  /*116030*/  IMAD.WIDE R234, R0, 0x4, R2 ;  /* 0x0000000400ea7825 */ /* 0x000fc800078e0202 */
[----:B------:R-:W-:Y:S01]  /*116040*/  IMAD.WIDE R236, R0, 0x4, R4 ;  /* 0x0000000400ec7825 */ /* 0x000fe200078e0204 */
[----:B--2---:R1:W-:Y:S04]  /*116050*/  @P4 STG.E desc[UR60][R234.64], R16 ;  /* 0x00000010ea004986 */ /* 0x0043e8000c10193c */
[----:B----4-:R2:W-:Y:S01]  /*116060*/  @P3 STG.E desc[UR60][R236.64], R199 ;  /* 0x000000c7ec003986 */ /* 0x0105e2000c10193c */
[----:B-1----:R-:W-:-:S03]  /*116070*/  VIADD R16, R10, 0x6 ;  /* 0x000000060a107836 */ /* 0x002fc60000000000 */
[----:B--2---:R-:W2:Y:S02]  /*116080*/  LDL.LU R237, [R1+0x1808] ;  /* 0x0018080001ed7983 */ /* 0x004ea40000300800 */
[----:B------:R-:W-:Y:S01]  /*116090*/  ISETP.GE.AND P0, PT, R16, R197, PT ;  /* 0x000000c51000720c */ /* 0x000fe20003f06270 */
[----:B------:R-:W1:Y:S01]  /*1160a0*/  LDC R199, c[0x0][0x228] ;  /* 0x00008a00ffc77b82 */ /* 0x000e620000000800 */
[----:B------:R-:W4:Y:S01]  /*1160b0*/  LDL.LU R16, [R1+0x808] ;  /* 0x0008080001107983 */ /* 0x000f220000300800 */
[----:B------:R-:W-:Y:S01]  /*1160c0*/  IMAD.WIDE R238, R0, 0x4, R6 ;  /* 0x0000000400ee7825 */ /* 0x000fe200078e0206 */
[----:B------:R-:W-:-:S03]  /*1160d0*/  ISETP.LT.AND P3, PT, R11, R233, !P2 ;  /* 0x000000e90b00720c */ /* 0x000fc60005761270 */
[C---:B------:R-:W-:Y:S01]  /*1160e0*/  IMAD.WIDE R234, R0.reuse, 0x4, R8 ;  /* 0x0000000400ea7825 */ /* 0x040fe200078e0208 */
[----:B---3--:R3:W-:Y:S01]  /*1160f0*/  @P5 STG.E desc[UR60][R238.64], R232 ;  /* 0x000000e8ee005986 */ /* 0x0087e2000c10193c */
[----:B------:R-:W-:Y:S02]  /*116100*/  ISETP.LT.AND P5, PT, R13, R244, !P2 ;  /* 0x000000f40d00720c */ /* 0x000fe400057a1270 */
[----:B------:R-:W-:Y:S01]  /*116110*/  IADD3 R0, R0, R14, RZ ;  /* 0x0000000e00007210 */ /* 0x000fe20007ffe0ff */
[----:B------:R-:W4:Y:S01]  /*116120*/  LDL.LU R197, [R1+0x8] ;  /* 0x0000080001c57983 */ /* 0x000f220000300800 */
[----:B------:R-:W-:Y:S01]  /*116130*/  ISETP.LT.AND P4, PT, R17, R252, !P2 ;  /* 0x000000fc1100720c */ /* 0x000fe20005781270 */
[----:B------:R-:W4:Y:S01]  /*116140*/  LDC R244, c[0x0][0x228] ;  /* 0x00008a00fff47b82 */ /* 0x000f220000000800 */
[----:B------:R-:W-:-:S07]  /*116150*/  ISETP.LT.AND P6, PT, R15, R198, !P2 ;  /* 0x000000c60f00720c */ /* 0x000fce00057c1270 */
[----:B---3--:R-:W3:Y:S01]  /*116160*/  LDC.64 R232, c[0x0][0x228] ;  /* 0x00008a00ffe87b82 */ /* 0x008ee20000000a00 */
[----:B-1----:R-:W-:Y:S01]  /*116170*/  ISETP.LT.AND P2, PT, R11, R199, !P0 ;  /* 0x000000c70b00720c */ /* 0x002fe20004741270 */
[----:B------:R-:W-:-:S06]  /*116180*/  IMAD.WIDE R198, R0, 0x4, R2 ;  /* 0x0000000400c67825 */ /* 0x000fcc00078e0202 */
[----:B------:R-:W1:Y:S01]  /*116190*/  LDC R252, c[0x0][0x228] ;  /* 0x00008a00fffc7b82 */ /* 0x000e620000000800 */
[----:B--2---:R2:W-:Y:S04]  /*1161a0*/  @P1 STG.E desc[UR60][R234.64], R237 ;  /* 0x000000edea001986 */ /* 0x0045e8000c10193c */
[----:B------:R3:W-:Y:S01]  /*1161b0*/  @P3 STG.E desc[UR60][R198.64], R245 ;  /* 0x000000f5c6003986 */ /* 0x0007e2000c10193c */
[----:B--2---:R-:W-:-:S04]  /*1161c0*/  IMAD.WIDE R234, R0, 0x4, R4 ;  /* 0x0000000400ea7825 */ /* 0x004fc800078e0204 */
[C---:B------:R-:W-:Y:S01]  /*1161d0*/  IMAD.WIDE R236, R0.reuse, 0x4, R6 ;  /* 0x0000000400ec7825 */ /* 0x040fe200078e0206 */
[----:B----4-:R2:W-:Y:S03]  /*1161e0*/  @P5 STG.E desc[UR60][R234.64], R16 ;  /* 0x00000010ea005986 */ /* 0x0105e6000c10193c */
[C---:B------:R-:W-:Y:S01]  /*1161f0*/  IMAD.WIDE R238, R0.reuse, 0x4, R8 ;  /* 0x0000000400ee7825 */ /* 0x040fe200078e0208 */
[----:B------:R-:W-:Y:S01]  /*116200*/  ISETP.LT.AND P1, PT, R15, R196, !P0 ;  /* 0x000000c40f00720c */ /* 0x000fe20004721270 */
[----:B---3--:R-:W3:Y:S01]  /*116210*/  LDC R245, c[0x0][0x228] ;  /* 0x00008a00fff57b82 */ /* 0x008ee20000000800 */
[----:B--2---:R-:W2:Y:S01]  /*116220*/  LDL.LU R235, [R1+0x1e0c] ;  /* 0x001e0c0001eb7983 */ /* 0x004ea20000300800 */
[----:B------:R-:W-:Y:S01]  /*116230*/  IADD3 R0, R0, R14, RZ ;  /* 0x0000000e00007210 */ /* 0x000fe20007ffe0ff */
[----:B------:R-:W-:-:S05]  /*116240*/  VIADD R16, R10, 0x7 ;  /* 0x000000070a107836 */ /* 0x000fca0000000000 */
[----:B------:R-:W4:Y:S01]  /*116250*/  LDC.64 R198, c[0x0][0x228] ;  /* 0x00008a00ffc67b82 */ /* 0x000f220000000a00 */
[----:B------:R1:W-:Y:S04]  /*116260*/  @P4 STG.E desc[UR60][R236.64], R197 ;  /* 0x000000c5ec004986 */ /* 0x0003e8000c10193c */
[----:B------:R1:W-:Y:S04]  /*116270*/  @P6 STG.E desc[UR60][R238.64], R246 ;  /* 0x000000f6ee006986 */ /* 0x0003e8000c10193c */
[----:B------:R-:W4:Y:S01]  /*116280*/  LDL.LU R14, [R1+0x1e2c] ;  /* 0x001e2c00010e7983 */ /* 0x000f220000300800 */
[----:B-1----:R-:W-:Y:S01]  /*116290*/  IMAD.WIDE R196, R0, 0x4, R2 ;  /* 0x0000000400c47825 */ /* 0x002fe200078e0202 */
[----:B------:R-:W-:-:S03]  /*1162a0*/  ISETP.LT.AND P5, PT, R13, R244, !P0 ;  /* 0x000000f40d00720c */ /* 0x000fc600047a1270 */
[----:B------:R-:W-:Y:S01]  /*1162b0*/  IMAD.WIDE R236, R0, 0x4, R6 ;  /* 0x0000000400ec7825 */ /* 0x000fe200078e0206 */
[----:B------:R-:W1:Y:S01]  /*1162c0*/  LDC R246, c[0x0][0x228] ;  /* 0x00008a00fff67b82 */ /* 0x000e620000000800 */
[----:B--2---:R2:W-:Y:S01]  /*1162d0*/  @P2 STG.E desc[UR60][R196.64], R235 ;  /* 0x000000ebc4002986 */ /* 0x0045e2000c10193c */
[----:B------:R-:W-:Y:S01]  /*1162e0*/  ISETP.GE.AND P2, PT, R16, R233, PT ;  /* 0x000000e91000720c */ /* 0x000fe20003f46270 */
[C---:B------:R-:W-:Y:S01]  /*1162f0*/  IMAD.WIDE R238, R0.reuse, 0x4, R8 ;  /* 0x0000000400ee7825 */ /* 0x040fe200078e0208 */
[----:B---3--:R-:W-:Y:S01]  /*116300*/  ISETP.LT.AND P0, PT, R17, R245, !P0 ;  /* 0x000000f51100720c */ /* 0x008fe20004701270 */
[----:B------:R-:W3:Y:S01]  /*116310*/  LDL.LU R16, [R1+0x180c] ;  /* 0x00180c0001107983 */ /* 0x000ee20000300800 */
[----:B------:R-:W-:Y:S02]  /*116320*/  ISETP.LT.AND P3, PT, R11, R252, !P2 ;  /* 0x000000fc0b00720c */ /* 0x000fe40005761270 */
[----:B------:R-:W3:Y:S01]  /*116330*/  LDC R245, c[0x0][0x228] ;  /* 0x00008a00fff57b82 */ /* 0x000ee20000000800 */
[----:B------:R-:W3:Y:S01]  /*116340*/  LDL.LU R252, [R1+0x1e1c] ;  /* 0x001e1c0001fc7983 */ /* 0x000ee20000300800 */
[----:B--2---:R-:W-:-:S06]  /*116350*/  IMAD.WIDE R234, R0, 0x4, R4 ;  /* 0x0000000400ea7825 */ /* 0x004fcc00078e0204 */
[----:B------:R-:W2:Y:S01]  /*116360*/  LDC R244, c[0x0][0x228] ;  /* 0x00008a00fff47b82 */ /* 0x000ea20000000800 */
[----:B----4-:R4:W-:Y:S01]  /*116370*/  @P5 STG.E desc[UR60][R234.64], R14 ;  /* 0x0000000eea005986 */ /* 0x0109e2000c10193c */
[----:B-1----:R-:W-:-:S06]  /*116380*/  ISETP.LT.AND P4, PT, R13, R246, !P2 ;  /* 0x000000f60d00720c */ /* 0x002fcc0005781270 */
[----:B------:R-:W1:Y:S08]  /*116390*/  LDC R246, c[0x0][0x228] ;  /* 0x00008a00fff67b82 */ /* 0x000e700000000800 */
[----:B----4-:R-:W4:Y:S08]  /*1163a0*/  LDC R14, c[0x0][0x248] ;  /* 0x00009200ff0e7b82 */ /* 0x010f300000000800 */
[----:B------:R-:W2:Y:S08]  /*1163b0*/  LDC R233, c[0x0][0x228] ;  /* 0x00008a00ffe97b82 */ /* 0x000eb00000000800 */
[----:B------:R-:W2:Y:S01]  /*1163c0*/  LDC.64 R196, c[0x0][0x228] ;  /* 0x00008a00ffc47b82 */ /* 0x000ea20000000a00 */
[----:B---3--:R3:W-:Y:S04]  /*1163d0*/  @P0 STG.E desc[UR60][R236.64], R252 ;  /* 0x000000fcec000986 */ /* 0x0087e8000c10193c */
[----:B------:R1:W-:Y:S01]  /*1163e0*/  @P1 STG.E desc[UR60][R238.64], R16 ;  /* 0x00000010ee001986 */ /* 0x0003e2000c10193c */
[----:B----4-:R-:W-:-:S02]  /*1163f0*/  IADD3 R0, R0, R14, RZ ;  /* 0x0000000e00007210 */ /* 0x010fc40007ffe0ff */
[----:B------:R-:W-:Y:S01]  /*116400*/  ISETP.LT.AND P6, PT, R15, R232, !P2 ;  /* 0x000000e80f00720c */ /* 0x000fe200057c1270 */
[----:B---3--:R-:W3:Y:S01]  /*116410*/  LDC R252, c[0x0][0x228] ;  /* 0x00008a00fffc7b82 */ /* 0x008ee20000000800 */
[----:B-1----:R-:W4:Y:S04]  /*116420*/  LDL.LU R238, [R1+0x100c] ;  /* 0x00100c0001ee7983 */ /* 0x002f280000300800 */
[----:B------:R-:W3:Y:S01]  /*116430*/  LDL.LU R239, [R1+0x80c] ;  /* 0x00080c0001ef7983 */ /* 0x000ee20000300800 */
[----:B------:R-:W-:Y:S01]  /*116440*/  IMAD.WIDE R234, R0, 0x4, R2 ;  /* 0x0000000400ea7825 */ /* 0x000fe200078e0202 */
[----:B------:R-:W-:-:S03]  /*116450*/  IADD3 R16, R10, 0x8, RZ ;  /* 0x000000080a107810 */ /* 0x000fc60007ffe0ff */
[----:B------:R-:W-:Y:S01]  /*116460*/  IMAD.WIDE R236, R0, 0x4, R4 ;  /* 0x0000000400ec7825 */ /* 0x000fe200078e0204 */
[----:B------:R-:W-:Y:S02]  /*116470*/  ISETP.GE.AND P1, PT, R16, R199, PT ;  /* 0x000000c71000720c */ /* 0x000fe40003f26270 */
[----:B------:R-:W-:Y:S01]  /*116480*/  ISETP.LT.AND P2, PT, R17, R246, !P2 ;  /* 0x000000f61100720c */ /* 0x000fe20005741270 */
[----:B------:R-:W-:Y:S01]  /*116490*/  VIADD R16, R10, 0x9 ;  /* 0x000000090a107836 */ /* 0x000fe20000000000 */
[----:B------:R-:W3:Y:S01]  /*1164a0*/  LDL.LU R246, [R1+0x1400] ;  /* 0x0014000001f67983 */ /* 0x000ee20000300800 */
[----:B--2---:R-:W-:Y:S02]  /*1164b0*/  ISETP.LT.AND P5, PT, R13, R244, !P1 ;  /* 0x000000f40d00720c */ /* 0x004fe40004fa1270 */
[----:B------:R-:W1:Y:S01]  /*1164c0*/  LDC R244, c[0x0][0x228] ;  /* 0x00008a00fff47b82 */ /* 0x000e620000000800 */
[----:B------:R-:W-:Y:S02]  /*1164d0*/  ISETP.GE.AND P0, PT, R16, R197, PT ;  /* 0x000000c51000720c */ /* 0x000fe40003f06270 */
[----:B------:R-:W-:-:S05]  /*1164e0*/  IADD3 R16, R0, R14, RZ ;  /* 0x0000000e00107210 */ /* 0x000fca0007ffe0ff */
[----:B------:R-:W2:Y:S01]  /*1164f0*/  LDC R197, c[0x0][0x228] ;  /* 0x00008a00ffc57b82 */ /* 0x000ea20000000800 */
[----:B----4-:R-:W-:Y:S04]  /*116500*/  @P3 STG.E desc[UR60][R234.64], R238 ;  /* 0x000000eeea003986 */ /* 0x010fe8000c10193c */
[----:B---3--:R3:W-:Y:S01]  /*116510*/  @P4 STG.E desc[UR60][R236.64], R239 ;  /* 0x000000efec004986 */ /* 0x0087e2000c10193c */
[----:B------:R-:W-:Y:S02]  /*116520*/  ISETP.LT.AND P3, PT, R15, R198, !P1 ;  /* 0x000000c60f00720c */ /* 0x000fe40004f61270 */
[----:B------:R-:W-:Y:S01]  /*116530*/  ISETP.LT.AND P4, PT, R17, R245, !P1 ;  /* 0x000000f51100720c */ /* 0x000fe20004f81270 */
[----:B------:R-:W4:Y:S01]  /*116540*/  LDC.64 R198, c[0x0][0x228] ;  /* 0x00008a00ffc67b82 */ /* 0x000f220000000a00 */
[----:B------:R-:W-:Y:S01]  /*116550*/  ISETP.LT.AND P1, PT, R11, R233, !P1 ;  /* 0x000000e90b00720c */ /* 0x000fe20004f21270 */
[C---:B------:R-:W-:Y:S01]  /*116560*/  IMAD.WIDE R232, R0.reuse, 0x4, R8 ;  /* 0x0000000400e87825 */ /* 0x040fe200078e0208 */
[----:B---3--:R-:W3:Y:S03]  /*116570*/  LDL.LU R237, [R1+0xc] ;  /* 0x00000c0001ed7983 */ /* 0x008ee60000300800 */
[----:B------:R-:W-:-:S02]  /*116580*/  IMAD.WIDE R234, R0, 0x4, R6 ;  /* 0x0000000400ea7825 */ /* 0x000fc400078e0206 */
[----:B------:R-:W1:Y:S01]  /*116590*/  LDC R238, c[0x0][0x228] ;  /* 0x00008a00ffee7b82 */ /* 0x000e620000000800 */
[----:B------:R-:W2:Y:S07]  /*1165a0*/  LDL.LU R0, [R1+0x1e30] ;  /* 0x001e300001007983 */ /* 0x000eae0000300800 */
[----:B------:R-:W4:Y:S08]  /*1165b0*/  LDC R245, c[0x0][0x228] ;  /* 0x00008a00fff57b82 */ /* 0x000f300000000800 */
[----:B------:R-:W4:Y:S01]  /*1165c0*/  LDC R239, c[0x0][0x228] ;  /* 0x00008a00ffef7b82 */ /* 0x000f220000000800 */
[----:B---3--:R3:W-:Y:S01]  /*1165d0*/  @P2 STG.E desc[UR60][R234.64], R237 ;  /* 0x000000edea002986 */ /* 0x0087e2000c10193c */
[----:B------:R-:W-:-:S03]  /*1165e0*/  ISETP.LT.AND P2, PT, R11, R252, !P0 ;  /* 0x000000fc0b00720c */ /* 0x000fc60004741270 */
[----:B------:R1:W-:Y:S01]  /*1165f0*/  @P6 STG.E desc[UR60][R232.64], R247 ;  /* 0x000000f7e8006986 */ /* 0x0003e2000c10193c */
[----:B---3--:R-:W-:-:S03]  /*116600*/  IMAD.WIDE R236, R16, 0x4, R2 ;  /* 0x0000000410ec7825 */ /* 0x008fc600078e0202 */
[----:B-1----:R-:W3:Y:S01]  /*116610*/  LDL.LU R247, [R1+0x1810] ;  /* 0x0018100001f77983 */ /* 0x002ee20000300800 */
[----:B------:R-:W-:-:S03]  /*116620*/  IMAD.WIDE R232, R16, 0x4, R4 ;  /* 0x0000000410e87825 */ /* 0x000fc600078e0204 */
[----:B--2---:R1:W-:Y:S01]  /*116630*/  @P1 STG.E desc[UR60][R236.64], R0 ;  /* 0x00000000ec001986 */ /* 0x0043e2000c10193c */
[----:B------:R-:W-:-:S03]  /*116640*/  IMAD.WIDE R234, R16, 0x4, R6 ;  /* 0x0000000410ea7825 */ /* 0x000fc600078e0206 */
[----:B------:R-:W2:Y:S01]  /*116650*/  LDL.LU R252, [R1+0xc00] ;  /* 0x000c000001fc7983 */ /* 0x000ea20000300800 */
[C---:B-1----:R-:W-:Y:S01]  /*116660*/  IMAD.WIDE R236, R16.reuse, 0x4, R8 ;  /* 0x0000000410ec7825 */ /* 0x042fe200078e0208 */
[----:B------:R-:W-:Y:S02]  /*116670*/  IADD3 R0, R16, R14, RZ ;  /* 0x0000000e10007210 */ /* 0x000fe40007ffe0ff */
[----:B------:R-:W4:Y:S04]  /*116680*/  LDL.LU R16, [R1+0x1c00] ;  /* 0x001c000001107983 */ /* 0x000f280000300800 */
[----:B----4-:R1:W-:Y:S04]  /*116690*/  @P5 STG.E desc[UR60][R232.64], R16 ;  /* 0x00000010e8005986 */ /* 0x0103e8000c10193c */
[----:B------:R4:W-:Y:S01]  /*1166a0*/  @P4 STG.E desc[UR60][R234.64], R246 ;  /* 0x000000f6ea004986 */ /* 0x0009e2000c10193c */
[----:B-1----:R-:W-:-:S03]  /*1166b0*/  VIADD R16, R10, 0xa ;  /* 0x0000000a0a107836 */ /* 0x002fc60000000000 */
[----:B---3--:R1:W-:Y:S01]  /*1166c0*/  @P3 STG.E desc[UR60][R236.64], R247 ;  /* 0x000000f7ec003986 */ /* 0x0083e2000c10193c */
[----:B------:R-:W-:Y:S02]  /*1166d0*/  ISETP.LT.AND P3, PT, R17, R238, !P0 ;  /* 0x000000ee1100720c */ /* 0x000fe40004761270 */
[----:B------:R-:W-:Y:S01]  /*1166e0*/  ISETP.GE.AND P1, PT, R16, R199, PT ;  /* 0x000000c71000720c */ /* 0x000fe20003f26270 */
[----:B----4-:R-:W3:Y:S03]  /*1166f0*/  LDL.LU R246, [R1+0x1e34] ;  /* 0x001e340001f67983 */ /* 0x010ee60000300800 */
[----:B------:R-:W-:Y:S01]  /*116700*/  ISETP.LT.AND P6, PT, R13, R244, !P1 ;  /* 0x000000f40d00720c */ /* 0x000fe20004fc1270 */
[----:B-1----:R-:W4:Y:S04]  /*116710*/  LDL.LU R247, [R1+0x1c04] ;  /* 0x001c040001f77983 */ /* 0x002f280000300800 */
[----:B------:R-:W3:Y:S04]  /*116720*/  LDL.LU R16, [R1+0x10] ;  /* 0x0000100001107983 */ /* 0x000ee80000300800 */
[----:B------:R-:W4:Y:S04]  /*116730*/  LDL.LU R238, [R1+0x400] ;  /* 0x0004000001ee7983 */ /* 0x000f280000300800 */
[----:B------:R-:W3:Y:S01]  /*116740*/  LDL.LU R244, [R1+0x810] ;  /* 0x0008100001f47983 */ /* 0x000ee20000300800 */
[----:B------:R-:W-:Y:S01]  /*116750*/  IMAD.WIDE R232, R0, 0x4, R2 ;  /* 0x0000000400e87825 */ /* 0x000fe200078e0202 */
[----:B------:R-:W-:-:S02]  /*116760*/  ISETP.LT.AND P4, PT, R15, R196, !P0 ;  /* 0x000000c40f00720c */ /* 0x000fc40004781270 */
[----:B------:R-:W-:Y:S02]  /*116770*/  ISETP.LT.AND P0, PT, R13, R197, !P0 ;  /* 0x000000c50d00720c */ /* 0x000fe40004701270 */
[----:B--2---:R1:W-:Y:S01]  /*116780*/  @P2 STG.E desc[UR60][R232.64], R252 ;  /* 0x000000fce8002986 */ /* 0x0043e2000c10193c */
[----:B------:R-:W-:Y:S01]  /*116790*/  ISETP.LT.AND P5, PT, R15, R198, !P1 ;  /* 0x000000c60f00720c */ /* 0x000fe20004fa1270 */
[C---:B------:R-:W-:Y:S01]  /*1167a0*/  IMAD.WIDE R234, R0.reuse, 0x4, R6 ;  /* 0x0000000400ea7825 */ /* 0x040fe200078e0206 */
[----:B------:R-:W-:Y:S01]  /*1167b0*/  ISETP.LT.AND P2, PT, R17, R245, !P1 ;  /* 0x000000f51100720c */ /* 0x000fe20004f41270 */
[----:B------:R-:W2:Y:S01]  /*1167c0*/  LDC.64 R198, c[0x0][0x228] ;  /* 0x00008a00ffc67b82 */ /* 0x000ea20000000a00 */
[----:B------:R-:W-:Y:S01]  /*1167d0*/  ISETP.LT.AND P1, PT, R11, R239, !P1 ;  /* 0x000000ef0b00720c */ /* 0x000fe20004f21270 */
[----:B------:R-:W-:-:S04]  /*1167e0*/  IMAD.WIDE R236, R0, 0x4, R8 ;  /* 0x0000000400ec7825 */ /* 0x000fc800078e0208 */
[C---:B-1----:R-:W-:Y:S01]  /*1167f0*/  IMAD.WIDE R232, R0.reuse, 0x4, R4 ;  /* 0x0000000400e87825 */ /* 0x042fe200078e0204 */
[----:B------:R-:W-:Y:S01]  /*116800*/  IADD3 R0, R0, R14, RZ ;  /* 0x0000000e00007210 */ /* 0x000fe20007ffe0ff */
[----:B------:R-:W1:Y:S08]  /*116810*/  LDC R245, c[0x0][0x228] ;  /* 0x00008a00fff57b82 */ /* 0x000e700000000800 */
[----:B------:R-:W1:Y:S08]  /*116820*/  LDC.64 R196, c[0x0][0x228] ;  /* 0x00008a00ffc47b82 */ /* 0x000e700000000a00 */
[----:B------:R-:W1:Y:S01]  /*116830*/  LDC R252, c[0x0][0x228] ;  /* 0x00008a00fffc7b82 */ /* 0x000e620000000800 */
[----:B---3--:R3:W-:Y:S04]  /*116840*/  @P0 STG.E desc[UR60][R232.64], R244 ;  /* 0x000000f4e8000986 */ /* 0x0087e8000c10193c */
[----:B----4-:R-:W-:Y:S04]  /*116850*/  @P3 STG.E desc[UR60][R234.64], R238 ;  /* 0x000000eeea003986 */ /* 0x010fe8000c10193c */
[----:B------:R-:W-:Y:S01]  /*116860*/  @P4 STG.E desc[UR60][R236.64], R16 ;  /* 0x00000010ec004986 */ /* 0x000fe2000c10193c */
[----:B---3--:R-:W-:-:S03]  /*116870*/  IMAD.WIDE R232, R0, 0x4, R2 ;  /* 0x0000000400e87825 */ /* 0x008fc600078e0202 */
[----:B------:R-:W3:Y:S04]  /*116880*/  LDL.LU R244, [R1+0xc04] ;  /* 0x000c040001f47983 */ /* 0x000ee80000300800 */
[----:B------:R4:W-:Y:S04]  /*116890*/  @P1 STG.E desc[UR60][R232.64], R246 ;  /* 0x000000f6e8001986 */ /* 0x0009e8000c10193c */
[----:B----4-:R-:W4:Y:S01]  /*1168a0*/  LDL.LU R232, [R1+0x1404] ;  /* 0x0014040001e87983 */ /* 0x010f220000300800 */
[C---:B------:R-:W-:Y:S01]  /*1168b0*/  IMAD.WIDE R234, R0.reuse, 0x4, R4 ;  /* 0x0000000400ea7825 */ /* 0x040fe200078e0204 */
[----:B------:R-:W4:Y:S02]  /*1168c0*/  LDC R246, c[0x0][0x228] ;  /* 0x00008a00fff67b82 */ /* 0x000f240000000800 */
[----:B------:R-:W3:Y:S01]  /*1168d0*/  LDL.LU R233, [R1+0x1814] ;  /* 0x0018140001e97983 */ /* 0x000ee20000300800 */
[----:B------:R-:W-:-:S03]  /*1168e0*/  IMAD.WIDE R236, R0, 0x4, R6 ;  /* 0x0000000400ec7825 */ /* 0x000fc600078e0206 */
[----:B------:R2:W-:Y:S01]  /*1168f0*/  @P6 STG.E desc[UR60][R234.64], R247 ;  /* 0x000000f7ea006986 */ /* 0x0005e2000c10193c */
[----:B------:R-:W-:Y:S01]  /*116900*/  IMAD.WIDE R238, R0, 0x4, R8 ;  /* 0x0000000400ee7825 */ /* 0x000fe200078e0208 */
[----:B--2---:R-:W2:Y:S01]  /*116910*/  LDC R247, c[0x0][0x228] ;  /* 0x00008a00fff77b82 */ /* 0x004ea20000000800 */
[----:B------:R-:W-:-:S04]  /*116920*/  IADD3 R16, R10, 0xb, RZ ;  /* 0x0000000b0a107810 */ /* 0x000fc80007ffe0ff */
[----:B------:R-:W-:Y:S01]  /*116930*/  ISETP.GE.AND P1, PT, R16, R199, PT ;  /* 0x000000c71000720c */ /* 0x000fe20003f26270 */
[----:B------:R-:W-:-:S03]  /*116940*/  VIADD R16, R10, 0xc ;  /* 0x0000000c0a107836 */ /* 0x000fc60000000000 */
[----:B------:R-:W-:Y:S02]  /*116950*/  ISETP.LT.AND P3, PT, R15, R198, !P1 ;  /* 0x000000c60f00720c */ /* 0x000fe40004f61270 */
[----:B-1----:R-:W-:Y:S01]  /*116960*/  ISETP.GE.AND P0, PT, R16, R197, PT ;  /* 0x000000c51000720c */ /* 0x002fe20003f06270 */
[----:B------:R-:W1:Y:S01]  /*116970*/  LDC.64 R198, c[0x0][0x228] ;  /* 0x00008a00ffc67b82 */ /* 0x000e620000000a00 */
[----:B------:R-:W-:Y:S01]  /*116980*/  IADD3 R0, R0, R14, RZ ;  /* 0x0000000e00007210 */ /* 0x000fe20007ffe0ff */
[----:B------:R-:W3:Y:S04]  /*116990*/  LDL.LU R16, [R1+0x14] ;  /* 0x0000140001107983 */ /* 0x000ee80000300800 */
[----:B------:R-:W3:Y:S01]  /*1169a0*/  LDL.LU R197, [R1+0x1e38] ;  /* 0x001e380001c57983 */ /* 0x000ee20000300800 */
[----:B--2---:R-:W-:-:S02]  /*1169b0*/  ISETP.LT.AND P4, PT, R17, R247, !P1 ;  /* 0x000000f71100720c */ /* 0x004fc40004f81270 */
[----:B------:R-:W2:Y:S01]  /*1169c0*/  LDC R247, c[0x0][0x228] ;  /* 0x00008a00fff77b82 */ /* 0x000ea20000000800 */
[----:B----4-:R-:W-:Y:S04]  /*1169d0*/  @P2 STG.E desc[UR60][R236.64], R232 ;  /* 0x000000e8ec002986 */ /* 0x010fe8000c10193c */
[----:B---3--:R3:W-:Y:S03]  /*1169e0*/  @P5 STG.E desc[UR60][R238.64], R233 ;  /* 0x000000e9ee005986 */ /* 0x0087e6000c10193c */
[----:B---3--:R-:W3:Y:S01]  /*1169f0*/  LDC R233, c[0x0][0x228] ;  /* 0x00008a00ffe97b82 */ /* 0x008ee20000000800 */
[----:B------:R-:W-:Y:S02]  /*116a00*/  ISETP.LT.AND P2, PT, R13, R246, !P1 ;  /* 0x000000f60d00720c */ /* 0x000fe40004f41270 */
[----:B------:R-:W-:Y:S01]  /*116a10*/  ISETP.LT.AND P1, PT, R11, R245, !P1 ;  /* 0x000000f50b00720c */ /* 0x000fe20004f21270 */
[----:B------:R-:W4:Y:S04]  /*116a20*/  LDL.LU R246, [R1+0x1c08] ;  /* 0x001c080001f67983 */ /* 0x000f280000300800 */
[----:B------:R-:W2:Y:S01]  /*116a30*/  LDL.LU R245, [R1+0x404] ;  /* 0x0004040001f57983 */ /* 0x000ea20000300800 */
[----:B---3--:R-:W-:Y:S01]  /*116a40*/  ISETP.LT.AND P5, PT, R13, R233, !P0 ;  /* 0x000000e90d00720c */ /* 0x008fe200047a1270 */
[----:B------:R-:W-:-:S06]  /*116a50*/  IMAD.WIDE R232, R0, 0x4, R2 ;  /* 0x0000000400e87825 */ /* 0x000fcc00078e0202 */
[----:B------:R3:W-:Y:S04]  /*116a60*/  @P1 STG.E desc[UR60][R232.64], R244 ;  /* 0x000000f4e8001986 */ /* 0x0007e8000c10193c */
[----:B---3--:R-:W3:Y:S01]  /*116a70*/  LDL.LU R233, [R1+0x814] ;  /* 0x0008140001e97983 */ /* 0x008ee20000300800 */
[----:B------:R-:W1:Y:S01]  /*116a80*/  LDC R244, c[0x0][0x228] ;  /* 0x00008a00fff47b82 */ /* 0x000e620000000800 */
[----:B------:R-:W-:-:S04]  /*116a90*/  IMAD.WIDE R234, R0, 0x4, R4 ;  /* 0x0000000400ea7825 */ /* 0x000fc800078e0204 */
[----:B------:R-:W-:-:S04]  /*116aa0*/  IMAD.WIDE R236, R0, 0x4, R6 ;  /* 0x0000000400ec7825 */ /* 0x000fc800078e0206 */
[C---:B------:R-:W-:Y:S01]  /*116ab0*/  IMAD.WIDE R238, R0.reuse, 0x4, R8 ;  /* 0x0000000400ee7825 */ /* 0x040fe200078e0208 */
[----:B------:R-:W-:Y:S02]  /*116ac0*/  ISETP.LT.AND P6, PT, R11, R252, !P0 ;  /* 0x000000fc0b00720c */ /* 0x000fe400047c1270 */
[----:B------:R-:W-:Y:S01]  /*116ad0*/  IADD3 R0, R0, R14, RZ ;  /* 0x0000000e00007210 */ /* 0x000fe20007ffe0ff */
[----:B------:R-:W4:Y:S01]  /*116ae0*/  LDC R252, c[0x0][0x228] ;  /* 0x00008a00fffc7b82 */ /* 0x000f220000000800 */
[----:B-1----:R-:W-:Y:S01]  /*116af0*/  ISETP.LT.AND P1, PT, R17, R244, !P0 ;  /* 0x000000f41100720c */ /* 0x002fe20004721270 */
[----:B---3--:R1:W-:Y:S04]  /*116b00*/  @P2 STG.E desc[UR60][R234.64], R233 ;  /* 0x000000e9ea002986 */ /* 0x0083e8000c10193c */
[----:B--2---:R-:W-:Y:S04]  /*116b10*/  @P4 STG.E desc[UR60][R236.64], R245 ;  /* 0x000000f5ec004986 */ /* 0x004fe8000c10193c */
[----:B------:R2:W-:Y:S01]  /*116b20*/  @P3 STG.E desc[UR60][R238.64], R16 ;  /* 0x00000010ee003986 */ /* 0x0005e2000c10193c */
[----:B------:R-:W-:Y:S01]  /*116b30*/  ISETP.LT.AND P2, PT, R15, R196, !P0 ;  /* 0x000000c40f00720c */ /* 0x000fe20004741270 */
[----:B-1----:R-:W-:-:S04]  /*116b40*/  IMAD.WIDE R232, R0, 0x4, R2 ;  /* 0x0000000400e87825 */ /* 0x002fc800078e0202 */
[----:B--2---:R-:W-:Y:S01]  /*116b50*/  VIADD R16, R10, 0xd ;  /* 0x0000000d0a107836 */ /* 0x004fe20000000000 */
[----:B------:R-:W2:Y:S04]  /*116b60*/  LDL.LU R237, [R1+0x1818] ;  /* 0x0018180001ed7983 */ /* 0x000ea80000300800 */
[----:B------:R-:W3:Y:S01]  /*116b70*/  LDL.LU R238, [R1+0x408] ;  /* 0x0004080001ee7983 */ /* 0x000ee20000300800 */
[----:B------:R-:W-:-:S03]  /*116b80*/  IMAD.WIDE R234, R0, 0x4, R4 ;  /* 0x0000000400ea7825 */ /* 0x000fc600078e0204 */
[----:B------:R-:W3:Y:S01]  /*116b90*/  LDL.LU R244, [R1+0x818] ;  /* 0x0008180001f47983 */ /* 0x000ee20000300800 */
[----:B------:R-:W-:Y:S01]  /*116ba0*/  ISETP.GE.AND P0, PT, R16, R199, PT ;  /* 0x000000c71000720c */ /* 0x000fe20003f06270 */
[----:B------:R-:W1:Y:S02]  /*116bb0*/  LDC R236, c[0x0][0x228] ;  /* 0x00008a00ffec7b82 */ /* 0x000e640000000800 */
[----:B------:R-:W2:Y:S04]  /*116bc0*/  LDL.LU R199, [R1+0x1408] ;  /* 0x0014080001c77983 */ /* 0x000ea80000300800 */
[----:B------:R4:W-:Y:S04]  /*116bd0*/  @P6 STG.E desc[UR60][R232.64], R197 ;  /* 0x000000c5e8006986 */ /* 0x0009e8000c10193c */
[----:B----4-:R4:W-:Y:S01]  /*116be0*/  @P5 STG.E desc[UR60][R234.64], R246 ;  /* 0x000000f6ea005986 */ /* 0x0109e2000c10193c */
[----:B------:R-:W-:Y:S01]  /*116bf0*/  ISETP.LT.AND P5, PT, R11, R247, !P0 ;  /* 0x000000f70b00720c */ /* 0x000fe200047a1270 */
[----:B------:R-:W3:Y:S02]  /*116c00*/  LDC R239, c[0x0][0x228] ;  /* 0x00008a00ffef7b82 */ /* 0x000ee40000000800 */
[----:B------:R-:W3:Y:S06]  /*116c10*/  LDL.LU R247, [R1+0xc08] ;  /* 0x000c080001f77983 */ /* 0x000eec0000300800 */
[----:B------:R-:W3:Y:S08]  /*116c20*/  LDC R245, c[0x0][0x228] ;  /* 0x00008a00fff57b82 */ /* 0x000ef00000000800 */
[----:B------:R-:W2:Y:S08]  /*116c30*/  LDC.64 R196, c[0x0][0x228] ;  /* 0x00008a00ffc47b82 */ /* 0x000eb00000000a00 */
[----:B----4-:R-:W4:Y:S01]  /*116c40*/  LDC R246, c[0x0][0x228] ;  /* 0x00008a00fff67b82 */ /* 0x010f220000000800 */
[----:B------:R-:W-:-:S02]  /*116c50*/  ISETP.LT.AND P4, PT, R13, R252, !P0 ;  /* 0x000000fc0d00720c */ /* 0x000fc40004781270 */
[----:B------:R-:W-:-:S05]  /*116c60*/  IADD3 R16, R10, 0xe, RZ ;  /* 0x0000000e0a107810 */ /* 0x000fca0007ffe0ff */
[----:B------:R-:W4:Y:S01]  /*116c70*/  LDC R252, c[0x0][0x228] ;  /* 0x00008a00fffc7b82 */ /* 0x000f220000000800 */
[----:B------:R-:W-:-:S04]  /*116c80*/  IMAD.WIDE R232, R0, 0x4, R6 ;  /* 0x0000000400e87825 */ /* 0x000fc800078e0206 */
[C---:B------:R-:W-:Y:S01]  /*116c90*/  IMAD.WIDE R234, R0.reuse, 0x4, R8 ;  /* 0x0000000400ea7825 */ /* 0x040fe200078e0208 */
[----:B------:R-:W-:Y:S02]  /*116ca0*/  IADD3 R0, R0, R14, RZ ;  /* 0x0000000e00007210 */ /* 0x000fe40007ffe0ff */
[----:B-1----:R-:W-:Y:S01]  /*116cb0*/  ISETP.LT.AND P3, PT, R17, R236, !P0 ;  /* 0x000000ec1100720c */ /* 0x002fe20004761270 */
[----:B--2---:R1:W-:Y:S04]  /*116cc0*/  @P1 STG.E desc[UR60][R232.64], R199 ;  /* 0x000000c7e8001986 */ /* 0x0043e8000c10193c */
[----:B------:R2:W-:Y:S01]  /*116cd0*/  @P2 STG.E desc[UR60][R234.64], R237 ;  /* 0x000000edea002986 */ /* 0x0005e2000c10193c */
[----:B------:R-:W-:Y:S01]  /*116ce0*/  ISETP.GE.AND P1, PT, R16, R197, PT ;  /* 0x000000c51000720c */ /* 0x000fe20003f26270 */
[----:B-1----:R-:W-:-:S04]  /*116cf0*/  IMAD.WIDE R232, R0, 0x4, R2 ;  /* 0x0000000400e87825 */ /* 0x002fc800078e0202 */
[----:B--2---:R-:W-:-:S04]  /*116d00*/  IMAD.WIDE R234, R0, 0x4, R4 ;  /* 0x0000000400ea7825 */ /* 0x004fc800078e0204 */
[----:B------:R-:W-:Y:S01]  /*116d10*/  IMAD.WIDE R236, R0, 0x4, R6 ;  /* 0x0000000400ec7825 */ /* 0x000fe200078e0206 */
[----:B---3--:R-:W-:Y:S04]  /*116d20*/  @P5 STG.E desc[UR60][R232.64], R247 ;  /* 0x000000f7e8005986 */ /* 0x008fe8000c10193c */
[----:B------:R1:W-:Y:S04]  /*116d30*/  @P4 STG.E desc[UR60][R234.64], R244 ;  /* 0x000000f4ea004986 */ /* 0x0003e8000c10193c */
[----:B------:R2:W-:Y:S01]  /*116d40*/  @P3 STG.E desc[UR60][R236.64], R238 ;  /* 0x000000eeec003986 */ /* 0x0005e2000c10193c */
[----:B------:R-:W-:-:S02]  /*116d50*/  ISETP.LT.AND P4, PT, R11, R239, !P1 ;  /* 0x000000ef0b00720c */ /* 0x000fc40004f81270 */
[----:B------:R-:W-:Y:S02]  /*116d60*/  ISETP.LT.AND P3, PT, R13, R245, !P1 ;  /* 0x000000f50d00720c */ /* 0x000fe40004f61270 */
[----:B----4-:R-:W-:Y:S01]  /*116d70*/  ISETP.LT.AND P2, PT, R17, R246, !P1 ;  /* 0x000000f61100720c */ /* 0x010fe20004f41270 */
[----:B-1----:R-:W3:Y:S04]  /*116d80*/  LDL.LU R235, [R1+0x18] ;  /* 0x0000180001eb7983 */ /* 0x002ee80000300800 */
[----:B------:R-:W4:Y:S04]  /*116d90*/  LDL.LU R247, [R1+0x181c] ;  /* 0x00181c0001f77983 */ /* 0x000f280000300800 */
[----:B------:R-:W4:Y:S04]  /*116da0*/  LDL.LU R239, [R1+0x140c] ;  /* 0x00140c0001ef7983 */ /* 0x000f280000300800 */
[----:B------:R-:W4:Y:S04]  /*116db0*/  LDL.LU R245, [R1+0x1c0c] ;  /* 0x001c0c0001f57983 */ /* 0x000f280000300800 */
[----:B------:R-:W4:Y:S01]  /*116dc0*/  LDL.LU R246, [R1+0x1e3c] ;  /* 0x001e3c0001f67983 */ /* 0x000f220000300800 */
[----:B------:R-:W-:Y:S01]  /*116dd0*/  ISETP.LT.AND P0, PT, R15, R198, !P0 ;  /* 0x000000c60f00720c */ /* 0x000fe20004701270 */
[----:B------:R-:W1:Y:S08]  /*116de0*/  LDC R244, c[0x0][0x228] ;  /* 0x00008a00fff47b82 */ /* 0x000e700000000800 */
[----:B------:R-:W1:Y:S08]  /*116df0*/  LDC.64 R198, c[0x0][0x228] ;  /* 0x00008a00ffc67b82 */ /* 0x000e700000000a00 */
[----:B--2---:R-:W2:Y:S01]  /*116e00*/  LDC R238, c[0x0][0x228] ;  /* 0x00008a00ffee7b82 */ /* 0x004ea20000000800 */
[----:B------:R-:W-:-:S04]  /*116e10*/  IMAD.WIDE R232, R0, 0x4, R8 ;  /* 0x0000000400e87825 */ /* 0x000fc800078e0208 */
[----:B------:R-:W-:Y:S01]  /*116e20*/  IMAD.IADD R0, R0, 0x1, R14 ;  /* 0x0000000100007824 */ /* 0x000fe200078e020e */
[----:B------:R-:W-:-:S03]  /*116e30*/  IADD3 R16, R10, 0xf, RZ ;  /* 0x0000000f0a107810 */ /* 0x000fc60007ffe0ff */
[----:B------:R-:W-:Y:S01]  /*116e40*/  IMAD.WIDE R236, R0, 0x4, R6 ;  /* 0x0000000400ec7825 */ /* 0x000fe200078e0206 */
[----:B---3--:R3:W-:Y:S01]  /*116e50*/  @P0 STG.E desc[UR60][R232.64], R235 ;  /* 0x000000ebe8000986 */ /* 0x0087e2000c10193c */
[----:B------:R-:W-:Y:S02]  /*116e60*/  ISETP.LT.AND P0, PT, R15, R196, !P1 ;  /* 0x000000c40f00720c */ /* 0x000fe40004f01270 */
[----:B-1----:R-:W-:Y:S01]  /*116e70*/  ISETP.GE.AND P1, PT, R16, R199, PT ;  /* 0x000000c71000720c */ /* 0x002fe20003f26270 */
[----:B------:R-:W1:Y:S01]  /*116e80*/  LDC.64 R196, c[0x0][0x228] ;  /* 0x00008a00ffc47b82 */ /* 0x000e620000000a00 */
[----:B---3--:R-:W-:-:S04]  /*116e90*/  IMAD.WIDE R232, R0, 0x4, R2 ;  /* 0x0000000400e87825 */ /* 0x008fc800078e0202 */
[----:B------:R-:W-:Y:S01]  /*116ea0*/  IMAD.WIDE R234, R0, 0x4, R4 ;  /* 0x0000000400ea7825 */ /* 0x000fe200078e0204 */
[----:B------:R-:W-:Y:S02]  /*116eb0*/  ISETP.LT.AND P5, PT, R11, R252, !P1 ;  /* 0x000000fc0b00720c */ /* 0x000fe40004fa1270 */
[----:B------:R-:W3:Y:S04]  /*116ec0*/  LDL.LU R252, [R1+0x1c] ;  /* 0x00001c0001fc7983 */ /* 0x000ee80000300800 */
[----:B----4-:R4:W-:Y:S04]  /*116ed0*/  @P4 STG.E desc[UR60][R232.64], R246 ;  /* 0x000000f6e8004986 */ /* 0x0109e8000c10193c */
[----:B------:R-:W-:Y:S04]  /*116ee0*/  @P3 STG.E desc[UR60][R234.64], R245 ;  /* 0x000000f5ea003986 */ /* 0x000fe8000c10193c */
[----:B------:R4:W-:Y:S01]  /*116ef0*/  @P2 STG.E desc[UR60][R236.64], R239 ;  /* 0x000000efec002986 */ /* 0x0009e2000c10193c */
[----:B------:R-:W-:-:S02]  /*116f00*/  ISETP.LT.AND P3, PT, R13, R244, !P1 ;  /* 0x000000f40d00720c */ /* 0x000fc40004f61270 */
[----:B--2---:R-:W-:Y:S01]  /*116f10*/  ISETP.LT.AND P2, PT, R17, R238, !P1 ;  /* 0x000000ee1100720c */ /* 0x004fe20004f41270 */
[----:B------:R-:W2:Y:S04]  /*116f20*/  LDL.LU R244, [R1+0x1c10] ;  /* 0x001c100001f47983 */ /* 0x000ea80000300800 */
[----:B------:R-:W3:Y:S01]  /*116f30*/  LDL.LU R238, [R1+0x40c] ;  /* 0x00040c0001ee7983 */ /* 0x000ee20000300800 */
[C---:B----4-:R-:W-:Y:S01]  /*116f40*/  IMAD.WIDE R232, R0.reuse, 0x4, R8 ;  /* 0x0000000400e87825 */ /* 0x050fe200078e0208 */
[----:B------:R-:W-:Y:S02]  /*116f50*/  IADD3 R16, R0, R14, RZ ;  /* 0x0000000e00107210 */ /* 0x000fe40007ffe0ff */
[----:B------:R-:W-:Y:S01]  /*116f60*/  ISETP.LT.AND P4, PT, R15, R198, !P1 ;  /* 0x000000c60f00720c */ /* 0x000fe20004f81270 */
[----:B------:R-:W4:Y:S08]  /*116f70*/  LDC R239, c[0x0][0x228] ;  /* 0x00008a00ffef7b82 */ /* 0x000f300000000800 */
[----:B------:R-:W4:Y:S01]  /*116f80*/  LDC.64 R198, c[0x0][0x228] ;  /* 0x00008a00ffc67b82 */ /* 0x000f220000000a00 */
[----:B------:R1:W-:Y:S07]  /*116f90*/  @P0 STG.E desc[UR60][R232.64], R247 ;  /* 0x000000f7e8000986 */ /* 0x0003ee000c10193c */
[----:B------:R-:W4:Y:S08]  /*116fa0*/  LDC R246, c[0x0][0x228] ;  /* 0x00008a00fff67b82 */ /* 0x000f300000000800 */
[----:B------:R-:W4:Y:S01]  /*116fb0*/  LDC R245, c[0x0][0x228] ;  /* 0x00008a00fff57b82 */ /* 0x000f220000000800 */
[----:B-1----:R-:W4:Y:S01]  /*116fc0*/  LDL.LU R233, [R1+0xc0c] ;  /* 0x000c0c0001e97983 */ /* 0x002f220000300800 */
[----:B------:R-:W-:-:S06]  /*116fd0*/  IMAD.WIDE R234, R16, 0x4, R2 ;  /* 0x0000000410ea7825 */ /* 0x000fcc00078e0202 */
[----:B------:R-:W1:Y:S01]  /*116fe0*/  LDC R247, c[0x0][0x228] ;  /* 0x00008a00fff77b82 */ /* 0x000e620000000800 */
[----:B------:R-:W-:Y:S02]  /*116ff0*/  VIADD R0, R10, 0x10 ;  /* 0x000000100a007836 */ /* 0x000fe40000000000 */
[----:B------:R-:W-:Y:S01]  /*117000*/  IMAD.WIDE R236, R16, 0x4, R4 ;  /* 0x0000000410ec7825 */ /* 0x000fe200078e0204 */
[----:B----4-:R4:W-:Y:S04]  /*117010*/  @P5 STG.E desc[UR60][R234.64], R233 ;  /* 0x000000e9ea005986 */ /* 0x0109e8000c10193c */
[----:B----4-:R-:W4:Y:S01]  /*117020*/  LDL.LU R235, [R1+0x81c] ;  /* 0x00081c0001eb7983 */ /* 0x010f220000300800 */
[----:B------:R-:W-:Y:S01]  /*117030*/  ISETP.GE.AND P1, PT, R0, R197, PT ;  /* 0x000000c50000720c */ /* 0x000fe20003f26270 */
[----:B------:R-:W-:-:S02]  /*117040*/  IMAD.WIDE R232, R16, 0x4, R6 ;  /* 0x0000000410e87825 */ /* 0x000fc400078e0206 */
[----:B------:R-:W2:Y:S01]  /*117050*/  LDL.LU R197, [R1+0x1e40] ;  /* 0x001e400001c57983 */ /* 0x000ea20000300800 */
[----:B------:R-:W-:-:S03]  /*117060*/  IADD3 R0, R16, R14, RZ ;  /* 0x0000000e10007210 */ /* 0x000fc60007ffe0ff */
[----:B----4-:R4:W-:Y:S01]  /*117070*/  @P3 STG.E desc[UR60][R236.64], R235 ;  /* 0x000000ebec003986 */ /* 0x0109e2000c10193c */
[----:B-1----:R-:W-:-:S03]  /*117080*/  ISETP.LT.AND P3, PT, R11, R247, !P1 ;  /* 0x000000f70b00720c */ /* 0x002fc60004f61270 */
[----:B---3--:R1:W-:Y:S04]  /*117090*/  @P2 STG.E desc[UR60][R232.64], R238 ;  /* 0x000000eee8002986 */ /* 0x0083e8000c10193c */
[----:B------:R-:W3:Y:S01]  /*1170a0*/  LDL.LU R247, [R1+0xc10] ;  /* 0x000c100001f77983 */ /* 0x000ee20000300800 */
[----:B----4-:R-:W-:Y:S01]  /*1170b0*/  IMAD.WIDE R234, R16, 0x4, R8 ;  /* 0x0000000410ea7825 */ /* 0x010fe200078e0208 */
[----:B------:R-:W-:-:S03]  /*1170c0*/  IADD3 R16, R10, 0x11, RZ ;  /* 0x000000110a107810 */ /* 0x000fc60007ffe0ff */
[----:B------:R-:W-:Y:S01]  /*1170d0*/  IMAD.WIDE R236, R0, 0x4, R8 ;  /* 0x0000000400ec7825 */ /* 0x000fe200078e0208 */
[----:B-1----:R-:W1:Y:S08]  /*1170e0*/  LDC R238, c[0x0][0x228] ;  /* 0x00008a00ffee7b82 */ /* 0x002e700000000800 */
[----:B------:R-:W4:Y:S01]  /*1170f0*/  LDC.64 R232, c[0x0][0x228] ;  /* 0x00008a00ffe87b82 */ /* 0x000f220000000a00 */
[----:B------:R2:W-:Y:S01]  /*117100*/  @P4 STG.E desc[UR60][R234.64], R252 ;  /* 0x000000fcea004986 */ /* 0x0005e2000c10193c */
[----:B------:R-:W-:-:S03]  /*117110*/  ISETP.GE.AND P0, PT, R16, R199, PT ;  /* 0x000000c71000720c */ /* 0x000fc60003f06270 */
[----:B--2---:R-:W2:Y:S04]  /*117120*/  LDL.LU R252, [R1+0x410] ;  /* 0x0004100001fc7983 */ /* 0x004ea80000300800 */
[----:B------:R-:W4:Y:S04]  /*117130*/  LDL.LU R16, [R1+0x1410] ;  /* 0x0014100001107983 */ /* 0x000f280000300800 */
[----:B------:R-:W3:Y:S01]  /*117140*/  LDL.LU R199, [R1+0x1010] ;  /* 0x0010100001c77983 */ /* 0x000ee20000300800 */
[----:B------:R-:W-:Y:S02]  /*117150*/  ISETP.LT.AND P2, PT, R13, R239, !P1 ;  /* 0x000000ef0d00720c */ /* 0x000fe40004f41270 */
[----:B------:R-:W-:Y:S01]  /*117160*/  ISETP.LT.AND P4, PT, R17, R246, !P1 ;  /* 0x000000f61100720c */ /* 0x000fe20004f81270 */
[----:B------:R-:W-:Y:S01]  /*117170*/  IMAD.WIDE R234, R0, 0x4, R2 ;  /* 0x0000000400ea7825 */ /* 0x000fe200078e0202 */
[----:B------:R-:W-:-:S02]  /*117180*/  ISETP.LT.AND P1, PT, R15, R196, !P1 ;  /* 0x000000c40f00720c */ /* 0x000fc40004f21270 */
[----:B------:R-:W-:Y:S01]  /*117190*/  ISETP.LT.AND P5, PT, R11, R245, !P0 ;  /* 0x000000f50b00720c */ /* 0x000fe200047a1270 */
[----:B------:R-:W2:Y:S08]  /*1171a0*/  LDC R246, c[0x0][0x228] ;  /* 0x00008a00fff67b82 */ /* 0x000eb00000000800 */
[----:B------:R-:W2:Y:S01]  /*1171b0*/  LDC R245, c[0x0][0x228] ;  /* 0x00008a00fff57b82 */ /* 0x000ea20000000800 */
[----:B------:R1:W-:Y:S07]  /*1171c0*/  @P3 STG.E desc[UR60][R234.64], R197 ;  /* 0x000000c5ea003986 */ /* 0x0003ee000c10193c */
[----:B------:R-:W2:Y:S01]  /*1171d0*/  LDC R239, c[0x0][0x228] ;  /* 0x00008a00ffef7b82 */ /* 0x000ea20000000800 */
[----:B-1----:R-:W-:-:S04]  /*1171e0*/  IMAD.WIDE R196, R0, 0x4, R4 ;  /* 0x0000000400c47825 */ /* 0x002fc800078e0204 */
[C---:B------:R-:W-:Y:S01]  /*1171f0*/  IMAD.WIDE R234, R0.reuse, 0x4, R6 ;  /* 0x0000000400ea7825 */ /* 0x040fe200078e0206 */
[----:B------:R1:W-:Y:S02]  /*117200*/  @P2 STG.E desc[UR60][R196.64], R244 ;  /* 0x000000f4c4002986 */ /* 0x0003e4000c10193c */
[----:B-1----:R-:W1:Y:S01]  /*117210*/  LDC R244, c[0x0][0x228] ;  /* 0x00008a00fff47b82 */ /* 0x002e620000000800 */
[----:B------:R-:W-:Y:S01]  /*117220*/  IMAD.IADD R0, R0, 0x1, R14 ;  /* 0x0000000100007824 */ /* 0x000fe200078e020e */
[----:B------:R-:W-:-:S06]  /*117230*/  ISETP.LT.AND P3, PT, R15, R198, !P0 ;  /* 0x000000c60f00720c */ /* 0x000fcc0004761270 */
[----:B------:R-:W2:Y:S01]  /*117240*/  LDC.64 R196, c[0x0][0x228] ;  /* 0x00008a00ffc47b82 */ /* 0x000ea20000000a00 */
[----:B----4-:R-:W-:Y:S04]  /*117250*/  @P4 STG.E desc[UR60][R234.64], R16 ;  /* 0x00000010ea004986 */ /* 0x010fe8000c10193c */
[----:B---3--:R3:W-:Y:S04]  /*117260*/  @P1 STG.E desc[UR60][R236.64], R199 ;  /* 0x000000c7ec001986 */ /* 0x0087e8000c10193c */
[----:B---3--:R-:W3:Y:S01]  /*117270*/  LDL.LU R236, [R1+0x420] ;  /* 0x0004200001ec7983 */ /* 0x008ee20000300800 */
[----:B-1----:R-:W-:-:S02]  /*117280*/  ISETP.LT.AND P2, PT, R13, R244, !P0 ;  /* 0x000000f40d00720c */ /* 0x002fc40004741270 */
[----:B------:R-:W-:Y:S01]  /*117290*/  ISETP.LT.AND P0, PT, R17, R238, !P0 ;  /* 0x000000ee1100720c */ /* 0x000fe20004701270 */
[----:B------:R-:W-:Y:S01]  /*1172a0*/  IMAD.WIDE R198, R0, 0x4, R2 ;  /* 0x0000000400c67825 */ /* 0x000fe200078e0202 */
[----:B------:R-:W-:-:S03]  /*1172b0*/  IADD3 R16, R10, 0x12, RZ ;  /* 0x000000120a107810 */ /* 0x000fc60007ffe0ff */
[----:B------:R-:W-:Y:S01]  /*1172c0*/  IMAD.WIDE R234, R0, 0x4, R4 ;  /* 0x0000000400ea7825 */ /* 0x000fe200078e0204 */
[----:B------:R-:W4:Y:S04]  /*1172d0*/  LDL.LU R237, [R1+0x20] ;  /* 0x0000200001ed7983 */ /* 0x000f280000300800 */
[----:B------:R1:W-:Y:S01]  /*1172e0*/  @P5 STG.E desc[UR60][R198.64], R247 ;  /* 0x000000f7c6005986 */ /* 0x0003e2000c10193c */
[----:B------:R-:W-:Y:S01]  /*1172f0*/  ISETP.GE.AND P1, PT, R16, R233, PT ;  /* 0x000000e91000720c */ /* 0x000fe20003f26270 */
[----:B------:R-:W4:Y:S02]  /*117300*/  LDC R244, c[0x0][0x228] ;  /* 0x00008a00fff47b82 */ /* 0x000f240000000800 */
[----:B--2---:R2:W-:Y:S01]  /*117310*/  @P2 STG.E desc[UR60][R234.64], R252 ;  /* 0x000000fcea002986 */ /* 0x0045e2000c10193c */
[----:B------:R-:W-:Y:S01]  /*117320*/  ISETP.LT.AND P2, PT, R17, R246, !P1 ;  /* 0x000000f61100720c */ /* 0x000fe20004f41270 */
[----:B-1----:R-:W-:Y:S01]  /*117330*/  IMAD.WIDE R198, R0, 0x4, R6 ;  /* 0x0000000400c67825 */ /* 0x002fe200078e0206 */
[----:B------:R-:W-:-:S03]  /*117340*/  ISETP.LT.AND P4, PT, R13, R245, !P1 ;  /* 0x000000f50d00720c */ /* 0x000fc60004f81270 */
[----:B------:R-:W-:Y:S01]  /*117350*/  VIADD R16, R10, 0x13 ;  /* 0x000000130a107836 */ /* 0x000fe20000000000 */
[----:B------:R-:W1:Y:S08]  /*117360*/  LDC R233, c[0x0][0x228] ;  /* 0x00008a00ffe97b82 */ /* 0x000e700000000800 */
[----:B------:R-:W1:Y:S01]  /*117370*/  LDC R247, c[0x0][0x228] ;  /* 0x00008a00fff77b82 */ /* 0x000e620000000800 */
[----:B--2---:R-:W2:Y:S04]  /*117380*/  LDL.LU R252, [R1+0x1014] ;  /* 0x0010140001fc7983 */ /* 0x004ea80000300800 */
[----:B------:R-:W2:Y:S04]  /*117390*/  LDL.LU R246, [R1+0x1414] ;  /* 0x0014140001f67983 */ /* 0x000ea80000300800 */
[----:B------:R-:W2:Y:S01]  /*1173a0*/  LDL.LU R245, [R1+0x1c14] ;  /* 0x001c140001f57983 */ /* 0x000ea20000300800 */
[----:B------:R-:W-:-:S03]  /*1173b0*/  ISETP.LT.AND P5, PT, R11, R239, !P1 ;  /* 0x000000ef0b00720c */ /* 0x000fc60004fa1270 */
[----:B---3--:R3:W-:Y:S01]  /*1173c0*/  @P0 STG.E desc[UR60][R198.64], R236 ;  /* 0x000000ecc6000986 */ /* 0x0087e2000c10193c */
[----:B------:R-:W-:-:S03]  /*1173d0*/  ISETP.LT.AND P0, PT, R15, R232, !P1 ;  /* 0x000000e80f00720c */ /* 0x000fc60004f01270 */
[----:B------:R-:W2:Y:S01]  /*1173e0*/  LDL.LU R232, [R1+0x1e44] ;  /* 0x001e440001e87983 */ /* 0x000ea20000300800 */
[----:B------:R-:W-:-:S03]  /*1173f0*/  ISETP.GE.AND P1, PT, R16, R197, PT ;  /* 0x000000c51000720c */ /* 0x000fc60003f26270 */
[----:B------:R-:W2:Y:S04]  /*117400*/  LDL.LU R16, [R1+0xc14] ;  /* 0x000c140001107983 */ /* 0x000ea80000300800 */
[----:B------:R-:W2:Y:S01]  /*117410*/  LDL.LU R197, [R1+0x414] ;  /* 0x0004140001c57983 */ /* 0x000ea20000300800 */
[C---:B------:R-:W-:Y:S01]  /*117420*/  IMAD.WIDE R234, R0.reuse, 0x4, R8 ;  /* 0x0000000400ea7825 */ /* 0x040fe200078e0208 */
[----:B------:R-:W-:Y:S01]  /*117430*/  IADD3 R0, R0, R14, RZ ;  /* 0x0000000e00007210 */ /* 0x000fe20007ffe0ff */
[----:B---3--:R-:W3:Y:S03]  /*117440*/  LDC.64 R198, c[0x0][0x228] ;  /* 0x00008a00ffc67b82 */ /* 0x008ee60000000a00 */
[----:B----4-:R4:W-:Y:S01]  /*117450*/  @P3 STG.E desc[UR60][R234.64], R237 ;  /* 0x000000edea003986 */ /* 0x0109e2000c10193c */
[----:B------:R-:W-:Y:S01]  /*117460*/  ISETP.LT.AND P3, PT, R13, R244, !P1 ;  /* 0x000000f40d00720c */ /* 0x000fe20004f61270 */
[----:B------:R-:W-:-:S04]  /*117470*/  IMAD.WIDE R238, R0, 0x4, R6 ;  /* 0x0000000400ee7825 */ /* 0x000fc800078e0206 */
[----:B----4-:R-:W-:-:S04]  /*117480*/  IMAD.WIDE R234, R0, 0x4, R2 ;  /* 0x0000000400ea7825 */ /* 0x010fc800078e0202 */
[C---:B------:R-:W-:Y:S01]  /*117490*/  IMAD.WIDE R236, R0.reuse, 0x4, R4 ;  /* 0x0000000400ec7825 */ /* 0x040fe200078e0204 */
[----:B------:R-:W-:Y:S01]  /*1174a0*/  IADD3 R244, R0, R14, RZ ;  /* 0x0000000e00f47210 */ /* 0x000fe20007ffe0ff */
[----:B--2---:R2:W-:Y:S04]  /*1174b0*/  @P5 STG.E desc[UR60][R234.64], R232 ;  /* 0x000000e8ea005986 */ /* 0x0045e8000c10193c */
[----:B------:R4:W-:Y:S01]  /*1174c0*/  @P4 STG.E desc[UR60][R236.64], R245 ;  /* 0x000000f5ec004986 */ /* 0x0009e2000c10193c */
[----:B-1----:R-:W-:-:S03]  /*1174d0*/  ISETP.LT.AND P4, PT, R11, R233, !P1 ;  /* 0x000000e90b00720c */ /* 0x002fc60004f81270 */
[----:B------:R1:W-:Y:S01]  /*1174e0*/  @P2 STG.E desc[UR60][R238.64], R246 ;  /* 0x000000f6ee002986 */ /* 0x0003e2000c10193c */
[----:B--2---:R-:W-:-:S04]  /*1174f0*/  IMAD.WIDE R234, R0, 0x4, R8 ;  /* 0x0000000400ea7825 */ /* 0x004fc800078e0208 */
[----:B----4-:R-:W-:Y:S01]  /*117500*/  IMAD.WIDE R236, R244, 0x4, R2 ;  /* 0x00000004f4ec7825 */ /* 0x010fe200078e0202 */
[----:B------:R-:W-:-:S03]  /*117510*/  IADD3 R0, R10, 0x14, RZ ;  /* 0x000000140a007810 */ /* 0x000fc60007ffe0ff */
[----:B-1----:R-:W-:Y:S01]  /*117520*/  IMAD.WIDE R238, R244, 0x4, R4 ;  /* 0x00000004f4ee7825 */ /* 0x002fe200078e0204 */
[----:B------:R-:W1:Y:S01]  /*117530*/  LDC R245, c[0x0][0x228] ;  /* 0x00008a00fff57b82 */ /* 0x000e620000000800 */
[----:B------:R2:W-:Y:S01]  /*117540*/  @P0 STG.E desc[UR60][R234.64], R252 ;  /* 0x000000fcea000986 */ /* 0x0005e2000c10193c */
[----:B---3--:R-:W-:-:S03]  /*117550*/  ISETP.GE.AND P0, PT, R0, R199, PT ;  /* 0x000000c70000720c */ /* 0x008fc60003f06270 */
[----:B------:R-:W-:Y:S04]  /*117560*/  @P4 STG.E desc[UR60][R236.64], R16 ;  /* 0x00000010ec004986 */ /* 0x000fe8000c10193c */
[----:B------:R3:W-:Y:S01]  /*117570*/  @P3 STG.E desc[UR60][R238.64], R197 ;  /* 0x000000c5ee003986 */ /* 0x0007e2000c10193c */
[----:B------:R-:W4:Y:S08]  /*117580*/  LDC R246, c[0x0][0x228] ;  /* 0x00008a00fff67b82 */ /* 0x000f300000000800 */
[----:B------:R-:W4:Y:S08]  /*117590*/  LDC.64 R232, c[0x0][0x228] ;  /* 0x00008a00ffe87b82 */ /* 0x000f300000000a00 */
[----:B--2---:R-:W2:Y:S01]  /*1175a0*/  LDC R252, c[0x0][0x228] ;  /* 0x00008a00fffc7b82 */ /* 0x004ea20000000800 */
[----:B------:R-:W4:Y:S04]  /*1175b0*/  LDL.LU R235, [R1+0x424] ;  /* 0x0004240001eb7983 */ /* 0x000f280000300800 */
[----:B------:R-:W4:Y:S04]  /*1175c0*/  LDL.LU R199, [R1+0x1e48] ;  /* 0x001e480001c77983 */ /* 0x000f280000300800 */
[----:B---3--:R-:W3:Y:S01]  /*1175d0*/  LDL.LU R239, [R1+0x24] ;  /* 0x0000240001ef7983 */ /* 0x008ee20000300800 */
[----:B------:R-:W-:-:S02]  /*1175e0*/  ISETP.LT.AND P2, PT, R17, R247, !P1 ;  /* 0x000000f71100720c */ /* 0x000fc40004f41270 */
[----:B------:R-:W-:Y:S01]  /*1175f0*/  ISETP.LT.AND P1, PT, R15, R196, !P1 ;  /* 0x000000c40f00720c */ /* 0x000fe20004f21270 */
[----:B------:R-:W-:Y:S01]  /*117600*/  IMAD.WIDE R196, R244, 0x4, R6 ;  /* 0x00000004f4c47825 */ /* 0x000fe200078e0206 */
[----:B------:R-:W3:Y:S01]  /*117610*/  LDL.LU R238, [R1+0x1418] ;  /* 0x0014180001ee7983 */ /* 0x000ee20000300800 */
[----:B------:R-:W-:Y:S01]  /*117620*/  IADD3 R0, R10, 0x15, RZ ;  /* 0x000000150a007810 */ /* 0x000fe20007ffe0ff */
[----:B------:R-:W3:Y:S01]  /*117630*/  LDC R247, c[0x0][0x228] ;  /* 0x00008a00fff77b82 */ /* 0x000ee20000000800 */
[----:B------:R-:W-:-:S07]  /*117640*/  IMAD.IADD R16, R244, 0x1, R14 ;  /* 0x00000001f4107824 */ /* 0x000fce00078e020e */
[----:B------:R-:W3:Y:S01]  /*117650*/  LDC R236, c[0x0][0x228] ;  /* 0x00008a00ffec7b82 */ /* 0x000ee20000000800 */
[----:B-1----:R-:W-:-:S07]  /*117660*/  ISETP.LT.AND P3, PT, R13, R245, !P0 ;  /* 0x000000f50d00720c */ /* 0x002fce0004761270 */
[----:B------:R-:W1:Y:S01]  /*117670*/  LDC R237, c[0x0][0x228] ;  /* 0x00008a00ffed7b82 */ /* 0x000e620000000800 */
[----:B------:R-:W3:Y:S01]  /*117680*/  LDL.LU R245, [R1+0x1c18] ;  /* 0x001c180001f57983 */ /* 0x000ee20000300800 */
[----:B--2---:R-:W-:-:S03]  /*117690*/  ISETP.LT.AND P4, PT, R11, R252, !P0 ;  /* 0x000000fc0b00720c */ /* 0x004fc60004781270 */
[----:B----4-:R2:W-:Y:S01]  /*1176a0*/  @P2 STG.E desc[UR60][R196.64], R235 ;  /* 0x000000ebc4002986 */ /* 0x0105e2000c10193c */
[----:B------:R-:W-:-:S03]  /*1176b0*/  ISETP.LT.AND P2, PT, R17, R246, !P0 ;  /* 0x000000f61100720c */ /* 0x000fc60004741270 */
[----:B------:R-:W4:Y:S04]  /*1176c0*/  LDL.LU R246, [R1+0xc18] ;  /* 0x000c180001f67983 */ /* 0x000f280000300800 */
[----:B------:R-:W4:Y:S01]  /*1176d0*/  LDL.LU R252, [R1+0x28] ;  /* 0x0000280001fc7983 */ /* 0x000f220000300800 */
[----:B--2---:R-:W-:-:S04]  /*1176e0*/  IMAD.WIDE R196, R244, 0x4, R8 ;  /* 0x00000004f4c47825 */ /* 0x004fc800078e0208 */
[----:B------:R-:W-:Y:S01]  /*1176f0*/  IMAD.WIDE R234, R16, 0x4, R2 ;  /* 0x0000000410ea7825 */ /* 0x000fe200078e0202 */
[----:B------:R-:W-:Y:S01]  /*117700*/  ISETP.LT.AND P0, PT, R15, R198, !P0 ;  /* 0x000000c60f00720c */ /* 0x000fe20004701270 */
[----:B------:R-:W2:Y:S01]  /*117710*/  LDC R244, c[0x0][0x228] ;  /* 0x00008a00fff47b82 */ /* 0x000ea20000000800 */
[----:B---3--:R3:W-:Y:S01]  /*117720*/  @P1 STG.E desc[UR60][R196.64], R239 ;  /* 0x000000efc4001986 */ /* 0x0087e2000c10193c */
[----:B------:R-:W-:-:S03]  /*117730*/  ISETP.GE.AND P1, PT, R0, R233, PT ;  /* 0x000000e90000720c */ /* 0x000fc60003f26270 */
[----:B------:R-:W2:Y:S03]  /*117740*/  LDL.LU R233, [R1+0x1018] ;  /* 0x0010180001e97983 */ /* 0x000ea60000300800 */
[----:B---3--:R-:W3:Y:S01]  /*117750*/  LDC.64 R196, c[0x0][0x228] ;  /* 0x00008a00ffc47b82 */ /* 0x008ee20000000a00 */
[----:B------:R1:W-:Y:S01]  /*117760*/  @P4 STG.E desc[UR60][R234.64], R199 ;  /* 0x000000c7ea004986 */ /* 0x0003e2000c10193c */
[----:B------:R-:W-:Y:S02]  /*117770*/  IADD3 R0, R16, R14, RZ ;  /* 0x0000000e10007210 */ /* 0x000fe40007ffe0ff */
[----:B------:R-:W-:-:S04]  /*117780*/  ISETP.LT.AND P4, PT, R11, R247, !P1 ;  /* 0x000000f70b00720c */ /* 0x000fc80004f81270 */
[----:B------:R-:W4:Y:S01]  /*117790*/  LDC R239, c[0x0][0x228] ;  /* 0x00008a00ffef7b82 */ /* 0x000f220000000800 */
[----:B------:R-:W4:Y:S01]  /*1177a0*/  LDL.LU R247, [R1+0x428] ;  /* 0x0004280001f77983 */ /* 0x000f220000300800 */
[----:B-1----:R-:W-:-:S04]  /*1177b0*/  IMAD.WIDE R198, R16, 0x4, R4 ;  /* 0x0000000410c67825 */ /* 0x002fc800078e0204 */
[C---:B------:R-:W-:Y:S01]  /*1177c0*/  IMAD.WIDE R234, R16.reuse, 0x4, R6 ;  /* 0x0000000410ea7825 */ /* 0x040fe200078e0206 */
[----:B------:R1:W-:Y:S04]  /*1177d0*/  @P3 STG.E desc[UR60][R198.64], R245 ;  /* 0x000000f5c6003986 */ /* 0x0003e8000c10193c */
[----:B------:R1:W-:Y:S02]  /*1177e0*/  @P2 STG.E desc[UR60][R234.64], R238 ;  /* 0x000000eeea002986 */ /* 0x0003e4000c10193c */
[----:B-1----:R-:W-:-:S04]  /*1177f0*/  IMAD.WIDE R198, R16, 0x4, R8 ;  /* 0x0000000410c67825 */ /* 0x002fc800078e0208 */
[----:B------:R-:W-:Y:S01]  /*117800*/  VIADD R16, R10, 0x16 ;  /* 0x000000160a107836 */ /* 0x000fe20000000000 */
[----:B------:R-:W4:Y:S01]  /*117810*/  LDL.LU R245, [R1+0x1e4c] ;  /* 0x001e4c0001f57983 */ /* 0x000f220000300800 */
[----:B------:R-:W-:Y:S01]  /*117820*/  ISETP.LT.AND P3, PT, R13, R236, !P1 ;  /* 0x000000ec0d00720c */ /* 0x000fe20004f61270 */
[----:B------:R-:W1:Y:S02]  /*117830*/  LDC R238, c[0x0][0x228] ;  /* 0x00008a00ffee7b82 */ /* 0x000e640000000800 */
[----:B--2---:R2:W-:Y:S01]  /*117840*/  @P0 STG.E desc[UR60][R198.64], R233 ;  /* 0x000000e9c6000986 */ /* 0x0045e2000c10193c */
[----:B---3--:R-:W-:-:S03]  /*117850*/  ISETP.GE.AND P0, PT, R16, R197, PT ;  /* 0x000000c51000720c */ /* 0x008fc60003f06270 */
[----:B------:R-:W3:Y:S01]  /*117860*/  LDL.LU R197, [R1+0x418] ;  /* 0x0004180001c57983 */ /* 0x000ee20000300800 */
[----:B------:R-:W-:Y:S02]  /*117870*/  ISETP.LT.AND P2, PT, R17, R237, !P1 ;  /* 0x000000ed1100720c */ /* 0x000fe40004f41270 */
[----:B------:R-:W-:Y:S01]  /*117880*/  ISETP.LT.AND P1, PT, R15, R232, !P1 ;  /* 0x000000e80f00720c */ /* 0x000fe20004f21270 */
[----:B------:R-:W-:-:S04]  /*117890*/  IMAD.WIDE R234, R0, 0x4, R2 ;  /* 0x0000000400ea7825 */ /* 0x000fc800078e0202 */
[C---:B------:R-:W-:Y:S01]  /*1178a0*/  IMAD.WIDE R236, R0.reuse, 0x4, R8 ;  /* 0x0000000400ec7825 */ /* 0x040fe200078e0208 */
[----:B----4-:R4:W-:Y:S01]  /*1178b0*/  @P4 STG.E desc[UR60][R234.64], R246 ;  /* 0x000000f6ea004986 */ /* 0x0109e2000c10193c */
[----:B--2---:R-:W2:Y:S02]  /*1178c0*/  LDC.64 R198, c[0x0][0x228] ;  /* 0x00008a00ffc67b82 */ /* 0x004ea40000000a00 */
[----:B------:R-:W-:-:S04]  /*1178d0*/  IMAD.WIDE R232, R0, 0x4, R4 ;  /* 0x0000000400e87825 */ /* 0x000fc800078e0204 */
[C---:B----4-:R-:W-:Y:S01]  /*1178e0*/  IMAD.WIDE R234, R0.reuse, 0x4, R6 ;  /* 0x0000000400ea7825 */ /* 0x050fe200078e0206 */
[----:B------:R-:W-:Y:S02]  /*1178f0*/  IADD3 R0, R0, R14, RZ ;  /* 0x0000000e00007210 */ /* 0x000fe40007ffe0ff */
[----:B------:R-:W-:Y:S01]  /*117900*/  IADD3 R16, R10, 0x17, RZ ;  /* 0x000000170a107810 */ /* 0x000fe20007ffe0ff */
[----:B------:R-:W4:Y:S01]  /*117910*/  LDC R246, c[0x0][0x228] ;  /* 0x00008a00fff67b82 */ /* 0x000f220000000800 */
[----:B---3--:R3:W-:Y:S04]  /*117920*/  @P3 STG.E desc[UR60][R232.64], R197 ;  /* 0x000000c5e8003986 */ /* 0x0087e8000c10193c */
[----:B------:R1:W-:Y:S04]  /*117930*/  @P2 STG.E desc[UR60][R234.64], R247 ;  /* 0x000000f7ea002986 */ /* 0x0003e8000c10193c */
[----:B------:R2:W-:Y:S01]  /*117940*/  @P1 STG.E desc[UR60][R236.64], R252 ;  /* 0x000000fcec001986 */ /* 0x0005e2000c10193c */
[----:B------:R-:W-:-:S02]  /*117950*/  ISETP.LT.AND P1, PT, R11, R239, !P0 ;  /* 0x000000ef0b00720c */ /* 0x000fc40004721270 */
[----:B------:R-:W-:Y:S01]  /*117960*/  ISETP.LT.AND P3, PT, R13, R244, !P0 ;  /* 0x000000f40d00720c */ /* 0x000fe20004761270 */
[----:B---3--:R-:W3:Y:S01]  /*117970*/  LDC.64 R232, c[0x0][0x228] ;  /* 0x00008a00ffe87b82 */ /* 0x008ee20000000a00 */
[----:B-1----:R-:W-:Y:S01]  /*117980*/  IMAD.WIDE R234, R0, 0x4, R2 ;  /* 0x0000000400ea7825 */ /* 0x002fe200078e0202 */
[----:B------:R-:W3:Y:S04]  /*117990*/  LDL.LU R247, [R1+0xc1c] ;  /* 0x000c1c0001f77983 */ /* 0x000ee80000300800 */
[----:B--2---:R-:W2:Y:S04]  /*1179a0*/  LDL.LU R252, [R1+0x41c] ;  /* 0x00041c0001fc7983 */ /* 0x004ea80000300800 */
[----:B------:R-:W3:Y:S01]  /*1179b0*/  LDL.LU R244, [R1+0x101c] ;  /* 0x00101c0001f47983 */ /* 0x000ee20000300800 */
[----:B------:R-:W-:-:S03]  /*1179c0*/  ISETP.LT.AND P2, PT, R15, R196, !P0 ;  /* 0x000000c40f00720c */ /* 0x000fc60004741270 */
[----:B------:R1:W-:Y:S01]  /*1179d0*/  @P1 STG.E desc[UR60][R234.64], R245 ;  /* 0x000000f5ea001986 */ /* 0x0003e2000c10193c */
[----:B------:R-:W-:-:S03]  /*1179e0*/  ISETP.GE.AND P1, PT, R16, R199, PT ;  /* 0x000000c71000720c */ /* 0x000fc60003f26270 */
[----:B------:R-:W2:Y:S04]  /*1179f0*/  LDL.LU R16, [R1+0x1c1c] ;  /* 0x001c1c0001107983 */ /* 0x000ea80000300800 */
[----:B------:R-:W3:Y:S01]  /*117a00*/  LDL.LU R199, [R1+0x141c] ;  /* 0x00141c0001c77983 */ /* 0x000ee20000300800 */
[----:B------:R-:W3:Y:S08]  /*117a10*/  LDC R236, c[0x0][0x228] ;  /* 0x00008a00ffec7b82 */ /* 0x000ef00000000800 */
[----:B------:R-:W3:Y:S08]  /*117a20*/  LDC R239, c[0x0][0x228] ;  /* 0x00008a00ffef7b82 */ /* 0x000ef00000000800 */
[----:B-1----:R-:W1:Y:S01]  /*117a30*/  LDC R245, c[0x0][0x228] ;  /* 0x00008a00fff57b82 */ /* 0x002e620000000800 */
[----:B------:R-:W-:Y:S01]  /*117a40*/  IMAD.WIDE R196, R0, 0x4, R4 ;  /* 0x0000000400c47825 */ /* 0x000fe200078e0204 */
[----:B------:R-:W-:-:S06]  /*117a50*/  ISETP.LT.AND P0, PT, R17, R238, !P0 ;  /* 0x000000ee1100720c */ /* 0x000fcc0004701270 */
[----:B------:R-:W3:Y:S01]  /*117a60*/  LDC R237, c[0x0][0x228] ;  /* 0x00008a00ffed7b82 */ /* 0x000ee20000000800 */
[----:B------:R-:W-:Y:S01]  /*117a70*/  IMAD.WIDE R234, R0, 0x4, R6 ;  /* 0x0000000400ea7825 */ /* 0x000fe200078e0206 */
[----:B----4-:R-:W-:-:S06]  /*117a80*/  ISETP.LT.AND P4, PT, R13, R246, !P1 ;  /* 0x000000f60d00720c */ /* 0x010fcc0004f81270 */
[----:B------:R-:W4:Y:S08]  /*117a90*/  LDC R238, c[0x0][0x228] ;  /* 0x00008a00ffee7b82 */ /* 0x000f300000000800 */
[----:B------:R-:W4:Y:S01]  /*117aa0*/  LDC R246, c[0x0][0x228] ;  /* 0x00008a00fff67b82 */ /* 0x000f220000000800 */
[----:B--2---:R2:W-:Y:S01]  /*117ab0*/  @P3 STG.E desc[UR60][R196.64], R16 ;  /* 0x00000010c4003986 */ /* 0x0045e2000c10193c */
[----:B-1----:R-:W-:-:S03]  /*117ac0*/  ISETP.LT.AND P3, PT, R11, R245, !P1 ;  /* 0x000000f50b00720c */ /* 0x002fc60004f61270 */
[----:B------:R-:W4:Y:S04]  /*117ad0*/  LDL.LU R245, [R1+0x42c] ;  /* 0x00042c0001f57983 */ /* 0x000f280000300800 */
[----:B---3--:R1:W-:Y:S01]  /*117ae0*/  @P0 STG.E desc[UR60][R234.64], R199 ;  /* 0x000000c7ea000986 */ /* 0x0083e2000c10193c */
[----:B--2---:R-:W-:-:S04]  /*117af0*/  IMAD.WIDE R196, R0, 0x4, R8 ;  /* 0x0000000400c47825 */ /* 0x004fc800078e0208 */
[----:B------:R-:W-:Y:S01]  /*117b00*/  IMAD.IADD R0, R0, 0x1, R14 ;  /* 0x0000000100007824 */ /* 0x000fe200078e020e */
[----:B------:R-:W-:Y:S01]  /*117b10*/  IADD3 R16, R10, 0x18, RZ ;  /* 0x000000180a107810 */ /* 0x000fe20007ffe0ff */
[----:B------:R2:W-:Y:S01]  /*117b20*/  @P2 STG.E desc[UR60][R196.64], R244 ;  /* 0x000000f4c4002986 */ /* 0x0005e2000c10193c */
[----:B------:R-:W-:Y:S02]  /*117b30*/  ISETP.LT.AND P2, PT, R15, R198, !P1 ;  /* 0x000000c60f00720c */ /* 0x000fe40004f41270 */
[----:B------:R-:W-:Y:S01]  /*117b40*/  ISETP.LT.AND P1, PT, R17, R236, !P1 ;  /* 0x000000ec1100720c */ /* 0x000fe20004f21270 */
[----:B-1----:R-:W-:Y:S01]  /*117b50*/  IMAD.WIDE R198, R0, 0x4, R2 ;  /* 0x0000000400c67825 */ /* 0x002fe200078e0202 */
[----:B------:R-:W-:-:S03]  /*117b60*/  ISETP.GE.AND P0, PT, R16, R233, PT ;  /* 0x000000e91000720c */ /* 0x000fc60003f06270 */
[C---:B------:R-:W-:Y:S01]  /*117b70*/  IMAD.WIDE R234, R0.reuse, 0x4, R4 ;  /* 0x0000000400ea7825 */ /* 0x040fe200078e0204 */
[----:B------:R1:W-:Y:S01]  /*117b80*/  @P3 STG.E desc[UR60][R198.64], R247 ;  /* 0x000000f7c6003986 */ /* 0x0003e2000c10193c */
[----:B------:R-:W-:Y:S02]  /*117b90*/  ISETP.LT.AND P3, PT, R15, R232, !P0 ;  /* 0x000000e80f00720c */ /* 0x000fe40004761270 */
[C---:B------:R-:W-:Y:S01]  /*117ba0*/  IMAD.WIDE R232, R0.reuse, 0x4, R6 ;  /* 0x0000000400e87825 */ /* 0x040fe200078e0206 */
[----:B------:R3:W-:Y:S03]  /*117bb0*/  @P4 STG.E desc[UR60][R234.64], R252 ;  /* 0x000000fcea004986 */ /* 0x0007e6000c10193c */
[----:B------:R-:W-:Y:S01]  /*117bc0*/  IMAD.IADD R16, R0, 0x1, R14 ;  /* 0x0000000100107824 */ /* 0x000fe200078e020e */
[----:B--2---:R-:W2:Y:S01]  /*117bd0*/  LDC.64 R196, c[0x0][0x228] ;  /* 0x00008a00ffc47b82 */ /* 0x004ea20000000a00 */
[----:B----4-:R-:W-:-:S07]  /*117be0*/  ISETP.LT.AND P5, PT, R13, R238, !P0 ;  /* 0x000000ee0d00720c */ /* 0x010fce00047a1270 */
[----:B-1----:R-:W1:Y:S08]  /*117bf0*/  LDC.64 R198, c[0x0][0x228] ;  /* 0x00008a00ffc67b82 */ /* 0x002e700000000a00 */
[----:B------:R-:W4:Y:S08]  /*117c00*/  LDC R244, c[0x0][0x228] ;  /* 0x00008a00fff47b82 */ /* 0x000f300000000800 */
[----:B------:R-:W1:Y:S01]  /*117c10*/  LDC R247, c[0x0][0x228] ;  /* 0x00008a00fff77b82 */ /* 0x000e620000000800 */
[----:B---3--:R-:W3:Y:S01]  /*117c20*/  LDL.LU R252, [R1+0xc20] ;  /* 0x000c200001fc7983 */ /* 0x008ee20000300800 */
[----:B------:R-:W-:-:S03]  /*117c30*/  IMAD.WIDE R234, R0, 0x4, R8 ;  /* 0x0000000400ea7825 */ /* 0x000fc600078e0208 */
[----:B------:R-:W3:Y:S04]  /*117c40*/  LDL.LU R0, [R1+0x1820] ;  /* 0x0018200001007983 */ /* 0x000ee80000300800 */
[----:B------:R2:W-:Y:S04]  /*117c50*/  @P1 STG.E desc[UR60][R232.64], R245 ;  /* 0x000000f5e8001986 */ /* 0x0005e8000c10193c */
[----:B--2---:R-:W2:Y:S01]  /*117c60*/  LDL.LU R232, [R1+0x2c] ;  /* 0x00002c0001e87983 */ /* 0x004ea20000300800 */
[----:B------:R-:W-:-:S03]  /*117c70*/  IADD3 R238, R10, 0x19, RZ ;  /* 0x000000190aee7810 */ /* 0x000fc60007ffe0ff */
[----:B------:R-:W4:Y:S01]  /*117c80*/  LDL.LU R233, [R1+0x1420] ;  /* 0x0014200001e97983 */ /* 0x000f220000300800 */
[----:B------:R-:W1:Y:S01]  /*117c90*/  LDC R245, c[0x0][0x228] ;  /* 0x00008a00fff57b82 */ /* 0x000e620000000800 */
[----:B------:R-:W-:Y:S02]  /*117ca0*/  ISETP.LT.AND P4, PT, R17, R239, !P0 ;  /* 0x000000ef1100720c */ /* 0x000fe40004781270 */
[----:B------:R-:W-:-:S05]  /*117cb0*/  ISETP.LT.AND P0, PT, R11, R237, !P0 ;  /* 0x000000ed0b00720c */ /* 0x000fca0004701270 */
[----:B------:R-:W3:Y:S01]  /*117cc0*/  LDC R239, c[0x0][0x228] ;  /* 0x00008a00ffef7b82 */ /* 0x000ee20000000800 */
[----:B------:R-:W-:Y:S01]  /*117cd0*/  IMAD.WIDE R236, R16, 0x4, R2 ;  /* 0x0000000410ec7825 */ /* 0x000fe200078e0202 */
[----:B--2---:R2:W-:Y:S01]  /*117ce0*/  @P2 STG.E desc[UR60][R234.64], R232 ;  /* 0x000000e8ea002986 */ /* 0x0045e2000c10193c */
[----:B------:R-:W-:-:S03]  /*117cf0*/  ISETP.GE.AND P2, PT, R238, R197, PT ;  /* 0x000000c5ee00720c */ /* 0x000fc60003f46270 */
[----:B------:R-:W3:Y:S04]  /*117d00*/  LDL.LU R238, [R1+0x1c20] ;  /* 0x001c200001ee7983 */ /* 0x000ee80000300800 */
[----:B------:R-:W3:Y:S01]  /*117d10*/  LDL.LU R197, [R1+0x1020] ;  /* 0x0010200001c57983 */ /* 0x000ee20000300800 */
[----:B-1----:R-:W-:Y:S02]  /*117d20*/  ISETP.LT.AND P1, PT, R11, R245, !P2 ;  /* 0x000000f50b00720c */ /* 0x002fe40005721270 */
[----:B------:R-:W1:Y:S01]  /*117d30*/  LDC R245, c[0x0][0x22c] ;  /* 0x00008b00fff57b82 */ /* 0x000e620000000800 */
[----:B----4-:R4:W-:Y:S01]  /*117d40*/  @P0 STG.E desc[UR60][R236.64], R233 ;  /* 0x000000e9ec000986 */ /* 0x0109e2000c10193c */
[----:B--2---:R-:W-:-:S04]  /*117d50*/  IMAD.WIDE R234, R16, 0x4, R6 ;  /* 0x0000000410ea7825 */ /* 0x004fc800078e0206 */
[----:B----4-:R-:W-:-:S04]  /*117d60*/  IMAD.WIDE R232, R16, 0x4, R4 ;  /* 0x0000000410e87825 */ /* 0x010fc800078e0204 */
[----:B------:R-:W-:Y:S01]  /*117d70*/  IMAD.WIDE R236, R16, 0x4, R8 ;  /* 0x0000000410ec7825 */ /* 0x000fe200078e0208 */
[----:B------:R-:W-:Y:S02]  /*117d80*/  ISETP.LT.AND P6, PT, R17, R244, !P2 ;  /* 0x000000f41100720c */ /* 0x000fe400057c1270 */
[----:B------:R-:W2:Y:S01]  /*117d90*/  LDC R244, c[0x0][0x228] ;  /* 0x00008a00fff47b82 */ /* 0x000ea20000000800 */
[----:B---3--:R3:W-:Y:S04]  /*117da0*/  @P5 STG.E desc[UR60][R232.64], R238 ;  /* 0x000000eee8005986 */ /* 0x0087e8000c10193c */
[----:B------:R4:W-:Y:S01]  /*117db0*/  @P4 STG.E desc[UR60][R234.64], R0 ;  /* 0x00000000ea004986 */ /* 0x0009e2000c10193c */
[----:B------:R-:W-:-:S03]  /*117dc0*/  ISETP.LT.AND P5, PT, R15, R196, !P2 ;  /* 0x000000c40f00720c */ /* 0x000fc600057a1270 */
[----:B------:R1:W-:Y:S01]  /*117dd0*/  @P3 STG.E desc[UR60][R236.64], R197 ;  /* 0x000000c5ec003986 */ /* 0x0003e2000c10193c */
[----:B------:R-:W-:Y:S01]  /*117de0*/  ISETP.LT.AND P2, PT, R13, R239, !P2 ;  /* 0x000000ef0d00720c */ /* 0x000fe20005741270 */
[----:B---3--:R-:W3:Y:S01]  /*117df0*/  LDC R238, c[0x0][0x228] ;  /* 0x00008a00ffee7b82 */ /* 0x008ee20000000800 */
[----:B----4-:R-:W-:Y:S02]  /*117e00*/  IADD3 R0, R16, R14, RZ ;  /* 0x0000000e10007210 */ /* 0x010fe40007ffe0ff */
[----:B------:R-:W-:-:S05]  /*117e10*/  IADD3 R16, R10, 0x1a, RZ ;  /* 0x0000001a0a107810 */ /* 0x000fca0007ffe0ff */
[----:B-1----:R-:W1:Y:S01]  /*117e20*/  LDC.64 R196, c[0x0][0x228] ;  /* 0x00008a00ffc47b82 */ /* 0x002e620000000a00 */
[----:B------:R-:W-:Y:S01]  /*117e30*/  IMAD.WIDE R232, R0, 0x4, R2 ;  /* 0x0000000400e87825 */ /* 0x000fe200078e0202 */
[----:B------:R-:W-:-:S03]  /*117e40*/  ISETP.GE.AND P0, PT, R16, R199, PT ;  /* 0x000000c71000720c */ /* 0x000fc60003f06270 */
[----:B------:R-:W-:Y:S01]  /*117e50*/  VIADD R16, R10, 0x182 ;  /* 0x000001820a107836 */ /* 0x000fe20000000000 */
[----:B------:R-:W4:Y:S04]  /*117e60*/  LDL.LU R199, [R1+0x30] ;  /* 0x0000300001c77983 */ /* 0x000f280000300800 */
[----:B------:R-:W2:Y:S04]  /*117e70*/  LDL.LU R239, [R1+0x1c24] ;  /* 0x001c240001ef7983 */ /* 0x000ea80000300800 */
[----:B------:R3:W-:Y:S01]  /*117e80*/  @P1 STG.E desc[UR60][R232.64], R252 ;  /* 0x000000fce8001986 */ /* 0x0007e2000c10193c */
[----:B------:R-:W-:-:S03]  /*117e90*/  ISETP.LT.AND P4, PT, R11, R246, !P0 ;  /* 0x000000f60b00720c */ /* 0x000fc60004781270 */
[----:B------:R-:W2:Y:S01]  /*117ea0*/  LDL.LU R246, [R1+0x1424] ;  /* 0x0014240001f67983 */ /* 0x000ea20000300800 */
[----:B------:R-:W-:-:S03]  /*117eb0*/  ISETP.GE.AND P1, PT, R16, R245, PT ;  /* 0x000000f51000720c */ /* 0x000fc60003f26270 */
[----:B------:R-:W4:Y:S04]  /*117ec0*/  LDL.LU R16, [R1+0x820] ;  /* 0x0008200001107983 */ /* 0x000f280000300800 */
[----:B------:R-:W2:Y:S01]  /*117ed0*/  LDL.LU R245, [R1+0x430] ;  /* 0x0004300001f57983 */ /* 0x000ea20000300800 */
[----:B------:R-:W-:Y:S02]  /*117ee0*/  ISETP.LT.AND P3, PT, R13, R247, !P0 ;  /* 0x000000f70d00720c */ /* 0x000fe40004761270 */
[----:B------:R-:W1:Y:S01]  /*117ef0*/  LDC R247, c[0x0][0x228] ;  /* 0x00008a00fff77b82 */ /* 0x000e620000000800 */
[----:B------:R-:W-:-:S04]  /*117f00*/  IMAD.WIDE R234, R0, 0x4, R6 ;  /* 0x0000000400ea7825 */ /* 0x000fc800078e0206 */
[----:B---3--:R-:W-:-:S04]  /*117f10*/  IMAD.WIDE R232, R0, 0x4, R4 ;  /* 0x0000000400e87825 */ /* 0x008fc800078e0204 */
[C---:B------:R-:W-:Y:S01]  /*117f20*/  IMAD.WIDE R236, R0.reuse, 0x4, R8 ;  /* 0x0000000400ec7825 */ /* 0x040fe200078e0208 */
[----:B------:R-:W-:Y:S01]  /*117f30*/  IADD3 R0, R0, R14, RZ ;  /* 0x0000000e00007210 */ /* 0x000fe20007ffe0ff */
[----:B------:R-:W3:Y:S01]  /*117f40*/  LDC R252, c[0x0][0x228] ;  /* 0x00008a00fffc7b82 */ /* 0x000ee20000000800 */
[----:B----4-:R4:W-:Y:S04]  /*117f50*/  @P2 STG.E desc[UR60][R232.64], R16 ;  /* 0x00000010e8002986 */ /* 0x0109e8000c10193c */
[----:B--2---:R-:W-:Y:S04]  /*117f60*/  @P6 STG.E desc[UR60][R234.64], R245 ;  /* 0x000000f5ea006986 */ /* 0x004fe8000c10193c */
[----:B------:R2:W-:Y:S01]  /*117f70*/  @P5 STG.E desc[UR60][R236.64], R199 ;  /* 0x000000c7ec005986 */ /* 0x0005e2000c10193c */
[----:B------:R-:W-:-:S02]  /*117f80*/  ISETP.LT.AND P2, PT, R15, R198, !P0 ;  /* 0x000000c60f00720c */ /* 0x000fc40004741270 */
[----:B------:R-:W-:Y:S02]  /*117f90*/  ISETP.LT.AND P0, PT, R17, R238, !P0 ;  /* 0x000000ee1100720c */ /* 0x000fe40004701270 */
[----:B----4-:R-:W-:Y:S01]  /*117fa0*/  IADD3 R16, R10, 0x1b, RZ ;  /* 0x0000001b0a107810 */ /* 0x010fe20007ffe0ff */
[----:B------:R-:W-:-:S04]  /*117fb0*/  IMAD.WIDE R232, R0, 0x4, R2 ;  /* 0x0000000400e87825 */ /* 0x000fc800078e0202 */
[----:B--2---:R-:W-:Y:S01]  /*117fc0*/  IMAD.WIDE R198, R0, 0x4, R4 ;  /* 0x0000000400c67825 */ /* 0x004fe200078e0204 */
[----:B------:R-:W2:Y:S01]  /*117fd0*/  LDL.LU R236, [R1+0x1824] ;  /* 0x0018240001ec7983 */ /* 0x000ea20000300800 */
[----:B-1----:R-:W-:-:S03]  /*117fe0*/  ISETP.GE.AND P6, PT, R16, R197, PT ;  /* 0x000000c51000720c */ /* 0x002fc60003fc6270 */
[----:B------:R-:W4:Y:S04]  /*117ff0*/  LDL.LU R237, [R1+0x1024] ;  /* 0x0010240001ed7983 */ /* 0x000f280000300800 */
[----:B------:R1:W-:Y:S04]  /*118000*/  @P4 STG.E desc[UR60][R232.64], R246 ;  /* 0x000000f6e8004986 */ /* 0x0003e8000c10193c */
[----:B------:R3:W-:Y:S04]  /*118010*/  @P3 STG.E desc[UR60][R198.64], R239 ;  /* 0x000000efc6003986 */ /* 0x0007e8000c10193c */
[----:B------:R-:W4:Y:S01]  /*118020*/  LDL.LU R238, [R1+0x434] ;  /* 0x0004340001ee7983 */ /* 0x000f220000300800 */
[----:B------:R-:W-:-:S02]  /*118030*/  ISETP.LT.AND P3, PT, R11, R244, !P6 ;  /* 0x000000f40b00720c */ /* 0x000fc40007761270 */
[----:B------:R-:W-:Y:S01]  /*118040*/  ISETP.LT.AND P4, PT, R13, R247, !P6 ;  /* 0x000000f70d00720c */ /* 0x000fe20007781270 */
[----:B------:R-:W4:Y:S04]  /*118050*/  LDL.LU R244, [R1+0x824] ;  /* 0x0008240001f47983 */ /* 0x000f280000300800 */
[----:B------:R-:W4:Y:S01]  /*118060*/  LDL.LU R247, [R1+0xc24] ;  /* 0x000c240001f77983 */ /* 0x000f220000300800 */
[----:B------:R-:W4:Y:S08]  /*118070*/  LDC R245, c[0x0][0x228] ;  /* 0x00008a00fff57b82 */ /* 0x000f300000000800 */
[----:B-1----:R-:W1:Y:S08]  /*118080*/  LDC.64 R232, c[0x0][0x228] ;  /* 0x00008a00ffe87b82 */ /* 0x002e700000000a00 */
[----:B---3--:R-:W3:Y:S08]  /*118090*/  LDC R239, c[0x0][0x228] ;  /* 0x00008a00ffef7b82 */ /* 0x008ef00000000800 */
[----:B------:R-:W3:Y:S01]  /*1180a0*/  LDC R246, c[0x0][0x228] ;  /* 0x00008a00fff67b82 */ /* 0x000ee20000000800 */
[----:B------:R-:W-:-:S04]  /*1180b0*/  IMAD.WIDE R234, R0, 0x4, R8 ;  /* 0x0000000400ea7825 */ /* 0x000fc800078e0208 */
[----:B------:R-:W-:-:S04]  /*1180c0*/  IMAD.WIDE R198, R0, 0x4, R6 ;  /* 0x0000000400c67825 */ /* 0x000fc800078e0206 */
[----:B------:R-:W-:Y:S01]  /*1180d0*/  IMAD.IADD R0, R0, 0x1, R14 ;  /* 0x0000000100007824 */ /* 0x000fe200078e020e */
[----:B------:R-:W-:Y:S02]  /*1180e0*/  ISETP.LT.AND P5, PT, R17, R252, !P6 ;  /* 0x000000fc1100720c */ /* 0x000fe400077a1270 */
[----:B------:R-:W-:Y:S01]  /*1180f0*/  IADD3 R16, R10, 0x1c, RZ ;  /* 0x0000001c0a107810 */ /* 0x000fe20007ffe0ff */
[----:B------:R-:W3:Y:S01]  /*118100*/  LDC R252, c[0x0][0x228] ;  /* 0x00008a00fffc7b82 */ /* 0x000ee20000000800 */
[----:B--2---:R2:W-:Y:S04]  /*118110*/  @P0 STG.E desc[UR60][R198.64], R236 ;  /* 0x000000ecc6000986 */ /* 0x0045e8000c10193c */
[----:B----4-:R4:W-:Y:S01]  /*118120*/  @P2 STG.E desc[UR60][R234.64], R237 ;  /* 0x000000edea002986 */ /* 0x0109e2000c10193c */
[----:B-1----:R-:W-:Y:S01]  /*118130*/  ISETP.GE.AND P2, PT, R16, R233, PT ;  /* 0x000000e91000720c */ /* 0x002fe20003f46270 */
[----:B--2---:R-:W-:-:S04]  /*118140*/  IMAD.WIDE R198, R0, 0x4, R2 ;  /* 0x0000000400c67825 */ /* 0x004fc800078e0202 */
[----:B----4-:R-:W-:-:S04]  /*118150*/  IMAD.WIDE R234, R0, 0x4, R4 ;  /* 0x0000000400ea7825 */ /* 0x010fc800078e0204 */
[----:B------:R-:W-:Y:S01]  /*118160*/  IMAD.WIDE R236, R0, 0x4, R6 ;  /* 0x0000000400ec7825 */ /* 0x000fe200078e0206 */
[----:B------:R-:W-:Y:S04]  /*118170*/  @P3 STG.E desc[UR60][R198.64], R247 ;  /* 0x000000f7c6003986 */ /* 0x000fe8000c10193c */
[----:B------:R1:W-:Y:S01]  /*118180*/  @P4 STG.E desc[UR60][R234.64], R244 ;  /* 0x000000f4ea004986 */ /* 0x0003e2000c10193c */
[----:B---3--:R-:W-:-:S03]  /*118190*/  ISETP.LT.AND P3, PT, R11, R239, !P2 ;  /* 0x000000ef0b00720c */ /* 0x008fc60005761270 */
[----:B------:R2:W-:Y:S01]  /*1181a0*/  @P5 STG.E desc[UR60][R236.64], R238 ;  /* 0x000000eeec005986 */ /* 0x0005e2000c10193c */
[----:B------:R-:W-:Y:S02]  /*1181b0*/  ISETP.LT.AND P4, PT, R13, R245, !P2 ;  /* 0x000000f50d00720c */ /* 0x000fe40005781270 */
[----:B------:R-:W-:Y:S01]  /*1181c0*/  ISETP.LT.AND P5, PT, R17, R246, !P2 ;  /* 0x000000f61100720c */ /* 0x000fe200057a1270 */
        /* <DEDUP_REMOVED lines=9> */
[C---:B------:R-:W-:Y:S01]  /*118260*/  IMAD.WIDE R198, R0.reuse, 0x4, R8 ;  /* 0x0000000400c67825 */ /* 0x040fe200078e0208 */
[----:B------:R-:W-:-:S03]  /*118270*/  IADD3 R0, R0, R14, RZ ;  /* 0x0000000e00007210 */ /* 0x000fc60007ffe0ff */
[----:B------:R-:W-:Y:S02]  /*118280*/  VIADD R16, R10, 0x1d ;  /* 0x0000001d0a107836 */ /* 0x000fe40000000000 */
[C---:B------:R-:W-:Y:S01]  /*118290*/  IMAD.WIDE R236, R0.reuse, 0x4, R6 ;  /* 0x0000000400ec7825 */ /* 0x040fe200078e0206 */
[----:B---3--:R3:W-:Y:S01]  /*1182a0*/  @P0 STG.E desc[UR60][R198.64], R235 ;  /* 0x000000ebc6000986 */ /* 0x0087e2000c10193c */
[----:B------:R-:W-:Y:S02]  /*1182b0*/  ISETP.LT.AND P0, PT, R15, R232, !P2 ;  /* 0x000000e80f00720c */ /* 0x000fe40005701270 */
[----:B------:R-:W-:Y:S01]  /*1182c0*/  IMAD.WIDE R232, R0, 0x4, R2 ;  /* 0x0000000400e87825 */ /* 0x000fe200078e0202 */
[----:B-1----:R-:W-:-:S04]  /*1182d0*/  ISETP.GE.AND P2, PT, R16, R197, PT ;  /* 0x000000c51000720c */ /* 0x002fc80003f46270 */
[----:B----4-:R1:W-:Y:S01]  /*1182e0*/  @P3 STG.E desc[UR60][R232.64], R246 ;  /* 0x000000f6e8003986 */ /* 0x0103e2000c10193c */
[C---:B---3--:R-:W-:Y:S01]  /*1182f0*/  IMAD.WIDE R234, R0.reuse, 0x4, R4 ;  /* 0x0000000400ea7825 */ /* 0x048fe200078e0204 */
[----:B------:R-:W-:Y:S02]  /*118300*/  ISETP.LT.AND P6, PT, R11, R252, !P2 ;  /* 0x000000fc0b00720c */ /* 0x000fe400057c1270 */
[----:B--2---:R-:W-:Y:S01]  /*118310*/  ISETP.LT.AND P3, PT, R17, R238, !P2 ;  /* 0x000000ee1100720c */ /* 0x004fe20005761270 */
[----:B------:R-:W2:Y:S04]  /*118320*/  LDL.LU R252, [R1+0x142c] ;  /* 0x00142c0001fc7983 */ /* 0x000ea80000300800 */
[----:B------:R3:W-:Y:S01]  /*118330*/  @P4 STG.E desc[UR60][R234.64], R245 ;  /* 0x000000f5ea004986 */ /* 0x0007e2000c10193c */
[----:B------:R-:W4:Y:S01]  /*118340*/  LDC.64 R198, c[0x0][0x228] ;  /* 0x00008a00ffc67b82 */ /* 0x000f220000000a00 */
[C---:B------:R-:W-:Y:S01]  /*118350*/  IADD3 R16, R0.reuse, R14, RZ ;  /* 0x0000000e00107210 */ /* 0x040fe20007ffe0ff */
[----:B-1----:R-:W-:Y:S01]  /*118360*/  IMAD.WIDE R232, R0, 0x4, R8 ;  /* 0x0000000400e87825 */ /* 0x002fe200078e0208 */
[----:B------:R-:W-:Y:S01]  /*118370*/  ISETP.LT.AND P4, PT, R13, R244, !P2 ;  /* 0x000000f40d00720c */ /* 0x000fe20005781270 */
[----:B------:R1:W-:Y:S04]  /*118380*/  @P5 STG.E desc[UR60][R236.64], R239 ;  /* 0x000000efec005986 */ /* 0x0003e8000c10193c */
[----:B------:R-:W2:Y:S04]  /*118390*/  LDL.LU R244, [R1+0x1c2c] ;  /* 0x001c2c0001f47983 */ /* 0x000ea80000300800 */
[----:B------:R-:W2:Y:S04]  /*1183a0*/  LDL.LU R238, [R1+0x438] ;  /* 0x0004380001ee7983 */ /* 0x000ea80000300800 */
[----:B------:R1:W-:Y:S01]  /*1183b0*/  @P0 STG.E desc[UR60][R232.64], R247 ;  /* 0x000000f7e8000986 */ /* 0x0003e2000c10193c */
[----:B------:R-:W2:Y:S08]  /*1183c0*/  LDC R246, c[0x0][0x228] ;  /* 0x00008a00fff67b82 */ /* 0x000eb00000000800 */
[----:B---3--:R-:W3:Y:S01]  /*1183d0*/  LDC R245, c[0x0][0x228] ;  /* 0x00008a00fff57b82 */ /* 0x008ee20000000800 */
[----:B------:R-:W-:Y:S01]  /*1183e0*/  IMAD.WIDE R234, R16, 0x4, R2 ;  /* 0x0000000410ea7825 */ /* 0x000fe200078e0202 */
[----:B------:R-:W-:-:S06]  /*1183f0*/  IADD3 R0, R10, 0x1e, RZ ;  /* 0x0000001e0a007810 */ /* 0x000fcc0007ffe0ff */
[----:B-1----:R-:W1:Y:S01]  /*118400*/  LDC R239, c[0x0][0x228] ;  /* 0x00008a00ffef7b82 */ /* 0x002e620000000800 */
[----:B------:R-:W-:-:S07]  /*118410*/  ISETP.LT.AND P5, PT, R15, R196, !P2 ;  /* 0x000000c40f00720c */ /* 0x000fce00057a1270 */
[----:B------:R-:W3:Y:S01]  /*118420*/  LDC.64 R196, c[0x0][0x228] ;  /* 0x00008a00ffc47b82 */ /* 0x000ee20000000a00 */
[----:B------:R-:W-:-:S07]  /*118430*/  IMAD.WIDE R236, R16, 0x4, R4 ;  /* 0x0000000410ec7825 */ /* 0x000fce00078e0204 */
[----:B------:R-:W1:Y:S01]  /*118440*/  LDC R247, c[0x0][0x228] ;  /* 0x00008a00fff77b82 */ /* 0x000e620000000800 */
[----:B------:R-:W3:Y:S01]  /*118450*/  LDL.LU R233, [R1+0xc28] ;  /* 0x000c280001e97983 */ /* 0x000ee20000300800 */
[----:B----4-:R-:W-:-:S03]  /*118460*/  ISETP.GE.AND P2, PT, R0, R199, PT ;  /* 0x000000c70000720c */ /* 0x010fc60003f46270 */
[----:B---3--:R3:W-:Y:S04]  /*118470*/  @P6 STG.E desc[UR60][R234.64], R233 ;  /* 0x000000e9ea006986 */ /* 0x0087e8000c10193c */
[----:B---3--:R-:W3:Y:S04]  /*118480*/  LDL.LU R235, [R1+0x828] ;  /* 0x0008280001eb7983 */ /* 0x008ee80000300800 */
[----:B------:R-:W4:Y:S01]  /*118490*/  LDL.LU R199, [R1+0x38] ;  /* 0x0000380001c77983 */ /* 0x000f220000300800 */
[----:B------:R-:W-:-:S04]  /*1184a0*/  IMAD.WIDE R232, R16, 0x4, R6 ;  /* 0x0000000410e87825 */ /* 0x000fc800078e0206 */
[C---:B------:R-:W-:Y:S01]  /*1184b0*/  IMAD.IADD R0, R16.reuse, 0x1, R14 ;  /* 0x0000000110007824 */ /* 0x040fe200078e020e */
[----:B---3--:R3:W-:Y:S04]  /*1184c0*/  @P4 STG.E desc[UR60][R236.64], R235 ;  /* 0x000000ebec004986 */ /* 0x0087e8000c10193c */
[----:B--2---:R2:W-:Y:S01]  /*1184d0*/  @P3 STG.E desc[UR60][R232.64], R238 ;  /* 0x000000eee8003986 */ /* 0x0045e2000c10193c */
[--C-:B---3--:R-:W-:Y:S01]  /*1184e0*/  IMAD.WIDE R234, R16, 0x4, R8.reuse ;  /* 0x0000000410ea7825 */ /* 0x108fe200078e0208 */
[----:B------:R-:W-:Y:S02]  /*1184f0*/  IADD3 R16, R10, 0x1f, RZ ;  /* 0x0000001f0a107810 */ /* 0x000fe40007ffe0ff */
[----:B-1----:R-:W-:Y:S02]  /*118500*/  ISETP.LT.AND P4, PT, R11, R247, !P2 ;  /* 0x000000f70b00720c */ /* 0x002fe40005781270 */
[----:B------:R-:W-:Y:S01]  /*118510*/  ISETP.LT.AND P3, PT, R13, R239, !P2 ;  /* 0x000000ef0d00720c */ /* 0x000fe20005761270 */
[----:B------:R-:W-:Y:S01]  /*118520*/  IMAD.WIDE R236, R0, 0x4, R8 ;  /* 0x0000000400ec7825 */ /* 0x000fe200078e0208 */
[----:B----4-:R1:W-:Y:S01]  /*118530*/  @P5 STG.E desc[UR60][R234.64], R199 ;  /* 0x000000c7ea005986 */ /* 0x0103e2000c10193c */
[----:B------:R-:W-:-:S03]  /*118540*/  ISETP.LT.AND P5, PT, R17, R246, !P2 ;  /* 0x000000f61100720c */ /* 0x000fc600057a1270 */
[----:B------:R-:W3:Y:S01]  /*118550*/  LDL.LU R246, [R1+0x82c] ;  /* 0x00082c0001f67983 */ /* 0x000ee20000300800 */
[----:B------:R-:W-:Y:S01]  /*118560*/  ISETP.GE.AND P0, PT, R16, R197, PT ;  /* 0x000000c51000720c */ /* 0x000fe20003f06270 */
[----:B--2---:R-:W2:Y:S02]  /*118570*/  LDC R238, c[0x0][0x228] ;  /* 0x00008a00ffee7b82 */ /* 0x004ea40000000800 */
[----:B------:R-:W4:Y:S04]  /*118580*/  LDL.LU R16, [R1+0x182c] ;  /* 0x00182c0001107983 */ /* 0x000f280000300800 */
[----:B------:R-:W2:Y:S01]  /*118590*/  LDL.LU R197, [R1+0x102c] ;  /* 0x00102c0001c57983 */ /* 0x000ea20000300800 */
[----:B------:R-:W-:Y:S01]  /*1185a0*/  ISETP.LT.AND P2, PT, R15, R198, !P2 ;  /* 0x000000c60f00720c */ /* 0x000fe20005741270 */
[----:B------:R-:W2:Y:S08]  /*1185b0*/  LDC.64 R232, c[0x0][0x228] ;  /* 0x00008a00ffe87b82 */ /* 0x000eb00000000a00 */
[----:B------:R-:W3:Y:S08]  /*1185c0*/  LDC R247, c[0x0][0x228] ;  /* 0x00008a00fff77b82 */ /* 0x000ef00000000800 */
[----:B------:R-:W3:Y:S01]  /*1185d0*/  LDC R239, c[0x0][0x228] ;  /* 0x00008a00ffef7b82 */ /* 0x000ee20000000800 */
[----:B-1----:R-:W-:-:S04]  /*1185e0*/  IMAD.WIDE R234, R0, 0x4, R2 ;  /* 0x0000000400ea7825 */ /* 0x002fc800078e0202 */
[----:B------:R-:W-:Y:S01]  /*1185f0*/  IMAD.WIDE R198, R0, 0x4, R4 ;  /* 0x0000000400c67825 */ /* 0x000fe200078e0204 */
[----:B------:R1:W-:Y:S01]  /*118600*/  @P4 STG.E desc[UR60][R234.64], R252 ;  /* 0x000000fcea004986 */ /* 0x0003e2000c10193c */
[----:B------:R-:W-:-:S03]  /*118610*/  ISETP.LT.AND P4, PT, R11, R245, !P0 ;  /* 0x000000f50b00720c */ /* 0x000fc60004781270 */
[----:B------:R-:W3:Y:S04]  /*118620*/  LDL.LU R245, [R1+0xc2c] ;  /* 0x000c2c0001f57983 */ /* 0x000ee80000300800 */
[----:B------:R1:W-:Y:S02]  /*118630*/  @P3 STG.E desc[UR60][R198.64], R244 ;  /* 0x000000f4c6003986 */ /* 0x0003e4000c10193c */
[C---:B-1----:R-:W-:Y:S01]  /*118640*/  IMAD.WIDE R234, R0.reuse, 0x4, R6 ;  /* 0x0000000400ea7825 */ /* 0x042fe200078e0206 */
[----:B------:R-:W1:Y:S08]  /*118650*/  LDC R252, c[0x0][0x228] ;  /* 0x00008a00fffc7b82 */ /* 0x000e700000000800 */
[----:B------:R-:W1:Y:S01]  /*118660*/  LDC R244, c[0x0][0x228] ;  /* 0x00008a00fff47b82 */ /* 0x000e620000000800 */
[----:B----4-:R-:W-:Y:S04]  /*118670*/  @P5 STG.E desc[UR60][R234.64], R16 ;  /* 0x00000010ea005986 */ /* 0x010fe8000c10193c */
[----:B--2---:R2:W-:Y:S04]  /*118680*/  @P2 STG.E desc[UR60][R236.64], R197 ;  /* 0x000000c5ec002986 */ /* 0x0045e8000c10193c */
[----:B--2---:R-:W2:Y:S01]  /*118690*/  LDL.LU R236, [R1+0x43c] ;  /* 0x00043c0001ec7983 */ /* 0x004ea20000300800 */
[----:B------:R-:W-:-:S02]  /*1186a0*/  IADD3 R0, R0, R14, RZ ;  /* 0x0000000e00007210 */ /* 0x000fc40007ffe0ff */
[----:B-1----:R-:W-:Y:S02]  /*1186b0*/  ISETP.LT.AND P3, PT, R13, R244, !P0 ;  /* 0x000000f40d00720c */ /* 0x002fe40004761270 */
[----:B------:R-:W-:Y:S02]  /*1186c0*/  ISETP.LT.AND P6, PT, R15, R196, !P0 ;  /* 0x000000c40f00720c */ /* 0x000fe400047c1270 */
[----:B------:R-:W-:Y:S01]  /*1186d0*/  ISETP.LT.AND P0, PT, R17, R238, !P0 ;  /* 0x000000ee1100720c */ /* 0x000fe20004701270 */
[----:B------:R-:W-:Y:S02]  /*1186e0*/  VIADD R16, R10, 0x20 ;  /* 0x000000200a107836 */ /* 0x000fe40000000000 */
[----:B------:R-:W-:-:S04]  /*1186f0*/  IMAD.WIDE R198, R0, 0x4, R2 ;  /* 0x0000000400c67825 */ /* 0x000fc800078e0202 */
[----:B------:R-:W-:Y:S01]  /*118700*/  IMAD.WIDE R234, R0, 0x4, R4 ;  /* 0x0000000400ea7825 */ /* 0x000fe200078e0204 */
[----:B------:R-:W4:Y:S04]  /*118710*/  LDL.LU R237, [R1+0x3c] ;  /* 0x00003c0001ed7983 */ /* 0x000f280000300800 */
[----:B---3--:R1:W-:Y:S01]  /*118720*/  @P4 STG.E desc[UR60][R198.64], R245 ;  /* 0x000000f5c6004986 */ /* 0x0083e2000c10193c */
[----:B------:R-:W-:-:S03]  /*118730*/  ISETP.GE.AND P2, PT, R16, R233, PT ;  /* 0x000000e91000720c */ /* 0x000fc60003f46270 */
[----:B------:R-:W3:Y:S01]  /*118740*/  LDL.LU R244, [R1+0xc30] ;  /* 0x000c300001f47983 */ /* 0x000ee20000300800 */
[----:B------:R-:W4:Y:S03]  /*118750*/  LDC.64 R196, c[0x0][0x228] ;  /* 0x00008a00ffc47b82 */ /* 0x000f260000000a00 */
[----:B------:R1:W-:Y:S01]  /*118760*/  @P3 STG.E desc[UR60][R234.64], R246 ;  /* 0x000000f6ea003986 */ /* 0x0003e2000c10193c */
[----:B------:R-:W-:-:S03]  /*118770*/  ISETP.LT.AND P3, PT, R17, R252, !P2 ;  /* 0x000000fc1100720c */ /* 0x000fc60005761270 */
[----:B------:R-:W3:Y:S01]  /*118780*/  LDL.LU R252, [R1+0x1430] ;  /* 0x0014300001fc7983 */ /* 0x000ee20000300800 */
[----:B-1----:R-:W-:Y:S01]  /*118790*/  IMAD.WIDE R198, R0, 0x4, R6 ;  /* 0x0000000400c67825 */ /* 0x002fe200078e0206 */
[----:B------:R-:W-:Y:S02]  /*1187a0*/  ISETP.LT.AND P4, PT, R13, R247, !P2 ;  /* 0x000000f70d00720c */ /* 0x000fe40005781270 */
[----:B------:R-:W-:Y:S01]  /*1187b0*/  IADD3 R16, R10, 0x21, RZ ;  /* 0x000000210a107810 */ /* 0x000fe20007ffe0ff */
[----:B------:R-:W3:Y:S01]  /*1187c0*/  LDL.LU R247, [R1+0x1030] ;  /* 0x0010300001f77983 */ /* 0x000ee20000300800 */
[----:B------:R-:W-:Y:S01]  /*1187d0*/  ISETP.LT.AND P5, PT, R11, R239, !P2 ;  /* 0x000000ef0b00720c */ /* 0x000fe200057a1270 */
[----:B------:R-:W1:Y:S08]  /*1187e0*/  LDC R245, c[0x0][0x228] ;  /* 0x00008a00fff57b82 */ /* 0x000e700000000800 */
[----:B------:R-:W1:Y:S08]  /*1187f0*/  LDC R233, c[0x0][0x228] ;  /* 0x00008a00ffe97b82 */ /* 0x000e700000000800 */
[----:B------:R-:W1:Y:S01]  /*118800*/  LDC R246, c[0x0][0x228] ;  /* 0x00008a00fff67b82 */ /* 0x000e620000000800 */
[----:B--2---:R2:W-:Y:S01]  /*118810*/  @P0 STG.E desc[UR60][R198.64], R236 ;  /* 0x000000ecc6000986 */ /* 0x0045e2000c10193c */
[----:B------:R-:W-:-:S03]  /*118820*/  ISETP.LT.AND P0, PT, R15, R232, !P2 ;  /* 0x000000e80f00720c */ /* 0x000fc60005701270 */
[----:B------:R-:W3:Y:S01]  /*118830*/  LDL.LU R232, [R1+0x1830] ;  /* 0x0018300001e87983 */ /* 0x000ee20000300800 */
[C---:B------:R-:W-:Y:S01]  /*118840*/  IMAD.WIDE R234, R0.reuse, 0x4, R8 ;  /* 0x0000000400ea7825 */ /* 0x040fe200078e0208 */
[----:B------:R-:W-:-:S04]  /*118850*/  IADD3 R0, R0, R14, RZ ;  /* 0x0000000e00007210 */ /* 0x000fc80007ffe0ff */
[----:B----4-:R4:W-:Y:S01]  /*118860*/  @P6 STG.E desc[UR60][R234.64], R237 ;  /* 0x000000edea006986 */ /* 0x0109e2000c10193c */
[----:B------:R-:W-:Y:S01]  /*118870*/  IMAD.WIDE R238, R0, 0x4, R6 ;  /* 0x0000000400ee7825 */ /* 0x000fe200078e0206 */
[----:B------:R-:W-:Y:S02]  /*118880*/  ISETP.GE.AND P2, PT, R16, R197, PT ;  /* 0x000000c51000720c */ /* 0x000fe40003f46270 */
[----:B------:R-:W3:Y:S01]  /*118890*/  LDL.LU R197, [R1+0x840] ;  /* 0x0008400001c57983 */ /* 0x000ee20000300800 */
[----:B--2---:R-:W2:Y:S01]  /*1188a0*/  LDC.64 R198, c[0x0][0x228] ;  /* 0x00008a00ffc67b82 */ /* 0x004ea20000000a00 */
[----:B----4-:R-:W-:-:S04]  /*1188b0*/  IMAD.WIDE R234, R0, 0x4, R2 ;  /* 0x0000000400ea7825 */ /* 0x010fc800078e0202 */
[C---:B------:R-:W-:Y:S01]  /*1188c0*/  IMAD.WIDE R236, R0.reuse, 0x4, R4 ;  /* 0x0000000400ec7825 */ /* 0x040fe200078e0204 */
[----:B---3--:R3:W-:Y:S04]  /*1188d0*/  @P5 STG.E desc[UR60][R234.64], R232 ;  /* 0x000000e8ea005986 */ /* 0x0087e8000c10193c */
[----:B------:R4:W-:Y:S04]  /*1188e0*/  @P4 STG.E desc[UR60][R236.64], R252 ;  /* 0x000000fcec004986 */ /* 0x0009e8000c10193c */
[----:B------:R2:W-:Y:S01]  /*1188f0*/  @P3 STG.E desc[UR60][R238.64], R244 ;  /* 0x000000f4ee003986 */ /* 0x0005e2000c10193c */
[----:B---3--:R-:W-:-:S03]  /*118900*/  IMAD.WIDE R234, R0, 0x4, R8 ;  /* 0x0000000400ea7825 */ /* 0x008fc600078e0208 */
[----:B----4-:R-:W3:Y:S01]  /*118910*/  LDL.LU R252, [R1+0x40] ;  /* 0x0000400001fc7983 */ /* 0x010ee20000300800 */
[----:B-1----:R-:W-:Y:S02]  /*118920*/  ISETP.LT.AND P5, PT, R13, R245, !P2 ;  /* 0x000000f50d00720c */ /* 0x002fe400057a1270 */
[----:B------:R-:W-:Y:S01]  /*118930*/  ISETP.LT.AND P4, PT, R11, R233, !P2 ;  /* 0x000000e90b00720c */ /* 0x000fe20005781270 */
[----:B------:R-:W1:Y:S01]  /*118940*/  LDC R245, c[0x0][0x228] ;  /* 0x00008a00fff57b82 */ /* 0x000e620000000800 */
[----:B------:R4:W-:Y:S07]  /*118950*/  @P0 STG.E desc[UR60][R234.64], R247 ;  /* 0x000000f7ea000986 */ /* 0x0009ee000c10193c */
[----:B------:R-:W3:Y:S01]  /*118960*/  LDC.64 R232, c[0x0][0x228] ;  /* 0x00008a00ffe87b82 */ /* 0x000ee20000000a00 */
[----:B------:R-:W-:-:S07]  /*118970*/  IMAD.IADD R16, R0, 0x1, R14 ;  /* 0x0000000100107824 */ /* 0x000fce00078e020e */
[----:B--2---:R-:W2:Y:S01]  /*118980*/  LDC R244, c[0x0][0x228] ;  /* 0x00008a00fff47b82 */ /* 0x004ea20000000800 */
[----:B----4-:R-:W4:Y:S04]  /*118990*/  LDL.LU R234, [R1+0x830] ;  /* 0x0008300001ea7983 */ /* 0x010f280000300800 */
[----:B------:R-:W2:Y:S01]  /*1189a0*/  LDL.LU R235, [R1+0x440] ;  /* 0x0004400001eb7983 */ /* 0x000ea20000300800 */
[----:B------:R-:W-:Y:S01]  /*1189b0*/  ISETP.LT.AND P3, PT, R17, R246, !P2 ;  /* 0x000000f61100720c */ /* 0x000fe20005761270 */
[----:B------:R-:W-:-:S04]  /*1189c0*/  IMAD.WIDE R236, R16, 0x4, R2 ;  /* 0x0000000410ec7825 */ /* 0x000fc800078e0202 */
[----:B------:R-:W-:Y:S01]  /*1189d0*/  IMAD.WIDE R238, R16, 0x4, R4 ;  /* 0x0000000410ee7825 */ /* 0x000fe200078e0204 */
[----:B------:R-:W-:Y:S02]  /*1189e0*/  ISETP.LT.AND P2, PT, R15, R196, !P2 ;  /* 0x000000c40f00720c */ /* 0x000fe40005741270 */
[----:B------:R-:W-:Y:S01]  /*1189f0*/  IADD3 R0, R10, 0x22, RZ ;  /* 0x000000220a007810 */ /* 0x000fe20007ffe0ff */
[----:B------:R-:W1:Y:S08]  /*118a00*/  LDC R247, c[0x0][0x228] ;  /* 0x00008a00fff77b82 */ /* 0x000e700000000800 */
[----:B------:R-:W3:Y:S01]  /*118a10*/  LDC R246, c[0x0][0x228] ;  /* 0x00008a00fff67b82 */ /* 0x000ee20000000800 */
[----:B------:R-:W-:Y:S01]  /*118a20*/  ISETP.GE.AND P0, PT, R0, R199, PT ;  /* 0x000000c70000720c */ /* 0x000fe20003f06270 */
[----:B------:R-:W-:Y:S01]  /*118a30*/  VIADD R0, R10, 0x23 ;  /* 0x000000230a007836 */ /* 0x000fe20000000000 */
[----:B------:R-:W3:Y:S04]  /*118a40*/  LDL.LU R199, [R1+0x1834] ;  /* 0x0018340001c77983 */ /* 0x000ee80000300800 */
[----:B----4-:R4:W-:Y:S04]  /*118a50*/  @P4 STG.E desc[UR60][R236.64], R234 ;  /* 0x000000eaec004986 */ /* 0x0109e8000c10193c */
[----:B------:R2:W-:Y:S01]  /*118a60*/  @P5 STG.E desc[UR60][R238.64], R197 ;  /* 0x000000c5ee005986 */ /* 0x0005e2000c10193c */
[----:B-1----:R-:W-:Y:S01]  /*118a70*/  ISETP.LT.AND P5, PT, R17, R245, !P0 ;  /* 0x000000f51100720c */ /* 0x002fe200047a1270 */
[----:B----4-:R-:W1:Y:S01]  /*118a80*/  LDC R237, c[0x0][0x228] ;  /* 0x00008a00ffed7b82 */ /* 0x010e620000000800 */
[C---:B--2---:R-:W-:Y:S01]  /*118a90*/  IMAD.WIDE R196, R16.reuse, 0x4, R6 ;  /* 0x0000000410c47825 */ /* 0x044fe200078e0206 */
[----:B------:R-:W2:Y:S01]  /*118aa0*/  LDL.LU R238, [R1+0xc34] ;  /* 0x000c340001ee7983 */ /* 0x000ea20000300800 */
[----:B------:R-:W-:-:S02]  /*118ab0*/  IADD3 R236, R16, R14, RZ ;  /* 0x0000000e10ec7210 */ /* 0x000fc40007ffe0ff */
[----:B------:R-:W-:-:S03]  /*118ac0*/  ISETP.LT.AND P4, PT, R11, R247, !P0 ;  /* 0x000000f70b00720c */ /* 0x000fc60004781270 */
[----:B------:R-:W4:Y:S01]  /*118ad0*/  LDC R247, c[0x0][0x228] ;  /* 0x00008a00fff77b82 */ /* 0x000f220000000800 */
[----:B------:R3:W-:Y:S07]  /*118ae0*/  @P3 STG.E desc[UR60][R196.64], R235 ;  /* 0x000000ebc4003986 */ /* 0x0007ee000c10193c */
[----:B------:R-:W1:Y:S01]  /*118af0*/  LDC R239, c[0x0][0x228] ;  /* 0x00008a00ffef7b82 */ /* 0x000e620000000800 */
[----:B---3--:R-:W-:Y:S02]  /*118b00*/  IMAD.WIDE R196, R16, 0x4, R8 ;  /* 0x0000000410c47825 */ /* 0x008fe400078e0208 */
[----:B------:R-:W3:Y:S04]  /*118b10*/  LDL.LU R16, [R1+0x834] ;  /* 0x0008340001107983 */ /* 0x000ee80000300800 */
[----:B------:R-:W3:Y:S04]  /*118b20*/  LDL.LU R245, [R1+0x1034] ;  /* 0x0010340001f57983 */ /* 0x000ee80000300800 */
[----:B------:R4:W-:Y:S01]  /*118b30*/  @P2 STG.E desc[UR60][R196.64], R252 ;  /* 0x000000fcc4002986 */ /* 0x0009e2000c10193c */
[----:B------:R-:W-:-:S03]  /*118b40*/  ISETP.GE.AND P2, PT, R0, R233, PT ;  /* 0x000000e90000720c */ /* 0x000fc60003f46270 */
[----:B----4-:R-:W4:Y:S04]  /*118b50*/  LDL.LU R252, [R1+0x44] ;  /* 0x0000440001fc7983 */ /* 0x010f280000300800 */
[----:B------:R-:W2:Y:S01]  /*118b60*/  LDL.LU R233, [R1+0x1434] ;  /* 0x0014340001e97983 */ /* 0x000ea20000300800 */
[----:B------:R-:W-:Y:S01]  /*118b70*/  ISETP.LT.AND P3, PT, R13, R244, !P0 ;  /* 0x000000f40d00720c */ /* 0x000fe20004761270 */
[C---:B------:R-:W-:Y:S01]  /*118b80*/  IMAD.WIDE R234, R236.reuse, 0x4, R2 ;  /* 0x00000004ecea7825 */ /* 0x040fe200078e0202 */
[----:B------:R-:W3:Y:S01]  /*118b90*/  LDC.64 R196, c[0x0][0x228] ;  /* 0x00008a00ffc47b82 */ /* 0x000ee20000000a00 */
[----:B------:R-:W-:Y:S02]  /*118ba0*/  ISETP.LT.AND P0, PT, R15, R198, !P0 ;  /* 0x000000c60f00720c */ /* 0x000fe40004701270 */
[----:B------:R-:W-:-:S05]  /*118bb0*/  IADD3 R0, R236, R14, RZ ;  /* 0x0000000eec007210 */ /* 0x000fca0007ffe0ff */
[----:B------:R-:W4:Y:S01]  /*118bc0*/  LDC R244, c[0x0][0x228] ;  /* 0x00008a00fff47b82 */ /* 0x000f220000000800 */
[----:B------:R1:W-:Y:S01]  /*118bd0*/  @P4 STG.E desc[UR60][R234.64], R199 ;  /* 0x000000c7ea004986 */ /* 0x0003e2000c10193c */
[----:B------:R-:W-:-:S03]  /*118be0*/  ISETP.LT.AND P4, PT, R11, R246, !P2 ;  /* 0x000000f60b00720c */ /* 0x000fc60005781270 */
[----:B------:R-:W4:Y:S01]  /*118bf0*/  LDL.LU R246, [R1+0x1838] ;  /* 0x0018380001f67983 */ /* 0x000f220000300800 */
[----:B-1----:R-:W-:-:S04]  /*118c00*/  IMAD.WIDE R198, R236, 0x4, R4 ;  /* 0x00000004ecc67825 */ /* 0x002fc800078e0204 */
[----:B------:R-:W-:Y:S01]  /*118c10*/  IMAD.WIDE R234, R236, 0x4, R6 ;  /* 0x00000004ecea7825 */ /* 0x000fe200078e0206 */
[----:B--2---:R1:W-:Y:S04]  /*118c20*/  @P3 STG.E desc[UR60][R198.64], R233 ;  /* 0x000000e9c6003986 */ /* 0x0043e8000c10193c */
[----:B------:R2:W-:Y:S01]  /*118c30*/  @P5 STG.E desc[UR60][R234.64], R238 ;  /* 0x000000eeea005986 */ /* 0x0005e2000c10193c */
[----:B------:R-:W-:-:S03]  /*118c40*/  ISETP.LT.AND P5, PT, R17, R247, !P2 ;  /* 0x000000f71100720c */ /* 0x000fc600057a1270 */
[----:B------:R-:W4:Y:S01]  /*118c50*/  LDL.LU R247, [R1+0x444] ;  /* 0x0004440001f77983 */ /* 0x000f220000300800 */
[----:B-1----:R-:W-:-:S04]  /*118c60*/  IMAD.WIDE R198, R236, 0x4, R8 ;  /* 0x00000004ecc67825 */ /* 0x002fc800078e0208 */
[----:B--2---:R-:W-:Y:S01]  /*118c70*/  IMAD.WIDE R234, R0, 0x4, R2 ;  /* 0x0000000400ea7825 */ /* 0x004fe200078e0202 */
[----:B------:R-:W-:Y:S01]  /*118c80*/  ISETP.LT.AND P3, PT, R13, R237, !P2 ;  /* 0x000000ed0d00720c */ /* 0x000fe20005761270 */
[----:B------:R-:W1:Y:S01]  /*118c90*/  LDC R238, c[0x0][0x228] ;  /* 0x00008a00ffee7b82 */ /* 0x000e620000000800 */
[----:B---3--:R2:W-:Y:S04]  /*118ca0*/  @P0 STG.E desc[UR60][R198.64], R245 ;  /* 0x000000f5c6000986 */ /* 0x0085e8000c10193c */
[----:B------:R3:W-:Y:S04]  /*118cb0*/  @P4 STG.E desc[UR60][R234.64], R16 ;  /* 0x00000010ea004986 */ /* 0x0007e8000c10193c */
[----:B--2---:R-:W2:Y:S01]  /*118cc0*/  LDL.LU R245, [R1+0x1438] ;  /* 0x0014380001f57983 */ /* 0x004ea20000300800 */
[----:B---3--:R-:W-:Y:S01]  /*118cd0*/  IADD3 R16, R10, 0x24, RZ ;  /* 0x000000240a107810 */ /* 0x008fe20007ffe0ff */
[----:B------:R-:W3:Y:S03]  /*118ce0*/  LDC.64 R198, c[0x0][0x228] ;  /* 0x00008a00ffc67b82 */ /* 0x000ee60000000a00 */
[----:B------:R-:W-:-:S02]  /*118cf0*/  ISETP.GE.AND P0, PT, R16, R197, PT ;  /* 0x000000c51000720c */ /* 0x000fc40003f06270 */
[----:B------:R-:W3:Y:S01]  /*118d00*/  LDL.LU R197, [R1+0x844] ;  /* 0x0008440001c57983 */ /* 0x000ee20000300800 */
[----:B------:R-:W-:Y:S02]  /*118d10*/  ISETP.LT.AND P2, PT, R15, R232, !P2 ;  /* 0x000000e80f00720c */ /* 0x000fe40005741270 */
[----:B------:R-:W-:Y:S01]  /*118d20*/  ISETP.LT.AND P4, PT, R11, R239, !P0 ;  /* 0x000000ef0b00720c */ /* 0x000fe20004781270 */
[----:B------:R-:W-:-:S04]  /*118d30*/  IMAD.WIDE R232, R0, 0x4, R4 ;  /* 0x0000000400e87825 */ /* 0x000fc800078e0204 */
[----:B------:R-:W-:-:S04]  /*118d40*/  IMAD.WIDE R234, R0, 0x4, R6 ;  /* 0x0000000400ea7825 */ /* 0x000fc800078e0206 */
[----:B------:R-:W-:-:S04]  /*118d50*/  IMAD.WIDE R236, R0, 0x4, R8 ;  /* 0x0000000400ec7825 */ /* 0x000fc800078e0208 */
[----:B------:R-:W-:Y:S01]  /*118d60*/  IMAD.IADD R0, R0, 0x1, R14 ;  /* 0x0000000100007824 */ /* 0x000fe200078e020e */
[----:B------:R-:W-:Y:S01]  /*118d70*/  IADD3 R16, R10, 0x25, RZ ;  /* 0x000000250a107810 */ /* 0x000fe20007ffe0ff */
[----:B------:R-:W2:Y:S01]  /*118d80*/  LDC R239, c[0x0][0x228] ;  /* 0x00008a00ffef7b82 */ /* 0x000ea20000000800 */
[----:B---3--:R-:W-:Y:S04]  /*118d90*/  @P3 STG.E desc[UR60][R232.64], R197 ;  /* 0x000000c5e8003986 */ /* 0x008fe8000c10193c */
[----:B----4-:R3:W-:Y:S04]  /*118da0*/  @P5 STG.E desc[UR60][R234.64], R247 ;  /* 0x000000f7ea005986 */ /* 0x0107e8000c10193c */
[----:B------:R4:W-:Y:S01]  /*118db0*/  @P2 STG.E desc[UR60][R236.64], R252 ;  /* 0x000000fcec002986 */ /* 0x0009e2000c10193c */
[----:B---3--:R-:W-:-:S03]  /*118dc0*/  IMAD.WIDE R234, R0, 0x4, R2 ;  /* 0x0000000400ea7825 */ /* 0x008fc600078e0202 */
[----:B------:R-:W3:Y:S04]  /*118dd0*/  LDL.LU R247, [R1+0x448] ;  /* 0x0004480001f77983 */ /* 0x000ee80000300800 */
[----:B----4-:R-:W4:Y:S01]  /*118de0*/  LDL.LU R252, [R1+0x48] ;  /* 0x0000480001fc7983 */ /* 0x010f220000300800 */
[----:B------:R-:W-:Y:S02]  /*118df0*/  ISETP.LT.AND P5, PT, R15, R196, !P0 ;  /* 0x000000c40f00720c */ /* 0x000fe400047a1270 */
[----:B------:R-:W-:Y:S01]  /*118e00*/  ISETP.LT.AND P3, PT, R13, R244, !P0 ;  /* 0x000000f40d00720c */ /* 0x000fe20004761270 */
[----:B------:R2:W-:Y:S01]  /*118e10*/  @P4 STG.E desc[UR60][R234.64], R246 ;  /* 0x000000f6ea004986 */ /* 0x0005e2000c10193c */
[----:B-1----:R-:W-:-:S03]  /*118e20*/  ISETP.LT.AND P2, PT, R17, R238, !P0 ;  /* 0x000000ee1100720c */ /* 0x002fc60004741270 */
[----:B------:R-:W3:Y:S01]  /*118e30*/  LDL.LU R244, [R1+0x848] ;  /* 0x0008480001f47983 */ /* 0x000ee20000300800 */
[----:B------:R-:W-:-:S03]  /*118e40*/  ISETP.GE.AND P0, PT, R16, R199, PT ;  /* 0x000000c71000720c */ /* 0x000fc60003f06270 */
[----:B------:R-:W4:Y:S04]  /*118e50*/  LDL.LU R16, [R1+0xc38] ;  /* 0x000c380001107983 */ /* 0x000f280000300800 */
[----:B------:R-:W3:Y:S01]  /*118e60*/  LDL.LU R199, [R1+0x1038] ;  /* 0x0010380001c77983 */ /* 0x000ee20000300800 */
[----:B------:R-:W-:Y:S01]  /*118e70*/  IMAD.WIDE R232, R0, 0x4, R4 ;  /* 0x0000000400e87825 */ /* 0x000fe200078e0204 */
[----:B------:R-:W1:Y:S08]  /*118e80*/  LDC R236, c[0x0][0x228] ;  /* 0x00008a00ffec7b82 */ /* 0x000e700000000800 */
[----:B--2---:R-:W2:Y:S08]  /*118e90*/  LDC R246, c[0x0][0x228] ;  /* 0x00008a00fff67b82 */ /* 0x004eb00000000800 */
[----:B------:R-:W3:Y:S08]  /*118ea0*/  LDC.64 R196, c[0x0][0x228] ;  /* 0x00008a00ffc47b82 */ /* 0x000ef00000000a00 */
[----:B------:R-:W3:Y:S08]  /*118eb0*/  LDC R237, c[0x0][0x228] ;  /* 0x00008a00ffed7b82 */ /* 0x000ef00000000800 */
[----:B------:R-:W3:Y:S01]  /*118ec0*/  LDC R238, c[0x0][0x228] ;  /* 0x00008a00ffee7b82 */ /* 0x000ee20000000800 */
[----:B--2---:R-:W-:-:S02]  /*118ed0*/  ISETP.LT.AND P4, PT, R13, R246, !P0 ;  /* 0x000000f60d00720c */ /* 0x004fc40004781270 */
[----:B------:R-:W2:Y:S04]  /*118ee0*/  LDL.LU R246, [R1+0x838] ;  /* 0x0008380001f67983 */ /* 0x000ea80000300800 */
[----:B------:R1:W-:Y:S02]  /*118ef0*/  @P3 STG.E desc[UR60][R232.64], R245 ;  /* 0x000000f5e8003986 */ /* 0x0003e4000c10193c */
[----:B-1----:R-:W1:Y:S01]  /*118f00*/  LDC R245, c[0x0][0x228] ;  /* 0x00008a00fff57b82 */ /* 0x002e620000000800 */
[----:B------:R-:W-:-:S04]  /*118f10*/  IMAD.WIDE R234, R0, 0x4, R6 ;  /* 0x0000000400ea7825 */ /* 0x000fc800078e0206 */
[C---:B------:R-:W-:Y:S01]  /*118f20*/  IMAD.WIDE R232, R0.reuse, 0x4, R8 ;  /* 0x0000000400e87825 */ /* 0x040fe200078e0208 */
[----:B------:R-:W-:Y:S02]  /*118f30*/  ISETP.LT.AND P6, PT, R15, R198, !P0 ;  /* 0x000000c60f00720c */ /* 0x000fe400047c1270 */
[----:B------:R-:W-:Y:S02]  /*118f40*/  IADD3 R0, R0, R14, RZ ;  /* 0x0000000e00007210 */ /* 0x000fe40007ffe0ff */
[----:B-1----:R-:W-:Y:S02]  /*118f50*/  ISETP.LT.AND P3, PT, R11, R245, !P0 ;  /* 0x000000f50b00720c */ /* 0x002fe40004761270 */
[----:B------:R-:W-:Y:S01]  /*118f60*/  ISETP.LT.AND P0, PT, R17, R236, !P0 ;  /* 0x000000ec1100720c */ /* 0x000fe20004701270 */
[----:B------:R-:W1:Y:S01]  /*118f70*/  LDC R245, c[0x0][0x228] ;  /* 0x00008a00fff57b82 */ /* 0x000e620000000800 */
[----:B----4-:R-:W-:Y:S04]  /*118f80*/  @P2 STG.E desc[UR60][R234.64], R16 ;  /* 0x00000010ea002986 */ /* 0x010fe8000c10193c */
[----:B---3--:R3:W-:Y:S03]  /*118f90*/  @P5 STG.E desc[UR60][R232.64], R199 ;  /* 0x000000c7e8005986 */ /* 0x0087e6000c10193c */
[----:B---3--:R-:W3:Y:S01]  /*118fa0*/  LDC.64 R198, c[0x0][0x228] ;  /* 0x00008a00ffc67b82 */ /* 0x008ee20000000a00 */
[----:B------:R-:W-:-:S02]  /*118fb0*/  VIADD R16, R10, 0x26 ;  /* 0x000000260a107836 */ /* 0x000fc40000000000 */
[----:B------:R-:W-:-:S04]  /*118fc0*/  IMAD.WIDE R232, R0, 0x4, R2 ;  /* 0x0000000400e87825 */ /* 0x000fc800078e0202 */
[----:B------:R-:W-:Y:S01]  /*118fd0*/  IMAD.WIDE R234, R0, 0x4, R4 ;  /* 0x0000000400ea7825 */ /* 0x000fe200078e0204 */
[----:B------:R-:W-:Y:S02]  /*118fe0*/  ISETP.GE.AND P2, PT, R16, R197, PT ;  /* 0x000000c51000720c */ /* 0x000fe40003f46270 */
[----:B------:R-:W-:Y:S01]  /*118ff0*/  IADD3 R16, R10, 0x27, RZ ;  /* 0x000000270a107810 */ /* 0x000fe20007ffe0ff */
[----:B------:R-:W4:Y:S01]  /*119000*/  LDC R197, c[0x0][0x228] ;  /* 0x00008a00ffc57b82 */ /* 0x000f220000000800 */
[----:B--2---:R2:W-:Y:S01]  /*119010*/  @P3 STG.E desc[UR60][R232.64], R246 ;  /* 0x000000f6e8003986 */ /* 0x0045e2000c10193c */
[----:B------:R-:W-:-:S03]  /*119020*/  ISETP.LT.AND P3, PT, R17, R237, !P2 ;  /* 0x000000ed1100720c */ /* 0x000fc60005761270 */
[----:B------:R1:W-:Y:S01]  /*119030*/  @P4 STG.E desc[UR60][R234.64], R244 ;  /* 0x000000f4ea004986 */ /* 0x0003e2000c10193c */
[C---:B------:R-:W-:Y:S01]  /*119040*/  IMAD.WIDE R236, R0.reuse, 0x4, R6 ;  /* 0x0000000400ec7825 */ /* 0x040fe200078e0206 */
[----:B------:R-:W-:Y:S02]  /*119050*/  ISETP.LT.AND P4, PT, R13, R239, !P2 ;  /* 0x000000ef0d00720c */ /* 0x000fe40005781270 */
[----:B------:R-:W-:Y:S02]  /*119060*/  ISETP.LT.AND P5, PT, R11, R238, !P2 ;  /* 0x000000ee0b00720c */ /* 0x000fe400057a1270 */
[----:B------:R-:W-:Y:S01]  /*119070*/  ISETP.LT.AND P2, PT, R15, R196, !P2 ;  /* 0x000000c40f00720c */ /* 0x000fe20005741270 */
[----:B------:R4:W-:Y:S01]  /*119080*/  @P0 STG.E desc[UR60][R236.64], R247 ;  /* 0x000000f7ec000986 */ /* 0x0009e2000c10193c */
[----:B--2---:R-:W2:Y:S08]  /*119090*/  LDC.64 R232, c[0x0][0x228] ;  /* 0x00008a00ffe87b82 */ /* 0x004eb00000000a00 */
[----:B------:R-:W2:Y:S01]  /*1190a0*/  LDC R246, c[0x0][0x228] ;  /* 0x00008a00fff67b82 */ /* 0x000ea20000000800 */
[----:B-1----:R-:W-:Y:S01]  /*1190b0*/  IMAD.WIDE R234, R0, 0x4, R8 ;  /* 0x0000000400ea7825 */ /* 0x002fe200078e0208 */
[----:B---3--:R-:W-:-:S06]  /*1190c0*/  ISETP.GE.AND P0, PT, R16, R199, PT ;  /* 0x000000c71000720c */ /* 0x008fcc0003f06270 */
[----:B------:R-:W1:Y:S01]  /*1190d0*/  LDC R244, c[0x0][0x228] ;  /* 0x00008a00fff47b82 */ /* 0x000e620000000800 */
[----:B------:R3:W-:Y:S04]  /*1190e0*/  @P6 STG.E desc[UR60][R234.64], R252 ;  /* 0x000000fcea006986 */ /* 0x0007e8000c10193c */
[----:B----4-:R-:W4:Y:S04]  /*1190f0*/  LDL.LU R247, [R1+0x44c] ;  /* 0x00044c0001f77983 */ /* 0x010f280000300800 */
[----:B---3--:R-:W3:Y:S04]  /*119100*/  LDL.LU R252, [R1+0x4c] ;  /* 0x00004c0001fc7983 */ /* 0x008ee80000300800 */
[----:B------:R-:W2:Y:S04]  /*119110*/  LDL.LU R196, [R1+0xc3c] ;  /* 0x000c3c0001c47983 */ /* 0x000ea80000300800 */
[----:B------:R-:W4:Y:S04]  /*119120*/  LDL.LU R16, [R1+0x183c] ;  /* 0x00183c0001107983 */ /* 0x000f280000300800 */
[----:B------:R-:W3:Y:S01]  /*119130*/  LDL.LU R199, [R1+0x143c] ;  /* 0x00143c0001c77983 */ /* 0x000ee20000300800 */
[----:B------:R-:W-:-:S05]  /*119140*/  IADD3 R0, R0, R14, RZ ;  /* 0x0000000e00007210 */ /* 0x000fca0007ffe0ff */
[----:B------:R-:W-:-:S04]  /*119150*/  IMAD.WIDE R234, R0, 0x4, R2 ;  /* 0x0000000400ea7825 */ /* 0x000fc800078e0202 */
[----:B------:R-:W-:-:S04]  /*119160*/  IMAD.WIDE R236, R0, 0x4, R4 ;  /* 0x0000000400ec7825 */ /* 0x000fc800078e0204 */
[C---:B------:R-:W-:Y:S01]  /*119170*/  IMAD.WIDE R238, R0.reuse, 0x4, R6 ;  /* 0x0000000400ee7825 */ /* 0x040fe200078e0206 */
[----:B------:R-:W-:Y:S02]  /*119180*/  ISETP.LT.AND P6, PT, R11, R245, !P0 ;  /* 0x000000f50b00720c */ /* 0x000fe400047c1270 */
[----:B------:R-:W2:Y:S04]  /*119190*/  LDL.LU R245, [R1+0x83c] ;  /* 0x00083c0001f57983 */ /* 0x000ea80000300800 */
[----:B----4-:R4:W-:Y:S04]  /*1191a0*/  @P5 STG.E desc[UR60][R234.64], R16 ;  /* 0x00000010ea005986 */ /* 0x0109e8000c10193c */
[----:B---3--:R3:W-:Y:S04]  /*1191b0*/  @P4 STG.E desc[UR60][R236.64], R199 ;  /* 0x000000c7ec004986 */ /* 0x0087e8000c10193c */
[----:B--2---:R2:W-:Y:S01]  /*1191c0*/  @P3 STG.E desc[UR60][R238.64], R196 ;  /* 0x000000c4ee003986 */ /* 0x0045e2000c10193c */
[----:B----4-:R-:W-:-:S02]  /*1191d0*/  IMAD.IADD R16, R0, 0x1, R14 ;  /* 0x0000000100107824 */ /* 0x010fc400078e020e */
[----:B------:R-:W-:Y:S01]  /*1191e0*/  IMAD.WIDE R234, R0, 0x4, R8 ;  /* 0x0000000400ea7825 */ /* 0x000fe200078e0208 */
[----:B---3--:R-:W-:Y:S01]  /*1191f0*/  IADD3 R199, R10, 0x28, RZ ;  /* 0x000000280ac77810 */ /* 0x008fe20007ffe0ff */
[----:B------:R-:W3:Y:S01]  /*119200*/  LDL.LU R0, [R1+0x103c] ;  /* 0x00103c0001007983 */ /* 0x000ee20000300800 */
[----:B------:R-:W-:Y:S02]  /*119210*/  ISETP.LT.AND P4, PT, R13, R246, !P0 ;  /* 0x000000f60d00720c */ /* 0x000fe40004781270 */
[----:B------:R-:W-:Y:S02]  /*119220*/  ISETP.LT.AND P5, PT, R17, R197, !P0 ;  /* 0x000000c51100720c */ /* 0x000fe400047a1270 */
[----:B------:R-:W-:Y:S01]  /*119230*/  ISETP.GE.AND P3, PT, R199, R233, PT ;  /* 0x000000e9c700720c */ /* 0x000fe20003f66270 */
[----:B------:R-:W-:Y:S01]  /*119240*/  IMAD.WIDE R236, R16, 0x4, R2 ;  /* 0x0000000410ec7825 */ /* 0x000fe200078e0202 */
[----:B------:R-:W4:Y:S01]  /*119250*/  LDL.LU R233, [R1+0x84c] ;  /* 0x00084c0001e97983 */ /* 0x000f220000300800 */
[----:B------:R-:W-:-:S02]  /*119260*/  ISETP.LT.AND P0, PT, R15, R198, !P0 ;  /* 0x000000c60f00720c */ /* 0x000fc40004701270 */
[----:B------:R-:W-:Y:S01]  /*119270*/  IMAD.WIDE R198, R16, 0x4, R4 ;  /* 0x0000000410c67825 */ /* 0x000fe200078e0204 */
[----:B--2---:R-:W2:Y:S08]  /*119280*/  LDC R238, c[0x0][0x228] ;  /* 0x00008a00ffee7b82 */ /* 0x004eb00000000800 */
[----:B------:R-:W2:Y:S08]  /*119290*/  LDC R239, c[0x0][0x228] ;  /* 0x00008a00ffef7b82 */ /* 0x000eb00000000800 */
[----:B------:R-:W2:Y:S08]  /*1192a0*/  LDC.64 R196, c[0x0][0x228] ;  /* 0x00008a00ffc47b82 */ /* 0x000eb00000000a00 */
[----:B------:R-:W2:Y:S01]  /*1192b0*/  LDC R246, c[0x0][0x228] ;  /* 0x00008a00fff67b82 */ /* 0x000ea20000000800 */
[----:B---3--:R3:W-:Y:S04]  /*1192c0*/  @P2 STG.E desc[UR60][R234.64], R0 ;  /* 0x00000000ea002986 */ /* 0x0087e8000c10193c */
[----:B------:R2:W-:Y:S01]  /*1192d0*/  @P6 STG.E desc[UR60][R236.64], R245 ;  /* 0x000000f5ec006986 */ /* 0x0005e2000c10193c */
[----:B-1----:R-:W-:-:S03]  /*1192e0*/  ISETP.LT.AND P2, PT, R11, R244, !P3 ;  /* 0x000000f40b00720c */ /* 0x002fc60005f41270 */
[----:B------:R-:W2:Y:S04]  /*1192f0*/  LDL.LU R244, [R1+0x1440] ;  /* 0x0014400001f47983 */ /* 0x000ea80000300800 */
[----:B----4-:R-:W-:Y:S01]  /*119300*/  @P4 STG.E desc[UR60][R198.64], R233 ;  /* 0x000000e9c6004986 */ /* 0x010fe2000c10193c */
[C---:B---3--:R-:W-:Y:S01]  /*119310*/  IMAD.WIDE R234, R16.reuse, 0x4, R6 ;  /* 0x0000000410ea7825 */ /* 0x048fe200078e0206 */
[C---:B------:R-:W-:Y:S01]  /*119320*/  IADD3 R0, R16.reuse, R14, RZ ;  /* 0x0000000e10007210 */ /* 0x040fe20007ffe0ff */
[----:B--2---:R-:W1:Y:S03]  /*119330*/  LDC R245, c[0x0][0x228] ;  /* 0x00008a00fff57b82 */ /* 0x004e660000000800 */
[----:B------:R2:W-:Y:S04]  /*119340*/  @P5 STG.E desc[UR60][R234.64], R247 ;  /* 0x000000f7ea005986 */ /* 0x0005e8000c10193c */
[----:B--2---:R-:W2:Y:S01]  /*119350*/  LDL.LU R235, [R1+0x1840] ;  /* 0x0018400001eb7983 */ /* 0x004ea20000300800 */
[----:B------:R-:W-:Y:S01]  /*119360*/  ISETP.LT.AND P5, PT, R13, R238, !P3 ;  /* 0x000000ee0d00720c */ /* 0x000fe20005fa1270 */
[----:B------:R-:W-:-:S04]  /*119370*/  IMAD.WIDE R236, R16, 0x4, R8 ;  /* 0x0000000410ec7825 */ /* 0x000fc800078e0208 */
[----:B------:R-:W-:Y:S01]  /*119380*/  IMAD.WIDE R198, R0, 0x4, R2 ;  /* 0x0000000400c67825 */ /* 0x000fe200078e0202 */
[----:B------:R-:W3:Y:S04]  /*119390*/  LDL.LU R247, [R1+0xc40] ;  /* 0x000c400001f77983 */ /* 0x000ee80000300800 */
[----:B------:R4:W-:Y:S01]  /*1193a0*/  @P0 STG.E desc[UR60][R236.64], R252 ;  /* 0x000000fcec000986 */ /* 0x0009e2000c10193c */
[----:B------:R-:W-:Y:S01]  /*1193b0*/  VIADD R16, R10, 0x29 ;  /* 0x000000290a107836 */ /* 0x000fe20000000000 */
[----:B------:R-:W-:Y:S01]  /*1193c0*/  ISETP.LT.AND P4, PT, R17, R239, !P3 ;  /* 0x000000ef1100720c */ /* 0x000fe20005f81270 */
[----:B------:R-:W3:Y:S03]  /*1193d0*/  LDC R238, c[0x0][0x228] ;  /* 0x00008a00ffee7b82 */ /* 0x000ee60000000800 */
[----:B------:R-:W-:Y:S01]  /*1193e0*/  ISETP.GE.AND P0, PT, R16, R197, PT ;  /* 0x000000c51000720c */ /* 0x000fe20003f06270 */
[----:B----4-:R-:W4:Y:S04]  /*1193f0*/  LDL.LU R252, [R1+0x1448] ;  /* 0x0014480001fc7983 */ /* 0x010f280000300800 */
[----:B------:R-:W4:Y:S04]  /*119400*/  LDL.LU R239, [R1+0x450] ;  /* 0x0004500001ef7983 */ /* 0x000f280000300800 */
[----:B------:R-:W3:Y:S04]  /*119410*/  LDL.LU R16, [R1+0x1c30] ;  /* 0x001c300001107983 */ /* 0x000ee80000300800 */
[----:B------:R-:W4:Y:S01]  /*119420*/  LDL.LU R197, [R1+0x1040] ;  /* 0x0010400001c57983 */ /* 0x000f220000300800 */
[----:B------:R-:W4:Y:S08]  /*119430*/  LDC R236, c[0x0][0x228] ;  /* 0x00008a00ffec7b82 */ /* 0x000f300000000800 */
[----:B------:R-:W4:Y:S01]  /*119440*/  LDC R237, c[0x0][0x228] ;  /* 0x00008a00ffed7b82 */ /* 0x000f220000000800 */
[----:B--2---:R2:W-:Y:S02]  /*119450*/  @P2 STG.E desc[UR60][R198.64], R235 ;  /* 0x000000ebc6002986 */ /* 0x0045e4000c10193c */
[----:B--2---:R-:W-:-:S05]  /*119460*/  IMAD.WIDE R234, R0, 0x4, R4 ;  /* 0x0000000400ea7825 */ /* 0x004fca00078e0204 */
[----:B------:R2:W-:Y:S02]  /*119470*/  @P5 STG.E desc[UR60][R234.64], R244 ;  /* 0x000000f4ea005986 */ /* 0x0005e4000c10193c */
[----:B--2---:R-:W2:Y:S02]  /*119480*/  LDC R244, c[0x0][0x228] ;  /* 0x00008a00fff47b82 */ /* 0x004ea40000000800 */
[----:B--2---:R-:W-:Y:S02]  /*119490*/  ISETP.LT.AND P5, PT, R11, R244, !P0 ;  /* 0x000000f40b00720c */ /* 0x004fe400047a1270 */
[----:B------:R-:W2:Y:S01]  /*1194a0*/  LDL.LU R244, [R1+0x850] ;  /* 0x0008500001f47983 */ /* 0x000ea20000300800 */
[----:B------:R-:W-:-:S03]  /*1194b0*/  ISETP.LT.AND P3, PT, R15, R232, !P3 ;  /* 0x000000e80f00720c */ /* 0x000fc60005f61270 */
[----:B------:R-:W4:Y:S01]  /*1194c0*/  LDC.64 R232, c[0x0][0x228] ;  /* 0x00008a00ffe87b82 */ /* 0x000f220000000a00 */
[----:B------:R-:W-:-:S04]  /*1194d0*/  IMAD.WIDE R198, R0, 0x4, R6 ;  /* 0x0000000400c67825 */ /* 0x000fc800078e0206 */
[C---:B------:R-:W-:Y:S01]  /*1194e0*/  IMAD.WIDE R234, R0.reuse, 0x4, R8 ;  /* 0x0000000400ea7825 */ /* 0x040fe200078e0208 */
[----:B-1----:R-:W-:Y:S02]  /*1194f0*/  ISETP.LT.AND P2, PT, R13, R245, !P0 ;  /* 0x000000f50d00720c */ /* 0x002fe40004741270 */
[----:B------:R-:W-:Y:S01]  /*119500*/  IADD3 R0, R0, R14, RZ ;  /* 0x0000000e00007210 */ /* 0x000fe20007ffe0ff */
[----:B------:R-:W1:Y:S01]  /*119510*/  LDC R245, c[0x0][0x22c] ;  /* 0x00008b00fff57b82 */ /* 0x000e620000000800 */
[----:B---3--:R3:W-:Y:S01]  /*119520*/  @P4 STG.E desc[UR60][R198.64], R16 ;  /* 0x00000010c6004986 */ /* 0x0087e2000c10193c */
[----:B------:R-:W-:-:S06]  /*119530*/  ISETP.LT.AND P4, PT, R17, R246, !P0 ;  /* 0x000000f61100720c */ /* 0x000fcc0004781270 */
[----:B------:R-:W1:Y:S01]  /*119540*/  LDC R246, c[0x0][0x228] ;  /* 0x00008a00fff67b82 */ /* 0x000e620000000800 */
[----:B----4-:R4:W-:Y:S01]  /*119550*/  @P3 STG.E desc[UR60][R234.64], R197 ;  /* 0x000000c5ea003986 */ /* 0x0109e2000c10193c */
[----:B------:R-:W-:Y:S02]  /*119560*/  ISETP.LT.AND P3, PT, R15, R196, !P0 ;  /* 0x000000c40f00720c */ /* 0x000fe40004761270 */
[----:B---3--:R-:W-:Y:S01]  /*119570*/  IADD3 R16, R10, 0x2a, RZ ;  /* 0x0000002a0a107810 */ /* 0x008fe20007ffe0ff */
[----:B------:R-:W-:-:S04]  /*119580*/  IMAD.WIDE R198, R0, 0x4, R4 ;  /* 0x0000000400c67825 */ /* 0x000fc800078e0204 */
[----:B----4-:R-:W-:-:S04]  /*119590*/  IMAD.WIDE R196, R0, 0x4, R2 ;  /* 0x0000000400c47825 */ /* 0x010fc800078e0202 */
[----:B------:R-:W-:Y:S01]  /*1195a0*/  IMAD.WIDE R234, R0, 0x4, R6 ;  /* 0x0000000400ea7825 */ /* 0x000fe200078e0206 */
[----:B------:R-:W-:Y:S01]  /*1195b0*/  ISETP.GE.AND P0, PT, R16, R233, PT ;  /* 0x000000e91000720c */ /* 0x000fe20003f06270 */
[----:B------:R3:W-:Y:S03]  /*1195c0*/  @P5 STG.E desc[UR60][R196.64], R247 ;  /* 0x000000f7c4005986 */ /* 0x0007e6000c10193c */
[----:B------:R-:W-:Y:S02]  /*1195d0*/  ISETP.LT.AND P5, PT, R15, R232, !P0 ;  /* 0x000000e80f00720c */ /* 0x000fe400047a1270 */
[----:B------:R-:W-:Y:S01]  /*1195e0*/  ISETP.LT.AND P6, PT, R17, R238, !P0 ;  /* 0x000000ee1100720c */ /* 0x000fe200047c1270 */
[----:B------:R-:W-:Y:S01]  /*1195f0*/  IMAD.IADD R16, R0, 0x1, R14 ;  /* 0x0000000100107824 */ /* 0x000fe200078e020e */
[----:B------:R-:W4:Y:S08]  /*119600*/  LDC R238, c[0x0][0x228] ;  /* 0x00008a00ffee7b82 */ /* 0x000f300000000800 */
[----:B---3--:R-:W3:Y:S08]  /*119610*/  LDC R247, c[0x0][0x228] ;  /* 0x00008a00fff77b82 */ /* 0x008ef00000000800 */
[----:B------:R-:W4:Y:S01]  /*119620*/  LDC.64 R196, c[0x0][0x228] ;  /* 0x00008a00ffc47b82 */ /* 0x000f220000000a00 */
[----:B--2---:R2:W-:Y:S04]  /*119630*/  @P2 STG.E desc[UR60][R198.64], R244 ;  /* 0x000000f4c6002986 */ /* 0x0045e8000c10193c */
[----:B------:R1:W-:Y:S01]  /*119640*/  @P4 STG.E desc[UR60][R234.64], R239 ;  /* 0x000000efea004986 */ /* 0x0003e2000c10193c */
[----:B------:R-:W-:-:S02]  /*119650*/  ISETP.LT.AND P4, PT, R11, R236, !P0 ;  /* 0x000000ec0b00720c */ /* 0x000fc40004781270 */
[----:B------:R-:W-:Y:S01]  /*119660*/  ISETP.LT.AND P0, PT, R13, R237, !P0 ;  /* 0x000000ed0d00720c */ /* 0x000fe20004701270 */
[----:B------:R-:W-:Y:S01]  /*119670*/  IMAD.WIDE R232, R16, 0x4, R2 ;  /* 0x0000000410e87825 */ /* 0x000fe200078e0202 */
[----:B--2---:R-:W2:Y:S01]  /*119680*/  LDC R244, c[0x0][0x228] ;  /* 0x00008a00fff47b82 */ /* 0x004ea20000000800 */
[----:B-1----:R-:W3:Y:S04]  /*119690*/  LDL.LU R235, [R1+0x1844] ;  /* 0x0018440001eb7983 */ /* 0x002ee80000300800 */
[----:B------:R-:W4:Y:S04]  /*1196a0*/  LDL.LU R236, [R1+0x50] ;  /* 0x0000500001ec7983 */ /* 0x000f280000300800 */
[----:B------:R-:W2:Y:S01]  /*1196b0*/  LDL.LU R237, [R1+0x1444] ;  /* 0x0014440001ed7983 */ /* 0x000ea20000300800 */
[----:B------:R-:W-:Y:S01]  /*1196c0*/  IADD3 R234, R10, 0x2b, RZ ;  /* 0x0000002b0aea7810 */ /* 0x000fe20007ffe0ff */
[----:B------:R-:W-:Y:S01]  /*1196d0*/  IMAD.WIDE R198, R0, 0x4, R8 ;  /* 0x0000000400c67825 */ /* 0x000fe200078e0208 */
[----:B------:R-:W1:Y:S02]  /*1196e0*/  LDC R239, c[0x0][0x228] ;  /* 0x00008a00ffef7b82 */ /* 0x000e640000000800 */
[----:B------:R-:W-:-:S02]  /*1196f0*/  ISETP.GE.AND P2, PT, R234, R245, PT ;  /* 0x000000f5ea00720c */ /* 0x000fc40003f46270 */
[----:B------:R-:W2:Y:S01]  /*119700*/  LDL.LU R245, [R1+0x854] ;  /* 0x0008540001f57983 */ /* 0x000ea20000300800 */
[----:B------:R-:W-:-:S03]  /*119710*/  IADD3 R0, R16, R14, RZ ;  /* 0x0000000e10007210 */ /* 0x000fc60007ffe0ff */
[----:B----4-:R4:W-:Y:S04]  /*119720*/  @P3 STG.E desc[UR60][R198.64], R236 ;  /* 0x000000ecc6003986 */ /* 0x0109e8000c10193c */
[----:B---3--:R3:W-:Y:S01]  /*119730*/  @P4 STG.E desc[UR60][R232.64], R235 ;  /* 0x000000ebe8004986 */ /* 0x0087e2000c10193c */
[----:B------:R-:W-:Y:S02]  /*119740*/  ISETP.LT.AND P3, PT, R11, R246, !P2 ;  /* 0x000000f60b00720c */ /* 0x000fe40005761270 */
[----:B------:R-:W-:Y:S01]  /*119750*/  ISETP.LT.AND P4, PT, R13, R247, !P2 ;  /* 0x000000f70d00720c */ /* 0x000fe20005781270 */
[----:B------:R-:W2:Y:S04]  /*119760*/  LDL.LU R246, [R1+0xc44] ;  /* 0x000c440001f67983 */ /* 0x000ea80000300800 */
[----:B------:R-:W2:Y:S01]  /*119770*/  LDL.LU R247, [R1+0x1848] ;  /* 0x0018480001f77983 */ /* 0x000ea20000300800 */
[----:B----4-:R-:W-:-:S04]  /*119780*/  IMAD.WIDE R198, R16, 0x4, R4 ;  /* 0x0000000410c67825 */ /* 0x010fc800078e0204 */
[----:B---3--:R-:W-:-:S04]  /*119790*/  IMAD.WIDE R232, R16, 0x4, R6 ;  /* 0x0000000410e87825 */ /* 0x008fc800078e0206 */
[----:B------:R-:W-:Y:S01]  /*1197a0*/  IMAD.WIDE R234, R16, 0x4, R8 ;  /* 0x0000000410ea7825 */ /* 0x000fe200078e0208 */
[----:B------:R-:W3:Y:S01]  /*1197b0*/  LDC R236, c[0x0][0x228] ;  /* 0x00008a00ffec7b82 */ /* 0x000ee20000000800 */
[----:B------:R-:W4:Y:S04]  /*1197c0*/  LDL.LU R16, [R1+0x1044] ;  /* 0x0010440001107983 */ /* 0x000f280000300800 */
[----:B--2---:R2:W-:Y:S04]  /*1197d0*/  @P0 STG.E desc[UR60][R198.64], R237 ;  /* 0x000000edc6000986 */ /* 0x0045e8000c10193c */
[----:B--2---:R-:W2:Y:S01]  /*1197e0*/  LDL.LU R199, [R1+0x1c34] ;  /* 0x001c340001c77983 */ /* 0x004ea20000300800 */
[----:B------:R-:W1:Y:S03]  /*1197f0*/  LDC R237, c[0x0][0x228] ;  /* 0x00008a00ffed7b82 */ /* 0x000e660000000800 */
[----:B--2---:R2:W-:Y:S04]  /*119800*/  @P6 STG.E desc[UR60][R232.64], R199 ;  /* 0x000000c7e8006986 */ /* 0x0045e8000c10193c */
[----:B----4-:R4:W-:Y:S01]  /*119810*/  @P5 STG.E desc[UR60][R234.64], R16 ;  /* 0x00000010ea005986 */ /* 0x0109e2000c10193c */
[----:B--2---:R-:W-:-:S04]  /*119820*/  IMAD.WIDE R198, R0, 0x4, R2 ;  /* 0x0000000400c67825 */ /* 0x004fc800078e0202 */
[----:B----4-:R-:W-:Y:S02]  /*119830*/  VIADD R16, R10, 0x2c ;  /* 0x0000002c0a107836 */ /* 0x010fe40000000000 */
[----:B------:R-:W-:-:S04]  /*119840*/  IMAD.WIDE R232, R0, 0x4, R4 ;  /* 0x0000000400e87825 */ /* 0x000fc800078e0204 */
[----:B------:R-:W-:Y:S01]  /*119850*/  IMAD.WIDE R234, R0, 0x4, R8 ;  /* 0x0000000400ea7825 */ /* 0x000fe200078e0208 */
[----:B------:R2:W-:Y:S01]  /*119860*/  @P3 STG.E desc[UR60][R198.64], R246 ;  /* 0x000000f6c6003986 */ /* 0x0005e2000c10193c */
[----:B------:R-:W-:-:S03]  /*119870*/  ISETP.GE.AND P0, PT, R16, R197, PT ;  /* 0x000000c51000720c */ /* 0x000fc60003f06270 */
[----:B------:R4:W-:Y:S04]  /*119880*/  @P4 STG.E desc[UR60][R232.64], R245 ;  /* 0x000000f5e8004986 */ /* 0x0009e8000c10193c */
[----:B------:R-:W3:Y:S01]  /*119890*/  LDL.LU R197, [R1+0x54] ;  /* 0x0000540001c57983 */ /* 0x000ee20000300800 */
[C---:B------:R-:W-:Y:S02]  /*1198a0*/  IADD3 R16, R0.reuse, R14, RZ ;  /* 0x0000000e00107210 */ /* 0x040fe40007ffe0ff */
[----:B-1----:R-:W-:Y:S01]  /*1198b0*/  ISETP.LT.AND P5, PT, R15, R237, !P2 ;  /* 0x000000ed0f00720c */ /* 0x002fe200057a1270 */
[----:B--2---:R-:W1:Y:S01]  /*1198c0*/  LDC.64 R198, c[0x0][0x228] ;  /* 0x00008a00ffc67b82 */ /* 0x004e620000000a00 */
[----:B------:R-:W-:Y:S01]  /*1198d0*/  ISETP.LT.AND P6, PT, R11, R239, !P0 ;  /* 0x000000ef0b00720c */ /* 0x000fe200047c1270 */
[----:B----4-:R-:W-:Y:S01]  /*1198e0*/  IMAD.WIDE R232, R0, 0x4, R6 ;  /* 0x0000000400e87825 */ /* 0x010fe200078e0206 */
[C---:B---3--:R-:W-:Y:S01]  /*1198f0*/  ISETP.LT.AND P3, PT, R17.reuse, R236, !P0 ;  /* 0x000000ec1100720c */ /* 0x048fe20004761270 */
[----:B------:R-:W2:Y:S01]  /*119900*/  LDL.LU R0, [R1+0x454] ;  /* 0x0004540001007983 */ /* 0x000ea20000300800 */
[----:B------:R-:W-:-:S02]  /*119910*/  ISETP.LT.AND P2, PT, R17, R238, !P2 ;  /* 0x000000ee1100720c */ /* 0x000fc40005741270 */
[----:B------:R-:W-:Y:S01]  /*119920*/  ISETP.LT.AND P4, PT, R13, R244, !P0 ;  /* 0x000000f40d00720c */ /* 0x000fe20004781270 */
[----:B------:R-:W-:-:S04]  /*119930*/  IMAD.WIDE R236, R16, 0x4, R2 ;  /* 0x0000000410ec7825 */ /* 0x000fc800078e0202 */
[----:B------:R-:W-:Y:S01]  /*119940*/  IMAD.WIDE R238, R16, 0x4, R4 ;  /* 0x0000000410ee7825 */ /* 0x000fe200078e0204 */
[----:B------:R-:W3:Y:S01]  /*119950*/  LDC R244, c[0x0][0x228] ;  /* 0x00008a00fff47b82 */ /* 0x000ee20000000800 */
[----:B------:R-:W-:-:S07]  /*119960*/  ISETP.LT.AND P0, PT, R15, R196, !P0 ;  /* 0x000000c40f00720c */ /* 0x000fce0004701270 */
[----:B------:R-:W4:Y:S08]  /*119970*/  LDC R245, c[0x0][0x228] ;  /* 0x00008a00fff57b82 */ /* 0x000f300000000800 */
[----:B------:R-:W4:Y:S01]  /*119980*/  LDC R246, c[0x0][0x228] ;  /* 0x00008a00fff67b82 */ /* 0x000f220000000800 */
[----:B--2---:R-:W-:Y:S04]  /*119990*/  @P2 STG.E desc[UR60][R232.64], R0 ;  /* 0x00000000e8002986 */ /* 0x004fe8000c10193c */
[----:B------:R2:W-:Y:S04]  /*1199a0*/  @P5 STG.E desc[UR60][R234.64], R197 ;  /* 0x000000c5ea005986 */ /* 0x0005e8000c10193c */
[----:B--2---:R-:W2:Y:S04]  /*1199b0*/  LDL.LU R234, [R1+0x1c38] ;  /* 0x001c380001ea7983 */ /* 0x004ea80000300800 */
[----:B------:R-:W4:Y:S04]  /*1199c0*/  LDL.LU R235, [R1+0x1048] ;  /* 0x0010480001eb7983 */ /* 0x000f280000300800 */
[----:B------:R1:W-:Y:S04]  /*1199d0*/  @P6 STG.E desc[UR60][R236.64], R247 ;  /* 0x000000f7ec006986 */ /* 0x0003e8000c10193c */
[----:B------:R3:W-:Y:S04]  /*1199e0*/  @P4 STG.E desc[UR60][R238.64], R252 ;  /* 0x000000fcee004986 */ /* 0x0007e8000c10193c */
[----:B-1----:R-:W4:Y:S04]  /*1199f0*/  LDL.LU R247, [R1+0x858] ;  /* 0x0008580001f77983 */ /* 0x002f280000300800 */
[----:B---3--:R-:W3:Y:S01]  /*119a00*/  LDL.LU R238, [R1+0xc48] ;  /* 0x000c480001ee7983 */ /* 0x008ee20000300800 */
[----:B------:R-:W-:Y:S01]  /*119a10*/  IADD3 R0, R10, 0x2d, RZ ;  /* 0x0000002d0a007810 */ /* 0x000fe20007ffe0ff */
[----:B------:R-:W-:-:S04]  /*119a20*/  IMAD.WIDE R196, R16, 0x4, R6 ;  /* 0x0000000410c47825 */ /* 0x000fc800078e0206 */
[----:B------:R-:W-:Y:S01]  /*119a30*/  IMAD.WIDE R232, R16, 0x4, R8 ;  /* 0x0000000410e87825 */ /* 0x000fe200078e0208 */
[----:B------:R-:W1:Y:S01]  /*119a40*/  LDC R252, c[0x0][0x228] ;  /* 0x00008a00fffc7b82 */ /* 0x000e620000000800 */
[----:B------:R-:W-:Y:S02]  /*119a50*/  ISETP.GE.AND P2, PT, R0, R199, PT ;  /* 0x000000c70000720c */ /* 0x000fe40003f46270 */
[----:B------:R-:W-:Y:S01]  /*119a60*/  IMAD.IADD R0, R16, 0x1, R14 ;  /* 0x0000000110007824 */ /* 0x000fe200078e020e */
[----:B------:R-:W-:-:S04]  /*119a70*/  IADD3 R16, R10, 0x2e, RZ ;  /* 0x0000002e0a107810 */ /* 0x000fc80007ffe0ff */
[----:B------:R-:W1:Y:S01]  /*119a80*/  LDC R236, c[0x0][0x228] ;  /* 0x00008a00ffec7b82 */ /* 0x000e620000000800 */
[----:B------:R-:W-:-:S07]  /*119a90*/  ISETP.LT.AND P5, PT, R15, R198, !P2 ;  /* 0x000000c60f00720c */ /* 0x000fce00057a1270 */
[----:B------:R-:W1:Y:S08]  /*119aa0*/  LDC R237, c[0x0][0x228] ;  /* 0x00008a00ffed7b82 */ /* 0x000e700000000800 */
[----:B------:R-:W1:Y:S01]  /*119ab0*/  LDC R239, c[0x0][0x228] ;  /* 0x00008a00ffef7b82 */ /* 0x000e620000000800 */
[----:B--2---:R2:W-:Y:S04]  /*119ac0*/  @P3 STG.E desc[UR60][R196.64], R234 ;  /* 0x000000eac4003986 */ /* 0x0045e8000c10193c */
[----:B----4-:R4:W-:Y:S01]  /*119ad0*/  @P0 STG.E desc[UR60][R232.64], R235 ;  /* 0x000000ebe8000986 */ /* 0x0109e2000c10193c */
[----:B------:R-:W-:-:S02]  /*119ae0*/  ISETP.LT.AND P0, PT, R11, R244, !P2 ;  /* 0x000000f40b00720c */ /* 0x000fc40005701270 */
[----:B------:R-:W-:Y:S01]  /*119af0*/  ISETP.LT.AND P3, PT, R13, R245, !P2 ;  /* 0x000000f50d00720c */ /* 0x000fe20005761270 */
[----:B--2---:R-:W2:Y:S01]  /*119b00*/  LDC.64 R196, c[0x0][0x228] ;  /* 0x00008a00ffc47b82 */ /* 0x004ea20000000a00 */
[C---:B----4-:R-:W-:Y:S01]  /*119b10*/  IMAD.WIDE R234, R0.reuse, 0x4, R2 ;  /* 0x0000000400ea7825 */ /* 0x050fe200078e0202 */
[----:B------:R-:W4:Y:S03]  /*119b20*/  LDL.LU R245, [R1+0x144c] ;  /* 0x00144c0001f57983 */ /* 0x000f260000300800 */
[----:B------:R-:W-:-:S04]  /*119b30*/  IMAD.WIDE R232, R0, 0x4, R4 ;  /* 0x0000000400e87825 */ /* 0x000fc800078e0204 */
[----:B------:R-:W-:Y:S01]  /*119b40*/  IMAD.WIDE R198, R0, 0x4, R6 ;  /* 0x0000000400c67825 */ /* 0x000fe200078e0206 */
[----:B------:R-:W4:Y:S01]  /*119b50*/  LDC R244, c[0x0][0x228] ;  /* 0x00008a00fff47b82 */ /* 0x000f220000000800 */
[----:B---3--:R3:W-:Y:S07]  /*119b60*/  @P0 STG.E desc[UR60][R234.64], R238 ;  /* 0x000000eeea000986 */ /* 0x0087ee000c10193c */
[----:B---3--:R-:W3:Y:S01]  /*119b70*/  LDC R238, c[0x0][0x22c] ;  /* 0x00008b00ffee7b82 */ /* 0x008ee20000000800 */
[----:B------:R-:W-:-:S02]  /*119b80*/  ISETP.LT.AND P2, PT, R17, R246, !P2 ;  /* 0x000000f61100720c */ /* 0x000fc40005741270 */
[----:B------:R-:W4:Y:S01]  /*119b90*/  LDL.LU R246, [R1+0x184c] ;  /* 0x00184c0001f67983 */ /* 0x000f220000300800 */
[----:B---3--:R-:W-:-:S03]  /*119ba0*/  ISETP.GE.AND P0, PT, R16, R238, PT ;  /* 0x000000ee1000720c */ /* 0x008fc60003f06270 */
[----:B------:R-:W3:Y:S04]  /*119bb0*/  LDL.LU R16, [R1+0x458] ;  /* 0x0004580001107983 */ /* 0x000ee80000300800 */
[----:B------:R-:W2:Y:S04]  /*119bc0*/  LDL.LU R238, [R1+0x58] ;  /* 0x0000580001ee7983 */ /* 0x000ea80000300800 */
[----:B------:R1:W-:Y:S02]  /*119bd0*/  @P3 STG.E desc[UR60][R232.64], R247 ;  /* 0x000000f7e8003986 */ /* 0x0003e4000c10193c */
[----:B-1----:R-:W1:Y:S01]  /*119be0*/  LDC R247, c[0x0][0x228] ;  /* 0x00008a00fff77b82 */ /* 0x002e620000000800 */
[----:B------:R-:W-:Y:S01]  /*119bf0*/  IMAD.WIDE R234, R0, 0x4, R8 ;  /* 0x0000000400ea7825 */ /* 0x000fe200078e0208 */
[----:B------:R-:W-:-:S02]  /*119c00*/  ISETP.LT.AND P4, PT, R13, R252, !P0 ;  /* 0x000000fc0d00720c */ /* 0x000fc40004781270 */
[----:B-1----:R-:W-:Y:S02]  /*119c10*/  ISETP.LT.AND P3, PT, R11, R247, !P0 ;  /* 0x000000f70b00720c */ /* 0x002fe40004761270 */
[----:B------:R-:W4:Y:S04]  /*119c20*/  LDL.LU R247, [R1+0x104c] ;  /* 0x00104c0001f77983 */ /* 0x000f280000300800 */
[----:B---3--:R1:W-:Y:S04]  /*119c30*/  @P2 STG.E desc[UR60][R198.64], R16 ;  /* 0x00000010c6002986 */ /* 0x0083e8000c10193c */
[----:B--2---:R2:W-:Y:S01]  /*119c40*/  @P5 STG.E desc[UR60][R234.64], R238 ;  /* 0x000000eeea005986 */ /* 0x0045e2000c10193c */
[----:B------:R-:W-:Y:S01]  /*119c50*/  ISETP.LT.AND P5, PT, R17, R236, !P0 ;  /* 0x000000ec1100720c */ /* 0x000fe200047a1270 */
[----:B-1----:R-:W-:-:S02]  /*119c60*/  VIADD R16, R10, 0x2f ;  /* 0x0000002f0a107836 */ /* 0x002fc40000000000 */
[----:B--2---:R-:W2:Y:S01]  /*119c70*/  LDL.LU R238, [R1+0x85c] ;  /* 0x00085c0001ee7983 */ /* 0x004ea20000300800 */
[----:B------:R-:W-:Y:S01]  /*119c80*/  IADD3 R0, R0, R14, RZ ;  /* 0x0000000e00007210 */ /* 0x000fe20007ffe0ff */
[----:B------:R-:W1:Y:S08]  /*119c90*/  LDC R234, c[0x0][0x22c] ;  /* 0x00008b00ffea7b82 */ /* 0x000e700000000800 */
[----:B------:R-:W3:Y:S01]  /*119ca0*/  LDC R235, c[0x0][0x228] ;  /* 0x00008a00ffeb7b82 */ /* 0x000ee20000000800 */
[----:B------:R-:W-:-:S07]  /*119cb0*/  ISETP.GE.AND P2, PT, R16, R197, PT ;  /* 0x000000c51000720c */ /* 0x000fce0003f46270 */
[----:B------:R-:W3:Y:S01]  /*119cc0*/  LDC R236, c[0x0][0x228] ;  /* 0x00008a00ffec7b82 */ /* 0x000ee20000000800 */
[----:B------:R-:W3:Y:S01]  /*119cd0*/  LDL.LU R197, [R1+0x1c3c] ;  /* 0x001c3c0001c57983 */ /* 0x000ee20000300800 */
[----:B------:R-:W-:-:S03]  /*119ce0*/  ISETP.LT.AND P0, PT, R15, R237, !P0 ;  /* 0x000000ed0f00720c */ /* 0x000fc60004701270 */
[----:B------:R-:W2:Y:S01]  /*119cf0*/  LDL.LU R237, [R1+0xc4c] ;  /* 0x000c4c0001ed7983 */ /* 0x000ea20000300800 */
[----:B------:R-:W-:-:S04]  /*119d00*/  IMAD.WIDE R198, R0, 0x4, R2 ;  /* 0x0000000400c67825 */ /* 0x000fc800078e0202 */
[----:B------:R-:W-:Y:S01]  /*119d10*/  IMAD.WIDE R232, R0, 0x4, R4 ;  /* 0x0000000400e87825 */ /* 0x000fe200078e0204 */
[----:B------:R-:W2:Y:S04]  /*119d20*/  LDL.LU R252, [R1+0x45c] ;  /* 0x00045c0001fc7983 */ /* 0x000ea80000300800 */
[----:B----4-:R4:W-:Y:S04]  /*119d30*/  @P3 STG.E desc[UR60][R198.64], R246 ;  /* 0x000000f6c6003986 */ /* 0x0109e8000c10193c */
[----:B------:R1:W-:Y:S01]  /*119d40*/  @P4 STG.E desc[UR60][R232.64], R245 ;  /* 0x000000f5e8004986 */ /* 0x0003e2000c10193c */
[----:B------:R-:W-:-:S02]  /*119d50*/  ISETP.LT.AND P4, PT, R11, R239, !P2 ;  /* 0x000000ef0b00720c */ /* 0x000fc40005781270 */
[----:B------:R-:W-:Y:S01]  /*119d60*/  ISETP.LT.AND P3, PT, R13, R244, !P2 ;  /* 0x000000f40d00720c */ /* 0x000fe20005761270 */
[----:B------:R-:W2:Y:S08]  /*119d70*/  LDC R239, c[0x0][0x228] ;  /* 0x00008a00ffef7b82 */ /* 0x000eb00000000800 */
[----:B------:R-:W2:Y:S01]  /*119d80*/  LDC R244, c[0x0][0x228] ;  /* 0x00008a00fff47b82 */ /* 0x000ea20000000800 */
[----:B----4-:R-:W4:Y:S01]  /*119d90*/  LDL.LU R246, [R1+0x5c] ;  /* 0x00005c0001f67983 */ /* 0x010f220000300800 */
[----:B------:R-:W-:-:S04]  /*119da0*/  IMAD.WIDE R198, R0, 0x4, R6 ;  /* 0x0000000400c67825 */ /* 0x000fc800078e0206 */
[C---:B-1----:R-:W-:Y:S01]  /*119db0*/  IMAD.WIDE R232, R0.reuse, 0x4, R8 ;  /* 0x0000000400e87825 */ /* 0x042fe200078e0208 */
[----:B------:R-:W-:Y:S02]  /*119dc0*/  IADD3 R0, R0, R14, RZ ;  /* 0x0000000e00007210 */ /* 0x000fe40007ffe0ff */
[----:B------:R-:W-:Y:S02]  /*119dd0*/  IADD3 R16, R10, 0x30, RZ ;  /* 0x000000300a107810 */ /* 0x000fe40007ffe0ff */
[----:B------:R-:W-:Y:S01]  /*119de0*/  ISETP.LT.AND P6, PT, R15, R196, !P2 ;  /* 0x000000c40f00720c */ /* 0x000fe200057c1270 */
[----:B------:R-:W1:Y:S01]  /*119df0*/  LDC R245, c[0x0][0x228] ;  /* 0x00008a00fff57b82 */ /* 0x000e620000000800 */
[----:B---3--:R3:W-:Y:S04]  /*119e00*/  @P5 STG.E desc[UR60][R198.64], R197 ;  /* 0x000000c5c6005986 */ /* 0x0087e8000c10193c */
[----:B------:R1:W-:Y:S01]  /*119e10*/  @P0 STG.E desc[UR60][R232.64], R247 ;  /* 0x000000f7e8000986 */ /* 0x0003e2000c10193c */
[----:B------:R-:W-:Y:S01]  /*119e20*/  ISETP.GE.AND P0, PT, R16, R234, PT ;  /* 0x000000ea1000720c */ /* 0x000fe20003f06270 */
[----:B------:R-:W-:-:S02]  /*119e30*/  IMAD.IADD R16, R0, 0x1, R14 ;  /* 0x0000000100107824 */ /* 0x000fc400078e020e */
[----:B---3--:R-:W-:-:S04]  /*119e40*/  IMAD.WIDE R198, R0, 0x4, R2 ;  /* 0x0000000400c67825 */ /* 0x008fc800078e0202 */
[----:B-1----:R-:W-:Y:S01]  /*119e50*/  IMAD.WIDE R232, R0, 0x4, R4 ;  /* 0x0000000400e87825 */ /* 0x002fe200078e0204 */
[----:B------:R-:W3:Y:S04]  /*119e60*/  LDL.LU R247, [R1+0x1450] ;  /* 0x0014500001f77983 */ /* 0x000ee80000300800 */
[----:B--2---:R1:W-:Y:S04]  /*119e70*/  @P4 STG.E desc[UR60][R198.64], R237 ;  /* 0x000000edc6004986 */ /* 0x0043e8000c10193c */
[----:B------:R2:W-:Y:S01]  /*119e80*/  @P3 STG.E desc[UR60][R232.64], R238 ;  /* 0x000000eee8003986 */ /* 0x0005e2000c10193c */
[----:B------:R-:W-:-:S02]  /*119e90*/  ISETP.LT.AND P3, PT, R13, R239, !P0 ;  /* 0x000000ef0d00720c */ /* 0x000fc40004761270 */
[C---:B------:R-:W-:Y:S02]  /*119ea0*/  ISETP.LT.AND P4, PT, R17.reuse, R244, !P0 ;  /* 0x000000f41100720c */ /* 0x040fe40004781270 */
[----:B------:R-:W-:Y:S01]  /*119eb0*/  ISETP.LT.AND P2, PT, R17, R235, !P2 ;  /* 0x000000eb1100720c */ /* 0x000fe20005741270 */
[----:B------:R-:W3:Y:S01]  /*119ec0*/  LDC.64 R196, c[0x0][0x228] ;  /* 0x00008a00ffc47b82 */ /* 0x000ee20000000a00 */
[----:B------:R-:W-:-:S07]  /*119ed0*/  ISETP.LT.AND P5, PT, R11, R236, !P0 ;  /* 0x000000ec0b00720c */ /* 0x000fce00047a1270 */
[----:B-1----:R-:W1:Y:S08]  /*119ee0*/  LDC R237, c[0x0][0x228] ;  /* 0x00008a00ffed7b82 */ /* 0x002e700000000800 */
[----:B------:R-:W1:Y:S01]  /*119ef0*/  LDC R236, c[0x0][0x228] ;  /* 0x00008a00ffec7b82 */ /* 0x000e620000000800 */
[----:B------:R-:W-:-:S07]  /*119f00*/  IMAD.WIDE R198, R0, 0x4, R6 ;  /* 0x0000000400c67825 */ /* 0x000fce00078e0206 */
[----:B--2---:R-:W2:Y:S01]  /*119f10*/  LDC R238, c[0x0][0x228] ;  /* 0x00008a00ffee7b82 */ /* 0x004ea20000000800 */
[----:B------:R-:W-:Y:S02]  /*119f20*/  IMAD.WIDE R232, R0, 0x4, R8 ;  /* 0x0000000400e87825 */ /* 0x000fe400078e0208 */
[----:B------:R-:W2:Y:S04]  /*119f30*/  LDL.LU R0, [R1+0x1c40] ;  /* 0x001c400001007983 */ /* 0x000ea80000300800 */
[----:B------:R-:W3:Y:S04]  /*119f40*/  LDL.LU R239, [R1+0x1050] ;  /* 0x0010500001ef7983 */ /* 0x000ee80000300800 */
[----:B------:R-:W3:Y:S04]  /*119f50*/  LDL.LU R244, [R1+0x1850] ;  /* 0x0018500001f47983 */ /* 0x000ee80000300800 */
[----:B------:R4:W-:Y:S04]  /*119f60*/  @P2 STG.E desc[UR60][R198.64], R252 ;  /* 0x000000fcc6002986 */ /* 0x0009e8000c10193c */
[----:B----4-:R4:W-:Y:S01]  /*119f70*/  @P6 STG.E desc[UR60][R232.64], R246 ;  /* 0x000000f6e8006986 */ /* 0x0109e2000c10193c */
[C---:B------:R-:W-:Y:S01]  /*119f80*/  IMAD.WIDE R234, R16.reuse, 0x4, R2 ;  /* 0x0000000410ea7825 */ /* 0x040fe200078e0202 */
[----:B------:R-:W1:Y:S02]  /*119f90*/  LDC.64 R198, c[0x0][0x228] ;  /* 0x00008a00ffc67b82 */ /* 0x000e640000000a00 */
[----:B----4-:R-:W4:Y:S01]  /*119fa0*/  LDL.LU R246, [R1+0xc50] ;  /* 0x000c500001f67983 */ /* 0x010f220000300800 */
[----:B------:R-:W-:Y:S01]  /*119fb0*/  ISETP.LT.AND P0, PT, R15, R245, !P0 ;  /* 0x000000f50f00720c */ /* 0x000fe20004701270 */
[----:B------:R-:W-:-:S02]  /*119fc0*/  IMAD.WIDE R232, R16, 0x4, R4 ;  /* 0x0000000410e87825 */ /* 0x000fc400078e0204 */
[----:B------:R-:W4:Y:S02]  /*119fd0*/  LDL.LU R252, [R1+0x64] ;  /* 0x0000640001fc7983 */ /* 0x000f240000300800 */
[----:B------:R-:W4:Y:S02]  /*119fe0*/  LDC R245, c[0x0][0x228] ;  /* 0x00008a00fff57b82 */ /* 0x000f240000000800 */
[----:B--2---:R2:W-:Y:S04]  /*119ff0*/  @P5 STG.E desc[UR60][R234.64], R0 ;  /* 0x00000000ea005986 */ /* 0x0045e8000c10193c */
[----:B---3--:R3:W-:Y:S01]  /*11a000*/  @P3 STG.E desc[UR60][R232.64], R244 ;  /* 0x000000f4e8003986 */ /* 0x0087e2000c10193c */
[----:B--2---:R-:W-:Y:S01]  /*11a010*/  IADD3 R0, R10, 0x31, RZ ;  /* 0x000000310a007810 */ /* 0x004fe20007ffe0ff */
[----:B------:R-:W-:-:S04]  /*11a020*/  IMAD.WIDE R234, R16, 0x4, R6 ;  /* 0x0000000410ea7825 */ /* 0x000fc800078e0206 */
[----:B---3--:R-:W-:Y:S01]  /*11a030*/  IMAD.WIDE R232, R16, 0x4, R8 ;  /* 0x0000000410e87825 */ /* 0x008fe200078e0208 */
[----:B------:R-:W2:Y:S01]  /*11a040*/  LDC R244, c[0x0][0x22c] ;  /* 0x00008b00fff47b82 */ /* 0x000ea20000000800 */
[----:B------:R-:W-:Y:S02]  /*11a050*/  ISETP.GE.AND P2, PT, R0, R197, PT ;  /* 0x000000c50000720c */ /* 0x000fe40003f46270 */
[----:B------:R-:W-:Y:S01]  /*11a060*/  IADD3 R0, R16, R14, RZ ;  /* 0x0000000e10007210 */ /* 0x000fe20007ffe0ff */
[----:B------:R-:W-:Y:S01]  /*11a070*/  VIADD R16, R10, 0x32 ;  /* 0x000000320a107836 */ /* 0x000fe20000000000 */
[----:B------:R3:W-:Y:S01]  /*11a080*/  @P4 STG.E desc[UR60][R234.64], R247 ;  /* 0x000000f7ea004986 */ /* 0x0007e2000c10193c */
[----:B-1----:R-:W-:Y:S02]  /*11a090*/  ISETP.LT.AND P4, PT, R13, R237, !P2 ;  /* 0x000000ed0d00720c */ /* 0x002fe40005781270 */
[----:B------:R-:W-:Y:S02]  /*11a0a0*/  ISETP.LT.AND P5, PT, R11, R236, !P2 ;  /* 0x000000ec0b00720c */ /* 0x000fe400057a1270 */
[----:B------:R-:W-:Y:S01]  /*11a0b0*/  ISETP.LT.AND P3, PT, R17, R238, !P2 ;  /* 0x000000ee1100720c */ /* 0x000fe20005761270 */
[----:B------:R1:W-:Y:S01]  /*11a0c0*/  @P0 STG.E desc[UR60][R232.64], R239 ;  /* 0x000000efe8000986 */ /* 0x0003e2000c10193c */
[----:B------:R-:W-:-:S02]  /*11a0d0*/  ISETP.LT.AND P2, PT, R15, R196, !P2 ;  /* 0x000000c40f00720c */ /* 0x000fc40005741270 */
[----:B------:R-:W-:Y:S01]  /*11a0e0*/  ISETP.GE.AND P0, PT, R16, R199, PT ;  /* 0x000000c71000720c */ /* 0x000fe20003f06270 */
[----:B------:R-:W2:Y:S01]  /*11a0f0*/  LDC R197, c[0x0][0x228] ;  /* 0x00008a00ffc57b82 */ /* 0x000ea20000000800 */
[----:B---3--:R-:W3:Y:S04]  /*11a100*/  LDL.LU R247, [R1+0x1c44] ;  /* 0x001c440001f77983 */ /* 0x008ee80000300800 */
[----:B------:R-:W3:Y:S04]  /*11a110*/  LDL.LU R196, [R1+0x460] ;  /* 0x0004600001c47983 */ /* 0x000ee80000300800 */
[----:B------:R-:W3:Y:S04]  /*11a120*/  LDL.LU R16, [R1+0x860] ;  /* 0x0008600001107983 */ /* 0x000ee80000300800 */
[----:B------:R-:W3:Y:S01]  /*11a130*/  LDL.LU R199, [R1+0x60] ;  /* 0x0000600001c77983 */ /* 0x000ee20000300800 */
[----:B-1----:R-:W-:-:S04]  /*11a140*/  IMAD.WIDE R232, R0, 0x4, R2 ;  /* 0x0000000400e87825 */ /* 0x002fc800078e0202 */
[----:B------:R-:W-:-:S04]  /*11a150*/  IMAD.WIDE R234, R0, 0x4, R4 ;  /* 0x0000000400ea7825 */ /* 0x000fc800078e0204 */
[C---:B------:R-:W-:Y:S01]  /*11a160*/  IMAD.WIDE R236, R0.reuse, 0x4, R6 ;  /* 0x0000000400ec7825 */ /* 0x040fe200078e0206 */
[----:B------:R-:W1:Y:S08]  /*11a170*/  LDC R239, c[0x0][0x228] ;  /* 0x00008a00ffef7b82 */ /* 0x000e700000000800 */
[----:B------:R-:W1:Y:S01]  /*11a180*/  LDC R238, c[0x0][0x228] ;  /* 0x00008a00ffee7b82 */ /* 0x000e620000000800 */
[----:B----4-:R4:W-:Y:S07]  /*11a190*/  @P5 STG.E desc[UR60][R232.64], R246 ;  /* 0x000000f6e8005986 */ /* 0x0109ee000c10193c */
[----:B----4-:R-:W4:Y:S01]  /*11a1a0*/  LDC R246, c[0x0][0x228] ;  /* 0x00008a00fff67b82 */ /* 0x010f220000000800 */
[----:B------:R-:W-:Y:S01]  /*11a1b0*/  IMAD.WIDE R232, R0, 0x4, R8 ;  /* 0x0000000400e87825 */ /* 0x000fe200078e0208 */
[----:B----4-:R-:W-:-:S02]  /*11a1c0*/  ISETP.LT.AND P6, PT, R11, R246, !P0 ;  /* 0x000000f60b00720c */ /* 0x010fc400047c1270 */
[----:B--2---:R-:W-:-:S04]  /*11a1d0*/  ISETP.LT.AND P5, PT, R13, R197, !P0 ;  /* 0x000000c50d00720c */ /* 0x004fc800047a1270 */
[----:B------:R-:W2:Y:S01]  /*11a1e0*/  LDC R246, c[0x0][0x228] ;  /* 0x00008a00fff67b82 */ /* 0x000ea20000000800 */
[----:B---3--:R3:W-:Y:S04]  /*11a1f0*/  @P4 STG.E desc[UR60][R234.64], R16 ;  /* 0x00000010ea004986 */ /* 0x0087e8000c10193c */
[----:B------:R4:W-:Y:S04]  /*11a200*/  @P3 STG.E desc[UR60][R236.64], R196 ;  /* 0x000000c4ec003986 */ /* 0x0009e8000c10193c */
[----:B------:R1:W-:Y:S01]  /*11a210*/  @P2 STG.E desc[UR60][R232.64], R199 ;  /* 0x000000c7e8002986 */ /* 0x0003e2000c10193c */
[----:B---3--:R-:W-:-:S02]  /*11a220*/  IADD3 R16, R0, R14, RZ ;  /* 0x0000000e00107210 */ /* 0x008fc40007ffe0ff */
[----:B----4-:R-:W-:Y:S02]  /*11a230*/  IADD3 R196, R10, 0x33, RZ ;  /* 0x000000330ac47810 */ /* 0x010fe40007ffe0ff */
[----:B------:R-:W-:Y:S01]  /*11a240*/  ISETP.LT.AND P4, PT, R17, R245, !P0 ;  /* 0x000000f51100720c */ /* 0x000fe20004781270 */
[----:B------:R-:W3:Y:S08]  /*11a250*/  LDC R236, c[0x0][0x228] ;  /* 0x00008a00ffec7b82 */ /* 0x000ef00000000800 */
[----:B------:R-:W4:Y:S01]  /*11a260*/  LDC R237, c[0x0][0x228] ;  /* 0x00008a00ffed7b82 */ /* 0x000f220000000800 */
[----:B------:R-:W-:Y:S01]  /*11a270*/  IMAD.WIDE R234, R16, 0x4, R2 ;  /* 0x0000000410ea7825 */ /* 0x000fe200078e0202 */
[----:B------:R-:W-:-:S02]  /*11a280*/  ISETP.GE.AND P3, PT, R196, R244, PT ;  /* 0x000000f4c400720c */ /* 0x000fc40003f66270 */
[----:B------:R-:W-:Y:S01]  /*11a290*/  ISETP.LT.AND P0, PT, R15, R198, !P0 ;  /* 0x000000c60f00720c */ /* 0x000fe20004701270 */
[----:B------:R-:W2:Y:S04]  /*11a2a0*/  LDL.LU R244, [R1+0x1454] ;  /* 0x0014540001f47983 */ /* 0x000ea80000300800 */
[----:B------:R1:W-:Y:S02]  /*11a2b0*/  @P6 STG.E desc[UR60][R234.64], R247 ;  /* 0x000000f7ea006986 */ /* 0x0003e4000c10193c */
[----:B-1----:R-:W-:-:S04]  /*11a2c0*/  IMAD.WIDE R232, R16, 0x4, R6 ;  /* 0x0000000410e87825 */ /* 0x002fc800078e0206 */
[C---:B------:R-:W-:Y:S01]  /*11a2d0*/  IMAD.IADD R0, R16.reuse, 0x1, R14 ;  /* 0x0000000110007824 */ /* 0x040fe200078e020e */
[----:B------:R-:W1:Y:S08]  /*11a2e0*/  LDC.64 R196, c[0x0][0x228] ;  /* 0x00008a00ffc47b82 */ /* 0x000e700000000a00 */
[----:B------:R-:W1:Y:S01]  /*11a2f0*/  LDC R245, c[0x0][0x228] ;  /* 0x00008a00fff57b82 */ /* 0x000e620000000800 */
[----:B------:R-:W3:Y:S01]  /*11a300*/  LDL.LU R235, [R1+0x1854] ;  /* 0x0018540001eb7983 */ /* 0x000ee20000300800 */
[----:B------:R-:W-:Y:S01]  /*11a310*/  IMAD.WIDE R198, R16, 0x4, R4 ;  /* 0x0000000410c67825 */ /* 0x000fe200078e0204 */
[----:B------:R-:W-:-:S02]  /*11a320*/  ISETP.LT.AND P2, PT, R13, R239, !P3 ;  /* 0x000000ef0d00720c */ /* 0x000fc40005f41270 */
[----:B------:R-:W-:Y:S01]  /*11a330*/  ISETP.LT.AND P6, PT, R11, R238, !P3 ;  /* 0x000000ee0b00720c */ /* 0x000fe20005fc1270 */
[----:B------:R-:W4:Y:S04]  /*11a340*/  LDL.LU R239, [R1+0x864] ;  /* 0x0008640001ef7983 */ /* 0x000f280000300800 */
[----:B------:R-:W4:Y:S01]  /*11a350*/  LDL.LU R238, [R1+0xc54] ;  /* 0x000c540001ee7983 */ /* 0x000f220000300800 */
[----:B------:R-:W1:Y:S03]  /*11a360*/  LDC R247, c[0x0][0x228] ;  /* 0x00008a00fff77b82 */ /* 0x000e660000000800 */
[----:B---3--:R3:W-:Y:S04]  /*11a370*/  @P5 STG.E desc[UR60][R198.64], R235 ;  /* 0x000000ebc6005986 */ /* 0x0087e8000c10193c */
[----:B--2---:R2:W-:Y:S01]  /*11a380*/  @P4 STG.E desc[UR60][R232.64], R244 ;  /* 0x000000f4e8004986 */ /* 0x0045e2000c10193c */
[----:B---3--:R-:W-:-:S03]  /*11a390*/  IMAD.WIDE R198, R16, 0x4, R8 ;  /* 0x0000000410c67825 */ /* 0x008fc600078e0208 */
[----:B--2---:R-:W2:Y:S04]  /*11a3a0*/  LDL.LU R244, [R1+0x1c48] ;  /* 0x001c480001f47983 */ /* 0x004ea80000300800 */
[----:B------:R-:W3:Y:S01]  /*11a3b0*/  LDL.LU R16, [R1+0x1054] ;  /* 0x0010540001107983 */ /* 0x000ee20000300800 */
[----:B------:R-:W-:-:S03]  /*11a3c0*/  ISETP.LT.AND P4, PT, R17, R236, !P3 ;  /* 0x000000ec1100720c */ /* 0x000fc60005f81270 */
[----:B------:R-:W2:Y:S01]  /*11a3d0*/  LDL.LU R236, [R1+0x464] ;  /* 0x0004640001ec7983 */ /* 0x000ea20000300800 */
[----:B----4-:R-:W-:Y:S01]  /*11a3e0*/  ISETP.LT.AND P3, PT, R15, R237, !P3 ;  /* 0x000000ed0f00720c */ /* 0x010fe20005f61270 */
[----:B------:R-:W-:-:S04]  /*11a3f0*/  IMAD.WIDE R232, R0, 0x4, R2 ;  /* 0x0000000400e87825 */ /* 0x000fc800078e0202 */
[----:B------:R-:W-:Y:S01]  /*11a400*/  IMAD.WIDE R234, R0, 0x4, R4 ;  /* 0x0000000400ea7825 */ /* 0x000fe200078e0204 */
[----:B------:R-:W4:Y:S01]  /*11a410*/  LDC R237, c[0x0][0x228] ;  /* 0x00008a00ffed7b82 */ /* 0x000f220000000800 */
[----:B---3--:R3:W-:Y:S04]  /*11a420*/  @P0 STG.E desc[UR60][R198.64], R16 ;  /* 0x00000010c6000986 */ /* 0x0087e8000c10193c */
[----:B------:R1:W-:Y:S04]  /*11a430*/  @P6 STG.E desc[UR60][R232.64], R238 ;  /* 0x000000eee8006986 */ /* 0x0003e8000c10193c */
[----:B------:R4:W-:Y:S01]  /*11a440*/  @P2 STG.E desc[UR60][R234.64], R239 ;  /* 0x000000efea002986 */ /* 0x0009e2000c10193c */
[----:B---3--:R-:W-:Y:S01]  /*11a450*/  IADD3 R16, R10, 0x34, RZ ;  /* 0x000000340a107810 */ /* 0x008fe20007ffe0ff */
[----:B------:R-:W-:-:S04]  /*11a460*/  IMAD.WIDE R198, R0, 0x4, R6 ;  /* 0x0000000400c67825 */ /* 0x000fc800078e0206 */
[----:B-1----:R-:W-:Y:S01]  /*11a470*/  IMAD.WIDE R232, R0, 0x4, R8 ;  /* 0x0000000400e87825 */ /* 0x002fe200078e0208 */
[----:B------:R-:W1:Y:S01]  /*11a480*/  LDC R238, c[0x0][0x228] ;  /* 0x00008a00ffee7b82 */ /* 0x000e620000000800 */
[----:B------:R-:W-:Y:S02]  /*11a490*/  ISETP.GE.AND P0, PT, R16, R197, PT ;  /* 0x000000c51000720c */ /* 0x000fe40003f06270 */
[----:B------:R-:W-:-:S05]  /*11a4a0*/  IADD3 R0, R0, R14, RZ ;  /* 0x0000000e00007210 */ /* 0x000fca0007ffe0ff */
[----:B----4-:R-:W3:Y:S01]  /*11a4b0*/  LDC R239, c[0x0][0x228] ;  /* 0x00008a00ffef7b82 */ /* 0x010ee20000000800 */
[----:B------:R-:W-:Y:S01]  /*11a4c0*/  ISETP.LT.AND P2, PT, R11, R245, !P0 ;  /* 0x000000f50b00720c */ /* 0x000fe20004741270 */
[----:B--2---:R2:W-:Y:S04]  /*11a4d0*/  @P4 STG.E desc[UR60][R198.64], R236 ;  /* 0x000000ecc6004986 */ /* 0x0045e8000c10193c */
[----:B------:R4:W-:Y:S01]  /*11a4e0*/  @P3 STG.E desc[UR60][R232.64], R252 ;  /* 0x000000fce8003986 */ /* 0x0009e2000c10193c */
[----:B------:R-:W-:Y:S02]  /*11a4f0*/  ISETP.LT.AND P3, PT, R17, R247, !P0 ;  /* 0x000000f71100720c */ /* 0x000fe40004761270 */
[----:B------:R-:W-:Y:S02]  /*11a500*/  ISETP.LT.AND P4, PT, R13, R246, !P0 ;  /* 0x000000f60d00720c */ /* 0x000fe40004781270 */
[----:B------:R-:W-:Y:S01]  /*11a510*/  ISETP.LT.AND P0, PT, R15, R196, !P0 ;  /* 0x000000c40f00720c */ /* 0x000fe20004701270 */
[----:B------:R-:W-:-:S04]  /*11a520*/  IMAD.WIDE R196, R0, 0x4, R2 ;  /* 0x0000000400c47825 */ /* 0x000fc800078e0202 */
[----:B------:R-:W-:Y:S02]  /*11a530*/  VIADD R16, R10, 0x35 ;  /* 0x000000350a107836 */ /* 0x000fe40000000000 */
[C---:B------:R-:W-:Y:S01]  /*11a540*/  IMAD.WIDE R234, R0.reuse, 0x4, R6 ;  /* 0x0000000400ea7825 */ /* 0x040fe200078e0206 */
[----:B------:R-:W1:Y:S08]  /*11a550*/  LDC R247, c[0x0][0x228] ;  /* 0x00008a00fff77b82 */ /* 0x000e700000000800 */
[----:B--2---:R-:W2:Y:S08]  /*11a560*/  LDC R236, c[0x0][0x228] ;  /* 0x00008a00ffec7b82 */ /* 0x004eb00000000800 */
[----:B------:R-:W2:Y:S08]  /*11a570*/  LDC.64 R198, c[0x0][0x228] ;  /* 0x00008a00ffc67b82 */ /* 0x000eb00000000a00 */
[----:B------:R-:W2:Y:S01]  /*11a580*/  LDC R246, c[0x0][0x228] ;  /* 0x00008a00fff67b82 */ /* 0x000ea20000000800 */
[----:B------:R3:W-:Y:S04]  /*11a590*/  @P2 STG.E desc[UR60][R196.64], R244 ;  /* 0x000000f4c4002986 */ /* 0x0007e8000c10193c */
[----:B----4-:R-:W4:Y:S03]  /*11a5a0*/  LDL.LU R252, [R1+0x468] ;  /* 0x0004680001fc7983 */ /* 0x010f260000300800 */
[----:B------:R-:W4:Y:S01]  /*11a5b0*/  LDC R245, c[0x0][0x228] ;  /* 0x00008a00fff57b82 */ /* 0x000f220000000800 */
[----:B---3--:R-:W3:Y:S07]  /*11a5c0*/  LDL.LU R196, [R1+0x1858] ;  /* 0x0018580001c47983 */ /* 0x008eee0000300800 */
[----:B------:R-:W1:Y:S01]  /*11a5d0*/  LDC R244, c[0x0][0x22c] ;  /* 0x00008b00fff47b82 */ /* 0x000e620000000800 */
[----:B------:R-:W2:Y:S01]  /*11a5e0*/  LDL.LU R197, [R1+0x1458] ;  /* 0x0014580001c57983 */ /* 0x000ea20000300800 */
[----:B------:R-:W-:Y:S01]  /*11a5f0*/  IMAD.WIDE R232, R0, 0x4, R4 ;  /* 0x0000000400e87825 */ /* 0x000fe200078e0204 */
[----:B-1----:R-:W-:-:S02]  /*11a600*/  ISETP.GE.AND P2, PT, R16, R244, PT ;  /* 0x000000f41000720c */ /* 0x002fc40003f46270 */
[----:B------:R-:W4:Y:S04]  /*11a610*/  LDL.LU R16, [R1+0x1058] ;  /* 0x0010580001107983 */ /* 0x000f280000300800 */
[----:B------:R-:W4:Y:S01]  /*11a620*/  LDL.LU R244, [R1+0x868] ;  /* 0x0008680001f47983 */ /* 0x000f220000300800 */
[----:B------:R-:W-:-:S03]  /*11a630*/  ISETP.LT.AND P5, PT, R17, R239, !P2 ;  /* 0x000000ef1100720c */ /* 0x000fc600057a1270 */
[----:B---3--:R-:W-:Y:S01]  /*11a640*/  @P4 STG.E desc[UR60][R232.64], R196 ;  /* 0x000000c4e8004986 */ /* 0x008fe2000c10193c */
[----:B------:R-:W-:-:S03]  /*11a650*/  ISETP.LT.AND P4, PT, R13, R238, !P2 ;  /* 0x000000ee0d00720c */ /* 0x000fc60005781270 */
[----:B------:R-:W3:Y:S04]  /*11a660*/  LDL.LU R238, [R1+0x68] ;  /* 0x0000680001ee7983 */ /* 0x000ee80000300800 */
[----:B------:R-:W3:Y:S04]  /*11a670*/  LDL.LU R239, [R1+0xc58] ;  /* 0x000c580001ef7983 */ /* 0x000ee80000300800 */
[----:B--2---:R1:W-:Y:S01]  /*11a680*/  @P3 STG.E desc[UR60][R234.64], R197 ;  /* 0x000000c5ea003986 */ /* 0x0043e2000c10193c */
[----:B------:R-:W-:Y:S01]  /*11a690*/  ISETP.LT.AND P3, PT, R11, R237, !P2 ;  /* 0x000000ed0b00720c */ /* 0x000fe20005761270 */
[C---:B-1----:R-:W-:Y:S01]  /*11a6a0*/  IMAD.WIDE R196, R0.reuse, 0x4, R8 ;  /* 0x0000000400c47825 */ /* 0x042fe200078e0208 */
[----:B------:R-:W-:-:S04]  /*11a6b0*/  IADD3 R0, R0, R14, RZ ;  /* 0x0000000e00007210 */ /* 0x000fc80007ffe0ff */
[----:B----4-:R1:W-:Y:S01]  /*11a6c0*/  @P0 STG.E desc[UR60][R196.64], R16 ;  /* 0x00000010c4000986 */ /* 0x0103e2000c10193c */
[----:B------:R-:W-:Y:S01]  /*11a6d0*/  IMAD.WIDE R232, R0, 0x4, R2 ;  /* 0x0000000400e87825 */ /* 0x000fe200078e0202 */
[----:B------:R-:W-:-:S03]  /*11a6e0*/  ISETP.LT.AND P0, PT, R15, R236, !P2 ;  /* 0x000000ec0f00720c */ /* 0x000fc60005701270 */
[----:B------:R-:W-:Y:S01]  /*11a6f0*/  IMAD.WIDE R234, R0, 0x4, R4 ;  /* 0x0000000400ea7825 */ /* 0x000fe200078e0204 */
[----:B-1----:R-:W1:Y:S01]  /*11a700*/  LDC.64 R196, c[0x0][0x228] ;  /* 0x00008a00ffc47b82 */ /* 0x002e620000000a00 */
[----:B------:R-:W-:Y:S02]  /*11a710*/  IADD3 R16, R10, 0x36, RZ ;  /* 0x000000360a107810 */ /* 0x000fe40007ffe0ff */
[----:B------:R-:W-:Y:S02]  /*11a720*/  IMAD.WIDE R236, R0, 0x4, R6 ;  /* 0x0000000400ec7825 */ /* 0x000fe400078e0206 */
[----:B------:R-:W-:Y:S02]  /*11a730*/  ISETP.GE.AND P2, PT, R16, R199, PT ;  /* 0x000000c71000720c */ /* 0x000fe40003f46270 */
[----:B------:R-:W-:Y:S01]  /*11a740*/  IMAD.IADD R16, R0, 0x1, R14 ;  /* 0x0000000100107824 */ /* 0x000fe200078e020e */
[----:B---3--:R-:W-:Y:S04]  /*11a750*/  @P3 STG.E desc[UR60][R232.64], R239 ;  /* 0x000000efe8003986 */ /* 0x008fe8000c10193c */
[----:B------:R2:W-:Y:S04]  /*11a760*/  @P4 STG.E desc[UR60][R234.64], R244 ;  /* 0x000000f4ea004986 */ /* 0x0005e8000c10193c */
[----:B------:R3:W-:Y:S01]  /*11a770*/  @P5 STG.E desc[UR60][R236.64], R252 ;  /* 0x000000fcec005986 */ /* 0x0007e2000c10193c */
[----:B------:R-:W-:-:S02]  /*11a780*/  ISETP.LT.AND P4, PT, R17, R247, !P2 ;  /* 0x000000f71100720c */ /* 0x000fc40005781270 */
[----:B------:R-:W-:Y:S02]  /*11a790*/  ISETP.LT.AND P5, PT, R13, R246, !P2 ;  /* 0x000000f60d00720c */ /* 0x000fe400057a1270 */
[----:B------:R-:W-:Y:S02]  /*11a7a0*/  ISETP.LT.AND P3, PT, R11, R245, !P2 ;  /* 0x000000f50b00720c */ /* 0x000fe40005761270 */
[----:B------:R-:W-:Y:S01]  /*11a7b0*/  ISETP.LT.AND P2, PT, R15, R198, !P2 ;  /* 0x000000c60f00720c */ /* 0x000fe20005741270 */
[----:B------:R-:W-:Y:S01]  /*11a7c0*/  IMAD.WIDE R198, R0, 0x4, R8 ;  /* 0x0000000400c67825 */ /* 0x000fe200078e0208 */
[----:B------:R-:W-:Y:S01]  /*11a7d0*/  IADD3 R0, R10, 0x37, RZ ;  /* 0x000000370a007810 */ /* 0x000fe20007ffe0ff */
[----:B------:R-:W4:Y:S08]  /*11a7e0*/  LDC R246, c[0x0][0x22c] ;  /* 0x00008b00fff67b82 */ /* 0x000f300000000800 */
[----:B--2---:R-:W2:Y:S08]  /*11a7f0*/  LDC R244, c[0x0][0x228] ;  /* 0x00008a00fff47b82 */ /* 0x004eb00000000800 */
[----:B------:R-:W4:Y:S01]  /*11a800*/  LDC R245, c[0x0][0x228] ;  /* 0x00008a00fff57b82 */ /* 0x000f220000000800 */
[----:B------:R1:W-:Y:S04]  /*11a810*/  @P0 STG.E desc[UR60][R198.64], R238 ;  /* 0x000000eec6000986 */ /* 0x0003e8000c10193c */
[----:B---3--:R-:W3:Y:S04]  /*11a820*/  LDL.LU R252, [R1+0xc5c] ;  /* 0x000c5c0001fc7983 */ /* 0x008ee80000300800 */
[----:B------:R-:W4:Y:S01]  /*11a830*/  LDL.LU R247, [R1+0x105c] ;  /* 0x00105c0001f77983 */ /* 0x000f220000300800 */
[----:B-1----:R-:W-:Y:S01]  /*11a840*/  ISETP.GE.AND P0, PT, R0, R197, PT ;  /* 0x000000c50000720c */ /* 0x002fe20003f06270 */
[----:B------:R-:W1:Y:S02]  /*11a850*/  LDC R239, c[0x0][0x228] ;  /* 0x00008a00ffef7b82 */ /* 0x000e640000000800 */
[----:B------:R-:W2:Y:S04]  /*11a860*/  LDL.LU R198, [R1+0x185c] ;  /* 0x00185c0001c67983 */ /* 0x000ea80000300800 */
[----:B------:R-:W3:Y:S04]  /*11a870*/  LDL.LU R199, [R1+0x145c] ;  /* 0x00145c0001c77983 */ /* 0x000ee80000300800 */
[----:B------:R-:W4:Y:S01]  /*11a880*/  LDL.LU R197, [R1+0x1c4c] ;  /* 0x001c4c0001c57983 */ /* 0x000f220000300800 */
[----:B------:R-:W1:Y:S01]  /*11a890*/  LDC R238, c[0x0][0x228] ;  /* 0x00008a00ffee7b82 */ /* 0x000e620000000800 */
[----:B------:R-:W-:-:S04]  /*11a8a0*/  IMAD.WIDE R232, R16, 0x4, R2 ;  /* 0x0000000410e87825 */ /* 0x000fc800078e0202 */
[----:B------:R-:W-:-:S04]  /*11a8b0*/  IMAD.WIDE R234, R16, 0x4, R4 ;  /* 0x0000000410ea7825 */ /* 0x000fc800078e0204 */
[C---:B------:R-:W-:Y:S01]  /*11a8c0*/  IMAD.WIDE R236, R16.reuse, 0x4, R6 ;  /* 0x0000000410ec7825 */ /* 0x040fe200078e0206 */
[----:B------:R-:W-:Y:S01]  /*11a8d0*/  IADD3 R0, R16, R14, RZ ;  /* 0x0000000e10007210 */ /* 0x000fe20007ffe0ff */
[----:B----4-:R-:W-:Y:S04]  /*11a8e0*/  @P3 STG.E desc[UR60][R232.64], R197 ;  /* 0x000000c5e8003986 */ /* 0x010fe8000c10193c */
[----:B--2---:R-:W-:Y:S01]  /*11a8f0*/  @P5 STG.E desc[UR60][R234.64], R198 ;  /* 0x000000c6ea005986 */ /* 0x004fe2000c10193c */
[----:B-1----:R-:W-:-:S03]  /*11a900*/  ISETP.LT.AND P3, PT, R11, R238, !P0 ;  /* 0x000000ee0b00720c */ /* 0x002fc60004761270 */
[----:B---3--:R1:W-:Y:S01]  /*11a910*/  @P4 STG.E desc[UR60][R236.64], R199 ;  /* 0x000000c7ec004986 */ /* 0x0083e2000c10193c */
[----:B------:R-:W-:Y:S01]  /*11a920*/  ISETP.LT.AND P5, PT, R13, R244, !P0 ;  /* 0x000000f40d00720c */ /* 0x000fe200047a1270 */
[----:B------:R-:W2:Y:S02]  /*11a930*/  LDC R238, c[0x0][0x228] ;  /* 0x00008a00ffee7b82 */ /* 0x000ea40000000800 */
[----:B------:R-:W3:Y:S01]  /*11a940*/  LDL.LU R244, [R1+0x1860] ;  /* 0x0018600001f47983 */ /* 0x000ee20000300800 */
[----:B-1----:R-:W-:-:S04]  /*11a950*/  IMAD.WIDE R198, R16, 0x4, R8 ;  /* 0x0000000410c67825 */ /* 0x002fc800078e0208 */
[----:B------:R-:W-:Y:S01]  /*11a960*/  VIADD R16, R10, 0x38 ;  /* 0x000000380a107836 */ /* 0x000fe20000000000 */
[----:B------:R-:W1:Y:S08]  /*11a970*/  LDC R236, c[0x0][0x228] ;  /* 0x00008a00ffec7b82 */ /* 0x000e700000000800 */
[----:B------:R-:W4:Y:S01]  /*11a980*/  LDC R237, c[0x0][0x228] ;  /* 0x00008a00ffed7b82 */ /* 0x000f220000000800 */
[----:B------:R2:W-:Y:S01]  /*11a990*/  @P2 STG.E desc[UR60][R198.64], R247 ;  /* 0x000000f7c6002986 */ /* 0x0005e2000c10193c */
[----:B------:R-:W-:-:S03]  /*11a9a0*/  ISETP.GE.AND P2, PT, R16, R246, PT ;  /* 0x000000f61000720c */ /* 0x000fc60003f46270 */
[----:B------:R-:W4:Y:S01]  /*11a9b0*/  LDL.LU R246, [R1+0x6c] ;  /* 0x00006c0001f67983 */ /* 0x000f220000300800 */
[----:B------:R-:W-:-:S03]  /*11a9c0*/  ISETP.LT.AND P4, PT, R17, R245, !P0 ;  /* 0x000000f51100720c */ /* 0x000fc60004781270 */
[----:B------:R-:W3:Y:S01]  /*11a9d0*/  LDL.LU R245, [R1+0x46c] ;  /* 0x00046c0001f57983 */ /* 0x000ee20000300800 */
[----:B--2---:R-:W-:-:S04]  /*11a9e0*/  IMAD.WIDE R198, R0, 0x4, R2 ;  /* 0x0000000400c67825 */ /* 0x004fc800078e0202 */
[----:B------:R-:W-:-:S04]  /*11a9f0*/  IMAD.WIDE R232, R0, 0x4, R6 ;  /* 0x0000000400e87825 */ /* 0x000fc800078e0206 */
[----:B------:R-:W-:Y:S01]  /*11aa00*/  IMAD.WIDE R234, R0, 0x4, R8 ;  /* 0x0000000400ea7825 */ /* 0x000fe200078e0208 */
[----:B------:R-:W2:Y:S01]  /*11aa10*/  LDC R247, c[0x0][0x228] ;  /* 0x00008a00fff77b82 */ /* 0x000ea20000000800 */
[----:B------:R1:W-:Y:S01]  /*11aa20*/  @P3 STG.E desc[UR60][R198.64], R252 ;  /* 0x000000fcc6003986 */ /* 0x0003e2000c10193c */
[----:B------:R-:W-:-:S03]  /*11aa30*/  ISETP.LT.AND P3, PT, R11, R239, !P2 ;  /* 0x000000ef0b00720c */ /* 0x000fc60005761270 */
[----:B------:R-:W2:Y:S01]  /*11aa40*/  LDL.LU R239, [R1+0x86c] ;  /* 0x00086c0001ef7983 */ /* 0x000ea20000300800 */
[----:B------:R-:W-:Y:S02]  /*11aa50*/  ISETP.LT.AND P0, PT, R15, R196, !P0 ;  /* 0x000000c40f00720c */ /* 0x000fe40004701270 */
[----:B------:R-:W4:Y:S01]  /*11aa60*/  LDC.64 R196, c[0x0][0x228] ;  /* 0x00008a00ffc47b82 */ /* 0x000f220000000a00 */
[C---:B-1----:R-:W-:Y:S01]  /*11aa70*/  IMAD.WIDE R198, R0.reuse, 0x4, R4 ;  /* 0x0000000400c67825 */ /* 0x042fe200078e0204 */
[----:B------:R-:W-:Y:S02]  /*11aa80*/  IADD3 R16, R0, R14, RZ ;  /* 0x0000000e00107210 */ /* 0x000fe40007ffe0ff */
[----:B------:R-:W-:-:S04]  /*11aa90*/  IADD3 R0, R10, 0x39, RZ ;  /* 0x000000390a007810 */ /* 0x000fc80007ffe0ff */
[----:B------:R-:W1:Y:S01]  /*11aaa0*/  LDC R252, c[0x0][0x228] ;  /* 0x00008a00fffc7b82 */ /* 0x000e620000000800 */
[----:B--2---:R2:W-:Y:S01]  /*11aab0*/  @P5 STG.E desc[UR60][R198.64], R239 ;  /* 0x000000efc6005986 */ /* 0x0045e2000c10193c */
[----:B------:R-:W-:-:S03]  /*11aac0*/  ISETP.LT.AND P5, PT, R13, R236, !P2 ;  /* 0x000000ec0d00720c */ /* 0x000fc600057a1270 */
[----:B------:R-:W2:Y:S04]  /*11aad0*/  LDL.LU R236, [R1+0x1c60] ;  /* 0x001c600001ec7983 */ /* 0x000ea80000300800 */
[----:B---3--:R3:W-:Y:S01]  /*11aae0*/  @P4 STG.E desc[UR60][R232.64], R245 ;  /* 0x000000f5e8004986 */ /* 0x0087e2000c10193c */
[----:B------:R-:W-:-:S03]  /*11aaf0*/  ISETP.LT.AND P4, PT, R15, R238, !P2 ;  /* 0x000000ee0f00720c */ /* 0x000fc60005781270 */
[----:B----4-:R4:W-:Y:S01]  /*11ab00*/  @P0 STG.E desc[UR60][R234.64], R246 ;  /* 0x000000f6ea000986 */ /* 0x0109e2000c10193c */
[----:B------:R-:W-:-:S03]  /*11ab10*/  ISETP.LT.AND P2, PT, R17, R237, !P2 ;  /* 0x000000ed1100720c */ /* 0x000fc60005741270 */
[----:B------:R-:W4:Y:S01]  /*11ab20*/  LDL.LU R237, [R1+0x1460] ;  /* 0x0014600001ed7983 */ /* 0x000f220000300800 */
[----:B------:R-:W-:Y:S01]  /*11ab30*/  ISETP.GE.AND P0, PT, R0, R197, PT ;  /* 0x000000c50000720c */ /* 0x000fe20003f06270 */
[----:B------:R-:W1:Y:S02]  /*11ab40*/  LDC R238, c[0x0][0x228] ;  /* 0x00008a00ffee7b82 */ /* 0x000e640000000800 */
[----:B------:R-:W4:Y:S04]  /*11ab50*/  LDL.LU R0, [R1+0x1c50] ;  /* 0x001c500001007983 */ /* 0x000f280000300800 */
[----:B------:R-:W4:Y:S01]  /*11ab60*/  LDL.LU R197, [R1+0xc60] ;  /* 0x000c600001c57983 */ /* 0x000f220000300800 */
[C---:B--2---:R-:W-:Y:S01]  /*11ab70*/  IMAD.WIDE R198, R16.reuse, 0x4, R2 ;  /* 0x0000000410c67825 */ /* 0x044fe200078e0202 */
[----:B---3--:R-:W2:Y:S08]  /*11ab80*/  LDC R245, c[0x0][0x228] ;  /* 0x00008a00fff57b82 */ /* 0x008eb00000000800 */
[----:B----4-:R-:W3:Y:S08]  /*11ab90*/  LDC R246, c[0x0][0x22c] ;  /* 0x00008b00fff67b82 */ /* 0x010ef00000000800 */
[----:B------:R-:W4:Y:S01]  /*11aba0*/  LDC R239, c[0x0][0x228] ;  /* 0x00008a00ffef7b82 */ /* 0x000f220000000800 */
[----:B------:R1:W-:Y:S02]  /*11abb0*/  @P3 STG.E desc[UR60][R198.64], R244 ;  /* 0x000000f4c6003986 */ /* 0x0003e4000c10193c */
[----:B-1----:R-:W-:-:S04]  /*11abc0*/  IMAD.WIDE R198, R16, 0x4, R4 ;  /* 0x0000000410c67825 */ /* 0x002fc800078e0204 */
[----:B------:R-:W-:-:S04]  /*11abd0*/  IMAD.WIDE R232, R16, 0x4, R6 ;  /* 0x0000000410e87825 */ /* 0x000fc800078e0206 */
[----:B------:R-:W-:Y:S01]  /*11abe0*/  IMAD.WIDE R234, R16, 0x4, R8 ;  /* 0x0000000410ea7825 */ /* 0x000fe200078e0208 */
[----:B------:R-:W1:Y:S01]  /*11abf0*/  LDC R244, c[0x0][0x228] ;  /* 0x00008a00fff47b82 */ /* 0x000e620000000800 */
[----:B------:R3:W-:Y:S07]  /*11ac00*/  @P5 STG.E desc[UR60][R198.64], R236 ;  /* 0x000000ecc6005986 */ /* 0x0007ee000c10193c */
[----:B---3--:R-:W3:Y:S01]  /*11ac10*/  LDC R236, c[0x0][0x228] ;  /* 0x00008a00ffec7b82 */ /* 0x008ee20000000800 */
[----:B------:R1:W-:Y:S04]  /*11ac20*/  @P2 STG.E desc[UR60][R232.64], R0 ;  /* 0x00000000e8002986 */ /* 0x0003e8000c10193c */
[----:B------:R2:W-:Y:S01]  /*11ac30*/  @P4 STG.E desc[UR60][R234.64], R237 ;  /* 0x000000edea004986 */ /* 0x0005e2000c10193c */
[----:B------:R-:W-:-:S02]  /*11ac40*/  ISETP.LT.AND P5, PT, R11, R252, !P0 ;  /* 0x000000fc0b00720c */ /* 0x000fc400047a1270 */
[----:B------:R-:W-:Y:S01]  /*11ac50*/  ISETP.LT.AND P2, PT, R17, R247, !P0 ;  /* 0x000000f71100720c */ /* 0x000fe20004741270 */
[----:B------:R-:W4:Y:S01]  /*11ac60*/  LDL.LU R252, [R1+0x470] ;  /* 0x0004700001fc7983 */ /* 0x000f220000300800 */
[----:B------:R-:W4:Y:S01]  /*11ac70*/  LDC.64 R198, c[0x0][0x228] ;  /* 0x00008a00ffc67b82 */ /* 0x000f220000000a00 */
[----:B------:R-:W-:-:S07]  /*11ac80*/  IMAD.IADD R16, R16, 0x1, R14 ;  /* 0x0000000110107824 */ /* 0x000fce00078e020e */
[----:B------:R-:W4:Y:S01]  /*11ac90*/  LDC R247, c[0x0][0x228] ;  /* 0x00008a00fff77b82 */ /* 0x000f220000000800 */
[----:B-1----:R-:W-:-:S04]  /*11aca0*/  IADD3 R0, R10, 0x3a, RZ ;  /* 0x0000003a0a007810 */ /* 0x002fc80007ffe0ff */
[----:B------:R-:W-:Y:S02]  /*11acb0*/  ISETP.GE.AND P3, PT, R0, R246, PT ;  /* 0x000000f60000720c */ /* 0x000fe40003f66270 */
[----:B---3--:R-:W-:Y:S02]  /*11acc0*/  ISETP.LT.AND P4, PT, R13, R236, !P0 ;  /* 0x000000ec0d00720c */ /* 0x008fe40004781270 */
[----:B------:R-:W-:Y:S02]  /*11acd0*/  ISETP.LT.AND P0, PT, R15, R196, !P0 ;  /* 0x000000c40f00720c */ /* 0x000fe40004701270 */
[----:B------:R-:W3:Y:S04]  /*11ace0*/  LDL.LU R196, [R1+0x870] ;  /* 0x0008700001c47983 */ /* 0x000ee80000300800 */
[----:B------:R-:W4:Y:S01]  /*11acf0*/  LDL.LU R246, [R1+0x1060] ;  /* 0x0010600001f67983 */ /* 0x000f220000300800 */
[----:B------:R-:W-:-:S04]  /*11ad00*/  IMAD.WIDE R232, R16, 0x4, R2 ;  /* 0x0000000410e87825 */ /* 0x000fc800078e0202 */
[----:B--2---:R-:W-:-:S04]  /*11ad10*/  IMAD.WIDE R234, R16, 0x4, R4 ;  /* 0x0000000410ea7825 */ /* 0x004fc800078e0204 */
[C---:B------:R-:W-:Y:S01]  /*11ad20*/  IMAD.WIDE R236, R16.reuse, 0x4, R6 ;  /* 0x0000000410ec7825 */ /* 0x040fe200078e0206 */
[----:B------:R-:W-:Y:S01]  /*11ad30*/  IADD3 R0, R16, R14, RZ ;  /* 0x0000000e10007210 */ /* 0x000fe20007ffe0ff */
[----:B----4-:R1:W-:Y:S01]  /*11ad40*/  @P5 STG.E desc[UR60][R232.64], R246 ;  /* 0x000000f6e8005986 */ /* 0x0103e2000c10193c */
[----:B------:R-:W-:Y:S01]  /*11ad50*/  ISETP.LT.AND P5, PT, R11, R238, !P3 ;  /* 0x000000ee0b00720c */ /* 0x000fe20005fa1270 */
[----:B------:R-:W-:Y:S02]  /*11ad60*/  VIADD R238, R10, 0x3b ;  /* 0x0000003b0aee7836 */ /* 0x000fe40000000000 */
[----:B---3--:R-:W-:Y:S01]  /*11ad70*/  @P4 STG.E desc[UR60][R234.64], R196 ;  /* 0x000000c4ea004986 */ /* 0x008fe2000c10193c */
[----:B------:R-:W-:-:S03]  /*11ad80*/  ISETP.LT.AND P4, PT, R15, R245, !P3 ;  /* 0x000000f50f00720c */ /* 0x000fc60005f81270 */
[----:B------:R2:W-:Y:S01]  /*11ad90*/  @P2 STG.E desc[UR60][R236.64], R197 ;  /* 0x000000c5ec002986 */ /* 0x0005e2000c10193c */
[----:B------:R-:W-:Y:S01]  /*11ada0*/  ISETP.GE.AND P2, PT, R238, R199, PT ;  /* 0x000000c7ee00720c */ /* 0x000fe20003f46270 */
[----:B-1----:R-:W-:Y:S02]  /*11adb0*/  IMAD.WIDE R232, R16, 0x4, R8 ;  /* 0x0000000410e87825 */ /* 0x002fe400078e0208 */
[----:B------:R-:W3:Y:S04]  /*11adc0*/  LDL.LU R246, [R1+0x874] ;  /* 0x0008740001f67983 */ /* 0x000ee80000300800 */
[----:B------:R-:W4:Y:S04]  /*11add0*/  LDL.LU R245, [R1+0x1464] ;  /* 0x0014640001f57983 */ /* 0x000f280000300800 */
[----:B------:R-:W3:Y:S04]  /*11ade0*/  LDL.LU R16, [R1+0x1c54] ;  /* 0x001c540001107983 */ /* 0x000ee80000300800 */
[----:B------:R-:W4:Y:S04]  /*11adf0*/  LDL.LU R238, [R1+0x1c64] ;  /* 0x001c640001ee7983 */ /* 0x000f280000300800 */
[----:B------:R-:W3:Y:S04]  /*11ae00*/  LDL.LU R199, [R1+0x1064] ;  /* 0x0010640001c77983 */ /* 0x000ee80000300800 */
[----:B------:R1:W-:Y:S01]  /*11ae10*/  @P0 STG.E desc[UR60][R232.64], R252 ;  /* 0x000000fce8000986 */ /* 0x0003e2000c10193c */
[----:B--2---:R-:W2:Y:S03]  /*11ae20*/  LDC.64 R196, c[0x0][0x228] ;  /* 0x00008a00ffc47b82 */ /* 0x004ea60000000a00 */
[----:B-1----:R-:W2:Y:S05]  /*11ae30*/  LDL.LU R233, [R1+0x1864] ;  /* 0x0018640001e97983 */ /* 0x002eaa0000300800 */
[----:B------:R-:W1:Y:S01]  /*11ae40*/  LDC R252, c[0x0][0x228] ;  /* 0x00008a00fffc7b82 */ /* 0x000e620000000800 */
[----:B------:R-:W-:-:S02]  /*11ae50*/  ISETP.LT.AND P6, PT, R13, R239, !P3 ;  /* 0x000000ef0d00720c */ /* 0x000fc40005fc1270 */
[----:B------:R-:W-:Y:S01]  /*11ae60*/  ISETP.LT.AND P3, PT, R17, R244, !P3 ;  /* 0x000000f41100720c */ /* 0x000fe20005f61270 */
[----:B------:R-:W-:-:S04]  /*11ae70*/  IMAD.WIDE R234, R0, 0x4, R2 ;  /* 0x0000000400ea7825 */ /* 0x000fc800078e0202 */
[----:B------:R-:W-:Y:S01]  /*11ae80*/  IMAD.WIDE R236, R0, 0x4, R4 ;  /* 0x0000000400ec7825 */ /* 0x000fe200078e0204 */
[----:B------:R-:W3:Y:S08]  /*11ae90*/  LDC R239, c[0x0][0x228] ;  /* 0x00008a00ffef7b82 */ /* 0x000ef00000000800 */
[----:B------:R-:W3:Y:S01]  /*11aea0*/  LDC R244, c[0x0][0x228] ;  /* 0x00008a00fff47b82 */ /* 0x000ee20000000800 */
[----:B--2---:R2:W-:Y:S04]  /*11aeb0*/  @P5 STG.E desc[UR60][R234.64], R233 ;  /* 0x000000e9ea005986 */ /* 0x0045e8000c10193c */
[----:B----4-:R4:W-:Y:S01]  /*11aec0*/  @P6 STG.E desc[UR60][R236.64], R238 ;  /* 0x000000eeec006986 */ /* 0x0109e2000c10193c */
[----:B------:R-:W-:-:S02]  /*11aed0*/  ISETP.LT.AND P5, PT, R11, R247, !P2 ;  /* 0x000000f70b00720c */ /* 0x000fc400057a1270 */
[----:B-1----:R-:W-:Y:S01]  /*11aee0*/  ISETP.LT.AND P6, PT, R13, R252, !P2 ;  /* 0x000000fc0d00720c */ /* 0x002fe200057c1270 */
[----:B------:R-:W3:Y:S04]  /*11aef0*/  LDL.LU R247, [R1+0x474] ;  /* 0x0004740001f77983 */ /* 0x000ee80000300800 */
[----:B------:R-:W3:Y:S01]  /*11af00*/  LDL.LU R252, [R1+0x1c68] ;  /* 0x001c680001fc7983 */ /* 0x000ee20000300800 */
[----:B--2---:R-:W-:-:S04]  /*11af10*/  IMAD.WIDE R232, R0, 0x4, R6 ;  /* 0x0000000400e87825 */ /* 0x004fc800078e0206 */
[----:B------:R-:W-:Y:S01]  /*11af20*/  IMAD.WIDE R234, R0, 0x4, R8 ;  /* 0x0000000400ea7825 */ /* 0x000fe200078e0208 */
[----:B----4-:R-:W1:Y:S08]  /*11af30*/  LDC R237, c[0x0][0x228] ;  /* 0x00008a00ffed7b82 */ /* 0x010e700000000800 */
[----:B------:R-:W2:Y:S08]  /*11af40*/  LDC R238, c[0x0][0x228] ;  /* 0x00008a00ffee7b82 */ /* 0x000eb00000000800 */
[----:B------:R-:W4:Y:S01]  /*11af50*/  LDC R236, c[0x0][0x22c] ;  /* 0x00008b00ffec7b82 */ /* 0x000f220000000800 */
[----:B---3--:R3:W-:Y:S04]  /*11af60*/  @P3 STG.E desc[UR60][R232.64], R16 ;  /* 0x00000010e8003986 */ /* 0x0087e8000c10193c */
[----:B------:R3:W-:Y:S02]  /*11af70*/  @P4 STG.E desc[UR60][R234.64], R245 ;  /* 0x000000f5ea004986 */ /* 0x0007e4000c10193c */
[----:B---3--:R-:W-:-:S02]  /*11af80*/  IADD3 R16, R10, 0x3c, RZ ;  /* 0x0000003c0a107810 */ /* 0x008fc40007ffe0ff */
[----:B------:R-:W3:Y:S02]  /*11af90*/  LDL.LU R245, [R1+0x1c58] ;  /* 0x001c580001f57983 */ /* 0x000ee40000300800 */
[----:B------:R-:W-:Y:S02]  /*11afa0*/  ISETP.GE.AND P0, PT, R16, R197, PT ;  /* 0x000000c51000720c */ /* 0x000fe40003f06270 */
[----:B------:R-:W2:Y:S01]  /*11afb0*/  LDL.LU R197, [R1+0xc64] ;  /* 0x000c640001c57983 */ /* 0x000ea20000300800 */
[----:B------:R-:W-:Y:S02]  /*11afc0*/  IADD3 R0, R0, R14, RZ ;  /* 0x0000000e00007210 */ /* 0x000fe40007ffe0ff */
[----:B------:R-:W-:Y:S02]  /*11afd0*/  ISETP.LT.AND P3, PT, R17, R239, !P2 ;  /* 0x000000ef1100720c */ /* 0x000fe40005761270 */
[----:B------:R-:W-:Y:S02]  /*11afe0*/  ISETP.LT.AND P2, PT, R15, R198, !P2 ;  /* 0x000000c60f00720c */ /* 0x000fe40005741270 */
[----:B------:R-:W-:Y:S01]  /*11aff0*/  ISETP.LT.AND P4, PT, R11, R244, !P0 ;  /* 0x000000f40b00720c */ /* 0x000fe20004781270 */
[----:B------:R-:W3:Y:S01]  /*11b000*/  LDC R239, c[0x0][0x228] ;  /* 0x00008a00ffef7b82 */ /* 0x000ee20000000800 */
[----:B------:R-:W-:-:S04]  /*11b010*/  IMAD.WIDE R232, R0, 0x4, R2 ;  /* 0x0000000400e87825 */ /* 0x000fc800078e0202 */
[----:B------:R-:W-:-:S03]  /*11b020*/  IMAD.WIDE R234, R0, 0x4, R4 ;  /* 0x0000000400ea7825 */ /* 0x000fc600078e0204 */
[----:B------:R-:W3:Y:S01]  /*11b030*/  LDC R244, c[0x0][0x228] ;  /* 0x00008a00fff47b82 */ /* 0x000ee20000000800 */
[----:B------:R1:W-:Y:S04]  /*11b040*/  @P5 STG.E desc[UR60][R232.64], R199 ;  /* 0x000000c7e8005986 */ /* 0x0003e8000c10193c */
[----:B------:R4:W-:Y:S01]  /*11b050*/  @P6 STG.E desc[UR60][R234.64], R246 ;  /* 0x000000f6ea006986 */ /* 0x0009e2000c10193c */
[----:B-1----:R-:W-:-:S04]  /*11b060*/  IMAD.WIDE R198, R0, 0x4, R6 ;  /* 0x0000000400c67825 */ /* 0x002fc800078e0206 */
[C---:B------:R-:W-:Y:S01]  /*11b070*/  IMAD.WIDE R232, R0.reuse, 0x4, R8 ;  /* 0x0000000400e87825 */ /* 0x040fe200078e0208 */
[----:B----4-:R-:W4:Y:S01]  /*11b080*/  LDL.LU R246, [R1+0x1468] ;  /* 0x0014680001f67983 */ /* 0x010f220000300800 */
[----:B------:R-:W1:Y:S08]  /*11b090*/  LDC R234, c[0x0][0x228] ;  /* 0x00008a00ffea7b82 */ /* 0x000e700000000800 */
[----:B------:R-:W1:Y:S01]  /*11b0a0*/  LDC R235, c[0x0][0x228] ;  /* 0x00008a00ffeb7b82 */ /* 0x000e620000000800 */
[----:B--2---:R-:W-:Y:S04]  /*11b0b0*/  @P3 STG.E desc[UR60][R198.64], R197 ;  /* 0x000000c5c6003986 */ /* 0x004fe8000c10193c */
[----:B------:R2:W-:Y:S04]  /*11b0c0*/  @P2 STG.E desc[UR60][R232.64], R247 ;  /* 0x000000f7e8002986 */ /* 0x0005e8000c10193c */
[----:B--2---:R-:W2:Y:S01]  /*11b0d0*/  LDL.LU R233, [R1+0x1868] ;  /* 0x0018680001e97983 */ /* 0x004ea20000300800 */
[----:B------:R-:W-:Y:S01]  /*11b0e0*/  IMAD.IADD R0, R0, 0x1, R14 ;  /* 0x0000000100007824 */ /* 0x000fe200078e020e */
[----:B------:R-:W-:-:S02]  /*11b0f0*/  ISETP.LT.AND P5, PT, R13, R237, !P0 ;  /* 0x000000ed0d00720c */ /* 0x000fc400047a1270 */
[----:B------:R-:W-:Y:S02]  /*11b100*/  ISETP.LT.AND P2, PT, R17, R238, !P0 ;  /* 0x000000ee1100720c */ /* 0x000fe40004741270 */
[----:B------:R-:W-:Y:S01]  /*11b110*/  IADD3 R16, R10, 0x3d, RZ ;  /* 0x0000003d0a107810 */ /* 0x000fe20007ffe0ff */
[----:B------:R-:W-:Y:S01]  /*11b120*/  IMAD.WIDE R198, R0, 0x4, R2 ;  /* 0x0000000400c67825 */ /* 0x000fe200078e0202 */
[----:B------:R-:W4:Y:S01]  /*11b130*/  LDL.LU R247, [R1+0x1068] ;  /* 0x0010680001f77983 */ /* 0x000f220000300800 */
[----:B------:R-:W4:Y:S01]  /*11b140*/  LDC R238, c[0x0][0x228] ;  /* 0x00008a00ffee7b82 */ /* 0x000f220000000800 */
[----:B------:R-:W-:Y:S02]  /*11b150*/  ISETP.GE.AND P3, PT, R16, R236, PT ;  /* 0x000000ec1000720c */ /* 0x000fe40003f66270 */
[----:B------:R-:W-:-:S05]  /*11b160*/  ISETP.LT.AND P0, PT, R15, R196, !P0 ;  /* 0x000000c40f00720c */ /* 0x000fca0004701270 */
[----:B------:R-:W4:Y:S08]  /*11b170*/  LDC.64 R196, c[0x0][0x228] ;  /* 0x00008a00ffc47b82 */ /* 0x000f300000000a00 */
[----:B------:R-:W4:Y:S08]  /*11b180*/  LDC R236, c[0x0][0x228] ;  /* 0x00008a00ffec7b82 */ /* 0x000f300000000800 */
[----:B------:R-:W4:Y:S01]  /*11b190*/  LDC R237, c[0x0][0x228] ;  /* 0x00008a00ffed7b82 */ /* 0x000f220000000800 */
[----:B--2---:R2:W-:Y:S01]  /*11b1a0*/  @P4 STG.E desc[UR60][R198.64], R233 ;  /* 0x000000e9c6004986 */ /* 0x0045e2000c10193c */
[----:B---3--:R-:W-:Y:S01]  /*11b1b0*/  ISETP.LT.AND P4, PT, R17, R244, !P3 ;  /* 0x000000f41100720c */ /* 0x008fe20005f81270 */
[----:B--2---:R-:W-:-:S04]  /*11b1c0*/  IMAD.WIDE R232, R0, 0x4, R4 ;  /* 0x0000000400e87825 */ /* 0x004fc800078e0204 */
[C---:B------:R-:W-:Y:S01]  /*11b1d0*/  IMAD.WIDE R198, R0.reuse, 0x4, R6 ;  /* 0x0000000400c67825 */ /* 0x040fe200078e0206 */
[----:B------:R2:W-:Y:S04]  /*11b1e0*/  @P5 STG.E desc[UR60][R232.64], R252 ;  /* 0x000000fce8005986 */ /* 0x0005e8000c10193c */
[----:B------:R3:W-:Y:S01]  /*11b1f0*/  @P2 STG.E desc[UR60][R198.64], R245 ;  /* 0x000000f5c6002986 */ /* 0x0007e2000c10193c */
[----:B-1----:R-:W-:Y:S02]  /*11b200*/  ISETP.LT.AND P5, PT, R11, R234, !P3 ;  /* 0x000000ea0b00720c */ /* 0x002fe40005fa1270 */
[----:B------:R-:W-:Y:S02]  /*11b210*/  ISETP.LT.AND P2, PT, R13, R235, !P3 ;  /* 0x000000eb0d00720c */ /* 0x000fe40005f41270 */
[----:B------:R-:W-:Y:S01]  /*11b220*/  ISETP.LT.AND P3, PT, R15, R239, !P3 ;  /* 0x000000ef0f00720c */ /* 0x000fe20005f61270 */
[----:B--2---:R-:W2:Y:S04]  /*11b230*/  LDL.LU R252, [R1+0x186c] ;  /* 0x00186c0001fc7983 */ /* 0x004ea80000300800 */
[----:B------:R-:W2:Y:S04]  /*11b240*/  LDL.LU R244, [R1+0xc68] ;  /* 0x000c680001f47983 */ /* 0x000ea80000300800 */
[----:B------:R-:W2:Y:S01]  /*11b250*/  LDL.LU R239, [R1+0x878] ;  /* 0x0008780001ef7983 */ /* 0x000ea20000300800 */
[C---:B------:R-:W-:Y:S01]  /*11b260*/  IMAD.WIDE R232, R0.reuse, 0x4, R8 ;  /* 0x0000000400e87825 */ /* 0x040fe200078e0208 */
[----:B------:R-:W-:-:S03]  /*11b270*/  IADD3 R0, R0, R14, RZ ;  /* 0x0000000e00007210 */ /* 0x000fc60007ffe0ff */
[----:B------:R-:W-:Y:S01]  /*11b280*/  VIADD R16, R10, 0x3e ;  /* 0x0000003e0a107836 */ /* 0x000fe20000000000 */
[----:B---3--:R-:W1:Y:S01]  /*11b290*/  LDC R245, c[0x0][0x22c] ;  /* 0x00008b00fff57b82 */ /* 0x008e620000000800 */
[----:B----4-:R3:W-:Y:S01]  /*11b2a0*/  @P0 STG.E desc[UR60][R232.64], R246 ;  /* 0x000000f6e8000986 */ /* 0x0107e2000c10193c */
[----:B------:R-:W-:-:S04]  /*11b2b0*/  IMAD.WIDE R198, R0, 0x4, R2 ;  /* 0x0000000400c67825 */ /* 0x000fc800078e0202 */
[----:B------:R-:W-:Y:S01]  /*11b2c0*/  IMAD.WIDE R234, R0, 0x4, R6 ;  /* 0x0000000400ea7825 */ /* 0x000fe200078e0206 */
[----:B------:R-:W-:Y:S01]  /*11b2d0*/  ISETP.GE.AND P0, PT, R16, R197, PT ;  /* 0x000000c51000720c */ /* 0x000fe20003f06270 */
[----:B------:R4:W-:Y:S02]  /*11b2e0*/  @P5 STG.E desc[UR60][R198.64], R247 ;  /* 0x000000f7c6005986 */ /* 0x0009e4000c10193c */
[C---:B---3--:R-:W-:Y:S01]  /*11b2f0*/  IMAD.WIDE R232, R0.reuse, 0x4, R4 ;  /* 0x0000000400e87825 */ /* 0x048fe200078e0204 */
[----:B------:R-:W-:Y:S02]  /*11b300*/  ISETP.LT.AND P5, PT, R15, R196, !P0 ;  /* 0x000000c40f00720c */ /* 0x000fe400047a1270 */
[----:B------:R-:W-:Y:S01]  /*11b310*/  ISETP.LT.AND P6, PT, R17, R238, !P0 ;  /* 0x000000ee1100720c */ /* 0x000fe200047c1270 */
[----:B------:R-:W3:Y:S08]  /*11b320*/  LDC R246, c[0x0][0x228] ;  /* 0x00008a00fff67b82 */ /* 0x000ef00000000800 */
[----:B----4-:R-:W4:Y:S01]  /*11b330*/  LDC R247, c[0x0][0x228] ;  /* 0x00008a00fff77b82 */ /* 0x010f220000000800 */
[C---:B------:R-:W-:Y:S01]  /*11b340*/  IADD3 R16, R0.reuse, R14, RZ ;  /* 0x0000000e00107210 */ /* 0x040fe20007ffe0ff */
[----:B------:R-:W-:-:S06]  /*11b350*/  IMAD.WIDE R198, R0, 0x4, R8 ;  /* 0x0000000400c67825 */ /* 0x000fcc00078e0208 */
[----:B------:R-:W4:Y:S08]  /*11b360*/  LDC.64 R196, c[0x0][0x228] ;  /* 0x00008a00ffc47b82 */ /* 0x000f300000000a00 */
[----:B------:R-:W4:Y:S01]  /*11b370*/  LDC R238, c[0x0][0x228] ;  /* 0x00008a00ffee7b82 */ /* 0x000f220000000800 */
[----:B--2---:R2:W-:Y:S04]  /*11b380*/  @P2 STG.E desc[UR60][R232.64], R239 ;  /* 0x000000efe8002986 */ /* 0x0045e8000c10193c */
[----:B------:R1:W-:Y:S01]  /*11b390*/  @P4 STG.E desc[UR60][R234.64], R244 ;  /* 0x000000f4ea004986 */ /* 0x0003e2000c10193c */
[----:B------:R-:W-:-:S02]  /*11b3a0*/  ISETP.LT.AND P4, PT, R11, R236, !P0 ;  /* 0x000000ec0b00720c */ /* 0x000fc40004781270 */
[----:B------:R-:W-:Y:S01]  /*11b3b0*/  ISETP.LT.AND P0, PT, R13, R237, !P0 ;  /* 0x000000ed0d00720c */ /* 0x000fe20004701270 */
[----:B------:R-:W4:Y:S08]  /*11b3c0*/  LDC R236, c[0x0][0x228] ;  /* 0x00008a00ffec7b82 */ /* 0x000f300000000800 */
[----:B--2---:R-:W2:Y:S01]  /*11b3d0*/  LDC R239, c[0x0][0x228] ;  /* 0x00008a00ffef7b82 */ /* 0x004ea20000000800 */
[----:B-1----:R-:W3:Y:S04]  /*11b3e0*/  LDL.LU R235, [R1+0x478] ;  /* 0x0004780001eb7983 */ /* 0x002ee80000300800 */
[----:B------:R-:W2:Y:S01]  /*11b3f0*/  LDL.LU R237, [R1+0x1c6c] ;  /* 0x001c6c0001ed7983 */ /* 0x000ea20000300800 */
[----:B------:R-:W-:Y:S01]  /*11b400*/  IADD3 R234, R10, 0x3f, RZ ;  /* 0x0000003f0aea7810 */ /* 0x000fe20007ffe0ff */
[----:B------:R-:W-:-:S02]  /*11b410*/  IMAD.WIDE R232, R16, 0x4, R2 ;  /* 0x0000000410e87825 */ /* 0x000fc400078e0202 */
[----:B------:R-:W2:Y:S01]  /*11b420*/  LDL.LU R0, [R1+0x146c] ;  /* 0x00146c0001007983 */ /* 0x000ea20000300800 */
[----:B------:R-:W1:Y:S01]  /*11b430*/  LDC R244, c[0x0][0x228] ;  /* 0x00008a00fff47b82 */ /* 0x000e620000000800 */
[----:B------:R-:W-:Y:S02]  /*11b440*/  ISETP.GE.AND P2, PT, R234, R245, PT ;  /* 0x000000f5ea00720c */ /* 0x000fe40003f46270 */
[----:B------:R-:W2:Y:S04]  /*11b450*/  LDL.LU R245, [R1+0x87c] ;  /* 0x00087c0001f57983 */ /* 0x000ea80000300800 */
[----:B---3--:R3:W-:Y:S04]  /*11b460*/  @P3 STG.E desc[UR60][R198.64], R235 ;  /* 0x000000ebc6003986 */ /* 0x0087e8000c10193c */
[----:B------:R1:W-:Y:S01]  /*11b470*/  @P4 STG.E desc[UR60][R232.64], R252 ;  /* 0x000000fce8004986 */ /* 0x0003e2000c10193c */
[----:B------:R-:W-:-:S02]  /*11b480*/  ISETP.LT.AND P3, PT, R11, R246, !P2 ;  /* 0x000000f60b00720c */ /* 0x000fc40005761270 */
[----:B----4-:R-:W-:Y:S01]  /*11b490*/  ISETP.LT.AND P4, PT, R13, R247, !P2 ;  /* 0x000000f70d00720c */ /* 0x010fe20005781270 */
[C---:B---3--:R-:W-:Y:S01]  /*11b4a0*/  IMAD.WIDE R198, R16.reuse, 0x4, R4 ;  /* 0x0000000410c67825 */ /* 0x048fe200078e0204 */
[----:B-1----:R-:W3:Y:S04]  /*11b4b0*/  LDL.LU R252, [R1+0x1c70] ;  /* 0x001c700001fc7983 */ /* 0x002ee80000300800 */
[----:B------:R-:W4:Y:S04]  /*11b4c0*/  LDL.LU R246, [R1+0x106c] ;  /* 0x00106c0001f67983 */ /* 0x000f280000300800 */
[----:B------:R-:W3:Y:S04]  /*11b4d0*/  LDL.LU R247, [R1+0x1070] ;  /* 0x0010700001f77983 */ /* 0x000ee80000300800 */
[----:B--2---:R1:W-:Y:S04]  /*11b4e0*/  @P0 STG.E desc[UR60][R198.64], R237 ;  /* 0x000000edc6000986 */ /* 0x0043e8000c10193c */
[----:B-1----:R-:W2:Y:S01]  /*11b4f0*/  LDL.LU R199, [R1+0x1c5c] ;  /* 0x001c5c0001c77983 */ /* 0x002ea20000300800 */
[----:B------:R-:W-:-:S04]  /*11b500*/  IMAD.WIDE R232, R16, 0x4, R6 ;  /* 0x0000000410e87825 */ /* 0x000fc800078e0206 */
[----:B------:R-:W-:-:S04]  /*11b510*/  IMAD.WIDE R234, R16, 0x4, R8 ;  /* 0x0000000410ea7825 */ /* 0x000fc800078e0208 */
[----:B------:R-:W-:Y:S01]  /*11b520*/  IMAD.IADD R16, R16, 0x1, R14 ;  /* 0x0000000110107824 */ /* 0x000fe200078e020e */
[----:B------:R-:W1:Y:S01]  /*11b530*/  LDC R237, c[0x0][0x228] ;  /* 0x00008a00ffed7b82 */ /* 0x000e620000000800 */
[----:B--2---:R2:W-:Y:S04]  /*11b540*/  @P6 STG.E desc[UR60][R232.64], R199 ;  /* 0x000000c7e8006986 */ /* 0x0045e8000c10193c */
[----:B------:R1:W-:Y:S01]  /*11b550*/  @P5 STG.E desc[UR60][R234.64], R0 ;  /* 0x00000000ea005986 */ /* 0x0003e2000c10193c */
[----:B--2---:R-:W-:-:S04]  /*11b560*/  IMAD.WIDE R198, R16, 0x4, R2 ;  /* 0x0000000410c67825 */ /* 0x004fc800078e0202 */
[----:B------:R-:W-:Y:S01]  /*11b570*/  IMAD.WIDE R232, R16, 0x4, R4 ;  /* 0x0000000410e87825 */ /* 0x000fe200078e0204 */
[----:B-1----:R-:W-:-:S03]  /*11b580*/  IADD3 R0, R10, 0x40, RZ ;  /* 0x000000400a007810 */ /* 0x002fc60007ffe0ff */
[----:B------:R-:W-:Y:S01]  /*11b590*/  IMAD.WIDE R234, R16, 0x4, R8 ;  /* 0x0000000410ea7825 */ /* 0x000fe200078e0208 */
[----:B----4-:R1:W-:Y:S01]  /*11b5a0*/  @P3 STG.E desc[UR60][R198.64], R246 ;  /* 0x000000f6c6003986 */ /* 0x0103e2000c10193c */
[----:B------:R-:W-:-:S03]  /*11b5b0*/  ISETP.GE.AND P0, PT, R0, R197, PT ;  /* 0x000000c50000720c */ /* 0x000fc60003f06270 */
[----:B------:R2:W-:Y:S04]  /*11b5c0*/  @P4 STG.E desc[UR60][R232.64], R245 ;  /* 0x000000f5e8004986 */ /* 0x0005e8000c10193c */
[----:B------:R-:W4:Y:S01]  /*11b5d0*/  LDL.LU R197, [R1+0x47c] ;  /* 0x00047c0001c57983 */ /* 0x000f220000300800 */
[C---:B------:R-:W-:Y:S02]  /*11b5e0*/  IADD3 R0, R16.reuse, R14, RZ ;  /* 0x0000000e10007210 */ /* 0x040fe40007ffe0ff */
[----:B------:R-:W-:Y:S01]  /*11b5f0*/  ISETP.LT.AND P5, PT, R15, R237, !P2 ;  /* 0x000000ed0f00720c */ /* 0x000fe200057a1270 */
[----:B-1----:R-:W1:Y:S01]  /*11b600*/  LDC.64 R198, c[0x0][0x228] ;  /* 0x00008a00ffc67b82 */ /* 0x002e620000000a00 */
[----:B------:R-:W-:Y:S01]  /*11b610*/  ISETP.LT.AND P6, PT, R11, R239, !P0 ;  /* 0x000000ef0b00720c */ /* 0x000fe200047c1270 */
[----:B--2---:R-:W-:Y:S01]  /*11b620*/  IMAD.WIDE R232, R16, 0x4, R6 ;  /* 0x0000000410e87825 */ /* 0x004fe200078e0206 */
[C---:B------:R-:W-:Y:S01]  /*11b630*/  ISETP.LT.AND P3, PT, R17.reuse, R236, !P0 ;  /* 0x000000ec1100720c */ /* 0x040fe20004761270 */
[----:B------:R-:W2:Y:S01]  /*11b640*/  LDL.LU R16, [R1+0xc6c] ;  /* 0x000c6c0001107983 */ /* 0x000ea20000300800 */
[----:B------:R-:W-:-:S02]  /*11b650*/  ISETP.LT.AND P2, PT, R17, R238, !P2 ;  /* 0x000000ee1100720c */ /* 0x000fc40005741270 */
[----:B------:R-:W-:Y:S01]  /*11b660*/  ISETP.LT.AND P4, PT, R13, R244, !P0 ;  /* 0x000000f40d00720c */ /* 0x000fe20004781270 */
[----:B------:R-:W-:-:S04]  /*11b670*/  IMAD.WIDE R236, R0, 0x4, R2 ;  /* 0x0000000400ec7825 */ /* 0x000fc800078e0202 */
[----:B------:R-:W-:Y:S01]  /*11b680*/  IMAD.WIDE R238, R0, 0x4, R4 ;  /* 0x0000000400ee7825 */ /* 0x000fe200078e0204 */
[----:B------:R-:W1:Y:S01]  /*11b690*/  LDC R244, c[0x0][0x228] ;  /* 0x00008a00fff47b82 */ /* 0x000e620000000800 */
[----:B------:R-:W-:-:S07]  /*11b6a0*/  ISETP.LT.AND P0, PT, R15, R196, !P0 ;  /* 0x000000c40f00720c */ /* 0x000fce0004701270 */
[----:B------:R-:W1:Y:S08]  /*11b6b0*/  LDC R245, c[0x0][0x228] ;  /* 0x00008a00fff57b82 */ /* 0x000e700000000800 */
[----:B------:R-:W1:Y:S01]  /*11b6c0*/  LDC R246, c[0x0][0x228] ;  /* 0x00008a00fff67b82 */ /* 0x000e620000000800 */
[----:B--2---:R-:W-:Y:S04]  /*11b6d0*/  @P2 STG.E desc[UR60][R232.64], R16 ;  /* 0x00000010e8002986 */ /* 0x004fe8000c10193c */
[----:B----4-:R2:W-:Y:S04]  /*11b6e0*/  @P5 STG.E desc[UR60][R234.64], R197 ;  /* 0x000000c5ea005986 */ /* 0x0105e8000c10193c */
[----:B--2---:R-:W2:Y:S04]  /*11b6f0*/  LDL.LU R234, [R1+0x1870] ;  /* 0x0018700001ea7983 */ /* 0x004ea80000300800 */
[----:B------:R-:W4:Y:S04]  /*11b700*/  LDL.LU R235, [R1+0x1470] ;  /* 0x0014700001eb7983 */ /* 0x000f280000300800 */
[----:B---3--:R3:W-:Y:S04]  /*11b710*/  @P6 STG.E desc[UR60][R236.64], R247 ;  /* 0x000000f7ec006986 */ /* 0x0087e8000c10193c */
[----:B------:R1:W-:Y:S04]  /*11b720*/  @P4 STG.E desc[UR60][R238.64], R252 ;  /* 0x000000fcee004986 */ /* 0x0003e8000c10193c */
[----:B---3--:R-:W3:Y:S04]  /*11b730*/  LDL.LU R247, [R1+0x880] ;  /* 0x0008800001f77983 */ /* 0x008ee80000300800 */
[----:B-1----:R-:W3:Y:S01]  /*11b740*/  LDL.LU R238, [R1+0xc70] ;  /* 0x000c700001ee7983 */ /* 0x002ee20000300800 */
[----:B------:R-:W-:-:S02]  /*11b750*/  VIADD R16, R10, 0x41 ;  /* 0x000000410a107836 */ /* 0x000fc40000000000 */
[----:B------:R-:W-:-:S04]  /*11b760*/  IMAD.WIDE R196, R0, 0x4, R6 ;  /* 0x0000000400c47825 */ /* 0x000fc800078e0206 */
[----:B------:R-:W-:Y:S01]  /*11b770*/  IMAD.WIDE R232, R0, 0x4, R8 ;  /* 0x0000000400e87825 */ /* 0x000fe200078e0208 */
[----:B------:R-:W1:Y:S08]  /*11b780*/  LDC R252, c[0x0][0x228] ;  /* 0x00008a00fffc7b82 */ /* 0x000e700000000800 */
[----:B------:R-:W1:Y:S01]  /*11b790*/  LDC R236, c[0x0][0x228] ;  /* 0x00008a00ffec7b82 */ /* 0x000e620000000800 */
[----:B------:R-:W-:-:S02]  /*11b7a0*/  ISETP.GE.AND P2, PT, R16, R199, PT ;  /* 0x000000c71000720c */ /* 0x000fc40003f46270 */
[----:B------:R-:W-:Y:S02]  /*11b7b0*/  IADD3 R0, R0, R14, RZ ;  /* 0x0000000e00007210 */ /* 0x000fe40007ffe0ff */
[----:B------:R-:W-:-:S03]  /*11b7c0*/  IADD3 R16, R10, 0x42, RZ ;  /* 0x000000420a107810 */ /* 0x000fc60007ffe0ff */
[----:B------:R-:W1:Y:S01]  /*11b7d0*/  LDC R237, c[0x0][0x228] ;  /* 0x00008a00ffed7b82 */ /* 0x000e620000000800 */
[----:B------:R-:W-:-:S07]  /*11b7e0*/  ISETP.LT.AND P5, PT, R15, R198, !P2 ;  /* 0x000000c60f00720c */ /* 0x000fce00057a1270 */
[----:B------:R-:W1:Y:S01]  /*11b7f0*/  LDC R239, c[0x0][0x228] ;  /* 0x00008a00ffef7b82 */ /* 0x000e620000000800 */
[----:B--2---:R2:W-:Y:S04]  /*11b800*/  @P3 STG.E desc[UR60][R196.64], R234 ;  /* 0x000000eac4003986 */ /* 0x0045e8000c10193c */
[----:B----4-:R4:W-:Y:S01]  /*11b810*/  @P0 STG.E desc[UR60][R232.64], R235 ;  /* 0x000000ebe8000986 */ /* 0x0109e2000c10193c */
[----:B------:R-:W-:Y:S02]  /*11b820*/  ISETP.LT.AND P0, PT, R11, R244, !P2 ;  /* 0x000000f40b00720c */ /* 0x000fe40005701270 */
[----:B------:R-:W-:Y:S01]  /*11b830*/  ISETP.LT.AND P3, PT, R13, R245, !P2 ;  /* 0x000000f50d00720c */ /* 0x000fe20005761270 */
[C---:B------:R-:W-:Y:S01]  /*11b840*/  IMAD.WIDE R198, R0.reuse, 0x4, R4 ;  /* 0x0000000400c67825 */ /* 0x040fe200078e0204 */
[----:B------:R-:W3:Y:S01]  /*11b850*/  LDL.LU R245, [R1+0x1c74] ;  /* 0x001c740001f57983 */ /* 0x000ee20000300800 */
[----:B--2---:R-:W2:Y:S02]  /*11b860*/  LDC.64 R196, c[0x0][0x228] ;  /* 0x00008a00ffc47b82 */ /* 0x004ea40000000a00 */
[----:B----4-:R-:W-:-:S04]  /*11b870*/  IMAD.WIDE R234, R0, 0x4, R2 ;  /* 0x0000000400ea7825 */ /* 0x010fc800078e0202 */
[----:B------:R-:W-:Y:S02]  /*11b880*/  IMAD.WIDE R232, R0, 0x4, R6 ;  /* 0x0000000400e87825 */ /* 0x000fe400078e0206 */
        /* <DEDUP_REMOVED lines=14> */
[----:B------:R-:W4:Y:S04]  /*11b970*/  LDL.LU R252, [R1+0x7c] ;  /* 0x00007c0001fc7983 */ /* 0x000f280000300800 */
[----:B---3--:R1:W-:Y:S04]  /*11b980*/  @P2 STG.E desc[UR60][R232.64], R16 ;  /* 0x00000010e8002986 */ /* 0x0083e8000c10193c */
[----:B--2---:R2:W-:Y:S01]  /*11b990*/  @P5 STG.E desc[UR60][R234.64], R238 ;  /* 0x000000eeea005986 */ /* 0x0045e2000c10193c */
[----:B------:R-:W-:-:S02]  /*11b9a0*/  ISETP.LT.AND P5, PT, R17, R236, !P0 ;  /* 0x000000ec1100720c */ /* 0x000fc400047a1270 */
[----:B-1----:R-:W-:Y:S01]  /*11b9b0*/  IADD3 R16, R10, 0x43, RZ ;  /* 0x000000430a107810 */ /* 0x002fe20007ffe0ff */
[----:B--2---:R-:W2:Y:S01]  /*11b9c0*/  LDL.LU R238, [R1+0x884] ;  /* 0x0008840001ee7983 */ /* 0x004ea20000300800 */
[----:B------:R-:W-:Y:S01]  /*11b9d0*/  IMAD.IADD R0, R0, 0x1, R14 ;  /* 0x0000000100007824 */ /* 0x000fe200078e020e */
[----:B------:R-:W1:Y:S01]  /*11b9e0*/  LDC R234, c[0x0][0x22c] ;  /* 0x00008b00ffea7b82 */ /* 0x000e620000000800 */
[----:B------:R-:W-:-:S07]  /*11b9f0*/  ISETP.GE.AND P2, PT, R16, R197, PT ;  /* 0x000000c51000720c */ /* 0x000fce0003f46270 */
[----:B------:R-:W3:Y:S01]  /*11ba00*/  LDC R235, c[0x0][0x228] ;  /* 0x00008a00ffeb7b82 */ /* 0x000ee20000000800 */
[----:B------:R-:W2:Y:S01]  /*11ba10*/  LDL.LU R197, [R1+0x1874] ;  /* 0x0018740001c57983 */ /* 0x000ea20000300800 */
[----:B------:R-:W-:-:S03]  /*11ba20*/  ISETP.LT.AND P0, PT, R15, R237, !P0 ;  /* 0x000000ed0f00720c */ /* 0x000fc60004701270 */
[----:B------:R-:W2:Y:S01]  /*11ba30*/  LDL.LU R237, [R1+0xc74] ;  /* 0x000c740001ed7983 */ /* 0x000ea20000300800 */
[----:B------:R-:W-:-:S04]  /*11ba40*/  IMAD.WIDE R198, R0, 0x4, R2 ;  /* 0x0000000400c67825 */ /* 0x000fc800078e0202 */
[C---:B------:R-:W-:Y:S01]  /*11ba50*/  IMAD.WIDE R232, R0.reuse, 0x4, R4 ;  /* 0x0000000400e87825 */ /* 0x040fe200078e0204 */
[----:B------:R-:W1:Y:S01]  /*11ba60*/  LDC R236, c[0x0][0x228] ;  /* 0x00008a00ffec7b82 */ /* 0x000e620000000800 */
[----:B----4-:R-:W-:Y:S04]  /*11ba70*/  @P3 STG.E desc[UR60][R198.64], R246 ;  /* 0x000000f6c6003986 */ /* 0x010fe8000c10193c */
[----:B------:R4:W-:Y:S01]  /*11ba80*/  @P4 STG.E desc[UR60][R232.64], R245 ;  /* 0x000000f5e8004986 */ /* 0x0009e2000c10193c */
[----:B------:R-:W-:Y:S02]  /*11ba90*/  ISETP.LT.AND P4, PT, R11, R239, !P2 ;  /* 0x000000ef0b00720c */ /* 0x000fe40005781270 */
[----:B------:R-:W-:Y:S01]  /*11baa0*/  ISETP.LT.AND P3, PT, R13, R244, !P2 ;  /* 0x000000f40d00720c */ /* 0x000fe20005761270 */
[----:B------:R-:W1:Y:S08]  /*11bab0*/  LDC R239, c[0x0][0x228] ;  /* 0x00008a00ffef7b82 */ /* 0x000e700000000800 */
[----:B------:R-:W1:Y:S01]  /*11bac0*/  LDC R244, c[0x0][0x228] ;  /* 0x00008a00fff47b82 */ /* 0x000e620000000800 */
[----:B----4-:R-:W4:Y:S04]  /*11bad0*/  LDL.LU R245, [R1+0x84] ;  /* 0x0000840001f57983 */ /* 0x010f280000300800 */
[----:B------:R-:W4:Y:S01]  /*11bae0*/  LDL.LU R246, [R1+0x74] ;  /* 0x0000740001f67983 */ /* 0x000f220000300800 */
[----:B------:R-:W-:-:S04]  /*11baf0*/  IMAD.WIDE R232, R0, 0x4, R6 ;  /* 0x0000000400e87825 */ /* 0x000fc800078e0206 */
[C---:B------:R-:W-:Y:S01]  /*11bb00*/  IMAD.WIDE R198, R0.reuse, 0x4, R8 ;  /* 0x0000000400c67825 */ /* 0x040fe200078e0208 */
[----:B------:R-:W-:-:S03]  /*11bb10*/  IADD3 R16, R0, R14, RZ ;  /* 0x0000000e00107210 */ /* 0x000fc60007ffe0ff */
[----:B------:R-:W-:Y:S01]  /*11bb20*/  VIADD R0, R10, 0x44 ;  /* 0x000000440a007836 */ /* 0x000fe20000000000 */
[----:B------:R-:W-:Y:S02]  /*11bb30*/  ISETP.LT.AND P6, PT, R15, R196, !P2 ;  /* 0x000000c40f00720c */ /* 0x000fe400057c1270 */
[----:B---3--:R-:W-:Y:S01]  /*11bb40*/  ISETP.LT.AND P2, PT, R17, R235, !P2 ;  /* 0x000000eb1100720c */ /* 0x008fe20005741270 */
[----:B--2---:R2:W-:Y:S04]  /*11bb50*/  @P5 STG.E desc[UR60][R232.64], R197 ;  /* 0x000000c5e8005986 */ /* 0x0045e8000c10193c */
[----:B------:R3:W-:Y:S01]  /*11bb60*/  @P0 STG.E desc[UR60][R198.64], R247 ;  /* 0x000000f7c6000986 */ /* 0x0007e2000c10193c */
[----:B-1----:R-:W-:Y:S02]  /*11bb70*/  ISETP.GE.AND P0, PT, R0, R234, PT ;  /* 0x000000ea0000720c */ /* 0x002fe40003f06270 */
[C---:B------:R-:W-:Y:S01]  /*11bb80*/  IADD3 R0, R16.reuse, R14, RZ ;  /* 0x0000000e10007210 */ /* 0x040fe20007ffe0ff */
[----:B--2---:R-:W-:-:S04]  /*11bb90*/  IMAD.WIDE R232, R16, 0x4, R4 ;  /* 0x0000000410e87825 */ /* 0x004fc800078e0204 */
[----:B---3--:R-:W-:Y:S01]  /*11bba0*/  IMAD.WIDE R198, R16, 0x4, R2 ;  /* 0x0000000410c67825 */ /* 0x008fe200078e0202 */
[----:B------:R-:W2:Y:S01]  /*11bbb0*/  LDL.LU R247, [R1+0x1878] ;  /* 0x0018780001f77983 */ /* 0x000ea20000300800 */
[----:B------:R-:W1:Y:S03]  /*11bbc0*/  LDC.64 R196, c[0x0][0x228] ;  /* 0x00008a00ffc47b82 */ /* 0x000e660000000a00 */
[----:B------:R3:W-:Y:S04]  /*11bbd0*/  @P4 STG.E desc[UR60][R198.64], R237 ;  /* 0x000000edc6004986 */ /* 0x0007e8000c10193c */
[----:B------:R4:W-:Y:S01]  /*11bbe0*/  @P3 STG.E desc[UR60][R232.64], R238 ;  /* 0x000000eee8003986 */ /* 0x0009e2000c10193c */
[----:B------:R-:W-:-:S02]  /*11bbf0*/  ISETP.LT.AND P3, PT, R13, R239, !P0 ;  /* 0x000000ef0d00720c */ /* 0x000fc40004761270 */
[----:B------:R-:W-:Y:S01]  /*11bc00*/  ISETP.LT.AND P4, PT, R17, R244, !P0 ;  /* 0x000000f41100720c */ /* 0x000fe20004781270 */
[----:B---3--:R-:W-:-:S04]  /*11bc10*/  IMAD.WIDE R198, R16, 0x4, R6 ;  /* 0x0000000410c67825 */ /* 0x008fc800078e0206 */
[----:B----4-:R-:W-:Y:S01]  /*11bc20*/  IMAD.WIDE R232, R16, 0x4, R8 ;  /* 0x0000000410e87825 */ /* 0x010fe200078e0208 */
[----:B------:R-:W-:Y:S01]  /*11bc30*/  ISETP.LT.AND P5, PT, R11, R236, !P0 ;  /* 0x000000ec0b00720c */ /* 0x000fe200047a1270 */
[----:B------:R-:W3:Y:S04]  /*11bc40*/  LDL.LU R16, [R1+0x1078] ;  /* 0x0010780001107983 */ /* 0x000ee80000300800 */
[----:B------:R-:W4:Y:S04]  /*11bc50*/  LDL.LU R239, [R1+0x1478] ;  /* 0x0014780001ef7983 */ /* 0x000f280000300800 */
[----:B------:R-:W2:Y:S04]  /*11bc60*/  LDL.LU R244, [R1+0x1c78] ;  /* 0x001c780001f47983 */ /* 0x000ea80000300800 */
[----:B------:R1:W-:Y:S04]  /*11bc70*/  @P2 STG.E desc[UR60][R198.64], R245 ;  /* 0x000000f5c6002986 */ /* 0x0003e8000c10193c */
[----:B------:R1:W-:Y:S01]  /*11bc80*/  @P6 STG.E desc[UR60][R232.64], R246 ;  /* 0x000000f6e8006986 */ /* 0x0003e2000c10193c */
[----:B------:R-:W4:Y:S08]  /*11bc90*/  LDC R237, c[0x0][0x228] ;  /* 0x00008a00ffed7b82 */ /* 0x000f300000000800 */
[----:B------:R-:W4:Y:S08]  /*11bca0*/  LDC R236, c[0x0][0x228] ;  /* 0x00008a00ffec7b82 */ /* 0x000f300000000800 */
[----:B------:R-:W4:Y:S08]  /*11bcb0*/  LDC R238, c[0x0][0x228] ;  /* 0x00008a00ffee7b82 */ /* 0x000f300000000800 */
[----:B-1----:R-:W1:Y:S01]  /*11bcc0*/  LDC R245, c[0x0][0x228] ;  /* 0x00008a00fff57b82 */ /* 0x002e620000000800 */
[----:B------:R-:W4:Y:S07]  /*11bcd0*/  LDL.LU R246, [R1+0xc78] ;  /* 0x000c780001f67983 */ /* 0x000f2e0000300800 */
[----:B------:R-:W4:Y:S01]  /*11bce0*/  LDC.64 R198, c[0x0][0x228] ;  /* 0x00008a00ffc67b82 */ /* 0x000f220000000a00 */
[----:B------:R-:W-:-:S04]  /*11bcf0*/  IMAD.WIDE R234, R0, 0x4, R2 ;  /* 0x0000000400ea7825 */ /* 0x000fc800078e0202 */
[----:B------:R-:W-:Y:S01]  /*11bd00*/  IMAD.WIDE R232, R0, 0x4, R4 ;  /* 0x0000000400e87825 */ /* 0x000fe200078e0204 */
[----:B-1----:R-:W-:Y:S02]  /*11bd10*/  ISETP.LT.AND P0, PT, R15, R245, !P0 ;  /* 0x000000f50f00720c */ /* 0x002fe40004701270 */
[----:B------:R-:W1:Y:S01]  /*11bd20*/  LDC R245, c[0x0][0x228] ;  /* 0x00008a00fff57b82 */ /* 0x000e620000000800 */
[----:B---3--:R3:W-:Y:S04]  /*11bd30*/  @P5 STG.E desc[UR60][R234.64], R16 ;  /* 0x00000010ea005986 */ /* 0x0087e8000c10193c */
[----:B--2---:R2:W-:Y:S01]  /*11bd40*/  @P3 STG.E desc[UR60][R232.64], R244 ;  /* 0x000000f4e8003986 */ /* 0x0045e2000c10193c */
[----:B---3--:R-:W-:Y:S01]  /*11bd50*/  IADD3 R16, R10, 0x45, RZ ;  /* 0x000000450a107810 */ /* 0x008fe20007ffe0ff */
[----:B------:R-:W-:-:S04]  /*11bd60*/  IMAD.WIDE R234, R0, 0x4, R6 ;  /* 0x0000000400ea7825 */ /* 0x000fc800078e0206 */
[----:B--2---:R-:W-:Y:S01]  /*11bd70*/  IMAD.WIDE R232, R0, 0x4, R8 ;  /* 0x0000000400e87825 */ /* 0x004fe200078e0208 */
[----:B------:R-:W2:Y:S01]  /*11bd80*/  LDC R244, c[0x0][0x22c] ;  /* 0x00008b00fff47b82 */ /* 0x000ea20000000800 */
[----:B------:R-:W-:Y:S02]  /*11bd90*/  ISETP.GE.AND P2, PT, R16, R197, PT ;  /* 0x000000c51000720c */ /* 0x000fe40003f46270 */
[----:B------:R-:W-:Y:S01]  /*11bda0*/  IADD3 R16, R10, 0x46, RZ ;  /* 0x000000460a107810 */ /* 0x000fe20007ffe0ff */
[----:B------:R-:W-:Y:S04]  /*11bdb0*/  @P4 STG.E desc[UR60][R234.64], R247 ;  /* 0x000000f7ea004986 */ /* 0x000fe8000c10193c */
[----:B----4-:R3:W-:Y:S01]  /*11bdc0*/  @P0 STG.E desc[UR60][R232.64], R239 ;  /* 0x000000efe8000986 */ /* 0x0107e2000c10193c */
[----:B------:R-:W-:-:S02]  /*11bdd0*/  ISETP.LT.AND P4, PT, R13, R237, !P2 ;  /* 0x000000ed0d00720c */ /* 0x000fc40005781270 */
[----:B------:R-:W-:Y:S02]  /*11bde0*/  ISETP.LT.AND P5, PT, R11, R236, !P2 ;  /* 0x000000ec0b00720c */ /* 0x000fe400057a1270 */
[----:B------:R-:W-:Y:S02]  /*11bdf0*/  ISETP.LT.AND P3, PT, R17, R238, !P2 ;  /* 0x000000ee1100720c */ /* 0x000fe40005761270 */
[----:B------:R-:W-:Y:S02]  /*11be00*/  ISETP.LT.AND P2, PT, R15, R196, !P2 ;  /* 0x000000c40f00720c */ /* 0x000fe40005741270 */
[----:B------:R-:W-:Y:S01]  /*11be10*/  ISETP.GE.AND P0, PT, R16, R199, PT ;  /* 0x000000c71000720c */ /* 0x000fe20003f06270 */
[----:B------:R-:W-:Y:S01]  /*11be20*/  IMAD.IADD R0, R0, 0x1, R14 ;  /* 0x0000000100007824 */ /* 0x000fe200078e020e */
[----:B------:R-:W4:Y:S08]  /*11be30*/  LDC R197, c[0x0][0x228] ;  /* 0x00008a00ffc57b82 */ /* 0x000f300000000800 */
[----:B---3--:R-:W3:Y:S08]  /*11be40*/  LDC R239, c[0x0][0x228] ;  /* 0x00008a00ffef7b82 */ /* 0x008ef00000000800 */
[----:B------:R-:W3:Y:S01]  /*11be50*/  LDC R238, c[0x0][0x228] ;  /* 0x00008a00ffee7b82 */ /* 0x000ee20000000800 */
[----:B------:R-:W3:Y:S04]  /*11be60*/  LDL.LU R247, [R1+0x107c] ;  /* 0x00107c0001f77983 */ /* 0x000ee80000300800 */
[----:B------:R-:W2:Y:S04]  /*11be70*/  LDL.LU R196, [R1+0x88] ;  /* 0x0000880001c47983 */ /* 0x000ea80000300800 */
[----:B------:R-:W3:Y:S04]  /*11be80*/  LDL.LU R16, [R1+0x888] ;  /* 0x0008880001107983 */ /* 0x000ee80000300800 */
[----:B------:R-:W2:Y:S01]  /*11be90*/  LDL.LU R199, [R1+0x78] ;  /* 0x0000780001c77983 */ /* 0x000ea20000300800 */
[----:B------:R-:W-:-:S05]  /*11bea0*/  IMAD.WIDE R232, R0, 0x4, R2 ;  /* 0x0000000400e87825 */ /* 0x000fca00078e0202 */
[----:B------:R1:W-:Y:S02]  /*11beb0*/  @P5 STG.E desc[UR60][R232.64], R246 ;  /* 0x000000f6e8005986 */ /* 0x0003e4000c10193c */
[----:B-1----:R-:W1:Y:S01]  /*11bec0*/  LDC R246, c[0x0][0x228] ;  /* 0x00008a00fff67b82 */ /* 0x002e620000000800 */
[----:B------:R-:W-:-:S04]  /*11bed0*/  IMAD.WIDE R234, R0, 0x4, R4 ;  /* 0x0000000400ea7825 */ /* 0x000fc800078e0204 */
[----:B------:R-:W-:-:S04]  /*11bee0*/  IMAD.WIDE R236, R0, 0x4, R6 ;  /* 0x0000000400ec7825 */ /* 0x000fc800078e0206 */
[C---:B------:R-:W-:Y:S01]  /*11bef0*/  IMAD.WIDE R232, R0.reuse, 0x4, R8 ;  /* 0x0000000400e87825 */ /* 0x040fe200078e0208 */
[----:B-1----:R-:W-:Y:S02]  /*11bf00*/  ISETP.LT.AND P6, PT, R11, R246, !P0 ;  /* 0x000000f60b00720c */ /* 0x002fe400047c1270 */
[----:B----4-:R-:W-:Y:S01]  /*11bf10*/  ISETP.LT.AND P5, PT, R13, R197, !P0 ;  /* 0x000000c50d00720c */ /* 0x010fe200047a1270 */
[----:B------:R-:W1:Y:S01]  /*11bf20*/  LDC R246, c[0x0][0x228] ;  /* 0x00008a00fff67b82 */ /* 0x000e620000000800 */
[----:B---3--:R3:W-:Y:S04]  /*11bf30*/  @P4 STG.E desc[UR60][R234.64], R16 ;  /* 0x00000010ea004986 */ /* 0x0087e8000c10193c */
[----:B--2---:R2:W-:Y:S04]  /*11bf40*/  @P3 STG.E desc[UR60][R236.64], R196 ;  /* 0x000000c4ec003986 */ /* 0x0045e8000c10193c */
[----:B------:R4:W-:Y:S01]  /*11bf50*/  @P2 STG.E desc[UR60][R232.64], R199 ;  /* 0x000000c7e8002986 */ /* 0x0009e2000c10193c */
[----:B---3--:R-:W-:Y:S01]  /*11bf60*/  IADD3 R16, R0, R14, RZ ;  /* 0x0000000e00107210 */ /* 0x008fe20007ffe0ff */
[----:B--2---:R-:W-:Y:S01]  /*11bf70*/  VIADD R196, R10, 0x47 ;  /* 0x000000470ac47836 */ /* 0x004fe20000000000 */
[----:B------:R-:W-:Y:S01]  /*11bf80*/  ISETP.LT.AND P4, PT, R17, R245, !P0 ;  /* 0x000000f51100720c */ /* 0x000fe20004781270 */
[----:B------:R-:W2:Y:S08]  /*11bf90*/  LDC R236, c[0x0][0x228] ;  /* 0x00008a00ffec7b82 */ /* 0x000eb00000000800 */
[----:B------:R-:W3:Y:S01]  /*11bfa0*/  LDC R237, c[0x0][0x228] ;  /* 0x00008a00ffed7b82 */ /* 0x000ee20000000800 */
[----:B------:R-:W-:Y:S01]  /*11bfb0*/  IMAD.WIDE R234, R16, 0x4, R2 ;  /* 0x0000000410ea7825 */ /* 0x000fe200078e0202 */
[----:B------:R-:W-:-:S02]  /*11bfc0*/  ISETP.GE.AND P3, PT, R196, R244, PT ;  /* 0x000000f4c400720c */ /* 0x000fc40003f66270 */
[----:B------:R-:W-:Y:S01]  /*11bfd0*/  ISETP.LT.AND P0, PT, R15, R198, !P0 ;  /* 0x000000c60f00720c */ /* 0x000fe20004701270 */
[----:B------:R-:W2:Y:S04]  /*11bfe0*/  LDL.LU R244, [R1+0x187c] ;  /* 0x00187c0001f47983 */ /* 0x000ea80000300800 */
[----:B------:R1:W-:Y:S01]  /*11bff0*/  @P6 STG.E desc[UR60][R234.64], R247 ;  /* 0x000000f7ea006986 */ /* 0x0003e2000c10193c */
[C---:B----4-:R-:W-:Y:S01]  /*11c000*/  IMAD.WIDE R232, R16.reuse, 0x4, R4 ;  /* 0x0000000410e87825 */ /* 0x050fe200078e0204 */
[C---:B------:R-:W-:Y:S01]  /*11c010*/  IADD3 R0, R16.reuse, R14, RZ ;  /* 0x0000000e10007210 */ /* 0x040fe20007ffe0ff */
[----:B------:R-:W4:Y:S08]  /*11c020*/  LDC.64 R196, c[0x0][0x228] ;  /* 0x00008a00ffc47b82 */ /* 0x000f300000000a00 */
[----:B------:R-:W4:Y:S01]  /*11c030*/  LDC R245, c[0x0][0x228] ;  /* 0x00008a00fff57b82 */ /* 0x000f220000000800 */
[----:B-1----:R-:W3:Y:S01]  /*11c040*/  LDL.LU R235, [R1+0x1c7c] ;  /* 0x001c7c0001eb7983 */ /* 0x002ee20000300800 */
[----:B------:R-:W-:Y:S01]  /*11c050*/  IMAD.WIDE R198, R16, 0x4, R6 ;  /* 0x0000000410c67825 */ /* 0x000fe200078e0206 */
[----:B------:R-:W-:-:S02]  /*11c060*/  ISETP.LT.AND P2, PT, R13, R239, !P3 ;  /* 0x000000ef0d00720c */ /* 0x000fc40005f41270 */
[----:B------:R-:W-:Y:S01]  /*11c070*/  ISETP.LT.AND P6, PT, R11, R238, !P3 ;  /* 0x000000ee0b00720c */ /* 0x000fe20005fc1270 */
[----:B------:R-:W4:Y:S04]  /*11c080*/  LDL.LU R239, [R1+0x88c] ;  /* 0x00088c0001ef7983 */ /* 0x000f280000300800 */
[----:B------:R-:W4:Y:S01]  /*11c090*/  LDL.LU R238, [R1+0xc7c] ;  /* 0x000c7c0001ee7983 */ /* 0x000f220000300800 */
[----:B------:R-:W1:Y:S03]  /*11c0a0*/  LDC R247, c[0x0][0x228] ;  /* 0x00008a00fff77b82 */ /* 0x000e660000000800 */
[----:B---3--:R-:W-:Y:S04]  /*11c0b0*/  @P5 STG.E desc[UR60][R232.64], R235 ;  /* 0x000000ebe8005986 */ /* 0x008fe8000c10193c */
[----:B--2---:R2:W-:Y:S04]  /*11c0c0*/  @P4 STG.E desc[UR60][R198.64], R244 ;  /* 0x000000f4c6004986 */ /* 0x0045e8000c10193c */
[----:B--2---:R-:W2:Y:S01]  /*11c0d0*/  LDL.LU R244, [R1+0x1880] ;  /* 0x0018800001f47983 */ /* 0x004ea20000300800 */
[----:B------:R-:W-:-:S03]  /*11c0e0*/  IMAD.WIDE R198, R16, 0x4, R8 ;  /* 0x0000000410c67825 */ /* 0x000fc600078e0208 */
[----:B------:R-:W3:Y:S01]  /*11c0f0*/  LDL.LU R16, [R1+0x147c] ;  /* 0x00147c0001107983 */ /* 0x000ee20000300800 */
[----:B------:R-:W-:-:S03]  /*11c100*/  ISETP.LT.AND P4, PT, R17, R236, !P3 ;  /* 0x000000ec1100720c */ /* 0x000fc60005f81270 */
[----:B------:R-:W2:Y:S01]  /*11c110*/  LDL.LU R236, [R1+0x8c] ;  /* 0x00008c0001ec7983 */ /* 0x000ea20000300800 */
[----:B------:R-:W-:Y:S01]  /*11c120*/  ISETP.LT.AND P3, PT, R15, R237, !P3 ;  /* 0x000000ed0f00720c */ /* 0x000fe20005f61270 */
[----:B------:R-:W-:-:S04]  /*11c130*/  IMAD.WIDE R232, R0, 0x4, R2 ;  /* 0x0000000400e87825 */ /* 0x000fc800078e0202 */
[----:B------:R-:W-:Y:S01]  /*11c140*/  IMAD.WIDE R234, R0, 0x4, R4 ;  /* 0x0000000400ea7825 */ /* 0x000fe200078e0204 */
[----:B------:R-:W1:Y:S01]  /*11c150*/  LDC R237, c[0x0][0x228] ;  /* 0x00008a00ffed7b82 */ /* 0x000e620000000800 */
[----:B---3--:R3:W-:Y:S04]  /*11c160*/  @P0 STG.E desc[UR60][R198.64], R16 ;  /* 0x00000010c6000986 */ /* 0x0087e8000c10193c */
[----:B----4-:R4:W-:Y:S04]  /*11c170*/  @P6 STG.E desc[UR60][R232.64], R238 ;  /* 0x000000eee8006986 */ /* 0x0109e8000c10193c */
[----:B------:R1:W-:Y:S01]  /*11c180*/  @P2 STG.E desc[UR60][R234.64], R239 ;  /* 0x000000efea002986 */ /* 0x0003e2000c10193c */
[----:B---3--:R-:W-:Y:S01]  /*11c190*/  IADD3 R16, R10, 0x48, RZ ;  /* 0x000000480a107810 */ /* 0x008fe20007ffe0ff */
[----:B------:R-:W-:-:S04]  /*11c1a0*/  IMAD.WIDE R198, R0, 0x4, R6 ;  /* 0x0000000400c67825 */ /* 0x000fc800078e0206 */
[----:B----4-:R-:W-:Y:S01]  /*11c1b0*/  IMAD.WIDE R232, R0, 0x4, R8 ;  /* 0x0000000400e87825 */ /* 0x010fe200078e0208 */
[----:B------:R-:W3:Y:S01]  /*11c1c0*/  LDC R238, c[0x0][0x228] ;  /* 0x00008a00ffee7b82 */ /* 0x000ee20000000800 */
[----:B------:R-:W-:-:S07]  /*11c1d0*/  ISETP.GE.AND P0, PT, R16, R197, PT ;  /* 0x000000c51000720c */ /* 0x000fce0003f06270 */
[----:B-1----:R-:W1:Y:S01]  /*11c1e0*/  LDC R239, c[0x0][0x228] ;  /* 0x00008a00ffef7b82 */ /* 0x002e620000000800 */
[----:B------:R-:W-:Y:S01]  /*11c1f0*/  ISETP.LT.AND P2, PT, R11, R245, !P0 ;  /* 0x000000f50b00720c */ /* 0x000fe20004741270 */
[----:B--2---:R2:W-:Y:S01]  /*11c200*/  @P4 STG.E desc[UR60][R198.64], R236 ;  /* 0x000000ecc6004986 */ /* 0x0045e2000c10193c */
[----:B------:R-:W-:-:S03]  /*11c210*/  IMAD.IADD R0, R0, 0x1, R14 ;  /* 0x0000000100007824 */ /* 0x000fc600078e020e */
[----:B------:R4:W-:Y:S01]  /*11c220*/  @P3 STG.E desc[UR60][R232.64], R252 ;  /* 0x000000fce8003986 */ /* 0x0009e2000c10193c */
[----:B------:R-:W-:Y:S02]  /*11c230*/  ISETP.LT.AND P3, PT, R17, R247, !P0 ;  /* 0x000000f71100720c */ /* 0x000fe40004761270 */
[----:B------:R-:W-:Y:S02]  /*11c240*/  ISETP.LT.AND P4, PT, R13, R246, !P0 ;  /* 0x000000f60d00720c */ /* 0x000fe40004781270 */
[----:B------:R-:W-:Y:S01]  /*11c250*/  ISETP.LT.AND P0, PT, R15, R196, !P0 ;  /* 0x000000c40f00720c */ /* 0x000fe20004701270 */
[----:B------:R-:W-:Y:S01]  /*11c260*/  IMAD.WIDE R196, R0, 0x4, R2 ;  /* 0x0000000400c47825 */ /* 0x000fe200078e0202 */
[----:B------:R-:W-:-:S03]  /*11c270*/  IADD3 R16, R10, 0x49, RZ ;  /* 0x000000490a107810 */ /* 0x000fc60007ffe0ff */
[C---:B------:R-:W-:Y:S01]  /*11c280*/  IMAD.WIDE R234, R0.reuse, 0x4, R6 ;  /* 0x0000000400ea7825 */ /* 0x040fe200078e0206 */
[----:B------:R-:W3:Y:S08]  /*11c290*/  LDC R247, c[0x0][0x228] ;  /* 0x00008a00fff77b82 */ /* 0x000ef00000000800 */
[----:B--2---:R-:W2:Y:S08]  /*11c2a0*/  LDC R236, c[0x0][0x228] ;  /* 0x00008a00ffec7b82 */ /* 0x004eb00000000800 */
[----:B------:R-:W2:Y:S01]  /*11c2b0*/  LDC.64 R198, c[0x0][0x228] ;  /* 0x00008a00ffc67b82 */ /* 0x000ea20000000a00 */
[----:B------:R1:W-:Y:S04]  /*11c2c0*/  @P2 STG.E desc[UR60][R196.64], R244 ;  /* 0x000000f4c4002986 */ /* 0x0003e8000c10193c */
[----:B----4-:R-:W4:Y:S01]  /*11c2d0*/  LDL.LU R252, [R1+0x480] ;  /* 0x0004800001fc7983 */ /* 0x010f220000300800 */
[----:B------:R-:W-:-:S02]  /*11c2e0*/  IMAD.WIDE R232, R0, 0x4, R4 ;  /* 0x0000000400e87825 */ /* 0x000fc400078e0204 */
[----:B------:R-:W4:Y:S08]  /*11c2f0*/  LDC R246, c[0x0][0x228] ;  /* 0x00008a00fff67b82 */ /* 0x000f300000000800 */
[----:B------:R-:W4:Y:S01]  /*11c300*/  LDC R245, c[0x0][0x228] ;  /* 0x00008a00fff57b82 */ /* 0x000f220000000800 */
[----:B-1----:R-:W3:Y:S07]  /*11c310*/  LDL.LU R196, [R1+0x1480] ;  /* 0x0014800001c47983 */ /* 0x002eee0000300800 */
[----:B------:R-:W1:Y:S01]  /*11c320*/  LDC R244, c[0x0][0x22c] ;  /* 0x00008b00fff47b82 */ /* 0x000e620000000800 */
[----:B------:R-:W2:Y:S01]  /*11c330*/  LDL.LU R197, [R1+0x1c80] ;  /* 0x001c800001c57983 */ /* 0x000ea20000300800 */
[----:B-1----:R-:W-:-:S03]  /*11c340*/  ISETP.GE.AND P2, PT, R16, R244, PT ;  /* 0x000000f41000720c */ /* 0x002fc60003f46270 */
[----:B------:R-:W4:Y:S01]  /*11c350*/  LDL.LU R244, [R1+0x890] ;  /* 0x0008900001f47983 */ /* 0x000f220000300800 */
[----:B------:R-:W-:-:S03]  /*11c360*/  ISETP.LT.AND P5, PT, R17, R239, !P2 ;  /* 0x000000ef1100720c */ /* 0x000fc600057a1270 */
[----:B---3--:R1:W-:Y:S01]  /*11c370*/  @P4 STG.E desc[UR60][R232.64], R196 ;  /* 0x000000c4e8004986 */ /* 0x0083e2000c10193c */
[----:B------:R-:W-:-:S03]  /*11c380*/  ISETP.LT.AND P4, PT, R13, R238, !P2 ;  /* 0x000000ee0d00720c */ /* 0x000fc60005781270 */
[----:B-1----:R-:W3:Y:S04]  /*11c390*/  LDL.LU R233, [R1+0x1080] ;  /* 0x0010800001e97983 */ /* 0x002ee80000300800 */
[----:B------:R-:W4:Y:S04]  /*11c3a0*/  LDL.LU R238, [R1+0x90] ;  /* 0x0000900001ee7983 */ /* 0x000f280000300800 */
[----:B------:R-:W4:Y:S04]  /*11c3b0*/  LDL.LU R239, [R1+0xc80] ;  /* 0x000c800001ef7983 */ /* 0x000f280000300800 */
[----:B--2---:R1:W-:Y:S01]  /*11c3c0*/  @P3 STG.E desc[UR60][R234.64], R197 ;  /* 0x000000c5ea003986 */ /* 0x0043e2000c10193c */
[----:B------:R-:W-:-:S02]  /*11c3d0*/  ISETP.LT.AND P3, PT, R11, R237, !P2 ;  /* 0x000000ed0b00720c */ /* 0x000fc40005761270 */
[C---:B------:R-:W-:Y:S01]  /*11c3e0*/  IADD3 R16, R0.reuse, R14, RZ ;  /* 0x0000000e00107210 */ /* 0x040fe20007ffe0ff */
[----:B-1----:R-:W-:-:S04]  /*11c3f0*/  IMAD.WIDE R196, R0, 0x4, R8 ;  /* 0x0000000400c47825 */ /* 0x002fc800078e0208 */
[----:B------:R-:W-:Y:S02]  /*11c400*/  VIADD R0, R10, 0x4a ;  /* 0x0000004a0a007836 */ /* 0x000fe40000000000 */
[C---:B------:R-:W-:Y:S01]  /*11c410*/  IMAD.WIDE R234, R16.reuse, 0x4, R4 ;  /* 0x0000000410ea7825 */ /* 0x040fe200078e0204 */
[----:B---3--:R1:W-:Y:S01]  /*11c420*/  @P0 STG.E desc[UR60][R196.64], R233 ;  /* 0x000000e9c4000986 */ /* 0x0083e2000c10193c */
[----:B------:R-:W-:Y:S02]  /*11c430*/  ISETP.LT.AND P0, PT, R15, R236, !P2 ;  /* 0x000000ec0f00720c */ /* 0x000fe40005701270 */
[C---:B------:R-:W-:Y:S01]  /*11c440*/  IMAD.WIDE R236, R16.reuse, 0x4, R6 ;  /* 0x0000000410ec7825 */ /* 0x040fe200078e0206 */
[----:B-1----:R-:W1:Y:S03]  /*11c450*/  LDC.64 R196, c[0x0][0x228] ;  /* 0x00008a00ffc47b82 */ /* 0x002e660000000a00 */
[----:B------:R-:W-:Y:S01]  /*11c460*/  IMAD.WIDE R232, R16, 0x4, R2 ;  /* 0x0000000410e87825 */ /* 0x000fe200078e0202 */
[----:B------:R-:W-:-:S04]  /*11c470*/  ISETP.GE.AND P2, PT, R0, R199, PT ;  /* 0x000000c70000720c */ /* 0x000fc80003f46270 */
[----:B----4-:R-:W-:Y:S04]  /*11c480*/  @P3 STG.E desc[UR60][R232.64], R239 ;  /* 0x000000efe8003986 */ /* 0x010fe8000c10193c */
[----:B------:R2:W-:Y:S04]  /*11c490*/  @P4 STG.E desc[UR60][R234.64], R244 ;  /* 0x000000f4ea004986 */ /* 0x0005e8000c10193c */
[----:B------:R3:W-:Y:S01]  /*11c4a0*/  @P5 STG.E desc[UR60][R236.64], R252 ;  /* 0x000000fcec005986 */ /* 0x0007e2000c10193c */
[----:B------:R-:W-:Y:S02]  /*11c4b0*/  ISETP.LT.AND P4, PT, R17, R247, !P2 ;  /* 0x000000f71100720c */ /* 0x000fe40005781270 */
[----:B------:R-:W-:-:S02]  /*11c4c0*/  ISETP.LT.AND P5, PT, R13, R246, !P2 ;  /* 0x000000f60d00720c */ /* 0x000fc400057a1270 */
[----:B------:R-:W-:Y:S02]  /*11c4d0*/  ISETP.LT.AND P3, PT, R11, R245, !P2 ;  /* 0x000000f50b00720c */ /* 0x000fe40005761270 */
[----:B------:R-:W-:Y:S01]  /*11c4e0*/  ISETP.LT.AND P2, PT, R15, R198, !P2 ;  /* 0x000000c60f00720c */ /* 0x000fe20005741270 */
[C---:B------:R-:W-:Y:S01]  /*11c4f0*/  IMAD.WIDE R198, R16.reuse, 0x4, R8 ;  /* 0x0000000410c67825 */ /* 0x040fe200078e0208 */
[----:B------:R-:W-:Y:S02]  /*11c500*/  IADD3 R0, R16, R14, RZ ;  /* 0x0000000e10007210 */ /* 0x000fe40007ffe0ff */
[----:B------:R-:W-:Y:S01]  /*11c510*/  IADD3 R16, R10, 0x4b, RZ ;  /* 0x0000004b0a107810 */ /* 0x000fe20007ffe0ff */
[----:B------:R-:W4:Y:S08]  /*11c520*/  LDC R246, c[0x0][0x22c] ;  /* 0x00008b00fff67b82 */ /* 0x000f300000000800 */
[----:B--2---:R-:W2:Y:S01]  /*11c530*/  LDC R244, c[0x0][0x228] ;  /* 0x00008a00fff47b82 */ /* 0x004ea20000000800 */
[----:B------:R1:W-:Y:S04]  /*11c540*/  @P0 STG.E desc[UR60][R198.64], R238 ;  /* 0x000000eec6000986 */ /* 0x0003e8000c10193c */
[----:B---3--:R-:W3:Y:S04]  /*11c550*/  LDL.LU R252, [R1+0xc84] ;  /* 0x000c840001fc7983 */ /* 0x008ee80000300800 */
[----:B------:R-:W4:Y:S01]  /*11c560*/  LDL.LU R247, [R1+0x1084] ;  /* 0x0010840001f77983 */ /* 0x000f220000300800 */
[----:B------:R-:W4:Y:S08]  /*11c570*/  LDC R245, c[0x0][0x228] ;  /* 0x00008a00fff57b82 */ /* 0x000f300000000800 */
[----:B------:R-:W3:Y:S01]  /*11c580*/  LDC R239, c[0x0][0x228] ;  /* 0x00008a00ffef7b82 */ /* 0x000ee20000000800 */
[----:B-1----:R-:W-:Y:S01]  /*11c590*/  ISETP.GE.AND P0, PT, R16, R197, PT ;  /* 0x000000c51000720c */ /* 0x002fe20003f06270 */
[----:B------:R-:W2:Y:S04]  /*11c5a0*/  LDL.LU R198, [R1+0x1484] ;  /* 0x0014840001c67983 */ /* 0x000ea80000300800 */
[----:B------:R-:W3:Y:S04]  /*11c5b0*/  LDL.LU R199, [R1+0x1c84] ;  /* 0x001c840001c77983 */ /* 0x000ee80000300800 */
[----:B------:R-:W4:Y:S01]  /*11c5c0*/  LDL.LU R197, [R1+0x1884] ;  /* 0x0018840001c57983 */ /* 0x000f220000300800 */
[----:B------:R-:W1:Y:S01]  /*11c5d0*/  LDC R238, c[0x0][0x228] ;  /* 0x00008a00ffee7b82 */ /* 0x000e620000000800 */
[----:B------:R-:W-:-:S04]  /*11c5e0*/  IMAD.WIDE R232, R0, 0x4, R2 ;  /* 0x0000000400e87825 */ /* 0x000fc800078e0202 */
[----:B------:R-:W-:-:S04]  /*11c5f0*/  IMAD.WIDE R234, R0, 0x4, R4 ;  /* 0x0000000400ea7825 */ /* 0x000fc800078e0204 */
[----:B------:R-:W-:-:S04]  /*11c600*/  IMAD.WIDE R236, R0, 0x4, R6 ;  /* 0x0000000400ec7825 */ /* 0x000fc800078e0206 */
[----:B------:R-:W-:Y:S01]  /*11c610*/  IMAD.IADD R16, R0, 0x1, R14 ;  /* 0x0000000100107824 */ /* 0x000fe200078e020e */
[----:B----4-:R-:W-:Y:S04]  /*11c620*/  @P3 STG.E desc[UR60][R232.64], R197 ;  /* 0x000000c5e8003986 */ /* 0x010fe8000c10193c */
[----:B--2---:R-:W-:Y:S01]  /*11c630*/  @P5 STG.E desc[UR60][R234.64], R198 ;  /* 0x000000c6ea005986 */ /* 0x004fe2000c10193c */
[----:B-1----:R-:W-:-:S03]  /*11c640*/  ISETP.LT.AND P3, PT, R11, R238, !P0 ;  /* 0x000000ee0b00720c */ /* 0x002fc60004761270 */
[----:B---3--:R1:W-:Y:S01]  /*11c650*/  @P4 STG.E desc[UR60][R236.64], R199 ;  /* 0x000000c7ec004986 */ /* 0x0083e2000c10193c */
[----:B------:R-:W-:Y:S01]  /*11c660*/  ISETP.LT.AND P5, PT, R13, R244, !P0 ;  /* 0x000000f40d00720c */ /* 0x000fe200047a1270 */
[----:B------:R-:W2:Y:S02]  /*11c670*/  LDC R238, c[0x0][0x228] ;  /* 0x00008a00ffee7b82 */ /* 0x000ea40000000800 */
[----:B------:R-:W3:Y:S01]  /*11c680*/  LDL.LU R244, [R1+0x1888] ;  /* 0x0018880001f47983 */ /* 0x000ee20000300800 */
[----:B-1----:R-:W-:Y:S01]  /*11c690*/  IMAD.WIDE R198, R0, 0x4, R8 ;  /* 0x0000000400c67825 */ /* 0x002fe200078e0208 */
[----:B------:R-:W-:-:S04]  /*11c6a0*/  IADD3 R0, R10, 0x4c, RZ ;  /* 0x0000004c0a007810 */ /* 0x000fc80007ffe0ff */
[----:B------:R-:W1:Y:S01]  /*11c6b0*/  LDC R236, c[0x0][0x228] ;  /* 0x00008a00ffec7b82 */ /* 0x000e620000000800 */
[----:B------:R-:W-:-:S07]  /*11c6c0*/  IMAD.WIDE R232, R16, 0x4, R4 ;  /* 0x0000000410e87825 */ /* 0x000fce00078e0204 */
[----:B------:R-:W4:Y:S01]  /*11c6d0*/  LDC R237, c[0x0][0x228] ;  /* 0x00008a00ffed7b82 */ /* 0x000f220000000800 */
[----:B------:R2:W-:Y:S01]  /*11c6e0*/  @P2 STG.E desc[UR60][R198.64], R247 ;  /* 0x000000f7c6002986 */ /* 0x0005e2000c10193c */
[----:B------:R-:W-:-:S03]  /*11c6f0*/  ISETP.GE.AND P2, PT, R0, R246, PT ;  /* 0x000000f60000720c */ /* 0x000fc60003f46270 */
[----:B------:R-:W4:Y:S01]  /*11c700*/  LDL.LU R246, [R1+0x94] ;  /* 0x0000940001f67983 */ /* 0x000f220000300800 */
[----:B------:R-:W-:-:S03]  /*11c710*/  ISETP.LT.AND P4, PT, R17, R245, !P0 ;  /* 0x000000f51100720c */ /* 0x000fc60004781270 */
[----:B------:R-:W3:Y:S01]  /*11c720*/  LDL.LU R245, [R1+0x484] ;  /* 0x0004840001f57983 */ /* 0x000ee20000300800 */
[----:B--2---:R-:W-:-:S04]  /*11c730*/  IMAD.WIDE R198, R16, 0x4, R2 ;  /* 0x0000000410c67825 */ /* 0x004fc800078e0202 */
[----:B------:R-:W-:Y:S01]  /*11c740*/  IMAD.WIDE R234, R16, 0x4, R6 ;  /* 0x0000000410ea7825 */ /* 0x000fe200078e0206 */
[----:B------:R-:W2:Y:S01]  /*11c750*/  LDC R247, c[0x0][0x228] ;  /* 0x00008a00fff77b82 */ /* 0x000ea20000000800 */
[----:B------:R1:W-:Y:S01]  /*11c760*/  @P3 STG.E desc[UR60][R198.64], R252 ;  /* 0x000000fcc6003986 */ /* 0x0003e2000c10193c */
[----:B------:R-:W-:-:S03]  /*11c770*/  ISETP.LT.AND P3, PT, R11, R239, !P2 ;  /* 0x000000ef0b00720c */ /* 0x000fc60005761270 */
[----:B------:R-:W2:Y:S01]  /*11c780*/  LDL.LU R239, [R1+0x894] ;  /* 0x0008940001ef7983 */ /* 0x000ea20000300800 */
[----:B------:R-:W-:Y:S02]  /*11c790*/  ISETP.LT.AND P0, PT, R15, R196, !P0 ;  /* 0x000000c40f00720c */ /* 0x000fe40004701270 */
[----:B------:R-:W4:Y:S01]  /*11c7a0*/  LDC.64 R196, c[0x0][0x228] ;  /* 0x00008a00ffc47b82 */ /* 0x000f220000000a00 */
[----:B------:R-:W-:-:S07]  /*11c7b0*/  IADD3 R0, R16, R14, RZ ;  /* 0x0000000e10007210 */ /* 0x000fce0007ffe0ff */
[----:B-1----:R-:W1:Y:S01]  /*11c7c0*/  LDC R252, c[0x0][0x228] ;  /* 0x00008a00fffc7b82 */ /* 0x002e620000000800 */
[----:B------:R-:W-:-:S04]  /*11c7d0*/  IMAD.WIDE R198, R16, 0x4, R8 ;  /* 0x0000000410c67825 */ /* 0x000fc800078e0208 */
[----:B------:R-:W-:Y:S01]  /*11c7e0*/  VIADD R16, R10, 0x4d ;  /* 0x0000004d0a107836 */ /* 0x000fe20000000000 */
        /* <DEDUP_REMOVED lines=16> */
[C---:B------:R-:W-:Y:S01]  /*11c8f0*/  IMAD.WIDE R198, R0.reuse, 0x4, R4 ;  /* 0x0000000400c67825 */ /* 0x040fe200078e0204 */
[----:B------:R1:W-:Y:S03]  /*11c900*/  @P3 STG.E desc[UR60][R232.64], R244 ;  /* 0x000000f4e8003986 */ /* 0x0003e6000c10193c */
[----:B------:R-:W-:-:S04]  /*11c910*/  IMAD.WIDE R234, R0, 0x4, R8 ;  /* 0x0000000400ea7825 */ /* 0x000fc800078e0208 */
[----:B-1----:R-:W-:Y:S01]  /*11c920*/  IMAD.WIDE R232, R0, 0x4, R6 ;  /* 0x0000000400e87825 */ /* 0x002fe200078e0206 */
        /* <DEDUP_REMOVED lines=8> */
[----:B------:R-:W4:Y:S08]  /*11c9b0*/  LDC.64 R198, c[0x0][0x228] ;  /* 0x00008a00ffc67b82 */ /* 0x000f300000000a00 */
[----:B------:R-:W4:Y:S01]  /*11c9c0*/  LDC R247, c[0x0][0x228] ;  /* 0x00008a00fff77b82 */ /* 0x000f220000000800 */
[----:B-1----:R-:W-:-:S02]  /*11c9d0*/  IADD3 R16, R0, R14, RZ ;  /* 0x0000000e00107210 */ /* 0x002fc40007ffe0ff */
[----:B------:R-:W-:-:S04]  /*11c9e0*/  IADD3 R0, R10, 0x4e, RZ ;  /* 0x0000004e0a007810 */ /* 0x000fc80007ffe0ff */
[----:B------:R-:W-:Y:S02]  /*11c9f0*/  ISETP.GE.AND P3, PT, R0, R246, PT ;  /* 0x000000f60000720c */ /* 0x000fe40003f66270 */
[----:B---3--:R-:W-:Y:S02]  /*11ca00*/  ISETP.LT.AND P4, PT, R13, R236, !P0 ;  /* 0x000000ec0d00720c */ /* 0x008fe40004781270 */
[----:B------:R-:W-:Y:S02]  /*11ca10*/  ISETP.LT.AND P0, PT, R15, R196, !P0 ;  /* 0x000000c40f00720c */ /* 0x000fe40004701270 */
[----:B------:R-:W3:Y:S04]  /*11ca20*/  LDL.LU R196, [R1+0x898] ;  /* 0x0008980001c47983 */ /* 0x000ee80000300800 */
[----:B------:R-:W4:Y:S01]  /*11ca30*/  LDL.LU R246, [R1+0xc88] ;  /* 0x000c880001f67983 */ /* 0x000f220000300800 */
[----:B------:R-:W-:-:S04]  /*11ca40*/  IMAD.WIDE R232, R16, 0x4, R2 ;  /* 0x0000000410e87825 */ /* 0x000fc800078e0202 */
[----:B--2---:R-:W-:-:S04]  /*11ca50*/  IMAD.WIDE R234, R16, 0x4, R4 ;  /* 0x0000000410ea7825 */ /* 0x004fc800078e0204 */
[----:B------:R-:W-:-:S04]  /*11ca60*/  IMAD.WIDE R236, R16, 0x4, R6 ;  /* 0x0000000410ec7825 */ /* 0x000fc800078e0206 */
[----:B------:R-:W-:Y:S01]  /*11ca70*/  IMAD.IADD R0, R16, 0x1, R14 ;  /* 0x0000000110007824 */ /* 0x000fe200078e020e */
[----:B----4-:R1:W-:Y:S01]  /*11ca80*/  @P5 STG.E desc[UR60][R232.64], R246 ;  /* 0x000000f6e8005986 */ /* 0x0103e2000c10193c */
[----:B------:R-:W-:Y:S02]  /*11ca90*/  ISETP.LT.AND P5, PT, R11, R238, !P3 ;  /* 0x000000ee0b00720c */ /* 0x000fe40005fa1270 */
[----:B------:R-:W-:Y:S01]  /*11caa0*/  IADD3 R238, R10, 0x4f, RZ ;  /* 0x0000004f0aee7810 */ /* 0x000fe20007ffe0ff */
        /* <DEDUP_REMOVED lines=22> */
[----:B-1----:R-:W-:-:S02]  /*11cc10*/  ISETP.LT.AND P6, PT, R13, R252, !P2 ;  /* 0x000000fc0d00720c */ /* 0x002fc400057c1270 */
[----:B------:R-:W-:Y:S01]  /*11cc20*/  ISETP.LT.AND P5, PT, R11, R247, !P2 ;  /* 0x000000f70b00720c */ /* 0x000fe200057a1270 */
        /* <DEDUP_REMOVED lines=9> */
[----:B---3--:R-:W-:-:S02]  /*11ccc0*/  VIADD R16, R10, 0x50 ;  /* 0x000000500a107836 */ /* 0x008fc40000000000 */
[----:B------:R-:W3:Y:S03]  /*11ccd0*/  LDL.LU R245, [R1+0x1890] ;  /* 0x0018900001f57983 */ /* 0x000ee60000300800 */
[----:B------:R-:W-:Y:S02]  /*11cce0*/  ISETP.GE.AND P0, PT, R16, R197, PT ;  /* 0x000000c51000720c */ /* 0x000fe40003f06270 */
[----:B------:R-:W2:Y:S01]  /*11ccf0*/  LDL.LU R197, [R1+0x48c] ;  /* 0x00048c0001c57983 */ /* 0x000ea20000300800 */
[----:B------:R-:W-:Y:S02]  /*11cd00*/  IADD3 R0, R0, R14, RZ ;  /* 0x0000000e00007210 */ /* 0x000fe40007ffe0ff */
[----:B------:R-:W-:Y:S02]  /*11cd10*/  ISETP.LT.AND P3, PT, R17, R239, !P2 ;  /* 0x000000ef1100720c */ /* 0x000fe40005761270 */
[----:B------:R-:W-:-:S02]  /*11cd20*/  ISETP.LT.AND P2, PT, R15, R198, !P2 ;  /* 0x000000c60f00720c */ /* 0x000fc40005741270 */
        /* <DEDUP_REMOVED lines=15> */
[----:B------:R-:W-:-:S02]  /*11ce20*/  IADD3 R0, R0, R14, RZ ;  /* 0x0000000e00007210 */ /* 0x000fc40007ffe0ff */
[----:B------:R-:W-:Y:S02]  /*11ce30*/  ISETP.LT.AND P5, PT, R13, R237, !P0 ;  /* 0x000000ed0d00720c */ /* 0x000fe400047a1270 */
[----:B------:R-:W-:Y:S02]  /*11ce40*/  ISETP.LT.AND P2, PT, R17, R238, !P0 ;  /* 0x000000ee1100720c */ /* 0x000fe40004741270 */
[----:B------:R-:W-:Y:S01]  /*11ce50*/  IADD3 R16, R10, 0x51, RZ ;  /* 0x000000510a107810 */ /* 0x000fe20007ffe0ff */
[----:B------:R-:W4:Y:S01]  /*11ce60*/  LDL.LU R252, [R1+0xc90] ;  /* 0x000c900001fc7983 */ /* 0x000f220000300800 */
[----:B------:R-:W-:Y:S01]  /*11ce70*/  IMAD.WIDE R198, R0, 0x4, R2 ;  /* 0x0000000400c67825 */ /* 0x000fe200078e0202 */
[----:B------:R-:W4:Y:S01]  /*11ce80*/  LDC R238, c[0x0][0x228] ;  /* 0x00008a00ffee7b82 */ /* 0x000f220000000800 */
[----:B------:R-:W-:Y:S02]  /*11ce90*/  ISETP.GE.AND P3, PT, R16, R236, PT ;  /* 0x000000ec1000720c */ /* 0x000fe40003f66270 */
[----:B------:R-:W-:-:S05]  /*11cea0*/  ISETP.LT.AND P0, PT, R15, R196, !P0 ;  /* 0x000000c40f00720c */ /* 0x000fca0004701270 */
[----:B------:R-:W4:Y:S08]  /*11ceb0*/  LDC.64 R196, c[0x0][0x228] ;  /* 0x00008a00ffc47b82 */ /* 0x000f300000000a00 */
[----:B------:R-:W4:Y:S08]  /*11cec0*/  LDC R236, c[0x0][0x228] ;  /* 0x00008a00ffec7b82 */ /* 0x000f300000000800 */
[----:B------:R-:W4:Y:S01]  /*11ced0*/  LDC R237, c[0x0][0x228] ;  /* 0x00008a00ffed7b82 */ /* 0x000f220000000800 */
[----:B--2---:R2:W-:Y:S01]  /*11cee0*/  @P4 STG.E desc[UR60][R198.64], R233 ;  /* 0x000000e9c6004986 */ /* 0x0045e2000c10193c */
[----:B---3--:R-:W-:-:S03]  /*11cef0*/  ISETP.LT.AND P4, PT, R17, R244, !P3 ;  /* 0x000000f41100720c */ /* 0x008fc60005f81270 */
[----:B------:R-:W3:Y:S01]  /*11cf00*/  LDL.LU R244, [R1+0x490] ;  /* 0x0004900001f47983 */ /* 0x000ee20000300800 */
[----:B--2---:R-:W-:-:S04]  /*11cf10*/  IMAD.WIDE R232, R0, 0x4, R4 ;  /* 0x0000000400e87825 */ /* 0x004fc800078e0204 */
[----:B------:R-:W-:Y:S01]  /*11cf20*/  IMAD.WIDE R198, R0, 0x4, R6 ;  /* 0x0000000400c67825 */ /* 0x000fe200078e0206 */
[----:B------:R2:W-:Y:S04]  /*11cf30*/  @P5 STG.E desc[UR60][R232.64], R247 ;  /* 0x000000f7e8005986 */ /* 0x0005e8000c10193c */
[----:B------:R4:W-:Y:S01]  /*11cf40*/  @P2 STG.E desc[UR60][R198.64], R245 ;  /* 0x000000f5c6002986 */ /* 0x0009e2000c10193c */
[----:B-1----:R-:W-:Y:S02]  /*11cf50*/  ISETP.LT.AND P5, PT, R11, R234, !P3 ;  /* 0x000000ea0b00720c */ /* 0x002fe40005fa1270 */
[----:B------:R-:W-:Y:S02]  /*11cf60*/  ISETP.LT.AND P2, PT, R13, R235, !P3 ;  /* 0x000000eb0d00720c */ /* 0x000fe40005f41270 */
[----:B------:R-:W-:-:S02]  /*11cf70*/  ISETP.LT.AND P3, PT, R15, R239, !P3 ;  /* 0x000000ef0f00720c */ /* 0x000fc40005f61270 */
[----:B------:R-:W3:Y:S01]  /*11cf80*/  LDL.LU R239, [R1+0x4a0] ;  /* 0x0004a00001ef7983 */ /* 0x000ee20000300800 */
[----:B------:R-:W-:Y:S01]  /*11cf90*/  IADD3 R16, R10, 0x52, RZ ;  /* 0x000000520a107810 */ /* 0x000fe20007ffe0ff */
[----:B--2---:R-:W-:-:S04]  /*11cfa0*/  IMAD.WIDE R232, R0, 0x4, R8 ;  /* 0x0000000400e87825 */ /* 0x004fc800078e0208 */
[----:B------:R-:W-:Y:S01]  /*11cfb0*/  IMAD.IADD R0, R0, 0x1, R14 ;  /* 0x0000000100007824 */ /* 0x000fe200078e020e */
[----:B----4-:R-:W1:Y:S08]  /*11cfc0*/  LDC R245, c[0x0][0x22c] ;  /* 0x00008b00fff57b82 */ /* 0x010e700000000800 */
[----:B------:R-:W2:Y:S01]  /*11cfd0*/  LDC R247, c[0x0][0x228] ;  /* 0x00008a00fff77b82 */ /* 0x000ea20000000800 */
[----:B------:R4:W-:Y:S01]  /*11cfe0*/  @P0 STG.E desc[UR60][R232.64], R246 ;  /* 0x000000f6e8000986 */ /* 0x0009e2000c10193c */
[----:B------:R-:W-:-:S04]  /*11cff0*/  IMAD.WIDE R198, R0, 0x4, R2 ;  /* 0x0000000400c67825 */ /* 0x000fc800078e0202 */
[----:B------:R-:W-:Y:S01]  /*11d000*/  IMAD.WIDE R234, R0, 0x4, R6 ;  /* 0x0000000400ea7825 */ /* 0x000fe200078e0206 */
[----:B------:R-:W-:Y:S01]  /*11d010*/  ISETP.GE.AND P0, PT, R16, R197, PT ;  /* 0x000000c51000720c */ /* 0x000fe20003f06270 */
[----:B------:R4:W-:Y:S02]  /*11d020*/  @P5 STG.E desc[UR60][R198.64], R252 ;  /* 0x000000fcc6005986 */ /* 0x0009e4000c10193c */
[C---:B----4-:R-:W-:Y:S01]  /*11d030*/  IMAD.WIDE R232, R0.reuse, 0x4, R4 ;  /* 0x0000000400e87825 */ /* 0x050fe200078e0204 */
[----:B------:R-:W4:Y:S01]  /*11d040*/  LDC R246, c[0x0][0x228] ;  /* 0x00008a00fff67b82 */ /* 0x000f220000000800 */
[----:B------:R-:W2:Y:S01]  /*11d050*/  LDL.LU R252, [R1+0x10a4] ;  /* 0x0010a40001fc7983 */ /* 0x000ea20000300800 */
[----:B------:R-:W-:Y:S02]  /*11d060*/  ISETP.LT.AND P5, PT, R15, R196, !P0 ;  /* 0x000000c40f00720c */ /* 0x000fe400047a1270 */
[----:B------:R-:W-:Y:S02]  /*11d070*/  ISETP.LT.AND P6, PT, R17, R238, !P0 ;  /* 0x000000ee1100720c */ /* 0x000fe400047c1270 */
[C---:B------:R-:W-:Y:S01]  /*11d080*/  IADD3 R16, R0.reuse, R14, RZ ;  /* 0x0000000e00107210 */ /* 0x040fe20007ffe0ff */
[----:B------:R-:W-:Y:S01]  /*11d090*/  IMAD.WIDE R196, R0, 0x4, R8 ;  /* 0x0000000400c47825 */ /* 0x000fe200078e0208 */
[----:B------:R-:W2:Y:S08]  /*11d0a0*/  LDC.64 R198, c[0x0][0x228] ;  /* 0x00008a00ffc67b82 */ /* 0x000eb00000000a00 */
[----:B------:R-:W2:Y:S01]  /*11d0b0*/  LDC R238, c[0x0][0x228] ;  /* 0x00008a00ffee7b82 */ /* 0x000ea20000000800 */
[----:B---3--:R3:W-:Y:S04]  /*11d0c0*/  @P2 STG.E desc[UR60][R232.64], R239 ;  /* 0x000000efe8002986 */ /* 0x0087e8000c10193c */
[----:B------:R1:W-:Y:S01]  /*11d0d0*/  @P4 STG.E desc[UR60][R234.64], R244 ;  /* 0x000000f4ea004986 */ /* 0x0003e2000c10193c */
[----:B------:R-:W-:-:S02]  /*11d0e0*/  ISETP.LT.AND P4, PT, R11, R236, !P0 ;  /* 0x000000ec0b00720c */ /* 0x000fc40004781270 */
[----:B------:R-:W-:Y:S01]  /*11d0f0*/  ISETP.LT.AND P0, PT, R13, R237, !P0 ;  /* 0x000000ed0d00720c */ /* 0x000fe20004701270 */
[----:B---3--:R-:W3:Y:S01]  /*11d100*/  LDC R239, c[0x0][0x228] ;  /* 0x00008a00ffef7b82 */ /* 0x008ee20000000800 */
[----:B-1----:R-:W4:Y:S04]  /*11d110*/  LDL.LU R235, [R1+0x1494] ;  /* 0x0014940001eb7983 */ /* 0x002f280000300800 */
[----:B------:R-:W2:Y:S04]  /*11d120*/  LDL.LU R236, [R1+0xa0] ;  /* 0x0000a00001ec7983 */ /* 0x000ea80000300800 */
[----:B------:R-:W3:Y:S04]  /*11d130*/  LDL.LU R237, [R1+0x1094] ;  /* 0x0010940001ed7983 */ /* 0x000ee80000300800 */
[----:B------:R-:W3:Y:S01]  /*11d140*/  LDL.LU R0, [R1+0x1894] ;  /* 0x0018940001007983 */ /* 0x000ee20000300800 */
[----:B------:R-:W-:-:S04]  /*11d150*/  IMAD.WIDE R232, R16, 0x4, R2 ;  /* 0x0000000410e87825 */ /* 0x000fc800078e0202 */
[----:B------:R-:W-:Y:S01]  /*11d160*/  VIADD R234, R10, 0x53 ;  /* 0x000000530aea7836 */ /* 0x000fe20000000000 */
[----:B------:R-:W1:Y:S04]  /*11d170*/  LDC R244, c[0x0][0x228] ;  /* 0x00008a00fff47b82 */ /* 0x000e680000000800 */
[----:B------:R-:W-:Y:S02]  /*11d180*/  ISETP.GE.AND P2, PT, R234, R245, PT ;  /* 0x000000f5ea00720c */ /* 0x000fe40003f46270 */
[----:B------:R-:W3:Y:S04]  /*11d190*/  LDL.LU R245, [R1+0x1498] ;  /* 0x0014980001f57983 */ /* 0x000ee80000300800 */
[----:B--2---:R2:W-:Y:S04]  /*11d1a0*/  @P3 STG.E desc[UR60][R196.64], R236 ;  /* 0x000000ecc4003986 */ /* 0x0045e8000c10193c */
[----:B----4-:R4:W-:Y:S01]  /*11d1b0*/  @P4 STG.E desc[UR60][R232.64], R235 ;  /* 0x000000ebe8004986 */ /* 0x0109e2000c10193c */
[----:B------:R-:W-:-:S02]  /*11d1c0*/  ISETP.LT.AND P3, PT, R11, R246, !P2 ;  /* 0x000000f60b00720c */ /* 0x000fc40005761270 */
[----:B------:R-:W-:Y:S01]  /*11d1d0*/  ISETP.LT.AND P4, PT, R13, R247, !P2 ;  /* 0x000000f70d00720c */ /* 0x000fe20005781270 */
[----:B------:R-:W3:Y:S04]  /*11d1e0*/  LDL.LU R246, [R1+0xa4] ;  /* 0x0000a40001f67983 */ /* 0x000ee80000300800 */
[----:B------:R-:W3:Y:S01]  /*11d1f0*/  LDL.LU R247, [R1+0x4a4] ;  /* 0x0004a40001f77983 */ /* 0x000ee20000300800 */
[----:B--2---:R-:W-:-:S04]  /*11d200*/  IMAD.WIDE R196, R16, 0x4, R4 ;  /* 0x0000000410c47825 */ /* 0x004fc800078e0204 */
[----:B----4-:R-:W-:-:S04]  /*11d210*/  IMAD.WIDE R232, R16, 0x4, R6 ;  /* 0x0000000410e87825 */ /* 0x010fc800078e0206 */
[----:B------:R-:W-:Y:S01]  /*11d220*/  IMAD.WIDE R234, R16, 0x4, R8 ;  /* 0x0000000410ea7825 */ /* 0x000fe200078e0208 */
[----:B------:R-:W2:Y:S01]  /*11d230*/  LDC R236, c[0x0][0x228] ;  /* 0x00008a00ffec7b82 */ /* 0x000ea20000000800 */
[----:B---3--:R3:W-:Y:S04]  /*11d240*/  @P0 STG.E desc[UR60][R196.64], R237 ;  /* 0x000000edc4000986 */ /* 0x0087e8000c10193c */
[----:B------:R-:W-:Y:S04]  /*11d250*/  @P6 STG.E desc[UR60][R232.64], R0 ;  /* 0x00000000e8006986 */ /* 0x000fe8000c10193c */
[----:B------:R4:W-:Y:S01]  /*11d260*/  @P5 STG.E desc[UR60][R234.64], R252 ;  /* 0x000000fcea005986 */ /* 0x0009e2000c10193c */
[----:B---3--:R-:W3:Y:S03]  /*11d270*/  LDC R237, c[0x0][0x228] ;  /* 0x00008a00ffed7b82 */ /* 0x008ee60000000800 */
[----:B----4-:R-:W4:Y:S01]  /*11d280*/  LDL.LU R235, [R1+0xc94] ;  /* 0x000c940001eb7983 */ /* 0x010f220000300800 */
[----:B------:R-:W-:-:S03]  /*11d290*/  IADD3 R0, R10, 0x54, RZ ;  /* 0x000000540a007810 */ /* 0x000fc60007ffe0ff */
[----:B------:R-:W2:Y:S01]  /*11d2a0*/  LDL.LU R252, [R1+0x10a8] ;  /* 0x0010a80001fc7983 */ /* 0x000ea20000300800 */
[----:B------:R-:W-:-:S03]  /*11d2b0*/  ISETP.GE.AND P0, PT, R0, R199, PT ;  /* 0x000000c70000720c */ /* 0x000fc60003f06270 */
[----:B------:R-:W2:Y:S01]  /*11d2c0*/  LDL.LU R199, [R1+0x494] ;  /* 0x0004940001c77983 */ /* 0x000ea20000300800 */
[----:B------:R-:W-:Y:S02]  /*11d2d0*/  IADD3 R16, R16, R14, RZ ;  /* 0x0000000e10107210 */ /* 0x000fe40007ffe0ff */
[----:B------:R-:W-:Y:S02]  /*11d2e0*/  ISETP.LT.AND P6, PT, R11, R239, !P0 ;  /* 0x000000ef0b00720c */ /* 0x000fe400047c1270 */
[----:B------:R-:W1:Y:S01]  /*11d2f0*/  LDC R239, c[0x0][0x228] ;  /* 0x00008a00ffef7b82 */ /* 0x000e620000000800 */
[----:B------:R-:W-:-:S04]  /*11d300*/  IMAD.WIDE R196, R16, 0x4, R2 ;  /* 0x0000000410c47825 */ /* 0x000fc800078e0202 */
[----:B------:R-:W-:-:S04]  /*11d310*/  IMAD.WIDE R232, R16, 0x4, R4 ;  /* 0x0000000410e87825 */ /* 0x000fc800078e0204 */
[----:B------:R-:W-:Y:S01]  /*11d320*/  IMAD.IADD R0, R16, 0x1, R14 ;  /* 0x0000000110007824 */ /* 0x000fe200078e020e */
[----:B---3--:R-:W-:Y:S02]  /*11d330*/  ISETP.LT.AND P5, PT, R15, R237, !P2 ;  /* 0x000000ed0f00720c */ /* 0x008fe400057a1270 */
[----:B------:R-:W-:Y:S02]  /*11d340*/  ISETP.LT.AND P2, PT, R17, R238, !P2 ;  /* 0x000000ee1100720c */ /* 0x000fe40005741270 */
[----:B------:R-:W3:Y:S01]  /*11d350*/  LDC R238, c[0x0][0x228] ;  /* 0x00008a00ffee7b82 */ /* 0x000ee20000000800 */
[----:B----4-:R4:W-:Y:S04]  /*11d360*/  @P3 STG.E desc[UR60][R196.64], R235 ;  /* 0x000000ebc4003986 */ /* 0x0109e8000c10193c */
[----:B------:R1:W-:Y:S01]  /*11d370*/  @P4 STG.E desc[UR60][R232.64], R247 ;  /* 0x000000f7e8004986 */ /* 0x0003e2000c10193c */
[----:B--2---:R-:W-:Y:S01]  /*11d380*/  ISETP.LT.AND P4, PT, R13, R236, !P0 ;  /* 0x000000ec0d00720c */ /* 0x004fe20004781270 */
[----:B------:R-:W-:-:S04]  /*11d390*/  IMAD.WIDE R236, R0, 0x4, R2 ;  /* 0x0000000400ec7825 */ /* 0x000fc800078e0202 */
[----:B----4-:R-:W-:-:S04]  /*11d3a0*/  IMAD.WIDE R234, R16, 0x4, R8 ;  /* 0x0000000410ea7825 */ /* 0x010fc800078e0208 */
[----:B-1----:R-:W-:Y:S01]  /*11d3b0*/  IMAD.WIDE R232, R16, 0x4, R6 ;  /* 0x0000000410e87825 */ /* 0x002fe200078e0206 */
[----:B------:R-:W-:Y:S01]  /*11d3c0*/  ISETP.LT.AND P3, PT, R17, R244, !P0 ;  /* 0x000000f41100720c */ /* 0x000fe20004761270 */
[----:B------:R-:W1:Y:S08]  /*11d3d0*/  LDC.64 R196, c[0x0][0x228] ;  /* 0x00008a00ffc47b82 */ /* 0x000e700000000a00 */
[----:B------:R-:W2:Y:S01]  /*11d3e0*/  LDC R247, c[0x0][0x228] ;  /* 0x00008a00fff77b82 */ /* 0x000ea20000000800 */
[----:B------:R-:W-:Y:S04]  /*11d3f0*/  @P2 STG.E desc[UR60][R232.64], R199 ;  /* 0x000000c7e8002986 */ /* 0x000fe8000c10193c */
[----:B------:R-:W-:Y:S04]  /*11d400*/  @P5 STG.E desc[UR60][R234.64], R246 ;  /* 0x000000f6ea005986 */ /* 0x000fe8000c10193c */
[----:B------:R4:W-:Y:S01]  /*11d410*/  @P6 STG.E desc[UR60][R236.64], R245 ;  /* 0x000000f5ec006986 */ /* 0x0009e2000c10193c */
[----:B------:R-:W2:Y:S03]  /*11d420*/  LDC R244, c[0x0][0x22c] ;  /* 0x00008b00fff47b82 */ /* 0x000ea60000000800 */
[----:B----4-:R-:W4:Y:S04]  /*11d430*/  LDL.LU R236, [R1+0x1098] ;  /* 0x0010980001ec7983 */ /* 0x010f280000300800 */
[----:B------:R-:W3:Y:S01]  /*11d440*/  LDL.LU R237, [R1+0x1898] ;  /* 0x0018980001ed7983 */ /* 0x000ee20000300800 */
[----:B------:R-:W-:Y:S01]  /*11d450*/  ISETP.LT.AND P0, PT, R15, R198, !P0 ;  /* 0x000000c60f00720c */ /* 0x000fe20004701270 */
[----:B------:R-:W-:-:S04]  /*11d460*/  IMAD.WIDE R198, R0, 0x4, R4 ;  /* 0x0000000400c67825 */ /* 0x000fc800078e0204 */
[----:B------:R-:W-:-:S04]  /*11d470*/  IMAD.WIDE R232, R0, 0x4, R6 ;  /* 0x0000000400e87825 */ /* 0x000fc800078e0206 */
[----:B------:R-:W-:Y:S01]  /*11d480*/  IMAD.WIDE R234, R0, 0x4, R8 ;  /* 0x0000000400ea7825 */ /* 0x000fe200078e0208 */
[----:B------:R-:W2:Y:S01]  /*11d490*/  LDL.LU R246, [R1+0x4a8] ;  /* 0x0004a80001f67983 */ /* 0x000ea20000300800 */
[----:B------:R-:W2:Y:S01]  /*11d4a0*/  LDC R245, c[0x0][0x228] ;  /* 0x00008a00fff57b82 */ /* 0x000ea20000000800 */
[----:B------:R-:W-:-:S04]  /*11d4b0*/  IADD3 R16, R10, 0x55, RZ ;  /* 0x000000550a107810 */ /* 0x000fc80007ffe0ff */
[----:B-1----:R-:W-:Y:S01]  /*11d4c0*/  ISETP.GE.AND P2, PT, R16, R197, PT ;  /* 0x000000c51000720c */ /* 0x002fe20003f46270 */
[----:B----4-:R1:W-:Y:S04]  /*11d4d0*/  @P4 STG.E desc[UR60][R198.64], R236 ;  /* 0x000000ecc6004986 */ /* 0x0103e8000c10193c */
[----:B---3--:R-:W-:Y:S04]  /*11d4e0*/  @P3 STG.E desc[UR60][R232.64], R237 ;  /* 0x000000ede8003986 */ /* 0x008fe8000c10193c */
[----:B------:R3:W-:Y:S01]  /*11d4f0*/  @P0 STG.E desc[UR60][R234.64], R252 ;  /* 0x000000fcea000986 */ /* 0x0007e2000c10193c */
[----:B------:R-:W-:Y:S01]  /*11d500*/  IMAD.IADD R0, R0, 0x1, R14 ;  /* 0x0000000100007824 */ /* 0x000fe200078e020e */
[----:B------:R-:W-:-:S02]  /*11d510*/  IADD3 R16, R10, 0x56, RZ ;  /* 0x000000560a107810 */ /* 0x000fc40007ffe0ff */
[----:B------:R-:W-:Y:S02]  /*11d520*/  ISETP.LT.AND P4, PT, R13, R239, !P2 ;  /* 0x000000ef0d00720c */ /* 0x000fe40005781270 */
[----:B------:R-:W-:Y:S01]  /*11d530*/  ISETP.LT.AND P5, PT, R15, R196, !P2 ;  /* 0x000000c40f00720c */ /* 0x000fe200057a1270 */
[----:B-1----:R-:W1:Y:S08]  /*11d540*/  LDC.64 R198, c[0x0][0x228] ;  /* 0x00008a00ffc67b82 */ /* 0x002e700000000a00 */
[----:B------:R-:W4:Y:S01]  /*11d550*/  LDC R236, c[0x0][0x228] ;  /* 0x00008a00ffec7b82 */ /* 0x000f220000000800 */
[----:B---3--:R-:W3:Y:S01]  /*11d560*/  LDL.LU R235, [R1+0xc98] ;  /* 0x000c980001eb7983 */ /* 0x008ee20000300800 */
[----:B------:R-:W-:Y:S01]  /*11d570*/  ISETP.LT.AND P3, PT, R11, R238, !P2 ;  /* 0x000000ee0b00720c */ /* 0x000fe20005761270 */
[----:B------:R-:W-:Y:S01]  /*11d580*/  IMAD.WIDE R232, R0, 0x4, R2 ;  /* 0x0000000400e87825 */ /* 0x000fe200078e0202 */
[----:B--2---:R-:W-:-:S02]  /*11d590*/  ISETP.LT.AND P0, PT, R17, R247, !P2 ;  /* 0x000000f71100720c */ /* 0x004fc40005701270 */
[----:B------:R-:W-:Y:S01]  /*11d5a0*/  ISETP.GE.AND P2, PT, R16, R244, PT ;  /* 0x000000f41000720c */ /* 0x000fe20003f46270 */
[----:B------:R-:W2:Y:S04]  /*11d5b0*/  LDL.LU R252, [R1+0x109c] ;  /* 0x00109c0001fc7983 */ /* 0x000ea80000300800 */
[----:B------:R-:W2:Y:S04]  /*11d5c0*/  LDL.LU R247, [R1+0x149c] ;  /* 0x00149c0001f77983 */ /* 0x000ea80000300800 */
[----:B------:R-:W2:Y:S01]  /*11d5d0*/  LDL.LU R16, [R1+0xa8] ;  /* 0x0000a80001107983 */ /* 0x000ea20000300800 */
[----:B------:R-:W-:Y:S01]  /*11d5e0*/  IMAD.WIDE R196, R0, 0x4, R4 ;  /* 0x0000000400c47825 */ /* 0x000fe200078e0204 */
[----:B------:R-:W1:Y:S08]  /*11d5f0*/  LDC R239, c[0x0][0x228] ;  /* 0x00008a00ffef7b82 */ /* 0x000e700000000800 */
[----:B------:R-:W2:Y:S08]  /*11d600*/  LDC R244, c[0x0][0x228] ;  /* 0x00008a00fff47b82 */ /* 0x000eb00000000800 */
[----:B------:R-:W2:Y:S08]  /*11d610*/  LDC R238, c[0x0][0x228] ;  /* 0x00008a00ffee7b82 */ /* 0x000eb00000000800 */
[----:B------:R-:W2:Y:S01]  /*11d620*/  LDC R237, c[0x0][0x228] ;  /* 0x00008a00ffed7b82 */ /* 0x000ea20000000800 */
[----:B---3--:R-:W-:Y:S01]  /*11d630*/  @P3 STG.E desc[UR60][R232.64], R235 ;  /* 0x000000ebe8003986 */ /* 0x008fe2000c10193c */
[----:B------:R-:W-:-:S03]  /*11d640*/  ISETP.LT.AND P3, PT, R11, R245, !P2 ;  /* 0x000000f50b00720c */ /* 0x000fc60005761270 */
[----:B------:R-:W3:Y:S04]  /*11d650*/  LDL.LU R245, [R1+0x498] ;  /* 0x0004980001f57983 */ /* 0x000ee80000300800 */
[----:B------:R4:W-:Y:S02]  /*11d660*/  @P4 STG.E desc[UR60][R196.64], R246 ;  /* 0x000000f6c4004986 */ /* 0x0009e4000c10193c */
[----:B----4-:R-:W4:Y:S01]  /*11d670*/  LDC R246, c[0x0][0x228] ;  /* 0x00008a00fff67b82 */ /* 0x010f220000000800 */
[----:B------:R-:W-:-:S04]  /*11d680*/  IMAD.WIDE R232, R0, 0x4, R6 ;  /* 0x0000000400e87825 */ /* 0x000fc800078e0206 */
[C---:B------:R-:W-:Y:S01]  /*11d690*/  IMAD.WIDE R234, R0.reuse, 0x4, R8 ;  /* 0x0000000400ea7825 */ /* 0x040fe200078e0208 */
[----:B------:R-:W-:-:S05]  /*11d6a0*/  IADD3 R0, R0, R14, RZ ;  /* 0x0000000e00007210 */ /* 0x000fca0007ffe0ff */
[----:B------:R-:W-:Y:S01]  /*11d6b0*/  IMAD.WIDE R196, R0, 0x4, R2 ;  /* 0x0000000400c47825 */ /* 0x000fe200078e0202 */
[----:B------:R-:W-:Y:S02]  /*11d6c0*/  ISETP.LT.AND P6, PT, R15, R236, !P2 ;  /* 0x000000ec0f00720c */ /* 0x000fe400057c1270 */
[----:B----4-:R-:W-:Y:S02]  /*11d6d0*/  ISETP.LT.AND P4, PT, R13, R246, !P2 ;  /* 0x000000f60d00720c */ /* 0x010fe40005781270 */
[----:B-1----:R-:W-:Y:S01]  /*11d6e0*/  ISETP.LT.AND P2, PT, R17, R239, !P2 ;  /* 0x000000ef1100720c */ /* 0x002fe20005741270 */
[----:B------:R-:W1:Y:S01]  /*11d6f0*/  LDC R246, c[0x0][0x228] ;  /* 0x00008a00fff67b82 */ /* 0x000e620000000800 */
[----:B------:R-:W4:Y:S04]  /*11d700*/  LDL.LU R239, [R1+0x10ac] ;  /* 0x0010ac0001ef7983 */ /* 0x000f280000300800 */
[----:B---3--:R3:W-:Y:S04]  /*11d710*/  @P0 STG.E desc[UR60][R232.64], R245 ;  /* 0x000000f5e8000986 */ /* 0x0087e8000c10193c */
[----:B--2---:R2:W-:Y:S04]  /*11d720*/  @P5 STG.E desc[UR60][R234.64], R16 ;  /* 0x00000010ea005986 */ /* 0x0045e8000c10193c */
[----:B------:R1:W-:Y:S01]  /*11d730*/  @P3 STG.E desc[UR60][R196.64], R247 ;  /* 0x000000f7c4003986 */ /* 0x0003e2000c10193c */
[----:B---3--:R-:W3:Y:S01]  /*11d740*/  LDC R245, c[0x0][0x228] ;  /* 0x00008a00fff57b82 */ /* 0x008ee20000000800 */
[----:B--2---:R-:W-:Y:S01]  /*11d750*/  IADD3 R16, R10, 0x57, RZ ;  /* 0x000000570a107810 */ /* 0x004fe20007ffe0ff */
[----:B------:R-:W-:-:S06]  /*11d760*/  IMAD.WIDE R232, R0, 0x4, R4 ;  /* 0x0000000400e87825 */ /* 0x000fcc00078e0204 */
[----:B-1----:R-:W1:Y:S08]  /*11d770*/  LDC.64 R196, c[0x0][0x228] ;  /* 0x00008a00ffc47b82 */ /* 0x002e700000000a00 */
[----:B------:R-:W2:Y:S01]  /*11d780*/  LDC R247, c[0x0][0x228] ;  /* 0x00008a00fff77b82 */ /* 0x000ea20000000800 */
[----:B------:R-:W-:Y:S01]  /*11d790*/  ISETP.GE.AND P0, PT, R16, R199, PT ;  /* 0x000000c71000720c */ /* 0x000fe20003f06270 */
[----:B------:R3:W-:Y:S03]  /*11d7a0*/  @P4 STG.E desc[UR60][R232.64], R252 ;  /* 0x000000fce8004986 */ /* 0x0007e6000c10193c */
[----:B------:R-:W-:-:S02]  /*11d7b0*/  ISETP.LT.AND P4, PT, R17, R244, !P0 ;  /* 0x000000f41100720c */ /* 0x000fc40004781270 */
[----:B------:R-:W4:Y:S01]  /*11d7c0*/  LDL.LU R244, [R1+0x189c] ;  /* 0x00189c0001f47983 */ /* 0x000f220000300800 */
[----:B------:R-:W-:Y:S01]  /*11d7d0*/  ISETP.LT.AND P3, PT, R15, R198, !P0 ;  /* 0x000000c60f00720c */ /* 0x000fe20004761270 */
[C---:B------:R-:W-:Y:S01]  /*11d7e0*/  IMAD.WIDE R198, R0.reuse, 0x4, R6 ;  /* 0x0000000400c67825 */ /* 0x040fe200078e0206 */
[----:B------:R-:W-:-:S03]  /*11d7f0*/  IADD3 R16, R0, R14, RZ ;  /* 0x0000000e00107210 */ /* 0x000fc60007ffe0ff */
[----:B---3--:R-:W-:Y:S01]  /*11d800*/  IMAD.WIDE R232, R0, 0x4, R8 ;  /* 0x0000000400e87825 */ /* 0x008fe200078e0208 */
[----:B------:R-:W-:Y:S01]  /*11d810*/  ISETP.LT.AND P5, PT, R13, R238, !P0 ;  /* 0x000000ee0d00720c */ /* 0x000fe200047a1270 */
[----:B------:R-:W3:Y:S01]  /*11d820*/  LDL.LU R0, [R1+0x4ac] ;  /* 0x0004ac0001007983 */ /* 0x000ee20000300800 */
[----:B------:R-:W-:Y:S01]  /*11d830*/  ISETP.LT.AND P0, PT, R11, R237, !P0 ;  /* 0x000000ed0b00720c */ /* 0x000fe20004701270 */
[----:B------:R-:W2:Y:S02]  /*11d840*/  LDC R252, c[0x0][0x228] ;  /* 0x00008a00fffc7b82 */ /* 0x000ea40000000800 */
[----:B----4-:R4:W-:Y:S04]  /*11d850*/  @P2 STG.E desc[UR60][R198.64], R244 ;  /* 0x000000f4c6002986 */ /* 0x0109e8000c10193c */
[----:B----4-:R-:W4:Y:S02]  /*11d860*/  LDL.LU R199, [R1+0xc9c] ;  /* 0x000c9c0001c77983 */ /* 0x010f240000300800 */
[----:B------:R-:W1:Y:S01]  /*11d870*/  LDC R198, c[0x0][0x22c] ;  /* 0x00008b00ffc67b82 */ /* 0x000e620000000800 */
[----:B------:R-:W-:-:S02]  /*11d880*/  VIADD R238, R10, 0x58 ;  /* 0x000000580aee7836 */ /* 0x000fc40000000000 */
[----:B------:R-:W-:-:S04]  /*11d890*/  IMAD.WIDE R234, R16, 0x4, R2 ;  /* 0x0000000410ea7825 */ /* 0x000fc800078e0202 */
[----:B------:R-:W-:Y:S01]  /*11d8a0*/  IMAD.WIDE R236, R16, 0x4, R4 ;  /* 0x0000000410ec7825 */ /* 0x000fe200078e0204 */
[----:B------:R2:W-:Y:S01]  /*11d8b0*/  @P6 STG.E desc[UR60][R232.64], R239 ;  /* 0x000000efe8006986 */ /* 0x0005e2000c10193c */
[----:B------:R-:W3:Y:S08]  /*11d8c0*/  LDC R244, c[0x0][0x228] ;  /* 0x00008a00fff47b82 */ /* 0x000ef00000000800 */
[----:B--2---:R-:W2:Y:S01]  /*11d8d0*/  LDC R239, c[0x0][0x228] ;  /* 0x00008a00ffef7b82 */ /* 0x004ea20000000800 */
[----:B-1----:R-:W-:-:S02]  /*11d8e0*/  ISETP.GE.AND P2, PT, R238, R198, PT ;  /* 0x000000c6ee00720c */ /* 0x002fc40003f46270 */
[----:B------:R-:W2:Y:S04]  /*11d8f0*/  LDL.LU R238, [R1+0x18a0] ;  /* 0x0018a00001ee7983 */ /* 0x000ea80000300800 */
[----:B----4-:R1:W-:Y:S04]  /*11d900*/  @P0 STG.E desc[UR60][R234.64], R199 ;  /* 0x000000c7ea000986 */ /* 0x0103e8000c10193c */
[----:B---3--:R3:W-:Y:S04]  /*11d910*/  @P5 STG.E desc[UR60][R236.64], R0 ;  /* 0x00000000ec005986 */ /* 0x0087e8000c10193c */
[----:B-1----:R-:W4:Y:S04]  /*11d920*/  LDL.LU R234, [R1+0xac] ;  /* 0x0000ac0001ea7983 */ /* 0x002f280000300800 */
[----:B------:R-:W4:Y:S04]  /*11d930*/  LDL.LU R235, [R1+0x1c90] ;  /* 0x001c900001eb7983 */ /* 0x000f280000300800 */
[----:B---3--:R-:W3:Y:S01]  /*11d940*/  LDL.LU R237, [R1+0x49c] ;  /* 0x00049c0001ed7983 */ /* 0x008ee20000300800 */
[----:B------:R-:W-:Y:S01]  /*11d950*/  IMAD.WIDE R198, R16, 0x4, R6 ;  /* 0x0000000410c67825 */ /* 0x000fe200078e0206 */
[----:B--2---:R-:W-:-:S03]  /*11d960*/  ISETP.LT.AND P5, PT, R11, R239, !P2 ;  /* 0x000000ef0b00720c */ /* 0x004fc600057a1270 */
[C---:B------:R-:W-:Y:S01]  /*11d970*/  IMAD.WIDE R232, R16.reuse, 0x4, R8 ;  /* 0x0000000410e87825 */ /* 0x040fe200078e0208 */
[----:B------:R-:W-:-:S03]  /*11d980*/  IADD3 R0, R16, R14, RZ ;  /* 0x0000000e10007210 */ /* 0x000fc60007ffe0ff */
[----:B------:R-:W-:Y:S01]  /*11d990*/  VIADD R16, R10, 0x59 ;  /* 0x000000590a107836 */ /* 0x000fe20000000000 */
[----:B------:R-:W2:Y:S04]  /*11d9a0*/  LDL.LU R239, [R1+0x8a0] ;  /* 0x0008a00001ef7983 */ /* 0x000ea80000300800 */
[----:B------:R-:W-:Y:S02]  /*11d9b0*/  ISETP.GE.AND P0, PT, R16, R197, PT ;  /* 0x000000c51000720c */ /* 0x000fe40003f06270 */
[----:B------:R-:W2:Y:S04]  /*11d9c0*/  LDL.LU R16, [R1+0xca0] ;  /* 0x000ca00001107983 */ /* 0x000ea80000300800 */
[----:B------:R-:W2:Y:S04]  /*11d9d0*/  LDL.LU R197, [R1+0x10b0] ;  /* 0x0010b00001c57983 */ /* 0x000ea80000300800 */
[----:B---3--:R1:W-:Y:S04]  /*11d9e0*/  @P4 STG.E desc[UR60][R198.64], R237 ;  /* 0x000000edc6004986 */ /* 0x0083e8000c10193c */
[----:B----4-:R3:W-:Y:S01]  /*11d9f0*/  @P3 STG.E desc[UR60][R232.64], R234 ;  /* 0x000000eae8003986 */ /* 0x0107e2000c10193c */
[----:B------:R-:W-:-:S02]  /*11da00*/  ISETP.LT.AND P3, PT, R13, R244, !P2 ;  /* 0x000000f40d00720c */ /* 0x000fc40005761270 */
[----:B------:R-:W-:Y:S02]  /*11da10*/  ISETP.LT.AND P4, PT, R17, R246, !P2 ;  /* 0x000000f61100720c */ /* 0x000fe40005781270 */
[----:B------:R-:W-:Y:S01]  /*11da20*/  ISETP.LT.AND P2, PT, R15, R247, !P2 ;  /* 0x000000f70f00720c */ /* 0x000fe20005741270 */
[----:B------:R-:W4:Y:S01]  /*11da30*/  LDC R244, c[0x0][0x228] ;  /* 0x00008a00fff47b82 */ /* 0x000f220000000800 */
[----:B------:R-:W4:Y:S07]  /*11da40*/  LDL.LU R247, [R1+0xb0] ;  /* 0x0000b00001f77983 */ /* 0x000f2e0000300800 */
[----:B-1----:R-:W1:Y:S01]  /*11da50*/  LDC.64 R198, c[0x0][0x228] ;  /* 0x00008a00ffc67b82 */ /* 0x002e620000000a00 */
[----:B------:R-:W-:-:S07]  /*11da60*/  ISETP.LT.AND P6, PT, R11, R245, !P0 ;  /* 0x000000f50b00720c */ /* 0x000fce00047c1270 */
[----:B------:R-:W4:Y:S01]  /*11da70*/  LDC R245, c[0x0][0x228] ;  /* 0x00008a00fff57b82 */ /* 0x000f220000000800 */
[----:B---3--:R-:W-:-:S04]  /*11da80*/  IMAD.WIDE R232, R0, 0x4, R2 ;  /* 0x0000000400e87825 */ /* 0x008fc800078e0202 */
[----:B------:R-:W-:-:S03]  /*11da90*/  IMAD.WIDE R236, R0, 0x4, R8 ;  /* 0x0000000400ec7825 */ /* 0x000fc600078e0208 */
[----:B------:R-:W3:Y:S01]  /*11daa0*/  LDC R246, c[0x0][0x228] ;  /* 0x00008a00fff67b82 */ /* 0x000ee20000000800 */
[----:B------:R2:W-:Y:S01]  /*11dab0*/  @P5 STG.E desc[UR60][R232.64], R235 ;  /* 0x000000ebe8005986 */ /* 0x0005e2000c10193c */
[----:B------:R-:W-:-:S03]  /*11dac0*/  ISETP.LT.AND P5, PT, R13, R252, !P0 ;  /* 0x000000fc0d00720c */ /* 0x000fc600047a1270 */
[----:B------:R-:W3:Y:S01]  /*11dad0*/  LDL.LU R252, [R1+0x4b0] ;  /* 0x0004b00001fc7983 */ /* 0x000ee20000300800 */
[----:B--2---:R-:W-:-:S05]  /*11dae0*/  IMAD.WIDE R232, R0, 0x4, R4 ;  /* 0x0000000400e87825 */ /* 0x004fca00078e0204 */
[----:B------:R2:W-:Y:S04]  /*11daf0*/  @P3 STG.E desc[UR60][R232.64], R238 ;  /* 0x000000eee8003986 */ /* 0x0005e8000c10193c */
[----:B--2---:R-:W2:Y:S01]  /*11db00*/  LDL.LU R233, [R1+0x14a0] ;  /* 0x0014a00001e97983 */ /* 0x004ea20000300800 */
[----:B------:R-:W1:Y:S01]  /*11db10*/  LDC R238, c[0x0][0x228] ;  /* 0x00008a00ffee7b82 */ /* 0x000e620000000800 */
[C---:B------:R-:W-:Y:S01]  /*11db20*/  IMAD.WIDE R234, R0.reuse, 0x4, R6 ;  /* 0x0000000400ea7825 */ /* 0x040fe200078e0206 */
[----:B------:R-:W-:-:S04]  /*11db30*/  IADD3 R0, R0, R14, RZ ;  /* 0x0000000e00007210 */ /* 0x000fc80007ffe0ff */
[----:B--2---:R-:W-:Y:S04]  /*11db40*/  @P4 STG.E desc[UR60][R234.64], R233 ;  /* 0x000000e9ea004986 */ /* 0x004fe8000c10193c */
[----:B------:R2:W-:Y:S04]  /*11db50*/  @P2 STG.E desc[UR60][R236.64], R16 ;  /* 0x00000010ec002986 */ /* 0x0005e8000c10193c */
[----:B--2---:R-:W2:Y:S01]  /*11db60*/  LDL.LU R236, [R1+0x1c94] ;  /* 0x001c940001ec7983 */ /* 0x004ea20000300800 */
[----:B-1----:R-:W-:Y:S01]  /*11db70*/  ISETP.LT.AND P2, PT, R17, R238, !P0 ;  /* 0x000000ee1100720c */ /* 0x002fe20004741270 */
[----:B------:R-:W-:Y:S01]  /*11db80*/  IMAD.WIDE R232, R0, 0x4, R2 ;  /* 0x0000000400e87825 */ /* 0x000fe200078e0202 */
[----:B------:R-:W-:-:S03]  /*11db90*/  IADD3 R16, R10, 0x5a, RZ ;  /* 0x0000005a0a107810 */ /* 0x000fc60007ffe0ff */
[----:B------:R-:W-:Y:S01]  /*11dba0*/  IMAD.WIDE R234, R0, 0x4, R4 ;  /* 0x0000000400ea7825 */ /* 0x000fe200078e0204 */
[----:B------:R-:W-:Y:S01]  /*11dbb0*/  ISETP.LT.AND P0, PT, R15, R196, !P0 ;  /* 0x000000c40f00720c */ /* 0x000fe20004701270 */
[----:B------:R-:W1:Y:S01]  /*11dbc0*/  LDC R238, c[0x0][0x228] ;  /* 0x00008a00ffee7b82 */ /* 0x000e620000000800 */
[----:B------:R3:W-:Y:S01]  /*11dbd0*/  @P6 STG.E desc[UR60][R232.64], R197 ;  /* 0x000000c5e8006986 */ /* 0x0007e2000c10193c */
[----:B------:R-:W-:-:S03]  /*11dbe0*/  ISETP.GE.AND P6, PT, R16, R199, PT ;  /* 0x000000c71000720c */ /* 0x000fc60003fc6270 */
[----:B------:R3:W-:Y:S01]  /*11dbf0*/  @P5 STG.E desc[UR60][R234.64], R239 ;  /* 0x000000efea005986 */ /* 0x0007e2000c10193c */
[----:B----4-:R-:W-:-:S03]  /*11dc00*/  ISETP.LT.AND P3, PT, R11, R244, !P6 ;  /* 0x000000f40b00720c */ /* 0x010fc60007761270 */
[----:B------:R-:W4:Y:S01]  /*11dc10*/  LDL.LU R244, [R1+0x14a4] ;  /* 0x0014a40001f47983 */ /* 0x000f220000300800 */
[----:B---3--:R-:W-:-:S04]  /*11dc20*/  IMAD.WIDE R196, R0, 0x4, R6 ;  /* 0x0000000400c47825 */ /* 0x008fc800078e0206 */
[----:B------:R-:W-:Y:S01]  /*11dc30*/  IMAD.WIDE R232, R0, 0x4, R8 ;  /* 0x0000000400e87825 */ /* 0x000fe200078e0208 */
[----:B------:R-:W3:Y:S01]  /*11dc40*/  LDC R234, c[0x0][0x22c] ;  /* 0x00008b00ffea7b82 */ /* 0x000ee20000000800 */
[----:B------:R-:W-:-:S07]  /*11dc50*/  IADD3 R16, R10, 0x5b, RZ ;  /* 0x0000005b0a107810 */ /* 0x000fce0007ffe0ff */
[----:B------:R-:W1:Y:S01]  /*11dc60*/  LDC R235, c[0x0][0x228] ;  /* 0x00008a00ffeb7b82 */ /* 0x000e620000000800 */
[----:B------:R3:W-:Y:S01]  /*11dc70*/  @P2 STG.E desc[UR60][R196.64], R252 ;  /* 0x000000fcc4002986 */ /* 0x0007e2000c10193c */
[----:B------:R-:W-:-:S06]  /*11dc80*/  ISETP.LT.AND P2, PT, R13, R245, !P6 ;  /* 0x000000f50d00720c */ /* 0x000fcc0007741270 */
[----:B------:R-:W1:Y:S01]  /*11dc90*/  LDC R239, c[0x0][0x228] ;  /* 0x00008a00ffef7b82 */ /* 0x000e620000000800 */
[----:B---3--:R-:W3:Y:S04]  /*11dca0*/  LDL.LU R252, [R1+0xca4] ;  /* 0x000ca40001fc7983 */ /* 0x008ee80000300800 */
[----:B------:R-:W4:Y:S01]  /*11dcb0*/  LDL.LU R245, [R1+0x18a4] ;  /* 0x0018a40001f57983 */ /* 0x000f220000300800 */
[----:B------:R-:W-:-:S03]  /*11dcc0*/  IMAD.IADD R0, R0, 0x1, R14 ;  /* 0x0000000100007824 */ /* 0x000fc600078e020e */
[----:B------:R1:W-:Y:S01]  /*11dcd0*/  @P0 STG.E desc[UR60][R232.64], R247 ;  /* 0x000000f7e8000986 */ /* 0x0003e2000c10193c */
[C---:B------:R-:W-:Y:S01]  /*11dce0*/  IMAD.WIDE R196, R0.reuse, 0x4, R2 ;  /* 0x0000000400c47825 */ /* 0x040fe200078e0202 */
[----:B------:R-:W-:Y:S02]  /*11dcf0*/  ISETP.LT.AND P0, PT, R17, R246, !P6 ;  /* 0x000000f61100720c */ /* 0x000fe40007701270 */
[----:B------:R-:W3:Y:S01]  /*11dd00*/  LDL.LU R237, [R1+0x10b4] ;  /* 0x0010b40001ed7983 */ /* 0x000ee20000300800 */
[----:B-1----:R-:W1:Y:S01]  /*11dd10*/  LDC.64 R232, c[0x0][0x228] ;  /* 0x00008a00ffe87b82 */ /* 0x002e620000000a00 */
[----:B------:R-:W-:Y:S01]  /*11dd20*/  ISETP.LT.AND P6, PT, R15, R198, !P6 ;  /* 0x000000c60f00720c */ /* 0x000fe200077c1270 */
[C---:B------:R-:W-:Y:S01]  /*11dd30*/  IMAD.WIDE R198, R0.reuse, 0x4, R4 ;  /* 0x0000000400c67825 */ /* 0x040fe200078e0204 */
[----:B------:R-:W3:Y:S05]  /*11dd40*/  LDL.LU R247, [R1+0x4b4] ;  /* 0x0004b40001f77983 */ /* 0x000eea0000300800 */
[----:B------:R-:W1:Y:S01]  /*11dd50*/  LDC R246, c[0x0][0x228] ;  /* 0x00008a00fff67b82 */ /* 0x000e620000000800 */
[----:B--2---:R2:W-:Y:S07]  /*11dd60*/  @P3 STG.E desc[UR60][R196.64], R236 ;  /* 0x000000ecc4003986 */ /* 0x0045ee000c10193c */
[----:B--2---:R-:W2:Y:S01]  /*11dd70*/  LDC R236, c[0x0][0x22c] ;  /* 0x00008b00ffec7b82 */ /* 0x004ea20000000800 */
[----:B------:R-:W-:Y:S01]  /*11dd80*/  IMAD.WIDE R196, R0, 0x4, R6 ;  /* 0x0000000400c47825 */ /* 0x000fe200078e0206 */
[----:B--2---:R-:W-:-:S02]  /*11dd90*/  ISETP.GE.AND P4, PT, R16, R236, PT ;  /* 0x000000ec1000720c */ /* 0x004fc40003f86270 */
[----:B------:R-:W-:Y:S01]  /*11dda0*/  IADD3 R16, R10, 0xf5, RZ ;  /* 0x000000f50a107810 */ /* 0x000fe20007ffe0ff */
[----:B----4-:R2:W-:Y:S04]  /*11ddb0*/  @P2 STG.E desc[UR60][R198.64], R245 ;  /* 0x000000f5c6002986 */ /* 0x0105e8000c10193c */
[----:B------:R4:W-:Y:S01]  /*11ddc0*/  @P0 STG.E desc[UR60][R196.64], R244 ;  /* 0x000000f4c4000986 */ /* 0x0009e2000c10193c */
[----:B------:R-:W1:Y:S01]  /*11ddd0*/  LDC R236, c[0x0][0x228] ;  /* 0x00008a00ffec7b82 */ /* 0x000e620000000800 */
[----:B------:R-:W-:Y:S02]  /*11dde0*/  ISETP.GE.AND P2, PT, R16, R234, PT ;  /* 0x000000ea1000720c */ /* 0x000fe40003f46270 */
[----:B------:R-:W3:Y:S01]  /*11ddf0*/  LDL.LU R16, [R1+0x8a4] ;  /* 0x0008a40001107983 */ /* 0x000ee20000300800 */
[----:B--2---:R-:W-:-:S02]  /*11de00*/  VIADD R198, R10, 0x5c ;  /* 0x0000005c0ac67836 */ /* 0x004fc40000000000 */
[C---:B----4-:R-:W-:Y:S02]  /*11de10*/  IMAD.WIDE R196, R0.reuse, 0x4, R8 ;  /* 0x0000000400c47825 */ /* 0x050fe400078e0208 */
[----:B------:R-:W2:Y:S01]  /*11de20*/  LDC R244, c[0x0][0x22c] ;  /* 0x00008b00fff47b82 */ /* 0x000ea20000000800 */
[----:B------:R-:W-:Y:S02]  /*11de30*/  ISETP.LT.AND P5, PT, R11, R235, !P4 ;  /* 0x000000eb0b00720c */ /* 0x000fe400067a1270 */
[----:B------:R-:W-:Y:S02]  /*11de40*/  ISETP.LT.AND P3, PT, R13, R238, !P4 ;  /* 0x000000ee0d00720c */ /* 0x000fe40006761270 */
[----:B------:R-:W-:Y:S01]  /*11de50*/  IADD3 R0, R0, R14, RZ ;  /* 0x0000000e00007210 */ /* 0x000fe20007ffe0ff */
[----:B---3--:R3:W-:Y:S01]  /*11de60*/  @P6 STG.E desc[UR60][R196.64], R252 ;  /* 0x000000fcc4006986 */ /* 0x0087e2000c10193c */
[----:B-1----:R-:W-:Y:S02]  /*11de70*/  ISETP.GE.AND P6, PT, R198, R233, PT ;  /* 0x000000e9c600720c */ /* 0x002fe40003fc6270 */
[----:B------:R-:W-:Y:S01]  /*11de80*/  ISETP.LT.AND P0, PT, R17, R239, !P4 ;  /* 0x000000ef1100720c */ /* 0x000fe20006701270 */
[----:B------:R-:W1:Y:S08]  /*11de90*/  LDC R238, c[0x0][0x228] ;  /* 0x00008a00ffee7b82 */ /* 0x000e700000000800 */
[----:B------:R-:W4:Y:S01]  /*11dea0*/  LDC R245, c[0x0][0x228] ;  /* 0x00008a00fff57b82 */ /* 0x000f220000000800 */
[----:B---3--:R-:W3:Y:S04]  /*11deb0*/  LDL.LU R252, [R1+0x14a8] ;  /* 0x0014a80001fc7983 */ /* 0x008ee80000300800 */
[----:B------:R-:W2:Y:S01]  /*11dec0*/  LDL.LU R233, [R1+0xb4] ;  /* 0x0000b40001e97983 */ /* 0x000ea20000300800 */
[----:B------:R-:W-:Y:S01]  /*11ded0*/  ISETP.LT.AND P4, PT, R15, R246, !P4 ;  /* 0x000000f60f00720c */ /* 0x000fe20006781270 */
[----:B------:R-:W-:-:S04]  /*11dee0*/  IMAD.WIDE R196, R0, 0x4, R2 ;  /* 0x0000000400c47825 */ /* 0x000fc800078e0202 */
[----:B------:R-:W-:-:S04]  /*11def0*/  IMAD.WIDE R198, R0, 0x4, R4 ;  /* 0x0000000400c67825 */ /* 0x000fc800078e0204 */
[C---:B------:R-:W-:Y:S01]  /*11df00*/  IMAD.WIDE R234, R0.reuse, 0x4, R6 ;  /* 0x0000000400ea7825 */ /* 0x040fe200078e0206 */
[----:B------:R-:W4:Y:S04]  /*11df10*/  LDL.LU R246, [R1+0x18a8] ;  /* 0x0018a80001f67983 */ /* 0x000f280000300800 */
[----:B------:R1:W-:Y:S01]  /*11df20*/  @P5 STG.E desc[UR60][R196.64], R237 ;  /* 0x000000edc4005986 */ /* 0x0003e2000c10193c */
[----:B------:R-:W3:Y:S08]  /*11df30*/  LDC R239, c[0x0][0x228] ;  /* 0x00008a00ffef7b82 */ /* 0x000ef00000000800 */
[----:B-1----:R-:W1:Y:S08]  /*11df40*/  LDC R237, c[0x0][0x228] ;  /* 0x00008a00ffed7b82 */ /* 0x002e700000000800 */
[----:B------:R-:W3:Y:S01]  /*11df50*/  LDC.64 R196, c[0x0][0x228] ;  /* 0x00008a00ffc47b82 */ /* 0x000ee20000000a00 */
[----:B------:R1:W-:Y:S04]  /*11df60*/  @P3 STG.E desc[UR60][R198.64], R16 ;  /* 0x00000010c6003986 */ /* 0x0003e8000c10193c */
[----:B------:R1:W-:Y:S02]  /*11df70*/  @P0 STG.E desc[UR60][R234.64], R247 ;  /* 0x000000f7ea000986 */ /* 0x0003e4000c10193c */
[----:B-1----:R-:W-:Y:S01]  /*11df80*/  IMAD.WIDE R198, R0, 0x4, R8 ;  /* 0x0000000400c67825 */ /* 0x002fe200078e0208 */
[----:B------:R-:W-:Y:S01]  /*11df90*/  IADD3 R16, R10, 0x5d, RZ ;  /* 0x0000005d0a107810 */ /* 0x000fe20007ffe0ff */
[----:B------:R-:W3:Y:S04]  /*11dfa0*/  LDL.LU R247, [R1+0xca8] ;  /* 0x000ca80001f77983 */ /* 0x000ee80000300800 */
[----:B--2---:R1:W-:Y:S01]  /*11dfb0*/  @P4 STG.E desc[UR60][R198.64], R233 ;  /* 0x000000e9c6004986 */ /* 0x0043e2000c10193c */
[----:B------:R-:W-:-:S03]  /*11dfc0*/  ISETP.GE.AND P4, PT, R16, R244, PT ;  /* 0x000000f41000720c */ /* 0x000fc60003f86270 */
[----:B------:R-:W2:Y:S01]  /*11dfd0*/  LDL.LU R16, [R1+0x1c98] ;  /* 0x001c980001107983 */ /* 0x000ea20000300800 */
[----:B------:R-:W-:Y:S02]  /*11dfe0*/  ISETP.LT.AND P3, PT, R11, R236, !P6 ;  /* 0x000000ec0b00720c */ /* 0x000fe40007761270 */
[----:B------:R-:W-:Y:S01]  /*11dff0*/  ISETP.LT.AND P0, PT, R13, R237, !P6 ;  /* 0x000000ed0d00720c */ /* 0x000fe20007701270 */
[----:B------:R-:W-:Y:S01]  /*11e000*/  IMAD.IADD R0, R0, 0x1, R14 ;  /* 0x0000000100007824 */ /* 0x000fe200078e020e */
[----:B------:R-:W-:Y:S02]  /*11e010*/  ISETP.LT.AND P5, PT, R17, R238, !P6 ;  /* 0x000000ee1100720c */ /* 0x000fe400077a1270 */
[----:B------:R-:W-:Y:S01]  /*11e020*/  ISETP.LT.AND P6, PT, R15, R232, !P6 ;  /* 0x000000e80f00720c */ /* 0x000fe200077c1270 */
[----:B------:R-:W3:Y:S01]  /*11e030*/  LDL.LU R244, [R1+0x10b8] ;  /* 0x0010b80001f47983 */ /* 0x000ee20000300800 */
[----:B------:R-:W-:-:S04]  /*11e040*/  IMAD.WIDE R234, R0, 0x4, R6 ;  /* 0x0000000400ea7825 */ /* 0x000fc800078e0206 */
[----:B-1----:R-:W-:-:S04]  /*11e050*/  IMAD.WIDE R198, R0, 0x4, R2 ;  /* 0x0000000400c67825 */ /* 0x002fc800078e0202 */
[----:B------:R-:W-:Y:S01]  /*11e060*/  IMAD.WIDE R232, R0, 0x4, R4 ;  /* 0x0000000400e87825 */ /* 0x000fe200078e0204 */
[----:B------:R-:W1:Y:S08]  /*11e070*/  LDC R236, c[0x0][0x228] ;  /* 0x00008a00ffec7b82 */ /* 0x000e700000000800 */
[----:B------:R-:W1:Y:S08]  /*11e080*/  LDC R237, c[0x0][0x228] ;  /* 0x00008a00ffed7b82 */ /* 0x000e700000000800 */
[----:B------:R-:W1:Y:S01]  /*11e090*/  LDC R238, c[0x0][0x228] ;  /* 0x00008a00ffee7b82 */ /* 0x000e620000000800 */
[----:B--2---:R2:W-:Y:S04]  /*11e0a0*/  @P3 STG.E desc[UR60][R198.64], R16 ;  /* 0x00000010c6003986 */ /* 0x0045e8000c10193c */
[----:B----4-:R4:W-:Y:S01]  /*11e0b0*/  @P0 STG.E desc[UR60][R232.64], R246 ;  /* 0x000000f6e8000986 */ /* 0x0109e2000c10193c */
[----:B------:R-:W-:-:S03]  /*11e0c0*/  ISETP.LT.AND P3, PT, R13, R245, !P4 ;  /* 0x000000f50d00720c */ /* 0x000fc60006761270 */
[----:B---3--:R3:W-:Y:S04]  /*11e0d0*/  @P5 STG.E desc[UR60][R234.64], R252 ;  /* 0x000000fcea005986 */ /* 0x0087e8000c10193c */
[----:B------:R-:W3:Y:S01]  /*11e0e0*/  LDL.LU R245, [R1+0x4b8] ;  /* 0x0004b80001f57983 */ /* 0x000ee20000300800 */
[----:B--2---:R-:W-:Y:S01]  /*11e0f0*/  IADD3 R16, R10, 0x5e, RZ ;  /* 0x0000005e0a107810 */ /* 0x004fe20007ffe0ff */
[----:B----4-:R-:W-:Y:S01]  /*11e100*/  IMAD.WIDE R232, R0, 0x4, R8 ;  /* 0x0000000400e87825 */ /* 0x010fe200078e0208 */
[----:B------:R-:W2:Y:S01]  /*11e110*/  LDC.64 R198, c[0x0][0x228] ;  /* 0x00008a00ffc67b82 */ /* 0x000ea20000000a00 */
[----:B---3--:R-:W3:Y:S04]  /*11e120*/  LDL.LU R252, [R1+0x1c9c] ;  /* 0x001c9c0001fc7983 */ /* 0x008ee80000300800 */
[----:B------:R4:W-:Y:S01]  /*11e130*/  @P6 STG.E desc[UR60][R232.64], R247 ;  /* 0x000000f7e8006986 */ /* 0x0009e2000c10193c */
[----:B------:R-:W-:-:S03]  /*11e140*/  ISETP.GE.AND P6, PT, R16, R197, PT ;  /* 0x000000c51000720c */ /* 0x000fc60003fc6270 */
[----:B------:R-:W2:Y:S04]  /*11e150*/  LDL.LU R16, [R1+0x8a8] ;  /* 0x0008a80001107983 */ /* 0x000ea80000300800 */
[----:B------:R-:W3:Y:S01]  /*11e160*/  LDL.LU R197, [R1+0xb8] ;  /* 0x0000b80001c57983 */ /* 0x000ee20000300800 */
[----:B------:R-:W-:Y:S02]  /*11e170*/  ISETP.LT.AND P0, PT, R11, R239, !P4 ;  /* 0x000000ef0b00720c */ /* 0x000fe40006701270 */
[----:B-1----:R-:W-:Y:S02]  /*11e180*/  ISETP.LT.AND P5, PT, R17, R236, !P4 ;  /* 0x000000ec1100720c */ /* 0x002fe400067a1270 */
[----:B------:R-:W-:Y:S02]  /*11e190*/  IADD3 R0, R0, R14, RZ ;  /* 0x0000000e00007210 */ /* 0x000fe40007ffe0ff */
[----:B------:R-:W-:Y:S01]  /*11e1a0*/  ISETP.LT.AND P4, PT, R15, R237, !P4 ;  /* 0x000000ed0f00720c */ /* 0x000fe20006781270 */
[----:B------:R-:W1:Y:S08]  /*11e1b0*/  LDC R239, c[0x0][0x228] ;  /* 0x00008a00ffef7b82 */ /* 0x000e700000000800 */
[----:B------:R-:W1:Y:S08]  /*11e1c0*/  LDC R246, c[0x0][0x228] ;  /* 0x00008a00fff67b82 */ /* 0x000e700000000800 */
[----:B----4-:R-:W4:Y:S01]  /*11e1d0*/  LDC R247, c[0x0][0x228] ;  /* 0x00008a00fff77b82 */ /* 0x010f220000000800 */
[----:B------:R-:W-:-:S04]  /*11e1e0*/  IMAD.WIDE R234, R0, 0x4, R4 ;  /* 0x0000000400ea7825 */ /* 0x000fc800078e0204 */
[----:B------:R-:W-:-:S04]  /*11e1f0*/  IMAD.WIDE R232, R0, 0x4, R2 ;  /* 0x0000000400e87825 */ /* 0x000fc800078e0202 */
[C---:B------:R-:W-:Y:S01]  /*11e200*/  IMAD.WIDE R236, R0.reuse, 0x4, R6 ;  /* 0x0000000400ec7825 */ /* 0x040fe200078e0206 */
[----:B------:R1:W-:Y:S03]  /*11e210*/  @P0 STG.E desc[UR60][R232.64], R244 ;  /* 0x000000f4e8000986 */ /* 0x0003e6000c10193c */
[----:B-1----:R-:W-:Y:S01]  /*11e220*/  IMAD.WIDE R232, R0, 0x4, R8 ;  /* 0x0000000400e87825 */ /* 0x002fe200078e0208 */
[----:B------:R-:W1:Y:S01]  /*11e230*/  LDC R244, c[0x0][0x228] ;  /* 0x00008a00fff47b82 */ /* 0x000e620000000800 */
[----:B--2---:R2:W-:Y:S04]  /*11e240*/  @P3 STG.E desc[UR60][R234.64], R16 ;  /* 0x00000010ea003986 */ /* 0x0045e8000c10193c */
[----:B------:R4:W-:Y:S04]  /*11e250*/  @P5 STG.E desc[UR60][R236.64], R245 ;  /* 0x000000f5ec005986 */ /* 0x0009e8000c10193c */
[----:B---3--:R3:W-:Y:S01]  /*11e260*/  @P4 STG.E desc[UR60][R232.64], R197 ;  /* 0x000000c5e8004986 */ /* 0x0087e2000c10193c */
[----:B--2---:R-:W-:-:S03]  /*11e270*/  VIADD R16, R10, 0x5f ;  /* 0x0000005f0a107836 */ /* 0x004fc60000000000 */
[----:B----4-:R-:W2:Y:S04]  /*11e280*/  LDL.LU R236, [R1+0x18ac] ;  /* 0x0018ac0001ec7983 */ /* 0x010ea80000300800 */
[----:B------:R-:W4:Y:S01]  /*11e290*/  LDL.LU R237, [R1+0x14ac] ;  /* 0x0014ac0001ed7983 */ /* 0x000f220000300800 */
[----:B------:R-:W-:Y:S01]  /*11e2a0*/  ISETP.LT.AND P3, PT, R11, R238, !P6 ;  /* 0x000000ee0b00720c */ /* 0x000fe20007761270 */
[----:B------:R-:W4:Y:S01]  /*11e2b0*/  LDC R245, c[0x0][0x22c] ;  /* 0x00008b00fff57b82 */ /* 0x000f220000000800 */
[----:B------:R-:W-:-:S07]  /*11e2c0*/  ISETP.GE.AND P4, PT, R16, R199, PT ;  /* 0x000000c71000720c */ /* 0x000fce0003f86270 */
[----:B------:R-:W4:Y:S01]  /*11e2d0*/  LDC R238, c[0x0][0x228] ;  /* 0x00008a00ffee7b82 */ /* 0x000f220000000800 */
[----:B------:R-:W4:Y:S01]  /*11e2e0*/  LDL.LU R199, [R1+0xcac] ;  /* 0x000cac0001c77983 */ /* 0x000f220000300800 */
[----:B-1----:R-:W-:Y:S02]  /*11e2f0*/  ISETP.LT.AND P0, PT, R13, R244, !P6 ;  /* 0x000000f40d00720c */ /* 0x002fe40007701270 */
[----:B------:R-:W-:Y:S02]  /*11e300*/  IADD3 R0, R0, R14, RZ ;  /* 0x0000000e00007210 */ /* 0x000fe40007ffe0ff */
[----:B------:R-:W-:Y:S02]  /*11e310*/  ISETP.LT.AND P5, PT, R17, R239, !P6 ;  /* 0x000000ef1100720c */ /* 0x000fe400077a1270 */
[----:B------:R-:W-:Y:S02]  /*11e320*/  ISETP.LT.AND P6, PT, R15, R196, !P6 ;  /* 0x000000c40f00720c */ /* 0x000fe400077c1270 */
[----:B------:R-:W-:Y:S01]  /*11e330*/  IADD3 R16, R10, 0x60, RZ ;  /* 0x000000600a107810 */ /* 0x000fe20007ffe0ff */
[----:B------:R-:W1:Y:S01]  /*11e340*/  LDC R244, c[0x0][0x228] ;  /* 0x00008a00fff47b82 */ /* 0x000e620000000800 */
[----:B---3--:R-:W-:-:S04]  /*11e350*/  IMAD.WIDE R196, R0, 0x4, R2 ;  /* 0x0000000400c47825 */ /* 0x008fc800078e0202 */
[----:B------:R-:W-:-:S04]  /*11e360*/  IMAD.WIDE R232, R0, 0x4, R4 ;  /* 0x0000000400e87825 */ /* 0x000fc800078e0204 */
[----:B------:R-:W-:Y:S01]  /*11e370*/  IMAD.WIDE R234, R0, 0x4, R6 ;  /* 0x0000000400ea7825 */ /* 0x000fe200078e0206 */
[----:B------:R-:W3:Y:S01]  /*11e380*/  LDC R239, c[0x0][0x228] ;  /* 0x00008a00ffef7b82 */ /* 0x000ee20000000800 */
[----:B------:R1:W-:Y:S04]  /*11e390*/  @P3 STG.E desc[UR60][R196.64], R252 ;  /* 0x000000fcc4003986 */ /* 0x0003e8000c10193c */
[----:B-1----:R-:W3:Y:S03]  /*11e3a0*/  LDL.LU R252, [R1+0xbc] ;  /* 0x0000bc0001fc7983 */ /* 0x002ee60000300800 */
[----:B------:R-:W1:Y:S01]  /*11e3b0*/  LDC.64 R196, c[0x0][0x228] ;  /* 0x00008a00ffc47b82 */ /* 0x000e620000000a00 */
[----:B--2---:R2:W-:Y:S04]  /*11e3c0*/  @P0 STG.E desc[UR60][R232.64], R236 ;  /* 0x000000ece8000986 */ /* 0x0045e8000c10193c */
[----:B----4-:R4:W-:Y:S01]  /*11e3d0*/  @P5 STG.E desc[UR60][R234.64], R237 ;  /* 0x000000edea005986 */ /* 0x0109e2000c10193c */
[----:B------:R-:W-:-:S03]  /*11e3e0*/  ISETP.LT.AND P5, PT, R17, R238, !P4 ;  /* 0x000000ee1100720c */ /* 0x000fc600067a1270 */
[----:B------:R-:W3:Y:S01]  /*11e3f0*/  LDL.LU R238, [R1+0x4bc] ;  /* 0x0004bc0001ee7983 */ /* 0x000ee20000300800 */
[----:B--2---:R-:W-:Y:S01]  /*11e400*/  IMAD.WIDE R232, R0, 0x4, R8 ;  /* 0x0000000400e87825 */ /* 0x004fe200078e0208 */
[----:B------:R-:W2:Y:S08]  /*11e410*/  LDC R236, c[0x0][0x228] ;  /* 0x00008a00ffec7b82 */ /* 0x000eb00000000800 */
[----:B----4-:R-:W4:Y:S01]  /*11e420*/  LDC R237, c[0x0][0x228] ;  /* 0x00008a00ffed7b82 */ /* 0x010f220000000800 */
[----:B------:R1:W-:Y:S01]  /*11e430*/  @P6 STG.E desc[UR60][R232.64], R199 ;  /* 0x000000c7e8006986 */ /* 0x0003e2000c10193c */
[----:B------:R-:W-:-:S03]  /*11e440*/  ISETP.GE.AND P6, PT, R16, R245, PT ;  /* 0x000000f51000720c */ /* 0x000fc60003fc6270 */
[----:B------:R-:W2:Y:S04]  /*11e450*/  LDL.LU R16, [R1+0x10bc] ;  /* 0x0010bc0001107983 */ /* 0x000ea80000300800 */
[----:B------:R-:W4:Y:S01]  /*11e460*/  LDL.LU R245, [R1+0x8ac] ;  /* 0x0008ac0001f57983 */ /* 0x000f220000300800 */
[----:B------:R-:W-:Y:S02]  /*11e470*/  ISETP.LT.AND P0, PT, R11, R246, !P4 ;  /* 0x000000f60b00720c */ /* 0x000fe40006701270 */
[----:B------:R-:W-:Y:S01]  /*11e480*/  ISETP.LT.AND P3, PT, R13, R247, !P4 ;  /* 0x000000f70d00720c */ /* 0x000fe20006761270 */
[----:B------:R-:W-:Y:S01]  /*11e490*/  IMAD.IADD R0, R0, 0x1, R14 ;  /* 0x0000000100007824 */ /* 0x000fe200078e020e */
[----:B------:R-:W-:Y:S01]  /*11e4a0*/  ISETP.LT.AND P4, PT, R15, R198, !P4 ;  /* 0x000000c60f00720c */ /* 0x000fe20006781270 */
[----:B------:R-:W3:Y:S08]  /*11e4b0*/  LDC R247, c[0x0][0x228] ;  /* 0x00008a00fff77b82 */ /* 0x000ef00000000800 */
[----:B------:R-:W3:Y:S01]  /*11e4c0*/  LDC R246, c[0x0][0x228] ;  /* 0x00008a00fff67b82 */ /* 0x000ee20000000800 */
[----:B-1----:R-:W-:-:S04]  /*11e4d0*/  IMAD.WIDE R198, R0, 0x4, R2 ;  /* 0x0000000400c67825 */ /* 0x002fc800078e0202 */
[----:B------:R-:W-:-:S04]  /*11e4e0*/  IMAD.WIDE R232, R0, 0x4, R4 ;  /* 0x0000000400e87825 */ /* 0x000fc800078e0204 */
[----:B------:R-:W-:Y:S01]  /*11e4f0*/  IMAD.WIDE R234, R0, 0x4, R6 ;  /* 0x0000000400ea7825 */ /* 0x000fe200078e0206 */
[----:B--2---:R1:W-:Y:S04]  /*11e500*/  @P0 STG.E desc[UR60][R198.64], R16 ;  /* 0x00000010c6000986 */ /* 0x0043e8000c10193c */
[----:B----4-:R-:W-:Y:S04]  /*11e510*/  @P3 STG.E desc[UR60][R232.64], R245 ;  /* 0x000000f5e8003986 */ /* 0x010fe8000c10193c */
[----:B---3--:R2:W-:Y:S01]  /*11e520*/  @P5 STG.E desc[UR60][R234.64], R238 ;  /* 0x000000eeea005986 */ /* 0x0085e2000c10193c */
[----:B------:R-:W-:-:S03]  /*11e530*/  ISETP.LT.AND P5, PT, R17, R236, !P6 ;  /* 0x000000ec1100720c */ /* 0x000fc600077a1270 */
[----:B------:R-:W3:Y:S01]  /*11e540*/  LDL.LU R236, [R1+0x14b0] ;  /* 0x0014b00001ec7983 */ /* 0x000ee20000300800 */
[----:B-1----:R-:W-:Y:S01]  /*11e550*/  IMAD.WIDE R198, R0, 0x4, R8 ;  /* 0x0000000400c67825 */ /* 0x002fe200078e0208 */
[----:B------:R-:W-:Y:S02]  /*11e560*/  IADD3 R16, R10, 0x61, RZ ;  /* 0x000000610a107810 */ /* 0x000fe40007ffe0ff */
[----:B------:R-:W-:Y:S02]  /*11e570*/  ISETP.LT.AND P0, PT, R13, R244, !P6 ;  /* 0x000000f40d00720c */ /* 0x000fe40007701270 */
[----:B------:R-:W-:Y:S01]  /*11e580*/  ISETP.LT.AND P3, PT, R11, R239, !P6 ;  /* 0x000000ef0b00720c */ /* 0x000fe20007761270 */
[----:B--2---:R-:W1:Y:S01]  /*11e590*/  LDC R238, c[0x0][0x228] ;  /* 0x00008a00ffee7b82 */ /* 0x004e620000000800 */
[----:B------:R2:W-:Y:S01]  /*11e5a0*/  @P4 STG.E desc[UR60][R198.64], R252 ;  /* 0x000000fcc6004986 */ /* 0x0005e2000c10193c */
[----:B------:R-:W-:Y:S02]  /*11e5b0*/  ISETP.GE.AND P4, PT, R16, R197, PT ;  /* 0x000000c51000720c */ /* 0x000fe40003f86270 */
[----:B------:R-:W-:-:S04]  /*11e5c0*/  ISETP.LT.AND P6, PT, R15, R237, !P6 ;  /* 0x000000ed0f00720c */ /* 0x000fc800077c1270 */
[----:B------:R-:W4:Y:S01]  /*11e5d0*/  LDC R244, c[0x0][0x22c] ;  /* 0x00008b00fff47b82 */ /* 0x000f220000000800 */
[----:B------:R-:W-:-:S07]  /*11e5e0*/  IADD3 R0, R0, R14, RZ ;  /* 0x0000000e00007210 */ /* 0x000fce0007ffe0ff */
[----:B------:R-:W1:Y:S08]  /*11e5f0*/  LDC R245, c[0x0][0x228] ;  /* 0x00008a00fff57b82 */ /* 0x000e700000000800 */
[----:B------:R-:W1:Y:S01]  /*11e600*/  LDC R239, c[0x0][0x228] ;  /* 0x00008a00ffef7b82 */ /* 0x000e620000000800 */
[----:B--2---:R-:W2:Y:S04]  /*11e610*/  LDL.LU R252, [R1+0x4c0] ;  /* 0x0004c00001fc7983 */ /* 0x004ea80000300800 */
[----:B------:R-:W4:Y:S04]  /*11e620*/  LDL.LU R16, [R1+0x18b0] ;  /* 0x0018b00001107983 */ /* 0x000f280000300800 */
[----:B------:R-:W2:Y:S04]  /*11e630*/  LDL.LU R197, [R1+0xcb0] ;  /* 0x000cb00001c57983 */ /* 0x000ea80000300800 */
[----:B------:R-:W3:Y:S01]  /*11e640*/  LDL.LU R237, [R1+0x1ca0] ;  /* 0x001ca00001ed7983 */ /* 0x000ee20000300800 */
[----:B------:R-:W-:-:S04]  /*11e650*/  IMAD.WIDE R198, R0, 0x4, R2 ;  /* 0x0000000400c67825 */ /* 0x000fc800078e0202 */
[----:B------:R-:W-:-:S04]  /*11e660*/  IMAD.WIDE R232, R0, 0x4, R4 ;  /* 0x0000000400e87825 */ /* 0x000fc800078e0204 */
[----:B------:R-:W-:Y:S01]  /*11e670*/  IMAD.WIDE R234, R0, 0x4, R6 ;  /* 0x0000000400ea7825 */ /* 0x000fe200078e0206 */
[----:B---3--:R3:W-:Y:S04]  /*11e680*/  @P3 STG.E desc[UR60][R198.64], R237 ;  /* 0x000000edc6003986 */ /* 0x0087e8000c10193c */
[----:B----4-:R4:W-:Y:S01]  /*11e690*/  @P0 STG.E desc[UR60][R232.64], R16 ;  /* 0x00000010e8000986 */ /* 0x0109e2000c10193c */
[----:B------:R-:W-:-:S03]  /*11e6a0*/  ISETP.LT.AND P3, PT, R13, R247, !P4 ;  /* 0x000000f70d00720c */ /* 0x000fc60006761270 */
[----:B------:R1:W-:Y:S04]  /*11e6b0*/  @P5 STG.E desc[UR60][R234.64], R236 ;  /* 0x000000ecea005986 */ /* 0x0003e8000c10193c */
[----:B------:R-:W2:Y:S01]  /*11e6c0*/  LDL.LU R247, [R1+0xc0] ;  /* 0x0000c00001f77983 */ /* 0x000ea20000300800 */
[----:B------:R-:W-:-:S03]  /*11e6d0*/  ISETP.LT.AND P0, PT, R11, R246, !P4 ;  /* 0x000000f60b00720c */ /* 0x000fc60006701270 */
[----:B------:R-:W2:Y:S01]  /*11e6e0*/  LDL.LU R246, [R1+0x8b0] ;  /* 0x0008b00001f67983 */ /* 0x000ea20000300800 */
[----:B---3--:R-:W3:Y:S01]  /*11e6f0*/  LDC.64 R198, c[0x0][0x228] ;  /* 0x00008a00ffc67b82 */ /* 0x008ee20000000a00 */
[----:B----4-:R-:W-:-:S04]  /*11e700*/  IMAD.WIDE R232, R0, 0x4, R8 ;  /* 0x0000000400e87825 */ /* 0x010fc800078e0208 */
[----:B------:R-:W-:-:S03]  /*11e710*/  VIADD R16, R10, 0x62 ;  /* 0x000000620a107836 */ /* 0x000fc60000000000 */
[----:B-1----:R-:W1:Y:S08]  /*11e720*/  LDC R236, c[0x0][0x228] ;  /* 0x00008a00ffec7b82 */ /* 0x002e700000000800 */
[----:B------:R-:W4:Y:S01]  /*11e730*/  LDC R237, c[0x0][0x228] ;  /* 0x00008a00ffed7b82 */ /* 0x000f220000000800 */
[----:B--2---:R2:W-:Y:S01]  /*11e740*/  @P6 STG.E desc[UR60][R232.64], R197 ;  /* 0x000000c5e8006986 */ /* 0x0045e2000c10193c */
[----:B------:R-:W-:-:S03]  /*11e750*/  ISETP.GE.AND P6, PT, R16, R244, PT ;  /* 0x000000f41000720c */ /* 0x000fc60003fc6270 */
[----:B------:R-:W3:Y:S01]  /*11e760*/  LDL.LU R16, [R1+0x10c0] ;  /* 0x0010c00001107983 */ /* 0x000ee20000300800 */
[----:B------:R-:W-:Y:S02]  /*11e770*/  IADD3 R0, R0, R14, RZ ;  /* 0x0000000e00007210 */ /* 0x000fe40007ffe0ff */
[----:B------:R-:W-:Y:S02]  /*11e780*/  ISETP.LT.AND P5, PT, R17, R238, !P4 ;  /* 0x000000ee1100720c */ /* 0x000fe400067a1270 */
[----:B------:R-:W-:Y:S01]  /*11e790*/  ISETP.LT.AND P4, PT, R15, R196, !P4 ;  /* 0x000000c40f00720c */ /* 0x000fe20006781270 */
[----:B------:R-:W4:Y:S01]  /*11e7a0*/  LDL.LU R244, [R1+0x1ca4] ;  /* 0x001ca40001f47983 */ /* 0x000f220000300800 */
[----:B------:R-:W4:Y:S01]  /*11e7b0*/  LDC R238, c[0x0][0x228] ;  /* 0x00008a00ffee7b82 */ /* 0x000f220000000800 */
[----:B--2---:R-:W-:-:S04]  /*11e7c0*/  IMAD.WIDE R196, R0, 0x4, R2 ;  /* 0x0000000400c47825 */ /* 0x004fc800078e0202 */
[----:B------:R-:W-:-:S04]  /*11e7d0*/  IMAD.WIDE R232, R0, 0x4, R4 ;  /* 0x0000000400e87825 */ /* 0x000fc800078e0204 */
[----:B------:R-:W-:Y:S01]  /*11e7e0*/  IMAD.WIDE R234, R0, 0x4, R6 ;  /* 0x0000000400ea7825 */ /* 0x000fe200078e0206 */
[----:B---3--:R2:W-:Y:S04]  /*11e7f0*/  @P0 STG.E desc[UR60][R196.64], R16 ;  /* 0x00000010c4000986 */ /* 0x0085e8000c10193c */
[----:B------:R3:W-:Y:S01]  /*11e800*/  @P3 STG.E desc[UR60][R232.64], R246 ;  /* 0x000000f6e8003986 */ /* 0x0007e2000c10193c */
[----:B------:R-:W-:-:S03]  /*11e810*/  ISETP.LT.AND P0, PT, R13, R245, !P6 ;  /* 0x000000f50d00720c */ /* 0x000fc60007701270 */
[----:B------:R1:W-:Y:S04]  /*11e820*/  @P5 STG.E desc[UR60][R234.64], R252 ;  /* 0x000000fcea005986 */ /* 0x0003e8000c10193c */
[----:B------:R-:W4:Y:S01]  /*11e830*/  LDL.LU R245, [R1+0x14b4] ;  /* 0x0014b40001f57983 */ /* 0x000f220000300800 */
[----:B--2---:R-:W-:Y:S01]  /*11e840*/  IADD3 R16, R10, 0x63, RZ ;  /* 0x000000630a107810 */ /* 0x004fe20007ffe0ff */
[----:B---3--:R-:W-:Y:S01]  /*11e850*/  IMAD.WIDE R232, R0, 0x4, R8 ;  /* 0x0000000400e87825 */ /* 0x008fe200078e0208 */
[----:B------:R-:W2:Y:S01]  /*11e860*/  LDC.64 R196, c[0x0][0x228] ;  /* 0x00008a00ffc47b82 */ /* 0x000ea20000000a00 */
[----:B-1----:R-:W3:Y:S04]  /*11e870*/  LDL.LU R252, [R1+0x10c4] ;  /* 0x0010c40001fc7983 */ /* 0x002ee80000300800 */
[----:B------:R1:W-:Y:S01]  /*11e880*/  @P4 STG.E desc[UR60][R232.64], R247 ;  /* 0x000000f7e8004986 */ /* 0x0003e2000c10193c */
[----:B------:R-:W-:-:S03]  /*11e890*/  ISETP.GE.AND P4, PT, R16, R199, PT ;  /* 0x000000c71000720c */ /* 0x000fc60003f86270 */
[----:B------:R-:W2:Y:S04]  /*11e8a0*/  LDL.LU R16, [R1+0x18b4] ;  /* 0x0018b40001107983 */ /* 0x000ea80000300800 */
[----:B------:R-:W3:Y:S01]  /*11e8b0*/  LDL.LU R199, [R1+0xcb4] ;  /* 0x000cb40001c77983 */ /* 0x000ee20000300800 */
[----:B------:R-:W-:Y:S02]  /*11e8c0*/  ISETP.LT.AND P3, PT, R11, R239, !P6 ;  /* 0x000000ef0b00720c */ /* 0x000fe40007761270 */
[----:B------:R-:W-:Y:S01]  /*11e8d0*/  ISETP.LT.AND P5, PT, R17, R236, !P6 ;  /* 0x000000ec1100720c */ /* 0x000fe200077a1270 */
[----:B------:R-:W-:Y:S01]  /*11e8e0*/  IMAD.IADD R0, R0, 0x1, R14 ;  /* 0x0000000100007824 */ /* 0x000fe200078e020e */
[----:B----4-:R-:W-:Y:S01]  /*11e8f0*/  ISETP.LT.AND P6, PT, R15, R237, !P6 ;  /* 0x000000ed0f00720c */ /* 0x010fe200077c1270 */
[----:B------:R-:W4:Y:S08]  /*11e900*/  LDC R239, c[0x0][0x228] ;  /* 0x00008a00ffef7b82 */ /* 0x000f300000000800 */
[----:B------:R-:W4:Y:S01]  /*11e910*/  LDC R246, c[0x0][0x228] ;  /* 0x00008a00fff67b82 */ /* 0x000f220000000800 */
[----:B------:R-:W-:-:S04]  /*11e920*/  IMAD.WIDE R234, R0, 0x4, R4 ;  /* 0x0000000400ea7825 */ /* 0x000fc800078e0204 */
[----:B-1----:R-:W-:-:S04]  /*11e930*/  IMAD.WIDE R232, R0, 0x4, R2 ;  /* 0x0000000400e87825 */ /* 0x002fc800078e0202 */
[C---:B------:R-:W-:Y:S01]  /*11e940*/  IMAD.WIDE R236, R0.reuse, 0x4, R6 ;  /* 0x0000000400ec7825 */ /* 0x040fe200078e0206 */
[----:B------:R-:W1:Y:S01]  /*11e950*/  LDC R247, c[0x0][0x228] ;  /* 0x00008a00fff77b82 */ /* 0x000e620000000800 */
[----:B------:R1:W-:Y:S02]  /*11e960*/  @P3 STG.E desc[UR60][R232.64], R244 ;  /* 0x000000f4e8003986 */ /* 0x0003e4000c10193c */
[----:B-1----:R-:W-:-:S05]  /*11e970*/  IMAD.WIDE R232, R0, 0x4, R8 ;  /* 0x0000000400e87825 */ /* 0x002fca00078e0208 */
[----:B------:R-:W1:Y:S01]  /*11e980*/  LDC R244, c[0x0][0x228] ;  /* 0x00008a00fff47b82 */ /* 0x000e620000000800 */
[----:B--2---:R2:W-:Y:S04]  /*11e990*/  @P0 STG.E desc[UR60][R234.64], R16 ;  /* 0x00000010ea000986 */ /* 0x0045e8000c10193c */
[----:B------:R1:W-:Y:S04]  /*11e9a0*/  @P5 STG.E desc[UR60][R236.64], R245 ;  /* 0x000000f5ec005986 */ /* 0x0003e8000c10193c */
[----:B---3--:R3:W-:Y:S01]  /*11e9b0*/  @P6 STG.E desc[UR60][R232.64], R199 ;  /* 0x000000c7e8006986 */ /* 0x0087e2000c10193c */
[----:B--2---:R-:W-:-:S03]  /*11e9c0*/  IADD3 R16, R10, 0x64, RZ ;  /* 0x000000640a107810 */ /* 0x004fc60007ffe0ff */
[----:B-1----:R-:W2:Y:S04]  /*11e9d0*/  LDL.LU R236, [R1+0x8b4] ;  /* 0x0008b40001ec7983 */ /* 0x002ea80000300800 */
[----:B------:R-:W2:Y:S01]  /*11e9e0*/  LDL.LU R237, [R1+0x4c4] ;  /* 0x0004c40001ed7983 */ /* 0x000ea20000300800 */
[----:B------:R-:W-:Y:S02]  /*11e9f0*/  ISETP.LT.AND P0, PT, R11, R238, !P4 ;  /* 0x000000ee0b00720c */ /* 0x000fe40006701270 */
[----:B------:R-:W-:Y:S01]  /*11ea00*/  ISETP.GE.AND P6, PT, R16, R197, PT ;  /* 0x000000c51000720c */ /* 0x000fe20003fc6270 */
[----:B------:R-:W1:Y:S01]  /*11ea10*/  LDC R238, c[0x0][0x228] ;  /* 0x00008a00ffee7b82 */ /* 0x000e620000000800 */
[----:B------:R-:W2:Y:S07]  /*11ea20*/  LDL.LU R197, [R1+0xc4] ;  /* 0x0000c40001c57983 */ /* 0x000eae0000300800 */
[----:B------:R-:W1:Y:S01]  /*11ea30*/  LDC R245, c[0x0][0x22c] ;  /* 0x00008b00fff57b82 */ /* 0x000e620000000800 */
[----:B------:R-:W-:-:S02]  /*11ea40*/  ISETP.LT.AND P3, PT, R13, R244, !P4 ;  /* 0x000000f40d00720c */ /* 0x000fc40006761270 */
[----:B------:R-:W-:Y:S02]  /*11ea50*/  IADD3 R0, R0, R14, RZ ;  /* 0x0000000e00007210 */ /* 0x000fe40007ffe0ff */
[----:B----4-:R-:W-:Y:S02]  /*11ea60*/  ISETP.LT.AND P5, PT, R17, R239, !P4 ;  /* 0x000000ef1100720c */ /* 0x010fe400067a1270 */
[----:B------:R-:W-:Y:S01]  /*11ea70*/  ISETP.LT.AND P4, PT, R15, R198, !P4 ;  /* 0x000000c60f00720c */ /* 0x000fe20006781270 */
[----:B------:R-:W-:Y:S01]  /*11ea80*/  VIADD R16, R10, 0x65 ;  /* 0x000000650a107836 */ /* 0x000fe20000000000 */
[----:B------:R-:W4:Y:S01]  /*11ea90*/  LDC R244, c[0x0][0x228] ;  /* 0x00008a00fff47b82 */ /* 0x000f220000000800 */
[----:B---3--:R-:W-:-:S04]  /*11eaa0*/  IMAD.WIDE R198, R0, 0x4, R2 ;  /* 0x0000000400c67825 */ /* 0x008fc800078e0202 */
[----:B------:R-:W-:-:S04]  /*11eab0*/  IMAD.WIDE R232, R0, 0x4, R4 ;  /* 0x0000000400e87825 */ /* 0x000fc800078e0204 */
[----:B------:R-:W-:Y:S01]  /*11eac0*/  IMAD.WIDE R234, R0, 0x4, R6 ;  /* 0x0000000400ea7825 */ /* 0x000fe200078e0206 */
[----:B------:R-:W3:Y:S01]  /*11ead0*/  LDC R239, c[0x0][0x228] ;  /* 0x00008a00ffef7b82 */ /* 0x000ee20000000800 */
[----:B------:R1:W-:Y:S04]  /*11eae0*/  @P0 STG.E desc[UR60][R198.64], R252 ;  /* 0x000000fcc6000986 */ /* 0x0003e8000c10193c */
[----:B-1----:R-:W4:Y:S03]  /*11eaf0*/  LDL.LU R252, [R1+0xcb8] ;  /* 0x000cb80001fc7983 */ /* 0x002f260000300800 */
[----:B------:R-:W1:Y:S01]  /*11eb00*/  LDC.64 R198, c[0x0][0x228] ;  /* 0x00008a00ffc67b82 */ /* 0x000e620000000a00 */
[----:B--2---:R2:W-:Y:S04]  /*11eb10*/  @P3 STG.E desc[UR60][R232.64], R236 ;  /* 0x000000ece8003986 */ /* 0x0045e8000c10193c */
[----:B------:R3:W-:Y:S01]  /*11eb20*/  @P5 STG.E desc[UR60][R234.64], R237 ;  /* 0x000000edea005986 */ /* 0x0007e2000c10193c */
[----:B------:R-:W-:-:S03]  /*11eb30*/  ISETP.LT.AND P5, PT, R17, R238, !P6 ;  /* 0x000000ee1100720c */ /* 0x000fc600077a1270 */
[----:B------:R-:W4:Y:S01]  /*11eb40*/  LDL.LU R238, [R1+0x14b8] ;  /* 0x0014b80001ee7983 */ /* 0x000f220000300800 */
[----:B--2---:R-:W-:Y:S01]  /*11eb50*/  IMAD.WIDE R232, R0, 0x4, R8 ;  /* 0x0000000400e87825 */ /* 0x004fe200078e0208 */
[----:B------:R-:W2:Y:S08]  /*11eb60*/  LDC R236, c[0x0][0x228] ;  /* 0x00008a00ffec7b82 */ /* 0x000eb00000000800 */
[----:B---3--:R-:W3:Y:S01]  /*11eb70*/  LDC R237, c[0x0][0x228] ;  /* 0x00008a00ffed7b82 */ /* 0x008ee20000000800 */
[----:B------:R1:W-:Y:S01]  /*11eb80*/  @P4 STG.E desc[UR60][R232.64], R197 ;  /* 0x000000c5e8004986 */ /* 0x0003e2000c10193c */
[----:B------:R-:W-:-:S03]  /*11eb90*/  ISETP.GE.AND P4, PT, R16, R245, PT ;  /* 0x000000f51000720c */ /* 0x000fc60003f86270 */
[----:B------:R-:W2:Y:S04]  /*11eba0*/  LDL.LU R16, [R1+0x1ca8] ;  /* 0x001ca80001107983 */ /* 0x000ea80000300800 */
[----:B------:R-:W3:Y:S01]  /*11ebb0*/  LDL.LU R245, [R1+0x18b8] ;  /* 0x0018b80001f57983 */ /* 0x000ee20000300800 */
[----:B------:R-:W-:Y:S02]  /*11ebc0*/  ISETP.LT.AND P3, PT, R11, R246, !P6 ;  /* 0x000000f60b00720c */ /* 0x000fe40007761270 */
[----:B------:R-:W-:Y:S02]  /*11ebd0*/  ISETP.LT.AND P0, PT, R13, R247, !P6 ;  /* 0x000000f70d00720c */ /* 0x000fe40007701270 */
[----:B------:R-:W-:Y:S02]  /*11ebe0*/  IADD3 R0, R0, R14, RZ ;  /* 0x0000000e00007210 */ /* 0x000fe40007ffe0ff */
[----:B------:R-:W-:Y:S01]  /*11ebf0*/  ISETP.LT.AND P6, PT, R15, R196, !P6 ;  /* 0x000000c40f00720c */ /* 0x000fe200077c1270 */
[----:B------:R-:W4:Y:S08]  /*11ec00*/  LDC R246, c[0x0][0x228] ;  /* 0x00008a00fff67b82 */ /* 0x000f300000000800 */
[----:B------:R-:W4:Y:S01]  /*11ec10*/  LDC R247, c[0x0][0x228] ;  /* 0x00008a00fff77b82 */ /* 0x000f220000000800 */
[----:B-1----:R-:W-:-:S04]  /*11ec20*/  IMAD.WIDE R196, R0, 0x4, R2 ;  /* 0x0000000400c47825 */ /* 0x002fc800078e0202 */
[----:B------:R-:W-:-:S04]  /*11ec30*/  IMAD.WIDE R232, R0, 0x4, R4 ;  /* 0x0000000400e87825 */ /* 0x000fc800078e0204 */
[----:B------:R-:W-:Y:S01]  /*11ec40*/  IMAD.WIDE R234, R0, 0x4, R6 ;  /* 0x0000000400ea7825 */ /* 0x000fe200078e0206 */
[----:B--2---:R1:W-:Y:S04]  /*11ec50*/  @P3 STG.E desc[UR60][R196.64], R16 ;  /* 0x00000010c4003986 */ /* 0x0043e8000c10193c */
[----:B---3--:R2:W-:Y:S04]  /*11ec60*/  @P0 STG.E desc[UR60][R232.64], R245 ;  /* 0x000000f5e8000986 */ /* 0x0085e8000c10193c */
[----:B----4-:R3:W-:Y:S01]  /*11ec70*/  @P5 STG.E desc[UR60][R234.64], R238 ;  /* 0x000000eeea005986 */ /* 0x0107e2000c10193c */
[----:B------:R-:W-:-:S03]  /*11ec80*/  ISETP.LT.AND P5, PT, R17, R236, !P4 ;  /* 0x000000ec1100720c */ /* 0x000fc600067a1270 */
[----:B------:R-:W4:Y:S01]  /*11ec90*/  LDL.LU R236, [R1+0x4c8] ;  /* 0x0004c80001ec7983 */ /* 0x000f220000300800 */
[----:B-1----:R-:W-:Y:S01]  /*11eca0*/  IMAD.WIDE R196, R0, 0x4, R8 ;  /* 0x0000000400c47825 */ /* 0x002fe200078e0208 */
[----:B------:R-:W-:Y:S02]  /*11ecb0*/  IADD3 R16, R10, 0x66, RZ ;  /* 0x000000660a107810 */ /* 0x000fe40007ffe0ff */
[----:B--2---:R-:W2:Y:S04]  /*11ecc0*/  LDL.LU R245, [R1+0x1cac] ;  /* 0x001cac0001f57983 */ /* 0x004ea80000300800 */
[----:B------:R1:W-:Y:S01]  /*11ecd0*/  @P6 STG.E desc[UR60][R196.64], R252 ;  /* 0x000000fcc4006986 */ /* 0x0003e2000c10193c */
[----:B------:R-:W-:Y:S02]  /*11ece0*/  ISETP.LT.AND P3, PT, R13, R244, !P4 ;  /* 0x000000f40d00720c */ /* 0x000fe40006761270 */
[----:B------:R-:W-:-:S02]  /*11ecf0*/  ISETP.GE.AND P6, PT, R16, R199, PT ;  /* 0x000000c71000720c */ /* 0x000fc40003fc6270 */
[----:B------:R-:W-:Y:S02]  /*11ed00*/  ISETP.LT.AND P0, PT, R11, R239, !P4 ;  /* 0x000000ef0b00720c */ /* 0x000fe40006701270 */
[----:B------:R-:W-:Y:S01]  /*11ed10*/  ISETP.LT.AND P4, PT, R15, R237, !P4 ;  /* 0x000000ed0f00720c */ /* 0x000fe20006781270 */
[----:B------:R-:W4:Y:S01]  /*11ed20*/  LDC R244, c[0x0][0x22c] ;  /* 0x00008b00fff47b82 */ /* 0x000f220000000800 */
[----:B------:R-:W-:-:S07]  /*11ed30*/  IMAD.IADD R0, R0, 0x1, R14 ;  /* 0x0000000100007824 */ /* 0x000fce00078e020e */
[----:B---3--:R-:W3:Y:S08]  /*11ed40*/  LDC R238, c[0x0][0x228] ;  /* 0x00008a00ffee7b82 */ /* 0x008ef00000000800 */
[----:B------:R-:W2:Y:S01]  /*11ed50*/  LDC R239, c[0x0][0x228] ;  /* 0x00008a00ffef7b82 */ /* 0x000ea20000000800 */
[----:B-1----:R-:W2:Y:S04]  /*11ed60*/  LDL.LU R252, [R1+0x14bc] ;  /* 0x0014bc0001fc7983 */ /* 0x002ea80000300800 */
[----:B------:R-:W3:Y:S04]  /*11ed70*/  LDL.LU R16, [R1+0x8b8] ;  /* 0x0008b80001107983 */ /* 0x000ee80000300800 */
[----:B------:R-:W2:Y:S04]  /*11ed80*/  LDL.LU R199, [R1+0xc8] ;  /* 0x0000c80001c77983 */ /* 0x000ea80000300800 */
[----:B------:R-:W4:Y:S01]  /*11ed90*/  LDL.LU R237, [R1+0x10c8] ;  /* 0x0010c80001ed7983 */ /* 0x000f220000300800 */
[----:B------:R-:W-:-:S04]  /*11eda0*/  IMAD.WIDE R196, R0, 0x4, R2 ;  /* 0x0000000400c47825 */ /* 0x000fc800078e0202 */
[----:B------:R-:W-:-:S04]  /*11edb0*/  IMAD.WIDE R232, R0, 0x4, R4 ;  /* 0x0000000400e87825 */ /* 0x000fc800078e0204 */
[----:B------:R-:W-:Y:S01]  /*11edc0*/  IMAD.WIDE R234, R0, 0x4, R6 ;  /* 0x0000000400ea7825 */ /* 0x000fe200078e0206 */
[----:B----4-:R1:W-:Y:S04]  /*11edd0*/  @P0 STG.E desc[UR60][R196.64], R237 ;  /* 0x000000edc4000986 */ /* 0x0103e8000c10193c */
[----:B---3--:R3:W-:Y:S01]  /*11ede0*/  @P3 STG.E desc[UR60][R232.64], R16 ;  /* 0x00000010e8003986 */ /* 0x0087e2000c10193c */
[----:B------:R-:W-:-:S03]  /*11edf0*/  ISETP.LT.AND P3, PT, R11, R246, !P6 ;  /* 0x000000f60b00720c */ /* 0x000fc60007761270 */
[----:B------:R4:W-:Y:S01]  /*11ee00*/  @P5 STG.E desc[UR60][R234.64], R236 ;  /* 0x000000ecea005986 */ /* 0x0009e2000c10193c */
[----:B------:R-:W-:-:S03]  /*11ee10*/  ISETP.LT.AND P0, PT, R13, R247, !P6 ;  /* 0x000000f70d00720c */ /* 0x000fc60007701270 */
[----:B------:R-:W2:Y:S04]  /*11ee20*/  LDL.LU R246, [R1+0xcbc] ;  /* 0x000cbc0001f67983 */ /* 0x000ea80000300800 */
[----:B------:R-:W2:Y:S01]  /*11ee30*/  LDL.LU R247, [R1+0x8bc] ;  /* 0x0008bc0001f77983 */ /* 0x000ea20000300800 */
[----:B-1----:R-:W-:Y:S01]  /*11ee40*/  IMAD.WIDE R196, R0, 0x4, R8 ;  /* 0x0000000400c47825 */ /* 0x002fe200078e0208 */
[----:B---3--:R-:W-:Y:S01]  /*11ee50*/  IADD3 R16, R10, 0x67, RZ ;  /* 0x000000670a107810 */ /* 0x008fe20007ffe0ff */
[----:B----4-:R-:W1:Y:S08]  /*11ee60*/  LDC.64 R236, c[0x0][0x228] ;  /* 0x00008a00ffec7b82 */ /* 0x010e700000000a00 */
[----:B------:R-:W3:Y:S01]  /*11ee70*/  LDC R234, c[0x0][0x228] ;  /* 0x00008a00ffea7b82 */ /* 0x000ee20000000800 */
[----:B--2---:R2:W-:Y:S01]  /*11ee80*/  @P4 STG.E desc[UR60][R196.64], R199 ;  /* 0x000000c7c4004986 */ /* 0x0045e2000c10193c */
[----:B------:R-:W-:-:S03]  /*11ee90*/  ISETP.GE.AND P4, PT, R16, R244, PT ;  /* 0x000000f41000720c */ /* 0x000fc60003f86270 */
[----:B------:R-:W4:Y:S01]  /*11eea0*/  LDL.LU R16, [R1+0x18bc] ;  /* 0x0018bc0001107983 */ /* 0x000f220000300800 */
[----:B------:R-:W-:Y:S02]  /*11eeb0*/  IADD3 R0, R0, R14, RZ ;  /* 0x0000000e00007210 */ /* 0x000fe40007ffe0ff */
[----:B------:R-:W-:Y:S01]  /*11eec0*/  ISETP.LT.AND P5, PT, R17, R238, !P6 ;  /* 0x000000ee1100720c */ /* 0x000fe200077a1270 */
[----:B------:R-:W3:Y:S02]  /*11eed0*/  LDC R244, c[0x0][0x228] ;  /* 0x00008a00fff47b82 */ /* 0x000ee40000000800 */
[----:B--2---:R-:W-:-:S04]  /*11eee0*/  IMAD.WIDE R196, R0, 0x4, R2 ;  /* 0x0000000400c47825 */ /* 0x004fc800078e0202 */
[C---:B------:R-:W-:Y:S02]  /*11eef0*/  IMAD.WIDE R232, R0.reuse, 0x4, R6 ;  /* 0x0000000400e87825 */ /* 0x040fe400078e0206 */
[----:B------:R-:W2:Y:S08]  /*11ef00*/  LDC R235, c[0x0][0x228] ;  /* 0x00008a00ffeb7b82 */ /* 0x000eb00000000800 */
[----:B------:R-:W2:Y:S01]  /*11ef10*/  LDC R238, c[0x0][0x228] ;  /* 0x00008a00ffee7b82 */ /* 0x000ea20000000800 */
[----:B------:R1:W-:Y:S07]  /*11ef20*/  @P3 STG.E desc[UR60][R196.64], R245 ;  /* 0x000000f5c4003986 */ /* 0x0003ee000c10193c */
[----:B-1----:R-:W1:Y:S01]  /*11ef30*/  LDC R245, c[0x0][0x228] ;  /* 0x00008a00fff57b82 */ /* 0x002e620000000800 */
[----:B------:R-:W-:Y:S01]  /*11ef40*/  ISETP.LT.AND P6, PT, R15, R198, !P6 ;  /* 0x000000c60f00720c */ /* 0x000fe200077c1270 */
[----:B------:R-:W-:-:S06]  /*11ef50*/  IMAD.WIDE R198, R0, 0x4, R4 ;  /* 0x0000000400c67825 */ /* 0x000fcc00078e0204 */
[----:B------:R-:W2:Y:S01]  /*11ef60*/  LDC.64 R196, c[0x0][0x228] ;  /* 0x00008a00ffc47b82 */ /* 0x000ea20000000a00 */
[----:B-1----:R-:W-:Y:S02]  /*11ef70*/  ISETP.LT.AND P3, PT, R13, R245, !P4 ;  /* 0x000000f50d00720c */ /* 0x002fe40006761270 */
[----:B------:R-:W2:Y:S04]  /*11ef80*/  LDL.LU R245, [R1+0x4cc] ;  /* 0x0004cc0001f57983 */ /* 0x000ea80000300800 */
[----:B----4-:R1:W-:Y:S04]  /*11ef90*/  @P0 STG.E desc[UR60][R198.64], R16 ;  /* 0x00000010c6000986 */ /* 0x0103e8000c10193c */
[----:B------:R4:W-:Y:S01]  /*11efa0*/  @P5 STG.E desc[UR60][R232.64], R252 ;  /* 0x000000fce8005986 */ /* 0x0009e2000c10193c */
[----:B-1----:R-:W-:-:S04]  /*11efb0*/  IMAD.WIDE R198, R0, 0x4, R8 ;  /* 0x0000000400c67825 */ /* 0x002fc800078e0208 */
[----:B------:R-:W-:Y:S01]  /*11efc0*/  VIADD R16, R10, 0x68 ;  /* 0x000000680a107836 */ /* 0x000fe20000000000 */
[----:B----4-:R-:W4:Y:S04]  /*11efd0*/  LDL.LU R252, [R1+0x1cb0] ;  /* 0x001cb00001fc7983 */ /* 0x010f280000300800 */
[----:B------:R1:W-:Y:S01]  /*11efe0*/  @P6 STG.E desc[UR60][R198.64], R246 ;  /* 0x000000f6c6006986 */ /* 0x0003e2000c10193c */
[----:B------:R-:W-:-:S03]  /*11eff0*/  ISETP.GE.AND P6, PT, R16, R237, PT ;  /* 0x000000ed1000720c */ /* 0x000fc60003fc6270 */
[----:B------:R-:W4:Y:S01]  /*11f000*/  LDL.LU R16, [R1+0x10cc] ;  /* 0x0010cc0001107983 */ /* 0x000f220000300800 */
[----:B------:R-:W-:Y:S02]  /*11f010*/  ISETP.LT.AND P0, PT, R11, R239, !P4 ;  /* 0x000000ef0b00720c */ /* 0x000fe40006701270 */
[----:B------:R-:W-:Y:S02]  /*11f020*/  IADD3 R0, R0, R14, RZ ;  /* 0x0000000e00007210 */ /* 0x000fe40007ffe0ff */
[----:B---3--:R-:W-:Y:S01]  /*11f030*/  ISETP.LT.AND P5, PT, R17, R234, !P4 ;  /* 0x000000ea1100720c */ /* 0x008fe200067a1270 */
[----:B------:R-:W3:Y:S08]  /*11f040*/  LDC R239, c[0x0][0x228] ;  /* 0x00008a00ffef7b82 */ /* 0x000ef00000000800 */
[----:B------:R-:W3:Y:S08]  /*11f050*/  LDC R237, c[0x0][0x228] ;  /* 0x00008a00ffed7b82 */ /* 0x000ef00000000800 */
[----:B-1----:R-:W1:Y:S01]  /*11f060*/  LDC R246, c[0x0][0x228] ;  /* 0x00008a00fff67b82 */ /* 0x002e620000000800 */
[----:B------:R-:W-:Y:S01]  /*11f070*/  IMAD.WIDE R198, R0, 0x4, R2 ;  /* 0x0000000400c67825 */ /* 0x000fe200078e0202 */
[----:B--2---:R-:W-:-:S04]  /*11f080*/  ISETP.LT.AND P4, PT, R15, R235, !P4 ;  /* 0x000000eb0f00720c */ /* 0x004fc80006781270 */
[----:B----4-:R2:W-:Y:S01]  /*11f090*/  @P0 STG.E desc[UR60][R198.64], R16 ;  /* 0x00000010c6000986 */ /* 0x0105e2000c10193c */
[----:B------:R-:W-:-:S03]  /*11f0a0*/  ISETP.LT.AND P0, PT, R13, R244, !P6 ;  /* 0x000000f40d00720c */ /* 0x000fc60007701270 */
[----:B------:R-:W4:Y:S01]  /*11f0b0*/  LDL.LU R244, [R1+0xcc] ;  /* 0x0000cc0001f47983 */ /* 0x000f220000300800 */
[----:B------:R-:W-:-:S04]  /*11f0c0*/  IMAD.WIDE R232, R0, 0x4, R4 ;  /* 0x0000000400e87825 */ /* 0x000fc800078e0204 */
[C---:B------:R-:W-:Y:S01]  /*11f0d0*/  IMAD.WIDE R234, R0.reuse, 0x4, R6 ;  /* 0x0000000400ea7825 */ /* 0x040fe200078e0206 */
[----:B------:R3:W-:Y:S03]  /*11f0e0*/  @P3 STG.E desc[UR60][R232.64], R247 ;  /* 0x000000f7e8003986 */ /* 0x0007e6000c10193c */
[----:B--2---:R-:W-:Y:S01]  /*11f0f0*/  IMAD.WIDE R198, R0, 0x4, R8 ;  /* 0x0000000400c67825 */ /* 0x004fe200078e0208 */
[----:B------:R-:W-:Y:S01]  /*11f100*/  IADD3 R16, R10, 0x69, RZ ;  /* 0x000000690a107810 */ /* 0x000fe20007ffe0ff */
[----:B------:R2:W-:Y:S04]  /*11f110*/  @P5 STG.E desc[UR60][R234.64], R245 ;  /* 0x000000f5ea005986 */ /* 0x0005e8000c10193c */
[----:B---3--:R-:W3:Y:S01]  /*11f120*/  LDL.LU R247, [R1+0xcc0] ;  /* 0x000cc00001f77983 */ /* 0x008ee20000300800 */
[----:B------:R-:W-:-:S02]  /*11f130*/  ISETP.LT.AND P3, PT, R11, R238, !P6 ;  /* 0x000000ee0b00720c */ /* 0x000fc40007761270 */
[----:B------:R-:W1:Y:S08]  /*11f140*/  LDC R238, c[0x0][0x228] ;  /* 0x00008a00ffee7b82 */ /* 0x000e700000000800 */
[----:B--2---:R-:W2:Y:S01]  /*11f150*/  LDC R245, c[0x0][0x22c] ;  /* 0x00008b00fff57b82 */ /* 0x004ea20000000800 */
[----:B----4-:R4:W-:Y:S01]  /*11f160*/  @P4 STG.E desc[UR60][R198.64], R244 ;  /* 0x000000f4c6004986 */ /* 0x0109e2000c10193c */
[----:B------:R-:W-:-:S03]  /*11f170*/  ISETP.GE.AND P4, PT, R16, R197, PT ;  /* 0x000000c51000720c */ /* 0x000fc60003f86270 */
[----:B------:R-:W2:Y:S04]  /*11f180*/  LDL.LU R16, [R1+0x18c0] ;  /* 0x0018c00001107983 */ /* 0x000ea80000300800 */
[----:B------:R-:W3:Y:S01]  /*11f190*/  LDL.LU R197, [R1+0x14c0] ;  /* 0x0014c00001c57983 */ /* 0x000ee20000300800 */
[----:B------:R-:W-:Y:S01]  /*11f1a0*/  IMAD.IADD R0, R0, 0x1, R14 ;  /* 0x0000000100007824 */ /* 0x000fe200078e020e */
[----:B------:R-:W-:Y:S02]  /*11f1b0*/  ISETP.LT.AND P5, PT, R17, R239, !P6 ;  /* 0x000000ef1100720c */ /* 0x000fe400077a1270 */
[----:B------:R-:W-:Y:S01]  /*11f1c0*/  ISETP.LT.AND P6, PT, R15, R236, !P6 ;  /* 0x000000ec0f00720c */ /* 0x000fe200077c1270 */
[----:B------:R-:W1:Y:S01]  /*11f1d0*/  LDC R239, c[0x0][0x228] ;  /* 0x00008a00ffef7b82 */ /* 0x000e620000000800 */
[----:B------:R-:W-:-:S04]  /*11f1e0*/  IMAD.WIDE R232, R0, 0x4, R4 ;  /* 0x0000000400e87825 */ /* 0x000fc800078e0204 */
[----:B------:R-:W-:-:S04]  /*11f1f0*/  IMAD.WIDE R234, R0, 0x4, R6 ;  /* 0x0000000400ea7825 */ /* 0x000fc800078e0206 */
[----:B----4-:R-:W-:Y:S01]  /*11f200*/  IMAD.WIDE R198, R0, 0x4, R2 ;  /* 0x0000000400c67825 */ /* 0x010fe200078e0202 */
[----:B------:R-:W4:Y:S08]  /*11f210*/  LDC R236, c[0x0][0x228] ;  /* 0x00008a00ffec7b82 */ /* 0x000f300000000800 */
[----:B------:R-:W4:Y:S01]  /*11f220*/  LDC R244, c[0x0][0x228] ;  /* 0x00008a00fff47b82 */ /* 0x000f220000000800 */
[----:B------:R1:W-:Y:S04]  /*11f230*/  @P3 STG.E desc[UR60][R198.64], R252 ;  /* 0x000000fcc6003986 */ /* 0x0003e8000c10193c */
[----:B-1----:R-:W4:Y:S03]  /*11f240*/  LDL.LU R252, [R1+0xd0] ;  /* 0x0000d00001fc7983 */ /* 0x002f260000300800 */
[----:B------:R-:W1:Y:S01]  /*11f250*/  LDC.64 R198, c[0x0][0x228] ;  /* 0x00008a00ffc67b82 */ /* 0x000e620000000a00 */
[----:B--2---:R2:W-:Y:S04]  /*11f260*/  @P0 STG.E desc[UR60][R232.64], R16 ;  /* 0x00000010e8000986 */ /* 0x0045e8000c10193c */
[----:B---3--:R-:W-:Y:S01]  /*11f270*/  @P5 STG.E desc[UR60][R234.64], R197 ;  /* 0x000000c5ea005986 */ /* 0x008fe2000c10193c */
[----:B------:R-:W-:-:S03]  /*11f280*/  ISETP.LT.AND P5, PT, R17, R238, !P4 ;  /* 0x000000ee1100720c */ /* 0x000fc600067a1270 */
[----:B------:R-:W3:Y:S01]  /*11f290*/  LDL.LU R238, [R1+0x4d0] ;  /* 0x0004d00001ee7983 */ /* 0x000ee20000300800 */
[----:B--2---:R-:W-:Y:S01]  /*11f2a0*/  IMAD.WIDE R232, R0, 0x4, R8 ;  /* 0x0000000400e87825 */ /* 0x004fe200078e0208 */
[----:B------:R-:W-:-:S04]  /*11f2b0*/  IADD3 R16, R10, 0x6a, RZ ;  /* 0x0000006a0a107810 */ /* 0x000fc80007ffe0ff */
[----:B------:R2:W-:Y:S01]  /*11f2c0*/  @P6 STG.E desc[UR60][R232.64], R247 ;  /* 0x000000f7e8006986 */ /* 0x0005e2000c10193c */
[----:B------:R-:W-:-:S03]  /*11f2d0*/  ISETP.GE.AND P6, PT, R16, R245, PT ;  /* 0x000000f51000720c */ /* 0x000fc60003fc6270 */
[----:B------:R-:W4:Y:S04]  /*11f2e0*/  LDL.LU R16, [R1+0x10d0] ;  /* 0x0010d00001107983 */ /* 0x000f280000300800 */
[----:B------:R-:W3:Y:S01]  /*11f2f0*/  LDL.LU R245, [R1+0x8c0] ;  /* 0x0008c00001f57983 */ /* 0x000ee20000300800 */
[----:B------:R-:W-:Y:S02]  /*11f300*/  ISETP.LT.AND P0, PT, R11, R237, !P4 ;  /* 0x000000ed0b00720c */ /* 0x000fe40006701270 */
[----:B------:R-:W1:Y:S01]  /*11f310*/  LDC R237, c[0x0][0x228] ;  /* 0x00008a00ffed7b82 */ /* 0x000e620000000800 */
[----:B------:R-:W-:Y:S02]  /*11f320*/  ISETP.LT.AND P3, PT, R13, R246, !P4 ;  /* 0x000000f60d00720c */ /* 0x000fe40006761270 */
[----:B------:R-:W-:-:S02]  /*11f330*/  IADD3 R0, R0, R14, RZ ;  /* 0x0000000e00007210 */ /* 0x000fc40007ffe0ff */
[----:B------:R-:W-:-:S03]  /*11f340*/  ISETP.LT.AND P4, PT, R15, R196, !P4 ;  /* 0x000000c40f00720c */ /* 0x000fc60006781270 */
[----:B--2---:R-:W2:Y:S08]  /*11f350*/  LDC R247, c[0x0][0x228] ;  /* 0x00008a00fff77b82 */ /* 0x004eb00000000800 */
[----:B------:R-:W2:Y:S01]  /*11f360*/  LDC R246, c[0x0][0x228] ;  /* 0x00008a00fff67b82 */ /* 0x000ea20000000800 */
[----:B------:R-:W-:-:S04]  /*11f370*/  IMAD.WIDE R196, R0, 0x4, R2 ;  /* 0x0000000400c47825 */ /* 0x000fc800078e0202 */
[----:B------:R-:W-:-:S04]  /*11f380*/  IMAD.WIDE R232, R0, 0x4, R4 ;  /* 0x0000000400e87825 */ /* 0x000fc800078e0204 */
[----:B------:R-:W-:Y:S01]  /*11f390*/  IMAD.WIDE R234, R0, 0x4, R6 ;  /* 0x0000000400ea7825 */ /* 0x000fe200078e0206 */
[----:B----4-:R4:W-:Y:S04]  /*11f3a0*/  @P0 STG.E desc[UR60][R196.64], R16 ;  /* 0x00000010c4000986 */ /* 0x0109e8000c10193c */
[----:B---3--:R-:W-:Y:S04]  /*11f3b0*/  @P3 STG.E desc[UR60][R232.64], R245 ;  /* 0x000000f5e8003986 */ /* 0x008fe8000c10193c */
[----:B------:R3:W-:Y:S01]  /*11f3c0*/  @P5 STG.E desc[UR60][R234.64], R238 ;  /* 0x000000eeea005986 */ /* 0x0007e2000c10193c */
[----:B------:R-:W-:-:S03]  /*11f3d0*/  ISETP.LT.AND P5, PT, R17, R236, !P6 ;  /* 0x000000ec1100720c */ /* 0x000fc600077a1270 */
[----:B------:R-:W2:Y:S01]  /*11f3e0*/  LDL.LU R236, [R1+0x14c4] ;  /* 0x0014c40001ec7983 */ /* 0x000ea20000300800 */
[----:B----4-:R-:W-:-:S04]  /*11f3f0*/  IMAD.WIDE R196, R0, 0x4, R8 ;  /* 0x0000000400c47825 */ /* 0x010fc800078e0208 */
[----:B------:R-:W-:Y:S01]  /*11f400*/  VIADD R16, R10, 0x6b ;  /* 0x0000006b0a107836 */ /* 0x000fe20000000000 */
[----:B------:R-:W-:Y:S02]  /*11f410*/  ISETP.LT.AND P0, PT, R13, R244, !P6 ;  /* 0x000000f40d00720c */ /* 0x000fe40007701270 */
[----:B------:R-:W-:Y:S01]  /*11f420*/  ISETP.LT.AND P3, PT, R11, R239, !P6 ;  /* 0x000000ef0b00720c */ /* 0x000fe20007761270 */
[----:B---3--:R-:W3:Y:S01]  /*11f430*/  LDC R238, c[0x0][0x228] ;  /* 0x00008a00ffee7b82 */ /* 0x008ee20000000800 */
[----:B------:R4:W-:Y:S01]  /*11f440*/  @P4 STG.E desc[UR60][R196.64], R252 ;  /* 0x000000fcc4004986 */ /* 0x0009e2000c10193c */
[----:B-1----:R-:W-:Y:S02]  /*11f450*/  ISETP.GE.AND P4, PT, R16, R199, PT ;  /* 0x000000c71000720c */ /* 0x002fe40003f86270 */
[----:B------:R-:W-:-:S04]  /*11f460*/  ISETP.LT.AND P6, PT, R15, R237, !P6 ;  /* 0x000000ed0f00720c */ /* 0x000fc800077c1270 */
[----:B------:R-:W1:Y:S01]  /*11f470*/  LDC R244, c[0x0][0x22c] ;  /* 0x00008b00fff47b82 */ /* 0x000e620000000800 */
[----:B------:R-:W-:-:S07]  /*11f480*/  IADD3 R0, R0, R14, RZ ;  /* 0x0000000e00007210 */ /* 0x000fce0007ffe0ff */
[----:B------:R-:W3:Y:S08]  /*11f490*/  LDC R245, c[0x0][0x228] ;  /* 0x00008a00fff57b82 */ /* 0x000ef00000000800 */
[----:B------:R-:W3:Y:S01]  /*11f4a0*/  LDC R239, c[0x0][0x228] ;  /* 0x00008a00ffef7b82 */ /* 0x000ee20000000800 */
[----:B----4-:R-:W4:Y:S04]  /*11f4b0*/  LDL.LU R252, [R1+0x10d4] ;  /* 0x0010d40001fc7983 */ /* 0x010f280000300800 */
[----:B------:R-:W3:Y:S04]  /*11f4c0*/  LDL.LU R16, [R1+0x18c4] ;  /* 0x0018c40001107983 */ /* 0x000ee80000300800 */
[----:B------:R-:W4:Y:S04]  /*11f4d0*/  LDL.LU R199, [R1+0xcc4] ;  /* 0x000cc40001c77983 */ /* 0x000f280000300800 */
[----:B------:R-:W2:Y:S01]  /*11f4e0*/  LDL.LU R237, [R1+0x1cb4] ;  /* 0x001cb40001ed7983 */ /* 0x000ea20000300800 */
[----:B------:R-:W-:-:S04]  /*11f4f0*/  IMAD.WIDE R196, R0, 0x4, R2 ;  /* 0x0000000400c47825 */ /* 0x000fc800078e0202 */
[----:B------:R-:W-:-:S04]  /*11f500*/  IMAD.WIDE R232, R0, 0x4, R4 ;  /* 0x0000000400e87825 */ /* 0x000fc800078e0204 */
[----:B------:R-:W-:Y:S01]  /*11f510*/  IMAD.WIDE R234, R0, 0x4, R6 ;  /* 0x0000000400ea7825 */ /* 0x000fe200078e0206 */
[----:B--2---:R2:W-:Y:S04]  /*11f520*/  @P3 STG.E desc[UR60][R196.64], R237 ;  /* 0x000000edc4003986 */ /* 0x0045e8000c10193c */
[----:B---3--:R3:W-:Y:S01]  /*11f530*/  @P0 STG.E desc[UR60][R232.64], R16 ;  /* 0x00000010e8000986 */ /* 0x0087e2000c10193c */
[----:B------:R-:W-:-:S03]  /*11f540*/  ISETP.LT.AND P3, PT, R13, R247, !P4 ;  /* 0x000000f70d00720c */ /* 0x000fc60006761270 */
[----:B------:R1:W-:Y:S04]  /*11f550*/  @P5 STG.E desc[UR60][R234.64], R236 ;  /* 0x000000ecea005986 */ /* 0x0003e8000c10193c */
[----:B------:R-:W4:Y:S01]  /*11f560*/  LDL.LU R247, [R1+0xd4] ;  /* 0x0000d40001f77983 */ /* 0x000f220000300800 */
[----:B------:R-:W-:-:S03]  /*11f570*/  ISETP.LT.AND P0, PT, R11, R246, !P4 ;  /* 0x000000f60b00720c */ /* 0x000fc60006701270 */
[----:B------:R-:W4:Y:S01]  /*11f580*/  LDL.LU R246, [R1+0x4d4] ;  /* 0x0004d40001f67983 */ /* 0x000f220000300800 */
[----:B--2---:R-:W2:Y:S01]  /*11f590*/  LDC.64 R196, c[0x0][0x228] ;  /* 0x00008a00ffc47b82 */ /* 0x004ea20000000a00 */
[----:B---3--:R-:W-:Y:S01]  /*11f5a0*/  IMAD.WIDE R232, R0, 0x4, R8 ;  /* 0x0000000400e87825 */ /* 0x008fe200078e0208 */
[----:B------:R-:W-:-:S06]  /*11f5b0*/  IADD3 R16, R10, 0x6c, RZ ;  /* 0x0000006c0a107810 */ /* 0x000fcc0007ffe0ff */
[----:B-1----:R-:W1:Y:S08]  /*11f5c0*/  LDC R236, c[0x0][0x228] ;  /* 0x00008a00ffec7b82 */ /* 0x002e700000000800 */
[----:B------:R-:W3:Y:S01]  /*11f5d0*/  LDC R237, c[0x0][0x228] ;  /* 0x00008a00ffed7b82 */ /* 0x000ee20000000800 */
[----:B----4-:R4:W-:Y:S01]  /*11f5e0*/  @P6 STG.E desc[UR60][R232.64], R199 ;  /* 0x000000c7e8006986 */ /* 0x0109e2000c10193c */
[----:B------:R-:W-:-:S03]  /*11f5f0*/  ISETP.GE.AND P6, PT, R16, R244, PT ;  /* 0x000000f41000720c */ /* 0x000fc60003fc6270 */
[----:B------:R-:W2:Y:S01]  /*11f600*/  LDL.LU R16, [R1+0x8c4] ;  /* 0x0008c40001107983 */ /* 0x000ea20000300800 */
[----:B------:R-:W-:Y:S01]  /*11f610*/  IMAD.IADD R0, R0, 0x1, R14 ;  /* 0x0000000100007824 */ /* 0x000fe200078e020e */
[----:B------:R-:W-:Y:S02]  /*11f620*/  ISETP.LT.AND P5, PT, R17, R238, !P4 ;  /* 0x000000ee1100720c */ /* 0x000fe400067a1270 */
[----:B------:R-:W-:Y:S01]  /*11f630*/  ISETP.LT.AND P4, PT, R15, R198, !P4 ;  /* 0x000000c60f00720c */ /* 0x000fe20006781270 */
[----:B------:R-:W3:Y:S08]  /*11f640*/  LDC R238, c[0x0][0x228] ;  /* 0x00008a00ffee7b82 */ /* 0x000ef00000000800 */
[----:B------:R-:W3:Y:S01]  /*11f650*/  LDC R244, c[0x0][0x228] ;  /* 0x00008a00fff47b82 */ /* 0x000ee20000000800 */
[----:B----4-:R-:W-:-:S04]  /*11f660*/  IMAD.WIDE R198, R0, 0x4, R2 ;  /* 0x0000000400c67825 */ /* 0x010fc800078e0202 */
[----:B------:R-:W-:-:S04]  /*11f670*/  IMAD.WIDE R232, R0, 0x4, R4 ;  /* 0x0000000400e87825 */ /* 0x000fc800078e0204 */
[----:B------:R-:W-:Y:S01]  /*11f680*/  IMAD.WIDE R234, R0, 0x4, R6 ;  /* 0x0000000400ea7825 */ /* 0x000fe200078e0206 */
[----:B------:R4:W-:Y:S01]  /*11f690*/  @P0 STG.E desc[UR60][R198.64], R252 ;  /* 0x000000fcc6000986 */ /* 0x0009e2000c10193c */
[----:B------:R-:W-:-:S03]  /*11f6a0*/  ISETP.LT.AND P0, PT, R13, R245, !P6 ;  /* 0x000000f50d00720c */ /* 0x000fc60007701270 */
[----:B----4-:R-:W4:Y:S04]  /*11f6b0*/  LDL.LU R252, [R1+0xcc8] ;  /* 0x000cc80001fc7983 */ /* 0x010f280000300800 */
[----:B------:R-:W4:Y:S01]  /*11f6c0*/  LDL.LU R245, [R1+0x14c8] ;  /* 0x0014c80001f57983 */ /* 0x000f220000300800 */
[----:B------:R-:W4:Y:S03]  /*11f6d0*/  LDC.64 R198, c[0x0][0x228] ;  /* 0x00008a00ffc67b82 */ /* 0x000f260000000a00 */
[----:B--2---:R2:W-:Y:S04]  /*11f6e0*/  @P3 STG.E desc[UR60][R232.64], R16 ;  /* 0x00000010e8003986 */ /* 0x0045e8000c10193c */
[----:B------:R3:W-:Y:S01]  /*11f6f0*/  @P5 STG.E desc[UR60][R234.64], R246 ;  /* 0x000000f6ea005986 */ /* 0x0007e2000c10193c */
[----:B--2---:R-:W-:Y:S01]  /*11f700*/  IMAD.WIDE R232, R0, 0x4, R8 ;  /* 0x0000000400e87825 */ /* 0x004fe200078e0208 */
[----:B------:R-:W-:-:S02]  /*11f710*/  IADD3 R16, R10, 0x6d, RZ ;  /* 0x0000006d0a107810 */ /* 0x000fc40007ffe0ff */
[----:B------:R-:W-:Y:S02]  /*11f720*/  ISETP.LT.AND P3, PT, R11, R239, !P6 ;  /* 0x000000ef0b00720c */ /* 0x000fe40007761270 */
[----:B------:R-:W-:Y:S02]  /*11f730*/  IADD3 R0, R0, R14, RZ ;  /* 0x0000000e00007210 */ /* 0x000fe40007ffe0ff */
[----:B-1----:R-:W-:Y:S01]  /*11f740*/  ISETP.LT.AND P5, PT, R17, R236, !P6 ;  /* 0x000000ec1100720c */ /* 0x002fe200077a1270 */
[----:B------:R1:W-:Y:S01]  /*11f750*/  @P4 STG.E desc[UR60][R232.64], R247 ;  /* 0x000000f7e8004986 */ /* 0x0003e2000c10193c */
[----:B------:R-:W-:-:S03]  /*11f760*/  ISETP.GE.AND P4, PT, R16, R197, PT ;  /* 0x000000c51000720c */ /* 0x000fc60003f86270 */
[----:B------:R-:W2:Y:S04]  /*11f770*/  LDL.LU R16, [R1+0x1cb8] ;  /* 0x001cb80001107983 */ /* 0x000ea80000300800 */
[----:B------:R-:W4:Y:S01]  /*11f780*/  LDL.LU R197, [R1+0x18c8] ;  /* 0x0018c80001c57983 */ /* 0x000f220000300800 */
[----:B---3--:R-:W-:Y:S01]  /*11f790*/  ISETP.LT.AND P6, PT, R15, R237, !P6 ;  /* 0x000000ed0f00720c */ /* 0x008fe200077c1270 */
[----:B------:R-:W-:-:S04]  /*11f7a0*/  IMAD.WIDE R234, R0, 0x4, R4 ;  /* 0x0000000400ea7825 */ /* 0x000fc800078e0204 */
[C---:B------:R-:W-:Y:S01]  /*11f7b0*/  IMAD.WIDE R236, R0.reuse, 0x4, R6 ;  /* 0x0000000400ec7825 */ /* 0x040fe200078e0206 */
[----:B------:R-:W3:Y:S08]  /*11f7c0*/  LDC R239, c[0x0][0x228] ;  /* 0x00008a00ffef7b82 */ /* 0x000ef00000000800 */
[----:B------:R-:W3:Y:S08]  /*11f7d0*/  LDC R246, c[0x0][0x228] ;  /* 0x00008a00fff67b82 */ /* 0x000ef00000000800 */
[----:B-1----:R-:W1:Y:S01]  /*11f7e0*/  LDC R247, c[0x0][0x228] ;  /* 0x00008a00fff77b82 */ /* 0x002e620000000800 */
[----:B------:R-:W-:-:S05]  /*11f7f0*/  IMAD.WIDE R232, R0, 0x4, R2 ;  /* 0x0000000400e87825 */ /* 0x000fca00078e0202 */
[----:B--2---:R2:W-:Y:S04]  /*11f800*/  @P3 STG.E desc[UR60][R232.64], R16 ;  /* 0x00000010e8003986 */ /* 0x0045e8000c10193c */
[----:B----4-:R-:W-:Y:S04]  /*11f810*/  @P0 STG.E desc[UR60][R234.64], R197 ;  /* 0x000000c5ea000986 */ /* 0x010fe8000c10193c */
[----:B------:R4:W-:Y:S01]  /*11f820*/  @P5 STG.E desc[UR60][R236.64], R245 ;  /* 0x000000f5ec005986 */ /* 0x0009e2000c10193c */
[----:B--2---:R-:W-:-:S04]  /*11f830*/  IMAD.WIDE R232, R0, 0x4, R8 ;  /* 0x0000000400e87825 */ /* 0x004fc800078e0208 */
[----:B------:R-:W-:Y:S01]  /*11f840*/  VIADD R16, R10, 0x6e ;  /* 0x0000006e0a107836 */ /* 0x000fe20000000000 */
[----:B----4-:R-:W2:Y:S04]  /*11f850*/  LDL.LU R236, [R1+0x8c8] ;  /* 0x0008c80001ec7983 */ /* 0x010ea80000300800 */
[----:B------:R-:W4:Y:S04]  /*11f860*/  LDL.LU R237, [R1+0x4d8] ;  /* 0x0004d80001ed7983 */ /* 0x000f280000300800 */
[----:B------:R3:W-:Y:S01]  /*11f870*/  @P6 STG.E desc[UR60][R232.64], R252 ;  /* 0x000000fce8006986 */ /* 0x0007e2000c10193c */
[----:B------:R-:W-:-:S02]  /*11f880*/  ISETP.LT.AND P0, PT, R11, R238, !P4 ;  /* 0x000000ee0b00720c */ /* 0x000fc40006701270 */
[----:B------:R-:W-:Y:S01]  /*11f890*/  ISETP.GE.AND P6, PT, R16, R199, PT ;  /* 0x000000c71000720c */ /* 0x000fe20003fc6270 */
[----:B------:R-:W1:Y:S08]  /*11f8a0*/  LDC R238, c[0x0][0x228] ;  /* 0x00008a00ffee7b82 */ /* 0x000e700000000800 */
[----:B------:R-:W1:Y:S01]  /*11f8b0*/  LDC R245, c[0x0][0x22c] ;  /* 0x00008b00fff57b82 */ /* 0x000e620000000800 */
[----:B---3--:R-:W3:Y:S04]  /*11f8c0*/  LDL.LU R252, [R1+0x18cc] ;  /* 0x0018cc0001fc7983 */ /* 0x008ee80000300800 */
[----:B------:R-:W2:Y:S04]  /*11f8d0*/  LDL.LU R16, [R1+0x10d8] ;  /* 0x0010d80001107983 */ /* 0x000ea80000300800 */
[----:B------:R-:W3:Y:S01]  /*11f8e0*/  LDL.LU R199, [R1+0xd8] ;  /* 0x0000d80001c77983 */ /* 0x000ee20000300800 */
[----:B------:R-:W-:-:S02]  /*11f8f0*/  ISETP.LT.AND P3, PT, R13, R244, !P4 ;  /* 0x000000f40d00720c */ /* 0x000fc40006761270 */
[----:B------:R-:W-:Y:S02]  /*11f900*/  IADD3 R0, R0, R14, RZ ;  /* 0x0000000e00007210 */ /* 0x000fe40007ffe0ff */
[----:B------:R-:W-:Y:S02]  /*11f910*/  ISETP.LT.AND P5, PT, R17, R239, !P4 ;  /* 0x000000ef1100720c */ /* 0x000fe400067a1270 */
[----:B------:R-:W-:Y:S01]  /*11f920*/  ISETP.LT.AND P4, PT, R15, R196, !P4 ;  /* 0x000000c40f00720c */ /* 0x000fe20006781270 */
[----:B------:R-:W3:Y:S08]  /*11f930*/  LDC R239, c[0x0][0x228] ;  /* 0x00008a00ffef7b82 */ /* 0x000ef00000000800 */
[----:B------:R-:W3:Y:S01]  /*11f940*/  LDC R244, c[0x0][0x228] ;  /* 0x00008a00fff47b82 */ /* 0x000ee20000000800 */
[----:B------:R-:W-:-:S04]  /*11f950*/  IMAD.WIDE R196, R0, 0x4, R2 ;  /* 0x0000000400c47825 */ /* 0x000fc800078e0202 */
[----:B------:R-:W-:-:S04]  /*11f960*/  IMAD.WIDE R232, R0, 0x4, R4 ;  /* 0x0000000400e87825 */ /* 0x000fc800078e0204 */
[----:B------:R-:W-:Y:S01]  /*11f970*/  IMAD.WIDE R234, R0, 0x4, R6 ;  /* 0x0000000400ea7825 */ /* 0x000fe200078e0206 */
[----:B--2---:R2:W-:Y:S04]  /*11f980*/  @P0 STG.E desc[UR60][R196.64], R16 ;  /* 0x00000010c4000986 */ /* 0x0045e8000c10193c */
[----:B------:R3:W-:Y:S01]  /*11f990*/  @P3 STG.E desc[UR60][R232.64], R236 ;  /* 0x000000ece8003986 */ /* 0x0007e2000c10193c */
[----:B------:R-:W-:-:S03]  /*11f9a0*/  ISETP.LT.AND P3, PT, R11, R246, !P6 ;  /* 0x000000f60b00720c */ /* 0x000fc60007761270 */
[----:B----4-:R4:W-:Y:S04]  /*11f9b0*/  @P5 STG.E desc[UR60][R234.64], R237 ;  /* 0x000000edea005986 */ /* 0x0109e8000c10193c */
[----:B------:R-:W4:Y:S01]  /*11f9c0*/  LDL.LU R246, [R1+0xccc] ;  /* 0x000ccc0001f67983 */ /* 0x000f220000300800 */
[----:B-1----:R-:W-:-:S03]  /*11f9d0*/  ISETP.LT.AND P5, PT, R17, R238, !P6 ;  /* 0x000000ee1100720c */ /* 0x002fc600077a1270 */
[----:B------:R-:W4:Y:S01]  /*11f9e0*/  LDL.LU R238, [R1+0x14cc] ;  /* 0x0014cc0001ee7983 */ /* 0x000f220000300800 */
[----:B--2---:R-:W-:Y:S01]  /*11f9f0*/  IADD3 R16, R10, 0x6f, RZ ;  /* 0x0000006f0a107810 */ /* 0x004fe20007ffe0ff */
[----:B---3--:R-:W-:Y:S01]  /*11fa00*/  IMAD.WIDE R232, R0, 0x4, R8 ;  /* 0x0000000400e87825 */ /* 0x008fe200078e0208 */
[----:B------:R-:W1:Y:S08]  /*11fa10*/  LDC R236, c[0x0][0x228] ;  /* 0x00008a00ffec7b82 */ /* 0x000e700000000800 */
[----:B------:R-:W2:Y:S01]  /*11fa20*/  LDC.64 R196, c[0x0][0x228] ;  /* 0x00008a00ffc47b82 */ /* 0x000ea20000000a00 */
[----:B------:R-:W-:-:S07]  /*11fa30*/  ISETP.LT.AND P0, PT, R13, R247, !P6 ;  /* 0x000000f70d00720c */ /* 0x000fce0007701270 */
[----:B----4-:R-:W3:Y:S01]  /*11fa40*/  LDC R237, c[0x0][0x228] ;  /* 0x00008a00ffed7b82 */ /* 0x010ee20000000800 */
[----:B------:R4:W-:Y:S01]  /*11fa50*/  @P4 STG.E desc[UR60][R232.64], R199 ;  /* 0x000000c7e8004986 */ /* 0x0009e2000c10193c */
[----:B------:R-:W-:-:S03]  /*11fa60*/  ISETP.GE.AND P4, PT, R16, R245, PT ;  /* 0x000000f51000720c */ /* 0x000fc60003f86270 */
[----:B------:R-:W2:Y:S01]  /*11fa70*/  LDL.LU R16, [R1+0x1cbc] ;  /* 0x001cbc0001107983 */ /* 0x000ea20000300800 */
[----:B------:R-:W-:Y:S01]  /*11fa80*/  IMAD.IADD R0, R0, 0x1, R14 ;  /* 0x0000000100007824 */ /* 0x000fe200078e020e */
[----:B------:R-:W-:Y:S01]  /*11fa90*/  ISETP.LT.AND P6, PT, R15, R198, !P6 ;  /* 0x000000c60f00720c */ /* 0x000fe200077c1270 */
[----:B------:R-:W3:Y:S02]  /*11faa0*/  LDC R247, c[0x0][0x228] ;  /* 0x00008a00fff77b82 */ /* 0x000ee40000000800 */
[----:B----4-:R-:W-:-:S04]  /*11fab0*/  IMAD.WIDE R198, R0, 0x4, R2 ;  /* 0x0000000400c67825 */ /* 0x010fc800078e0202 */
[C---:B------:R-:W-:Y:S02]  /*11fac0*/  IMAD.WIDE R234, R0.reuse, 0x4, R6 ;  /* 0x0000000400ea7825 */ /* 0x040fe400078e0206 */
[----:B------:R-:W4:Y:S02]  /*11fad0*/  LDC R245, c[0x0][0x228] ;  /* 0x00008a00fff57b82 */ /* 0x000f240000000800 */
[C---:B------:R-:W-:Y:S01]  /*11fae0*/  IMAD.WIDE R232, R0.reuse, 0x4, R4 ;  /* 0x0000000400e87825 */ /* 0x040fe200078e0204 */
[----:B--2---:R2:W-:Y:S04]  /*11faf0*/  @P3 STG.E desc[UR60][R198.64], R16 ;  /* 0x00000010c6003986 */ /* 0x0045e8000c10193c */
[----:B------:R3:W-:Y:S04]  /*11fb00*/  @P0 STG.E desc[UR60][R232.64], R252 ;  /* 0x000000fce8000986 */ /* 0x0007e8000c10193c */
[----:B------:R4:W-:Y:S01]  /*11fb10*/  @P5 STG.E desc[UR60][R234.64], R238 ;  /* 0x000000eeea005986 */ /* 0x0009e2000c10193c */
[----:B-1----:R-:W-:Y:S01]  /*11fb20*/  ISETP.LT.AND P5, PT, R17, R236, !P4 ;  /* 0x000000ec1100720c */ /* 0x002fe200067a1270 */
[----:B--2---:R-:W-:Y:S01]  /*11fb30*/  IMAD.WIDE R198, R0, 0x4, R8 ;  /* 0x0000000400c67825 */ /* 0x004fe200078e0208 */
[----:B------:R-:W-:Y:S01]  /*11fb40*/  IADD3 R16, R10, 0x70, RZ ;  /* 0x000000700a107810 */ /* 0x000fe20007ffe0ff */
[----:B---3--:R-:W2:Y:S04]  /*11fb50*/  LDL.LU R252, [R1+0xdc] ;  /* 0x0000dc0001fc7983 */ /* 0x008ea80000300800 */
[----:B------:R-:W3:Y:S04]  /*11fb60*/  LDL.LU R236, [R1+0x4dc] ;  /* 0x0004dc0001ec7983 */ /* 0x000ee80000300800 */
[----:B------:R1:W-:Y:S01]  /*11fb70*/  @P6 STG.E desc[UR60][R198.64], R246 ;  /* 0x000000f6c6006986 */ /* 0x0003e2000c10193c */
[----:B------:R-:W-:Y:S01]  /*11fb80*/  ISETP.GE.AND P6, PT, R16, R197, PT ;  /* 0x000000c51000720c */ /* 0x000fe20003fc6270 */
[----:B----4-:R-:W4:Y:S02]  /*11fb90*/  LDC R238, c[0x0][0x228] ;  /* 0x00008a00ffee7b82 */ /* 0x010f240000000800 */
[----:B-1----:R-:W2:Y:S04]  /*11fba0*/  LDL.LU R246, [R1+0x1cc0] ;  /* 0x001cc00001f67983 */ /* 0x002ea80000300800 */
[----:B------:R-:W4:Y:S04]  /*11fbb0*/  LDL.LU R16, [R1+0x10dc] ;  /* 0x0010dc0001107983 */ /* 0x000f280000300800 */
[----:B------:R-:W3:Y:S01]  /*11fbc0*/  LDL.LU R197, [R1+0x8cc] ;  /* 0x0008cc0001c57983 */ /* 0x000ee20000300800 */
[----:B------:R-:W-:-:S02]  /*11fbd0*/  ISETP.LT.AND P0, PT, R11, R239, !P4 ;  /* 0x000000ef0b00720c */ /* 0x000fc40006701270 */
[----:B------:R-:W1:Y:S01]  /*11fbe0*/  LDC R239, c[0x0][0x22c] ;  /* 0x00008b00ffef7b82 */ /* 0x000e620000000800 */
[----:B------:R-:W-:Y:S02]  /*11fbf0*/  ISETP.LT.AND P3, PT, R13, R244, !P4 ;  /* 0x000000f40d00720c */ /* 0x000fe40006761270 */
[----:B------:R-:W-:Y:S02]  /*11fc00*/  IADD3 R0, R0, R14, RZ ;  /* 0x0000000e00007210 */ /* 0x000fe40007ffe0ff */
[----:B------:R-:W-:-:S03]  /*11fc10*/  ISETP.LT.AND P4, PT, R15, R237, !P4 ;  /* 0x000000ed0f00720c */ /* 0x000fc60006781270 */
[----:B------:R-:W1:Y:S01]  /*11fc20*/  LDC R244, c[0x0][0x228] ;  /* 0x00008a00fff47b82 */ /* 0x000e620000000800 */
[----:B------:R-:W-:-:S04]  /*11fc30*/  IMAD.WIDE R198, R0, 0x4, R2 ;  /* 0x0000000400c67825 */ /* 0x000fc800078e0202 */
[----:B------:R-:W-:-:S04]  /*11fc40*/  IMAD.WIDE R232, R0, 0x4, R4 ;  /* 0x0000000400e87825 */ /* 0x000fc800078e0204 */
[----:B------:R-:W-:Y:S01]  /*11fc50*/  IMAD.WIDE R234, R0, 0x4, R6 ;  /* 0x0000000400ea7825 */ /* 0x000fe200078e0206 */
[----:B------:R-:W1:Y:S01]  /*11fc60*/  LDC R237, c[0x0][0x228] ;  /* 0x00008a00ffed7b82 */ /* 0x000e620000000800 */
[----:B----4-:R4:W-:Y:S04]  /*11fc70*/  @P0 STG.E desc[UR60][R198.64], R16 ;  /* 0x00000010c6000986 */ /* 0x0109e8000c10193c */
[----:B---3--:R3:W-:Y:S01]  /*11fc80*/  @P3 STG.E desc[UR60][R232.64], R197 ;  /* 0x000000c5e8003986 */ /* 0x0087e2000c10193c */
[----:B------:R-:W-:-:S03]  /*11fc90*/  ISETP.LT.AND P0, PT, R13, R247, !P6 ;  /* 0x000000f70d00720c */ /* 0x000fc60007701270 */
[----:B------:R1:W-:Y:S04]  /*11fca0*/  @P5 STG.E desc[UR60][R234.64], R236 ;  /* 0x000000ecea005986 */ /* 0x0003e8000c10193c */
[----:B------:R-:W2:Y:S01]  /*11fcb0*/  LDL.LU R247, [R1+0xcd0] ;  /* 0x000cd00001f77983 */ /* 0x000ea20000300800 */
[----:B------:R-:W-:-:S03]  /*11fcc0*/  ISETP.LT.AND P5, PT, R17, R238, !P6 ;  /* 0x000000ee1100720c */ /* 0x000fc600077a1270 */
[----:B------:R-:W2:Y:S01]  /*11fcd0*/  LDL.LU R238, [R1+0x14d0] ;  /* 0x0014d00001ee7983 */ /* 0x000ea20000300800 */
[----:B----4-:R-:W-:Y:S02]  /*11fce0*/  VIADD R16, R10, 0x71 ;  /* 0x000000710a107836 */ /* 0x010fe40000000000 */
[----:B---3--:R-:W-:Y:S01]  /*11fcf0*/  IMAD.WIDE R232, R0, 0x4, R8 ;  /* 0x0000000400e87825 */ /* 0x008fe200078e0208 */
[----:B------:R-:W-:Y:S01]  /*11fd00*/  ISETP.LT.AND P3, PT, R11, R245, !P6 ;  /* 0x000000f50b00720c */ /* 0x000fe20007761270 */
[----:B------:R-:W3:Y:S08]  /*11fd10*/  LDC.64 R198, c[0x0][0x228] ;  /* 0x00008a00ffc67b82 */ /* 0x000ef00000000a00 */
[----:B-1----:R-:W1:Y:S01]  /*11fd20*/  LDC R236, c[0x0][0x228] ;  /* 0x00008a00ffec7b82 */ /* 0x002e620000000800 */
[----:B--2---:R2:W-:Y:S01]  /*11fd30*/  @P4 STG.E desc[UR60][R232.64], R252 ;  /* 0x000000fce8004986 */ /* 0x0045e2000c10193c */
[----:B------:R-:W-:-:S02]  /*11fd40*/  ISETP.GE.AND P4, PT, R16, R239, PT ;  /* 0x000000ef1000720c */ /* 0x000fc40003f86270 */
[----:B------:R-:W-:Y:S02]  /*11fd50*/  IADD3 R0, R0, R14, RZ ;  /* 0x0000000e00007210 */ /* 0x000fe40007ffe0ff */
[----:B------:R-:W-:Y:S02]  /*11fd60*/  ISETP.LT.AND P6, PT, R15, R196, !P6 ;  /* 0x000000c40f00720c */ /* 0x000fe400077c1270 */
[----:B------:R-:W4:Y:S08]  /*11fd70*/  LDC R239, c[0x0][0x228] ;  /* 0x00008a00ffef7b82 */ /* 0x000f300000000800 */
[----:B------:R-:W4:Y:S01]  /*11fd80*/  LDC R245, c[0x0][0x228] ;  /* 0x00008a00fff57b82 */ /* 0x000f220000000800 */
[----:B--2---:R-:W2:Y:S04]  /*11fd90*/  LDL.LU R252, [R1+0x8d0] ;  /* 0x0008d00001fc7983 */ /* 0x004ea80000300800 */
[----:B------:R-:W3:Y:S01]  /*11fda0*/  LDL.LU R16, [R1+0x18d0] ;  /* 0x0018d00001107983 */ /* 0x000ee20000300800 */
[----:B------:R-:W-:-:S05]  /*11fdb0*/  IMAD.WIDE R196, R0, 0x4, R2 ;  /* 0x0000000400c47825 */ /* 0x000fca00078e0202 */
[----:B------:R1:W-:Y:S02]  /*11fdc0*/  @P3 STG.E desc[UR60][R196.64], R246 ;  /* 0x000000f6c4003986 */ /* 0x0003e4000c10193c */
[----:B-1----:R-:W1:Y:S01]  /*11fdd0*/  LDC R246, c[0x0][0x228] ;  /* 0x00008a00fff67b82 */ /* 0x002e620000000800 */
[----:B------:R-:W-:-:S04]  /*11fde0*/  IMAD.WIDE R232, R0, 0x4, R4 ;  /* 0x0000000400e87825 */ /* 0x000fc800078e0204 */
[----:B------:R-:W-:-:S03]  /*11fdf0*/  IMAD.WIDE R234, R0, 0x4, R6 ;  /* 0x0000000400ea7825 */ /* 0x000fc600078e0206 */
[----:B------:R-:W4:Y:S01]  /*11fe00*/  LDC.64 R196, c[0x0][0x228] ;  /* 0x00008a00ffc47b82 */ /* 0x000f220000000a00 */
[----:B-1----:R-:W-:Y:S02]  /*11fe10*/  ISETP.LT.AND P3, PT, R13, R246, !P4 ;  /* 0x000000f60d00720c */ /* 0x002fe40006761270 */
[----:B------:R-:W4:Y:S04]  /*11fe20*/  LDL.LU R246, [R1+0xe0] ;  /* 0x0000e00001f67983 */ /* 0x000f280000300800 */
[----:B---3--:R1:W-:Y:S04]  /*11fe30*/  @P0 STG.E desc[UR60][R232.64], R16 ;  /* 0x00000010e8000986 */ /* 0x0083e8000c10193c */
[----:B------:R3:W-:Y:S01]  /*11fe40*/  @P5 STG.E desc[UR60][R234.64], R238 ;  /* 0x000000eeea005986 */ /* 0x0007e2000c10193c */
[----:B-1----:R-:W-:Y:S01]  /*11fe50*/  IMAD.WIDE R232, R0, 0x4, R8 ;  /* 0x0000000400e87825 */ /* 0x002fe200078e0208 */
[----:B------:R-:W-:Y:S01]  /*11fe60*/  IADD3 R16, R10, 0x72, RZ ;  /* 0x000000720a107810 */ /* 0x000fe20007ffe0ff */
[----:B---3--:R-:W1:Y:S03]  /*11fe70*/  LDC R238, c[0x0][0x228] ;  /* 0x00008a00ffee7b82 */ /* 0x008e660000000800 */
[----:B------:R3:W-:Y:S01]  /*11fe80*/  @P6 STG.E desc[UR60][R232.64], R247 ;  /* 0x000000f7e8006986 */ /* 0x0007e2000c10193c */
[----:B------:R-:W-:-:S03]  /*11fe90*/  ISETP.GE.AND P6, PT, R16, R199, PT ;  /* 0x000000c71000720c */ /* 0x000fc60003fc6270 */
[----:B------:R-:W2:Y:S04]  /*11fea0*/  LDL.LU R16, [R1+0x10e0] ;  /* 0x0010e00001107983 */ /* 0x000ea80000300800 */
[----:B------:R-:W4:Y:S01]  /*11feb0*/  LDL.LU R199, [R1+0x4e0] ;  /* 0x0004e00001c77983 */ /* 0x000f220000300800 */
[----:B------:R-:W-:Y:S01]  /*11fec0*/  ISETP.LT.AND P0, PT, R11, R244, !P4 ;  /* 0x000000f40b00720c */ /* 0x000fe20006701270 */
[----:B------:R-:W-:Y:S01]  /*11fed0*/  IMAD.IADD R0, R0, 0x1, R14 ;  /* 0x0000000100007824 */ /* 0x000fe200078e020e */
[----:B------:R-:W-:Y:S02]  /*11fee0*/  ISETP.LT.AND P5, PT, R17, R236, !P4 ;  /* 0x000000ec1100720c */ /* 0x000fe400067a1270 */
[----:B------:R-:W-:Y:S01]  /*11fef0*/  ISETP.LT.AND P4, PT, R15, R237, !P4 ;  /* 0x000000ed0f00720c */ /* 0x000fe20006781270 */
[----:B------:R-:W1:Y:S08]  /*11ff00*/  LDC R244, c[0x0][0x228] ;  /* 0x00008a00fff47b82 */ /* 0x000e700000000800 */
[----:B---3--:R-:W3:Y:S01]  /*11ff10*/  LDC R247, c[0x0][0x228] ;  /* 0x00008a00fff77b82 */ /* 0x008ee20000000800 */
[----:B------:R-:W-:-:S04]  /*11ff20*/  IMAD.WIDE R232, R0, 0x4, R2 ;  /* 0x0000000400e87825 */ /* 0x000fc800078e0202 */
[----:B------:R-:W-:-:S04]  /*11ff30*/  IMAD.WIDE R234, R0, 0x4, R4 ;  /* 0x0000000400ea7825 */ /* 0x000fc800078e0204 */
[C---:B------:R-:W-:Y:S01]  /*11ff40*/  IMAD.WIDE R236, R0.reuse, 0x4, R6 ;  /* 0x0000000400ec7825 */ /* 0x040fe200078e0206 */
[----:B--2---:R2:W-:Y:S04]  /*11ff50*/  @P0 STG.E desc[UR60][R232.64], R16 ;  /* 0x00000010e8000986 */ /* 0x0045e8000c10193c */
[----:B------:R3:W-:Y:S04]  /*11ff60*/  @P3 STG.E desc[UR60][R234.64], R252 ;  /* 0x000000fcea003986 */ /* 0x0007e8000c10193c */
[----:B----4-:R4:W-:Y:S01]  /*11ff70*/  @P5 STG.E desc[UR60][R236.64], R199 ;  /* 0x000000c7ec005986 */ /* 0x0109e2000c10193c */
[----:B-1----:R-:W-:Y:S01]  /*11ff80*/  ISETP.LT.AND P5, PT, R17, R238, !P6 ;  /* 0x000000ee1100720c */ /* 0x002fe200077a1270 */
[----:B--2---:R-:W-:Y:S01]  /*11ff90*/  IMAD.WIDE R232, R0, 0x4, R8 ;  /* 0x0000000400e87825 */ /* 0x004fe200078e0208 */
[----:B------:R-:W-:Y:S01]  /*11ffa0*/  IADD3 R16, R10, 0x73, RZ ;  /* 0x000000730a107810 */ /* 0x000fe20007ffe0ff */
[----:B---3--:R-:W2:Y:S04]  /*11ffb0*/  LDL.LU R252, [R1+0xcd4] ;  /* 0x000cd40001fc7983 */ /* 0x008ea80000300800 */
[----:B----4-:R-:W3:Y:S04]  /*11ffc0*/  LDL.LU R237, [R1+0x14d4] ;  /* 0x0014d40001ed7983 */ /* 0x010ee80000300800 */
[----:B------:R1:W-:Y:S04]  /*11ffd0*/  @P4 STG.E desc[UR60][R232.64], R246 ;  /* 0x000000f6e8004986 */ /* 0x0003e8000c10193c */
[----:B------:R-:W4:Y:S01]  /*11ffe0*/  LDL.LU R238, [R1+0x18d4] ;  /* 0x0018d40001ee7983 */ /* 0x000f220000300800 */
[----:B------:R-:W-:Y:S01]  /*11fff0*/  ISETP.GE.AND P4, PT, R16, R197, PT ;  /* 0x000000c51000720c */ /* 0x000fe20003f86270 */
[----:B------:R-:W3:Y:S02]  /*120000*/  LDC R236, c[0x0][0x228] ;  /* 0x00008a00ffec7b82 */ /* 0x000ee40000000800 */
[----:B------:R-:W2:Y:S01]  /*120010*/  LDL.LU R197, [R1+0x1cc4] ;  /* 0x001cc40001c57983 */ /* 0x000ea20000300800 */
[----:B------:R-:W-:-:S05]  /*120020*/  ISETP.LT.AND P3, PT, R11, R239, !P6 ;  /* 0x000000ef0b00720c */ /* 0x000fca0007761270 */
[----:B------:R-:W3:Y:S01]  /*120030*/  LDC R239, c[0x0][0x22c] ;  /* 0x00008b00ffef7b82 */ /* 0x000ee20000000800 */
[----:B------:R-:W-:Y:S02]  /*120040*/  ISETP.LT.AND P0, PT, R13, R245, !P6 ;  /* 0x000000f50d00720c */ /* 0x000fe40007701270 */
[----:B------:R-:W-:Y:S02]  /*120050*/  IADD3 R0, R0, R14, RZ ;  /* 0x0000000e00007210 */ /* 0x000fe40007ffe0ff */
[----:B------:R-:W-:Y:S01]  /*120060*/  ISETP.LT.AND P6, PT, R15, R198, !P6 ;  /* 0x000000c60f00720c */ /* 0x000fe200077c1270 */
[----:B------:R-:W-:Y:S02]  /*120070*/  VIADD R16, R10, 0x74 ;  /* 0x000000740a107836 */ /* 0x000fe40000000000 */
[----:B------:R-:W3:Y:S08]  /*120080*/  LDC R245, c[0x0][0x228] ;  /* 0x00008a00fff57b82 */ /* 0x000ef00000000800 */
[----:B-1----:R-:W1:Y:S01]  /*120090*/  LDC R246, c[0x0][0x228] ;  /* 0x00008a00fff67b82 */ /* 0x002e620000000800 */
[----:B------:R-:W-:-:S04]  /*1200a0*/  IMAD.WIDE R198, R0, 0x4, R2 ;  /* 0x0000000400c67825 */ /* 0x000fc800078e0202 */
[----:B------:R-:W-:-:S04]  /*1200b0*/  IMAD.WIDE R232, R0, 0x4, R4 ;  /* 0x0000000400e87825 */ /* 0x000fc800078e0204 */
[----:B------:R-:W-:Y:S01]  /*1200c0*/  IMAD.WIDE R234, R0, 0x4, R6 ;  /* 0x0000000400ea7825 */ /* 0x000fe200078e0206 */
[----:B--2---:R2:W-:Y:S04]  /*1200d0*/  @P3 STG.E desc[UR60][R198.64], R197 ;  /* 0x000000c5c6003986 */ /* 0x0045e8000c10193c */
[----:B----4-:R4:W-:Y:S01]  /*1200e0*/  @P0 STG.E desc[UR60][R232.64], R238 ;  /* 0x000000eee8000986 */ /* 0x0109e2000c10193c */
[----:B------:R-:W-:-:S03]  /*1200f0*/  ISETP.LT.AND P3, PT, R13, R247, !P4 ;  /* 0x000000f70d00720c */ /* 0x000fc60006761270 */
[----:B---3--:R3:W-:Y:S04]  /*120100*/  @P5 STG.E desc[UR60][R234.64], R237 ;  /* 0x000000edea005986 */ /* 0x0087e8000c10193c */
[----:B------:R-:W3:Y:S01]  /*120110*/  LDL.LU R247, [R1+0x8d4] ;  /* 0x0008d40001f77983 */ /* 0x000ee20000300800 */
[----:B------:R-:W-:-:S03]  /*120120*/  ISETP.LT.AND P5, PT, R17, R236, !P4 ;  /* 0x000000ec1100720c */ /* 0x000fc600067a1270 */
[----:B------:R-:W3:Y:S01]  /*120130*/  LDL.LU R236, [R1+0x4e4] ;  /* 0x0004e40001ec7983 */ /* 0x000ee20000300800 */
[----:B--2---:R-:W2:Y:S01]  /*120140*/  LDC.64 R198, c[0x0][0x228] ;  /* 0x00008a00ffc67b82 */ /* 0x004ea20000000a00 */
[----:B----4-:R-:W-:Y:S01]  /*120150*/  IMAD.WIDE R232, R0, 0x4, R8 ;  /* 0x0000000400e87825 */ /* 0x010fe200078e0208 */
[----:B------:R-:W-:-:S06]  /*120160*/  ISETP.LT.AND P0, PT, R11, R244, !P4 ;  /* 0x000000f40b00720c */ /* 0x000fcc0006701270 */
[----:B---3--:R-:W3:Y:S08]  /*120170*/  LDC R237, c[0x0][0x228] ;  /* 0x00008a00ffed7b82 */ /* 0x008ef00000000800 */
[----:B------:R-:W4:Y:S01]  /*120180*/  LDC R238, c[0x0][0x228] ;  /* 0x00008a00ffee7b82 */ /* 0x000f220000000800 */
[----:B------:R1:W-:Y:S01]  /*120190*/  @P6 STG.E desc[UR60][R232.64], R252 ;  /* 0x000000fce8006986 */ /* 0x0003e2000c10193c */
[----:B------:R-:W-:-:S02]  /*1201a0*/  ISETP.GE.AND P6, PT, R16, R239, PT ;  /* 0x000000ef1000720c */ /* 0x000fc40003fc6270 */
[----:B------:R-:W-:Y:S02]  /*1201b0*/  IADD3 R0, R0, R14, RZ ;  /* 0x0000000e00007210 */ /* 0x000fe40007ffe0ff */
[----:B------:R-:W-:Y:S02]  /*1201c0*/  ISETP.LT.AND P4, PT, R15, R196, !P4 ;  /* 0x000000c40f00720c */ /* 0x000fe40006781270 */
[----:B------:R-:W4:Y:S08]  /*1201d0*/  LDC R239, c[0x0][0x228] ;  /* 0x00008a00ffef7b82 */ /* 0x000f300000000800 */
[----:B------:R-:W4:Y:S01]  /*1201e0*/  LDC R244, c[0x0][0x228] ;  /* 0x00008a00fff47b82 */ /* 0x000f220000000800 */
[----:B-1----:R-:W4:Y:S04]  /*1201f0*/  LDL.LU R252, [R1+0x14d8] ;  /* 0x0014d80001fc7983 */ /* 0x002f280000300800 */
[----:B------:R-:W2:Y:S01]  /*120200*/  LDL.LU R16, [R1+0x10e4] ;  /* 0x0010e40001107983 */ /* 0x000ea20000300800 */
[----:B------:R-:W-:-:S04]  /*120210*/  IMAD.WIDE R196, R0, 0x4, R2 ;  /* 0x0000000400c47825 */ /* 0x000fc800078e0202 */
[----:B------:R-:W-:-:S04]  /*120220*/  IMAD.WIDE R232, R0, 0x4, R4 ;  /* 0x0000000400e87825 */ /* 0x000fc800078e0204 */
[----:B------:R-:W-:Y:S01]  /*120230*/  IMAD.WIDE R234, R0, 0x4, R6 ;  /* 0x0000000400ea7825 */ /* 0x000fe200078e0206 */
[----:B--2---:R-:W-:Y:S01]  /*120240*/  @P0 STG.E desc[UR60][R196.64], R16 ;  /* 0x00000010c4000986 */ /* 0x004fe2000c10193c */
[----:B------:R-:W-:-:S03]  /*120250*/  ISETP.LT.AND P0, PT, R13, R246, !P6 ;  /* 0x000000f60d00720c */ /* 0x000fc60007701270 */
[----:B------:R-:W2:Y:S04]  /*120260*/  LDL.LU R246, [R1+0x18d8] ;  /* 0x0018d80001f67983 */ /* 0x000ea80000300800 */
[----:B------:R1:W-:Y:S04]  /*120270*/  @P3 STG.E desc[UR60][R232.64], R247 ;  /* 0x000000f7e8003986 */ /* 0x0003e8000c10193c */
[----:B-1----:R-:W4:Y:S01]  /*120280*/  LDL.LU R233, [R1+0xe4] ;  /* 0x0000e40001e97983 */ /* 0x002f220000300800 */
[----:B------:R-:W-:Y:S01]  /*120290*/  IMAD.WIDE R196, R0, 0x4, R8 ;  /* 0x0000000400c47825 */ /* 0x000fe200078e0208 */
[----:B------:R-:W-:-:S02]  /*1202a0*/  IADD3 R16, R10, 0x75, RZ ;  /* 0x000000750a107810 */ /* 0x000fc40007ffe0ff */
[----:B------:R1:W-:Y:S04]  /*1202b0*/  @P5 STG.E desc[UR60][R234.64], R236 ;  /* 0x000000ecea005986 */ /* 0x0003e8000c10193c */
[----:B------:R-:W2:Y:S01]  /*1202c0*/  LDL.LU R247, [R1+0xcd8] ;  /* 0x000cd80001f77983 */ /* 0x000ea20000300800 */
[----:B------:R-:W-:Y:S02]  /*1202d0*/  ISETP.LT.AND P3, PT, R11, R245, !P6 ;  /* 0x000000f50b00720c */ /* 0x000fe40007761270 */
[----:B------:R-:W2:Y:S01]  /*1202e0*/  LDC R245, c[0x0][0x22c] ;  /* 0x00008b00fff57b82 */ /* 0x000ea20000000800 */
[----:B---3--:R-:W-:-:S07]  /*1202f0*/  ISETP.LT.AND P5, PT, R17, R237, !P6 ;  /* 0x000000ed1100720c */ /* 0x008fce00077a1270 */
[----:B-1----:R-:W1:Y:S01]  /*120300*/  LDC R236, c[0x0][0x228] ;  /* 0x00008a00ffec7b82 */ /* 0x002e620000000800 */
[----:B----4-:R3:W-:Y:S01]  /*120310*/  @P4 STG.E desc[UR60][R196.64], R233 ;  /* 0x000000e9c4004986 */ /* 0x0107e2000c10193c */
[----:B------:R-:W-:-:S03]  /*120320*/  ISETP.GE.AND P4, PT, R16, R199, PT ;  /* 0x000000c71000720c */ /* 0x000fc60003f86270 */
[----:B------:R-:W4:Y:S01]  /*120330*/  LDL.LU R199, [R1+0x1cc8] ;  /* 0x001cc80001c77983 */ /* 0x000f220000300800 */
[----:B------:R-:W-:Y:S01]  /*120340*/  ISETP.LT.AND P6, PT, R15, R238, !P6 ;  /* 0x000000ee0f00720c */ /* 0x000fe200077c1270 */
[----:B------:R-:W-:Y:S02]  /*120350*/  IMAD.IADD R0, R0, 0x1, R14 ;  /* 0x0000000100007824 */ /* 0x000fe400078e020e */
[----:B------:R-:W2:Y:S01]  /*120360*/  LDL.LU R238, [R1+0x10e8] ;  /* 0x0010e80001ee7983 */ /* 0x000ea20000300800 */
[----:B------:R-:W1:Y:S01]  /*120370*/  LDC R237, c[0x0][0x228] ;  /* 0x00008a00ffed7b82 */ /* 0x000e620000000800 */
[----:B---3--:R-:W-:-:S04]  /*120380*/  IMAD.WIDE R196, R0, 0x4, R2 ;  /* 0x0000000400c47825 */ /* 0x008fc800078e0202 */
[----:B------:R-:W-:-:S04]  /*120390*/  IMAD.WIDE R232, R0, 0x4, R4 ;  /* 0x0000000400e87825 */ /* 0x000fc800078e0204 */
[----:B------:R-:W-:Y:S01]  /*1203a0*/  IMAD.WIDE R234, R0, 0x4, R6 ;  /* 0x0000000400ea7825 */ /* 0x000fe200078e0206 */
[----:B------:R-:W-:Y:S01]  /*1203b0*/  IADD3 R16, R10, 0x76, RZ ;  /* 0x000000760a107810 */ /* 0x000fe20007ffe0ff */
[----:B----4-:R3:W-:Y:S04]  /*1203c0*/  @P3 STG.E desc[UR60][R196.64], R199 ;  /* 0x000000c7c4003986 */ /* 0x0107e8000c10193c */
[----:B--2---:R2:W-:Y:S04]  /*1203d0*/  @P0 STG.E desc[UR60][R232.64], R246 ;  /* 0x000000f6e8000986 */ /* 0x0045e8000c10193c */
[----:B------:R4:W-:Y:S01]  /*1203e0*/  @P5 STG.E desc[UR60][R234.64], R252 ;  /* 0x000000fcea005986 */ /* 0x0009e2000c10193c */
[----:B-1----:R-:W-:Y:S01]  /*1203f0*/  ISETP.LT.AND P5, PT, R17, R236, !P4 ;  /* 0x000000ec1100720c */ /* 0x002fe200067a1270 */
[----:B---3--:R-:W1:Y:S01]  /*120400*/  LDC.64 R196, c[0x0][0x228] ;  /* 0x00008a00ffc47b82 */ /* 0x008e620000000a00 */
[----:B--2---:R-:W-:Y:S01]  /*120410*/  IMAD.WIDE R232, R0, 0x4, R8 ;  /* 0x0000000400e87825 */ /* 0x004fe200078e0208 */
[----:B----4-:R-:W2:Y:S04]  /*120420*/  LDL.LU R252, [R1+0x1ccc] ;  /* 0x001ccc0001fc7983 */ /* 0x010ea80000300800 */
[----:B------:R-:W3:Y:S01]  /*120430*/  LDL.LU R236, [R1+0x4e8] ;  /* 0x0004e80001ec7983 */ /* 0x000ee20000300800 */
[----:B------:R-:W-:-:S02]  /*120440*/  ISETP.LT.AND P3, PT, R13, R244, !P4 ;  /* 0x000000f40d00720c */ /* 0x000fc40006761270 */
[----:B------:R-:W-:Y:S01]  /*120450*/  ISETP.LT.AND P0, PT, R11, R239, !P4 ;  /* 0x000000ef0b00720c */ /* 0x000fe20006701270 */
[----:B------:R4:W-:Y:S01]  /*120460*/  @P6 STG.E desc[UR60][R232.64], R247 ;  /* 0x000000f7e8006986 */ /* 0x0009e2000c10193c */
[----:B------:R-:W-:-:S03]  /*120470*/  ISETP.GE.AND P6, PT, R16, R245, PT ;  /* 0x000000f51000720c */ /* 0x000fc60003fc6270 */
[----:B------:R-:W2:Y:S04]  /*120480*/  LDL.LU R16, [R1+0x8d8] ;  /* 0x0008d80001107983 */ /* 0x000ea80000300800 */
[----:B------:R-:W3:Y:S01]  /*120490*/  LDL.LU R245, [R1+0xe8] ;  /* 0x0000e80001f57983 */ /* 0x000ee20000300800 */
[----:B------:R-:W-:Y:S02]  /*1204a0*/  IADD3 R0, R0, R14, RZ ;  /* 0x0000000e00007210 */ /* 0x000fe40007ffe0ff */
[----:B------:R-:W-:Y:S01]  /*1204b0*/  ISETP.LT.AND P4, PT, R15, R198, !P4 ;  /* 0x000000c60f00720c */ /* 0x000fe20006781270 */
[----:B------:R-:W1:Y:S08]  /*1204c0*/  LDC R239, c[0x0][0x228] ;  /* 0x00008a00ffef7b82 */ /* 0x000e700000000800 */
[----:B------:R-:W1:Y:S08]  /*1204d0*/  LDC R244, c[0x0][0x228] ;  /* 0x00008a00fff47b82 */ /* 0x000e700000000800 */
[----:B----4-:R-:W4:Y:S01]  /*1204e0*/  LDC R247, c[0x0][0x228] ;  /* 0x00008a00fff77b82 */ /* 0x010f220000000800 */
[----:B------:R-:W-:-:S07]  /*1204f0*/  IMAD.WIDE R198, R0, 0x4, R2 ;  /* 0x0000000400c67825 */ /* 0x000fce00078e0202 */
[----:B------:R-:W4:Y:S01]  /*120500*/  LDC R246, c[0x0][0x228] ;  /* 0x00008a00fff67b82 */ /* 0x000f220000000800 */
[----:B------:R1:W-:Y:S07]  /*120510*/  @P0 STG.E desc[UR60][R198.64], R238 ;  /* 0x000000eec6000986 */ /* 0x0003ee000c10193c */
[----:B-1----:R-:W1:Y:S01]  /*120520*/  LDC R238, c[0x0][0x228] ;  /* 0x00008a00ffee7b82 */ /* 0x002e620000000800 */
[----:B------:R-:W-:-:S04]  /*120530*/  IMAD.WIDE R232, R0, 0x4, R4 ;  /* 0x0000000400e87825 */ /* 0x000fc800078e0204 */
[----:B------:R-:W-:-:S04]  /*120540*/  IMAD.WIDE R234, R0, 0x4, R6 ;  /* 0x0000000400ea7825 */ /* 0x000fc800078e0206 */
[----:B------:R-:W-:Y:S01]  /*120550*/  IMAD.WIDE R198, R0, 0x4, R8 ;  /* 0x0000000400c67825 */ /* 0x000fe200078e0208 */
[----:B-1----:R-:W-:Y:S01]  /*120560*/  ISETP.LT.AND P0, PT, R13, R238, !P6 ;  /* 0x000000ee0d00720c */ /* 0x002fe20007701270 */
[----:B--2---:R-:W-:Y:S04]  /*120570*/  @P3 STG.E desc[UR60][R232.64], R16 ;  /* 0x00000010e8003986 */ /* 0x004fe8000c10193c */
[----:B---3--:R1:W-:Y:S04]  /*120580*/  @P5 STG.E desc[UR60][R234.64], R236 ;  /* 0x000000ecea005986 */ /* 0x0083e8000c10193c */
[----:B------:R2:W-:Y:S01]  /*120590*/  @P4 STG.E desc[UR60][R198.64], R245 ;  /* 0x000000f5c6004986 */ /* 0x0005e2000c10193c */
[----:B------:R-:W-:-:S02]  /*1205a0*/  ISETP.LT.AND P3, PT, R11, R237, !P6 ;  /* 0x000000ed0b00720c */ /* 0x000fc40007761270 */
[----:B------:R-:W-:Y:S02]  /*1205b0*/  ISETP.LT.AND P5, PT, R17, R239, !P6 ;  /* 0x000000ef1100720c */ /* 0x000fe400077a1270 */
[----:B------:R-:W-:Y:S02]  /*1205c0*/  ISETP.LT.AND P6, PT, R15, R244, !P6 ;  /* 0x000000f40f00720c */ /* 0x000fe400077c1270 */
[----:B------:R-:W-:Y:S01]  /*1205d0*/  IADD3 R0, R0, R14, RZ ;  /* 0x0000000e00007210 */ /* 0x000fe20007ffe0ff */
[----:B------:R-:W3:Y:S08]  /*1205e0*/  LDC R238, c[0x0][0x228] ;  /* 0x00008a00ffee7b82 */ /* 0x000ef00000000800 */
[----:B-1----:R-:W1:Y:S08]  /*1205f0*/  LDC.64 R236, c[0x0][0x228] ;  /* 0x00008a00ffec7b82 */ /* 0x002e700000000a00 */
[----:B------:R-:W3:Y:S08]  /*120600*/  LDC R239, c[0x0][0x228] ;  /* 0x00008a00ffef7b82 */ /* 0x000ef00000000800 */
[----:B--2---:R-:W2:Y:S01]  /*120610*/  LDC R245, c[0x0][0x228] ;  /* 0x00008a00fff57b82 */ /* 0x004ea20000000800 */
[----:B------:R-:W-:-:S05]  /*120620*/  VIADD R16, R10, 0x77 ;  /* 0x000000770a107836 */ /* 0x000fca0000000000 */
[----:B------:R-:W-:Y:S02]  /*120630*/  ISETP.GE.AND P4, PT, R16, R197, PT ;  /* 0x000000c51000720c */ /* 0x000fe40003f86270 */
[----:B------:R-:W3:Y:S04]  /*120640*/  LDL.LU R16, [R1+0x14dc] ;  /* 0x0014dc0001107983 */ /* 0x000ee80000300800 */
[----:B------:R-:W2:Y:S04]  /*120650*/  LDL.LU R197, [R1+0xcdc] ;  /* 0x000cdc0001c57983 */ /* 0x000ea80000300800 */
[----:B------:R-:W3:Y:S01]  /*120660*/  LDL.LU R244, [R1+0x18dc] ;  /* 0x0018dc0001f47983 */ /* 0x000ee20000300800 */
[----:B------:R-:W-:-:S04]  /*120670*/  IMAD.WIDE R198, R0, 0x4, R2 ;  /* 0x0000000400c67825 */ /* 0x000fc800078e0202 */
[----:B------:R-:W-:-:S04]  /*120680*/  IMAD.WIDE R232, R0, 0x4, R4 ;  /* 0x0000000400e87825 */ /* 0x000fc800078e0204 */
[C---:B------:R-:W-:Y:S01]  /*120690*/  IMAD.WIDE R234, R0.reuse, 0x4, R6 ;  /* 0x0000000400ea7825 */ /* 0x040fe200078e0206 */
[----:B------:R1:W-:Y:S01]  /*1206a0*/  @P3 STG.E desc[UR60][R198.64], R252 ;  /* 0x000000fcc6003986 */ /* 0x0003e2000c10193c */
[----:B----4-:R-:W-:Y:S02]  /*1206b0*/  ISETP.LT.AND P3, PT, R13, R247, !P4 ;  /* 0x000000f70d00720c */ /* 0x010fe40006761270 */
[----:B-1----:R-:W-:Y:S01]  /*1206c0*/  IMAD.WIDE R198, R0, 0x4, R8 ;  /* 0x0000000400c67825 */ /* 0x002fe200078e0208 */
[----:B------:R-:W4:Y:S04]  /*1206d0*/  LDL.LU R252, [R1+0xec] ;  /* 0x0000ec0001fc7983 */ /* 0x000f280000300800 */
[----:B------:R-:W4:Y:S04]  /*1206e0*/  LDL.LU R247, [R1+0x4ec] ;  /* 0x0004ec0001f77983 */ /* 0x000f280000300800 */
[----:B---3--:R1:W-:Y:S04]  /*1206f0*/  @P0 STG.E desc[UR60][R232.64], R244 ;  /* 0x000000f4e8000986 */ /* 0x0083e8000c10193c */
[----:B------:R3:W-:Y:S01]  /*120700*/  @P5 STG.E desc[UR60][R234.64], R16 ;  /* 0x00000010ea005986 */ /* 0x0007e2000c10193c */
[----:B------:R-:W-:-:S03]  /*120710*/  ISETP.LT.AND P0, PT, R11, R246, !P4 ;  /* 0x000000f60b00720c */ /* 0x000fc60006701270 */
[----:B--2---:R2:W-:Y:S04]  /*120720*/  @P6 STG.E desc[UR60][R198.64], R197 ;  /* 0x000000c5c6006986 */ /* 0x0045e8000c10193c */
[----:B------:R-:W4:Y:S04]  /*120730*/  LDL.LU R246, [R1+0x8dc] ;  /* 0x0008dc0001f67983 */ /* 0x000f280000300800 */
[----:B-1----:R-:W4:Y:S01]  /*120740*/  LDL.LU R244, [R1+0x1cd0] ;  /* 0x001cd00001f47983 */ /* 0x002f220000300800 */
[----:B---3--:R-:W-:Y:S01]  /*120750*/  IADD3 R16, R10, 0x78, RZ ;  /* 0x000000780a107810 */ /* 0x008fe20007ffe0ff */
[----:B------:R-:W1:Y:S01]  /*120760*/  LDC R235, c[0x0][0x22c] ;  /* 0x00008b00ffeb7b82 */ /* 0x000e620000000800 */
[----:B------:R-:W-:-:S07]  /*120770*/  IMAD.IADD R0, R0, 0x1, R14 ;  /* 0x0000000100007824 */ /* 0x000fce00078e020e */
[----:B------:R-:W3:Y:S01]  /*120780*/  LDC R234, c[0x0][0x228] ;  /* 0x00008a00ffea7b82 */ /* 0x000ee20000000800 */
[----:B------:R-:W-:Y:S02]  /*120790*/  ISETP.GE.AND P6, PT, R16, R237, PT ;  /* 0x000000ed1000720c */ /* 0x000fe40003fc6270 */
[----:B------:R-:W3:Y:S01]  /*1207a0*/  LDL.LU R237, [R1+0x10ec] ;  /* 0x0010ec0001ed7983 */ /* 0x000ee20000300800 */
[----:B------:R-:W-:Y:S02]  /*1207b0*/  ISETP.LT.AND P5, PT, R17, R238, !P4 ;  /* 0x000000ee1100720c */ /* 0x000fe400067a1270 */
[----:B------:R-:W-:Y:S01]  /*1207c0*/  ISETP.LT.AND P4, PT, R15, R196, !P4 ;  /* 0x000000c40f00720c */ /* 0x000fe20006781270 */
[----:B--2---:R-:W-:-:S04]  /*1207d0*/  IMAD.WIDE R196, R0, 0x4, R2 ;  /* 0x0000000400c47825 */ /* 0x004fc800078e0202 */
[----:B------:R-:W-:-:S04]  /*1207e0*/  IMAD.WIDE R198, R0, 0x4, R4 ;  /* 0x0000000400c67825 */ /* 0x000fc800078e0204 */
[----:B------:R-:W-:Y:S01]  /*1207f0*/  IMAD.WIDE R232, R0, 0x4, R6 ;  /* 0x0000000400e87825 */ /* 0x000fe200078e0206 */
[----:B------:R-:W-:Y:S01]  /*120800*/  IADD3 R16, R10, 0x79, RZ ;  /* 0x000000790a107810 */ /* 0x000fe20007ffe0ff */
[----:B------:R-:W2:Y:S01]  /*120810*/  LDC R238, c[0x0][0x228] ;  /* 0x00008a00ffee7b82 */ /* 0x000ea20000000800 */
[----:B---3--:R3:W-:Y:S04]  /*120820*/  @P0 STG.E desc[UR60][R196.64], R237 ;  /* 0x000000edc4000986 */ /* 0x0087e8000c10193c */
[----:B----4-:R4:W-:Y:S01]  /*120830*/  @P3 STG.E desc[UR60][R198.64], R246 ;  /* 0x000000f6c6003986 */ /* 0x0109e2000c10193c */
[----:B------:R-:W-:-:S03]  /*120840*/  ISETP.LT.AND P3, PT, R11, R239, !P6 ;  /* 0x000000ef0b00720c */ /* 0x000fc60007761270 */
[----:B------:R1:W-:Y:S01]  /*120850*/  @P5 STG.E desc[UR60][R232.64], R247 ;  /* 0x000000f7e8005986 */ /* 0x0003e2000c10193c */
[----:B------:R-:W-:Y:S01]  /*120860*/  ISETP.LT.AND P0, PT, R13, R245, !P6 ;  /* 0x000000f50d00720c */ /* 0x000fe20007701270 */
[----:B------:R-:W2:Y:S02]  /*120870*/  LDC R239, c[0x0][0x228] ;  /* 0x00008a00ffef7b82 */ /* 0x000ea40000000800 */
[----:B------:R-:W2:Y:S06]  /*120880*/  LDL.LU R245, [R1+0xce0] ;  /* 0x000ce00001f57983 */ /* 0x000eac0000300800 */
[----:B---3--:R-:W3:Y:S08]  /*120890*/  LDC R237, c[0x0][0x228] ;  /* 0x00008a00ffed7b82 */ /* 0x008ef00000000800 */
[----:B------:R-:W2:Y:S08]  /*1208a0*/  LDC.64 R196, c[0x0][0x228] ;  /* 0x00008a00ffc47b82 */ /* 0x000eb00000000a00 */
[----:B----4-:R-:W4:Y:S01]  /*1208b0*/  LDC R246, c[0x0][0x228] ;  /* 0x00008a00fff67b82 */ /* 0x010f220000000800 */
[C---:B------:R-:W-:Y:S01]  /*1208c0*/  IMAD.WIDE R198, R0.reuse, 0x4, R8 ;  /* 0x0000000400c67825 */ /* 0x040fe200078e0208 */
[----:B------:R-:W-:Y:S01]  /*1208d0*/  IADD3 R0, R0, R14, RZ ;  /* 0x0000000e00007210 */ /* 0x000fe20007ffe0ff */
[----:B-1----:R-:W4:Y:S04]  /*1208e0*/  LDL.LU R247, [R1+0x8e0] ;  /* 0x0008e00001f77983 */ /* 0x002f280000300800 */
[----:B------:R1:W-:Y:S01]  /*1208f0*/  @P4 STG.E desc[UR60][R198.64], R252 ;  /* 0x000000fcc6004986 */ /* 0x0003e2000c10193c */
[----:B------:R-:W-:Y:S01]  /*120900*/  ISETP.GE.AND P4, PT, R16, R235, PT ;  /* 0x000000eb1000720c */ /* 0x000fe20003f86270 */
[----:B-1----:R-:W-:-:S02]  /*120910*/  IMAD.WIDE R198, R0, 0x4, R2 ;  /* 0x0000000400c67825 */ /* 0x002fc400078e0202 */
[----:B------:R-:W4:Y:S04]  /*120920*/  LDL.LU R252, [R1+0x4f0] ;  /* 0x0004f00001fc7983 */ /* 0x000f280000300800 */
[----:B------:R-:W3:Y:S04]  /*120930*/  LDL.LU R16, [R1+0x14e0] ;  /* 0x0014e00001107983 */ /* 0x000ee80000300800 */
[----:B------:R1:W-:Y:S04]  /*120940*/  @P3 STG.E desc[UR60][R198.64], R244 ;  /* 0x000000f4c6003986 */ /* 0x0003e8000c10193c */
[----:B-1----:R-:W2:Y:S01]  /*120950*/  LDL.LU R199, [R1+0x18e0] ;  /* 0x0018e00001c77983 */ /* 0x002ea20000300800 */
[----:B------:R-:W-:-:S02]  /*120960*/  ISETP.LT.AND P5, PT, R17, R234, !P6 ;  /* 0x000000ea1100720c */ /* 0x000fc400077a1270 */
[----:B------:R-:W-:Y:S01]  /*120970*/  ISETP.LT.AND P6, PT, R15, R236, !P6 ;  /* 0x000000ec0f00720c */ /* 0x000fe200077c1270 */
[----:B------:R-:W-:-:S04]  /*120980*/  IMAD.WIDE R232, R0, 0x4, R4 ;  /* 0x0000000400e87825 */ /* 0x000fc800078e0204 */
[----:B------:R-:W-:Y:S01]  /*120990*/  IMAD.WIDE R234, R0, 0x4, R6 ;  /* 0x0000000400ea7825 */ /* 0x000fe200078e0206 */
[----:B------:R-:W1:Y:S08]  /*1209a0*/  LDC R244, c[0x0][0x228] ;  /* 0x00008a00fff47b82 */ /* 0x000e700000000800 */
[----:B------:R-:W4:Y:S01]  /*1209b0*/  LDC R236, c[0x0][0x228] ;  /* 0x00008a00ffec7b82 */ /* 0x000f220000000800 */
[----:B--2---:R2:W-:Y:S04]  /*1209c0*/  @P0 STG.E desc[UR60][R232.64], R199 ;  /* 0x000000c7e8000986 */ /* 0x0045e8000c10193c */
[----:B---3--:R3:W-:Y:S01]  /*1209d0*/  @P5 STG.E desc[UR60][R234.64], R16 ;  /* 0x00000010ea005986 */ /* 0x0087e2000c10193c */
[----:B------:R-:W-:-:S03]  /*1209e0*/  ISETP.LT.AND P5, PT, R17, R237, !P4 ;  /* 0x000000ed1100720c */ /* 0x000fc600067a1270 */
[----:B------:R-:W4:Y:S01]  /*1209f0*/  LDL.LU R237, [R1+0x10f0] ;  /* 0x0010f00001ed7983 */ /* 0x000f220000300800 */
[----:B--2---:R-:W-:-:S04]  /*120a00*/  IMAD.WIDE R198, R0, 0x4, R8 ;  /* 0x0000000400c67825 */ /* 0x004fc800078e0208 */
[----:B---3--:R-:W-:Y:S01]  /*120a10*/  VIADD R16, R10, 0x7a ;  /* 0x0000007a0a107836 */ /* 0x008fe20000000000 */
[----:B------:R2:W-:Y:S04]  /*120a20*/  @P6 STG.E desc[UR60][R198.64], R245 ;  /* 0x000000f5c6006986 */ /* 0x0005e8000c10193c */
[----:B------:R-:W-:Y:S01]  /*120a30*/  ISETP.GE.AND P6, PT, R16, R197, PT ;  /* 0x000000c51000720c */ /* 0x000fe20003fc6270 */
[----:B--2---:R-:W2:Y:S04]  /*120a40*/  LDL.LU R245, [R1+0x1cd4] ;  /* 0x001cd40001f57983 */ /* 0x004ea80000300800 */
[----:B------:R-:W3:Y:S01]  /*120a50*/  LDL.LU R197, [R1+0xf0] ;  /* 0x0000f00001c57983 */ /* 0x000ee20000300800 */
[----:B-1----:R-:W-:-:S02]  /*120a60*/  ISETP.LT.AND P3, PT, R13, R244, !P4 ;  /* 0x000000f40d00720c */ /* 0x002fc40006761270 */
[----:B------:R-:W1:Y:S01]  /*120a70*/  LDC R244, c[0x0][0x22c] ;  /* 0x00008b00fff47b82 */ /* 0x000e620000000800 */
[----:B------:R-:W-:Y:S02]  /*120a80*/  ISETP.LT.AND P0, PT, R11, R238, !P4 ;  /* 0x000000ee0b00720c */ /* 0x000fe40006701270 */
[----:B------:R-:W-:Y:S02]  /*120a90*/  IADD3 R0, R0, R14, RZ ;  /* 0x0000000e00007210 */ /* 0x000fe40007ffe0ff */
[----:B------:R-:W-:Y:S02]  /*120aa0*/  ISETP.LT.AND P4, PT, R15, R239, !P4 ;  /* 0x000000ef0f00720c */ /* 0x000fe40006781270 */
[----:B------:R-:W-:Y:S01]  /*120ab0*/  IADD3 R16, R10, 0x7b, RZ ;  /* 0x0000007b0a107810 */ /* 0x000fe20007ffe0ff */
[----:B------:R-:W1:Y:S01]  /*120ac0*/  LDC R238, c[0x0][0x228] ;  /* 0x00008a00ffee7b82 */ /* 0x000e620000000800 */
[----:B------:R-:W-:-:S04]  /*120ad0*/  IMAD.WIDE R198, R0, 0x4, R2 ;  /* 0x0000000400c67825 */ /* 0x000fc800078e0202 */
[----:B------:R-:W-:-:S04]  /*120ae0*/  IMAD.WIDE R232, R0, 0x4, R4 ;  /* 0x0000000400e87825 */ /* 0x000fc800078e0204 */
[----:B------:R-:W-:Y:S01]  /*120af0*/  IMAD.WIDE R234, R0, 0x4, R6 ;  /* 0x0000000400ea7825 */ /* 0x000fe200078e0206 */
[----:B------:R-:W2:Y:S01]  /*120b00*/  LDC R239, c[0x0][0x228] ;  /* 0x00008a00ffef7b82 */ /* 0x000ea20000000800 */
[----:B----4-:R4:W-:Y:S04]  /*120b10*/  @P0 STG.E desc[UR60][R198.64], R237 ;  /* 0x000000edc6000986 */ /* 0x0109e8000c10193c */
[----:B------:R1:W-:Y:S01]  /*120b20*/  @P3 STG.E desc[UR60][R232.64], R247 ;  /* 0x000000f7e8003986 */ /* 0x0003e2000c10193c */
[----:B------:R-:W-:-:S03]  /*120b30*/  ISETP.LT.AND P0, PT, R13, R246, !P6 ;  /* 0x000000f60d00720c */ /* 0x000fc60007701270 */
[----:B------:R2:W-:Y:S04]  /*120b40*/  @P5 STG.E desc[UR60][R234.64], R252 ;  /* 0x000000fcea005986 */ /* 0x0005e8000c10193c */
[----:B------:R-:W3:Y:S01]  /*120b50*/  LDL.LU R246, [R1+0x14e4] ;  /* 0x0014e40001f67983 */ /* 0x000ee20000300800 */
[----:B----4-:R-:W4:Y:S01]  /*120b60*/  LDC.64 R198, c[0x0][0x228] ;  /* 0x00008a00ffc67b82 */ /* 0x010f220000000a00 */
[----:B-1----:R-:W-:Y:S02]  /*120b70*/  IMAD.WIDE R232, R0, 0x4, R8 ;  /* 0x0000000400e87825 */ /* 0x002fe400078e0208 */
[----:B------:R-:W4:Y:S04]  /*120b80*/  LDL.LU R247, [R1+0xce4] ;  /* 0x000ce40001f77983 */ /* 0x000f280000300800 */
[----:B--2---:R-:W2:Y:S01]  /*120b90*/  LDL.LU R252, [R1+0x10f4] ;  /* 0x0010f40001fc7983 */ /* 0x004ea20000300800 */
[----:B------:R-:W1:Y:S03]  /*120ba0*/  LDC R237, c[0x0][0x228] ;  /* 0x00008a00ffed7b82 */ /* 0x000e660000000800 */
[----:B---3--:R3:W-:Y:S01]  /*120bb0*/  @P4 STG.E desc[UR60][R232.64], R197 ;  /* 0x000000c5e8004986 */ /* 0x0087e2000c10193c */
[----:B------:R-:W-:-:S03]  /*120bc0*/  ISETP.GE.AND P4, PT, R16, R244, PT ;  /* 0x000000f41000720c */ /* 0x000fc60003f86270 */
[----:B------:R-:W4:Y:S01]  /*120bd0*/  LDL.LU R16, [R1+0x18e4] ;  /* 0x0018e40001107983 */ /* 0x000f220000300800 */
[----:B------:R-:W-:Y:S01]  /*120be0*/  ISETP.LT.AND P3, PT, R11, R236, !P6 ;  /* 0x000000ec0b00720c */ /* 0x000fe20007761270 */
[----:B------:R-:W-:Y:S01]  /*120bf0*/  IMAD.IADD R0, R0, 0x1, R14 ;  /* 0x0000000100007824 */ /* 0x000fe200078e020e */
[----:B------:R-:W-:Y:S02]  /*120c00*/  ISETP.LT.AND P5, PT, R17, R238, !P6 ;  /* 0x000000ee1100720c */ /* 0x000fe400077a1270 */
[----:B------:R-:W-:Y:S01]  /*120c10*/  ISETP.LT.AND P6, PT, R15, R196, !P6 ;  /* 0x000000c40f00720c */ /* 0x000fe200077c1270 */
[----:B------:R-:W1:Y:S01]  /*120c20*/  LDC R236, c[0x0][0x228] ;  /* 0x00008a00ffec7b82 */ /* 0x000e620000000800 */
[----:B------:R-:W-:-:S07]  /*120c30*/  IMAD.WIDE R234, R0, 0x4, R6 ;  /* 0x0000000400ea7825 */ /* 0x000fce00078e0206 */
[----:B------:R-:W2:Y:S08]  /*120c40*/  LDC R244, c[0x0][0x228] ;  /* 0x00008a00fff47b82 */ /* 0x000eb00000000800 */
[----:B------:R-:W2:Y:S01]  /*120c50*/  LDC R238, c[0x0][0x228] ;  /* 0x00008a00ffee7b82 */ /* 0x000ea20000000800 */
[----:B---3--:R-:W-:-:S05]  /*120c60*/  IMAD.WIDE R196, R0, 0x4, R2 ;  /* 0x0000000400c47825 */ /* 0x008fca00078e0202 */
[----:B------:R3:W-:Y:S02]  /*120c70*/  @P3 STG.E desc[UR60][R196.64], R245 ;  /* 0x000000f5c4003986 */ /* 0x0007e4000c10193c */
[----:B---3--:R-:W3:Y:S01]  /*120c80*/  LDC R245, c[0x0][0x228] ;  /* 0x00008a00fff57b82 */ /* 0x008ee20000000800 */
[----:B------:R-:W-:-:S07]  /*120c90*/  IMAD.WIDE R232, R0, 0x4, R4 ;  /* 0x0000000400e87825 */ /* 0x000fce00078e0204 */
[----:B------:R-:W2:Y:S01]  /*120ca0*/  LDC.64 R196, c[0x0][0x228] ;  /* 0x00008a00ffc47b82 */ /* 0x000ea20000000a00 */
[----:B---3--:R-:W-:Y:S02]  /*120cb0*/  ISETP.LT.AND P3, PT, R13, R245, !P4 ;  /* 0x000000f50d00720c */ /* 0x008fe40006761270 */
[----:B------:R-:W3:Y:S04]  /*120cc0*/  LDL.LU R245, [R1+0x4f4] ;  /* 0x0004f40001f57983 */ /* 0x000ee80000300800 */
[----:B----4-:R4:W-:Y:S04]  /*120cd0*/  @P0 STG.E desc[UR60][R232.64], R16 ;  /* 0x00000010e8000986 */ /* 0x0109e8000c10193c */
[----:B------:R2:W-:Y:S01]  /*120ce0*/  @P5 STG.E desc[UR60][R234.64], R246 ;  /* 0x000000f6ea005986 */ /* 0x0005e2000c10193c */
[----:B----4-:R-:W-:Y:S01]  /*120cf0*/  IMAD.WIDE R232, R0, 0x4, R8 ;  /* 0x0000000400e87825 */ /* 0x010fe200078e0208 */
[----:B------:R-:W-:-:S02]  /*120d00*/  IADD3 R16, R10, 0x7c, RZ ;  /* 0x0000007c0a107810 */ /* 0x000fc40007ffe0ff */
[----:B------:R-:W-:Y:S02]  /*120d10*/  ISETP.LT.AND P0, PT, R11, R239, !P4 ;  /* 0x000000ef0b00720c */ /* 0x000fe40006701270 */
[----:B------:R-:W-:Y:S02]  /*120d20*/  IADD3 R0, R0, R14, RZ ;  /* 0x0000000e00007210 */ /* 0x000fe40007ffe0ff */
[----:B-1----:R-:W-:Y:S01]  /*120d30*/  ISETP.LT.AND P5, PT, R17, R236, !P4 ;  /* 0x000000ec1100720c */ /* 0x002fe200067a1270 */
[----:B------:R1:W-:Y:S01]  /*120d40*/  @P6 STG.E desc[UR60][R232.64], R247 ;  /* 0x000000f7e8006986 */ /* 0x0003e2000c10193c */
[----:B------:R-:W-:-:S03]  /*120d50*/  ISETP.GE.AND P6, PT, R16, R199, PT ;  /* 0x000000c71000720c */ /* 0x000fc60003fc6270 */
[----:B------:R-:W4:Y:S04]  /*120d60*/  LDL.LU R16, [R1+0x8e4] ;  /* 0x0008e40001107983 */ /* 0x000f280000300800 */
[----:B------:R-:W3:Y:S01]  /*120d70*/  LDL.LU R199, [R1+0xf4] ;  /* 0x0000f40001c77983 */ /* 0x000ee20000300800 */
[----:B------:R-:W-:Y:S01]  /*120d80*/  ISETP.LT.AND P4, PT, R15, R237, !P4 ;  /* 0x000000ed0f00720c */ /* 0x000fe20006781270 */
[----:B--2---:R-:W-:-:S04]  /*120d90*/  IMAD.WIDE R234, R0, 0x4, R4 ;  /* 0x0000000400ea7825 */ /* 0x004fc800078e0204 */
[C---:B------:R-:W-:Y:S01]  /*120da0*/  IMAD.WIDE R236, R0.reuse, 0x4, R6 ;  /* 0x0000000400ec7825 */ /* 0x040fe200078e0206 */
[----:B------:R-:W2:Y:S08]  /*120db0*/  LDC R239, c[0x0][0x228] ;  /* 0x00008a00ffef7b82 */ /* 0x000eb00000000800 */
[----:B------:R-:W2:Y:S08]  /*120dc0*/  LDC R246, c[0x0][0x228] ;  /* 0x00008a00fff67b82 */ /* 0x000eb00000000800 */
[----:B-1----:R-:W1:Y:S01]  /*120dd0*/  LDC R247, c[0x0][0x228] ;  /* 0x00008a00fff77b82 */ /* 0x002e620000000800 */
[----:B------:R-:W-:-:S05]  /*120de0*/  IMAD.WIDE R232, R0, 0x4, R2 ;  /* 0x0000000400e87825 */ /* 0x000fca00078e0202 */
[----:B------:R2:W-:Y:S01]  /*120df0*/  @P0 STG.E desc[UR60][R232.64], R252 ;  /* 0x000000fce8000986 */ /* 0x0005e2000c10193c */
[----:B------:R-:W-:Y:S01]  /*120e00*/  ISETP.LT.AND P0, PT, R13, R244, !P6 ;  /* 0x000000f40d00720c */ /* 0x000fe20007701270 */
[----:B--2---:R-:W-:Y:S02]  /*120e10*/  IMAD.WIDE R232, R0, 0x4, R8 ;  /* 0x0000000400e87825 */ /* 0x004fe400078e0208 */
[----:B------:R-:W2:Y:S04]  /*120e20*/  LDL.LU R252, [R1+0xce8] ;  /* 0x000ce80001fc7983 */ /* 0x000ea80000300800 */
[----:B----4-:R4:W-:Y:S04]  /*120e30*/  @P3 STG.E desc[UR60][R234.64], R16 ;  /* 0x00000010ea003986 */ /* 0x0109e8000c10193c */
[----:B---3--:R3:W-:Y:S04]  /*120e40*/  @P5 STG.E desc[UR60][R236.64], R245 ;  /* 0x000000f5ec005986 */ /* 0x0087e8000c10193c */
[----:B------:R1:W-:Y:S01]  /*120e50*/  @P4 STG.E desc[UR60][R232.64], R199 ;  /* 0x000000c7e8004986 */ /* 0x0003e2000c10193c */
[----:B----4-:R-:W-:-:S03]  /*120e60*/  VIADD R16, R10, 0x7d ;  /* 0x0000007d0a107836 */ /* 0x010fc60000000000 */
[----:B---3--:R-:W3:Y:S04]  /*120e70*/  LDL.LU R236, [R1+0x18e8] ;  /* 0x0018e80001ec7983 */ /* 0x008ee80000300800 */
[----:B------:R-:W4:Y:S04]  /*120e80*/  LDL.LU R237, [R1+0x14e8] ;  /* 0x0014e80001ed7983 */ /* 0x000f280000300800 */
[----:B------:R-:W2:Y:S01]  /*120e90*/  LDL.LU R244, [R1+0x10f8] ;  /* 0x0010f80001f47983 */ /* 0x000ea20000300800 */
[----:B------:R-:W-:Y:S02]  /*120ea0*/  ISETP.LT.AND P3, PT, R11, R238, !P6 ;  /* 0x000000ee0b00720c */ /* 0x000fe40007761270 */
[----:B------:R-:W-:Y:S01]  /*120eb0*/  ISETP.GE.AND P4, PT, R16, R197, PT ;  /* 0x000000c51000720c */ /* 0x000fe20003f86270 */
[----:B------:R-:W4:Y:S01]  /*120ec0*/  LDC R238, c[0x0][0x228] ;  /* 0x00008a00ffee7b82 */ /* 0x000f220000000800 */
[----:B------:R-:W3:Y:S07]  /*120ed0*/  LDL.LU R197, [R1+0x1cd8] ;  /* 0x001cd80001c57983 */ /* 0x000eee0000300800 */
[----:B------:R-:W2:Y:S01]  /*120ee0*/  LDC R245, c[0x0][0x22c] ;  /* 0x00008b00fff57b82 */ /* 0x000ea20000000800 */
[----:B------:R-:W-:-:S02]  /*120ef0*/  IADD3 R0, R0, R14, RZ ;  /* 0x0000000e00007210 */ /* 0x000fc40007ffe0ff */
[----:B------:R-:W-:Y:S02]  /*120f00*/  ISETP.LT.AND P5, PT, R17, R239, !P6 ;  /* 0x000000ef1100720c */ /* 0x000fe400077a1270 */
[----:B------:R-:W-:Y:S02]  /*120f10*/  ISETP.LT.AND P6, PT, R15, R198, !P6 ;  /* 0x000000c60f00720c */ /* 0x000fe400077c1270 */
[----:B------:R-:W-:Y:S01]  /*120f20*/  IADD3 R16, R10, 0x7e, RZ ;  /* 0x0000007e0a107810 */ /* 0x000fe20007ffe0ff */
[----:B------:R-:W2:Y:S01]  /*120f30*/  LDC R239, c[0x0][0x228] ;  /* 0x00008a00ffef7b82 */ /* 0x000ea20000000800 */
[----:B-1----:R-:W-:-:S04]  /*120f40*/  IMAD.WIDE R198, R0, 0x4, R2 ;  /* 0x0000000400c67825 */ /* 0x002fc800078e0202 */
[----:B------:R-:W-:-:S04]  /*120f50*/  IMAD.WIDE R232, R0, 0x4, R4 ;  /* 0x0000000400e87825 */ /* 0x000fc800078e0204 */
[----:B------:R-:W-:Y:S01]  /*120f60*/  IMAD.WIDE R234, R0, 0x4, R6 ;  /* 0x0000000400ea7825 */ /* 0x000fe200078e0206 */
[----:B---3--:R1:W-:Y:S04]  /*120f70*/  @P3 STG.E desc[UR60][R198.64], R197 ;  /* 0x000000c5c6003986 */ /* 0x0083e8000c10193c */
[----:B------:R3:W-:Y:S04]  /*120f80*/  @P0 STG.E desc[UR60][R232.64], R236 ;  /* 0x000000ece8000986 */ /* 0x0007e8000c10193c */
[----:B----4-:R4:W-:Y:S01]  /*120f90*/  @P5 STG.E desc[UR60][R234.64], R237 ;  /* 0x000000edea005986 */ /* 0x0109e2000c10193c */
[----:B------:R-:W-:-:S03]  /*120fa0*/  ISETP.LT.AND P5, PT, R17, R238, !P4 ;  /* 0x000000ee1100720c */ /* 0x000fc600067a1270 */
[----:B------:R-:W2:Y:S01]  /*120fb0*/  LDL.LU R238, [R1+0x4f8] ;  /* 0x0004f80001ee7983 */ /* 0x000ea20000300800 */
[----:B-1----:R-:W1:Y:S01]  /*120fc0*/  LDC.64 R198, c[0x0][0x228] ;  /* 0x00008a00ffc67b82 */ /* 0x002e620000000a00 */
[----:B---3--:R-:W-:-:S07]  /*120fd0*/  IMAD.WIDE R232, R0, 0x4, R8 ;  /* 0x0000000400e87825 */ /* 0x008fce00078e0208 */
[----:B------:R-:W3:Y:S01]  /*120fe0*/  LDC R236, c[0x0][0x228] ;  /* 0x00008a00ffec7b82 */ /* 0x000ee20000000800 */
[----:B------:R-:W-:Y:S02]  /*120ff0*/  ISETP.LT.AND P0, PT, R11, R246, !P4 ;  /* 0x000000f60b00720c */ /* 0x000fe40006701270 */
[----:B------:R-:W-:-:S05]  /*121000*/  ISETP.LT.AND P3, PT, R13, R247, !P4 ;  /* 0x000000f70d00720c */ /* 0x000fca0006761270 */
[----:B----4-:R-:W4:Y:S01]  /*121010*/  LDC R237, c[0x0][0x228] ;  /* 0x00008a00ffed7b82 */ /* 0x010f220000000800 */
[----:B--2---:R2:W-:Y:S01]  /*121020*/  @P6 STG.E desc[UR60][R232.64], R252 ;  /* 0x000000fce8006986 */ /* 0x0045e2000c10193c */
[----:B------:R-:W-:Y:S01]  /*121030*/  ISETP.GE.AND P6, PT, R16, R245, PT ;  /* 0x000000f51000720c */ /* 0x000fe20003fc6270 */
[----:B------:R-:W-:-:S05]  /*121040*/  IMAD.IADD R0, R0, 0x1, R14 ;  /* 0x0000000100007824 */ /* 0x000fca00078e020e */
[----:B------:R-:W4:Y:S08]  /*121050*/  LDC R247, c[0x0][0x228] ;  /* 0x00008a00fff77b82 */ /* 0x000f300000000800 */
[----:B------:R-:W4:Y:S01]  /*121060*/  LDC R246, c[0x0][0x228] ;  /* 0x00008a00fff67b82 */ /* 0x000f220000000800 */
[----:B--2---:R-:W2:Y:S04]  /*121070*/  LDL.LU R252, [R1+0x14ec] ;  /* 0x0014ec0001fc7983 */ /* 0x004ea80000300800 */
[----:B------:R-:W3:Y:S04]  /*121080*/  LDL.LU R16, [R1+0x8e8] ;  /* 0x0008e80001107983 */ /* 0x000ee80000300800 */
[----:B------:R-:W4:Y:S01]  /*121090*/  LDL.LU R245, [R1+0xf8] ;  /* 0x0000f80001f57983 */ /* 0x000f220000300800 */
[----:B------:R-:W-:Y:S01]  /*1210a0*/  ISETP.LT.AND P4, PT, R15, R196, !P4 ;  /* 0x000000c40f00720c */ /* 0x000fe20006781270 */
[----:B------:R-:W-:-:S04]  /*1210b0*/  IMAD.WIDE R196, R0, 0x4, R2 ;  /* 0x0000000400c47825 */ /* 0x000fc800078e0202 */
[----:B------:R-:W-:-:S04]  /*1210c0*/  IMAD.WIDE R232, R0, 0x4, R4 ;  /* 0x0000000400e87825 */ /* 0x000fc800078e0204 */
[C---:B------:R-:W-:Y:S01]  /*1210d0*/  IMAD.WIDE R234, R0.reuse, 0x4, R6 ;  /* 0x0000000400ea7825 */ /* 0x040fe200078e0206 */
[----:B------:R1:W-:Y:S03]  /*1210e0*/  @P0 STG.E desc[UR60][R196.64], R244 ;  /* 0x000000f4c4000986 */ /* 0x0003e6000c10193c */
[----:B-1----:R-:W-:Y:S01]  /*1210f0*/  IMAD.WIDE R196, R0, 0x4, R8 ;  /* 0x0000000400c47825 */ /* 0x002fe200078e0208 */
[----:B------:R-:W1:Y:S01]  /*121100*/  LDC R244, c[0x0][0x228] ;  /* 0x00008a00fff47b82 */ /* 0x000e620000000800 */
[----:B---3--:R3:W-:Y:S04]  /*121110*/  @P3 STG.E desc[UR60][R232.64], R16 ;  /* 0x00000010e8003986 */ /* 0x0087e8000c10193c */
[----:B------:R-:W-:Y:S01]  /*121120*/  @P5 STG.E desc[UR60][R234.64], R238 ;  /* 0x000000eeea005986 */ /* 0x000fe2000c10193c */
[----:B------:R-:W-:-:S03]  /*121130*/  ISETP.LT.AND P5, PT, R17, R236, !P6 ;  /* 0x000000ec1100720c */ /* 0x000fc600077a1270 */
[----:B----4-:R4:W-:Y:S04]  /*121140*/  @P4 STG.E desc[UR60][R196.64], R245 ;  /* 0x000000f5c4004986 */ /* 0x0109e8000c10193c */
[----:B------:R-:W2:Y:S01]  /*121150*/  LDL.LU R236, [R1+0x18ec] ;  /* 0x0018ec0001ec7983 */ /* 0x000ea20000300800 */
[----:B---3--:R-:W-:Y:S02]  /*121160*/  IADD3 R16, R10, 0x7f, RZ ;  /* 0x0000007f0a107810 */ /* 0x008fe40007ffe0ff */
[----:B-1----:R-:W-:Y:S02]  /*121170*/  ISETP.LT.AND P0, PT, R13, R244, !P6 ;  /* 0x000000f40d00720c */ /* 0x002fe40007701270 */
[----:B------:R-:W-:Y:S01]  /*121180*/  ISETP.LT.AND P3, PT, R11, R239, !P6 ;  /* 0x000000ef0b00720c */ /* 0x000fe20007761270 */
[----:B----4-:R-:W3:Y:S01]  /*121190*/  LDL.LU R245, [R1+0x10fc] ;  /* 0x0010fc0001f57983 */ /* 0x010ee20000300800 */
[----:B------:R-:W-:-:S03]  /*1211a0*/  ISETP.GE.AND P4, PT, R16, R199, PT ;  /* 0x000000c71000720c */ /* 0x000fc60003f86270 */
[----:B------:R-:W4:Y:S04]  /*1211b0*/  LDL.LU R16, [R1+0x1cdc] ;  /* 0x001cdc0001107983 */ /* 0x000f280000300800 */
[----:B------:R-:W3:Y:S01]  /*1211c0*/  LDL.LU R199, [R1+0xcec] ;  /* 0x000cec0001c77983 */ /* 0x000ee20000300800 */
[----:B------:R-:W1:Y:S01]  /*1211d0*/  LDC R244, c[0x0][0x22c] ;  /* 0x00008b00fff47b82 */ /* 0x000e620000000800 */
[----:B------:R-:W-:Y:S02]  /*1211e0*/  IADD3 R0, R0, R14, RZ ;  /* 0x0000000e00007210 */ /* 0x000fe40007ffe0ff */
[----:B------:R-:W-:-:S05]  /*1211f0*/  ISETP.LT.AND P6, PT, R15, R237, !P6 ;  /* 0x000000ed0f00720c */ /* 0x000fca00077c1270 */
[----:B------:R-:W1:Y:S08]  /*121200*/  LDC R238, c[0x0][0x228] ;  /* 0x00008a00ffee7b82 */ /* 0x000e700000000800 */
[----:B------:R-:W1:Y:S08]  /*121210*/  LDC R239, c[0x0][0x228] ;  /* 0x00008a00ffef7b82 */ /* 0x000e700000000800 */
[----:B------:R-:W1:Y:S01]  /*121220*/  LDC R237, c[0x0][0x228] ;  /* 0x00008a00ffed7b82 */ /* 0x000e620000000800 */
[----:B------:R-:W-:-:S04]  /*121230*/  IMAD.WIDE R196, R0, 0x4, R2 ;  /* 0x0000000400c47825 */ /* 0x000fc800078e0202 */
[----:B------:R-:W-:-:S04]  /*121240*/  IMAD.WIDE R232, R0, 0x4, R4 ;  /* 0x0000000400e87825 */ /* 0x000fc800078e0204 */
[----:B------:R-:W-:Y:S01]  /*121250*/  IMAD.WIDE R234, R0, 0x4, R6 ;  /* 0x0000000400ea7825 */ /* 0x000fe200078e0206 */
[----:B----4-:R4:W-:Y:S04]  /*121260*/  @P3 STG.E desc[UR60][R196.64], R16 ;  /* 0x00000010c4003986 */ /* 0x0109e8000c10193c */
[----:B--2---:R2:W-:Y:S01]  /*121270*/  @P0 STG.E desc[UR60][R232.64], R236 ;  /* 0x000000ece8000986 */ /* 0x0045e2000c10193c */
[----:B------:R-:W-:Y:S02]  /*121280*/  ISETP.LT.AND P3, PT, R13, R247, !P4 ;  /* 0x000000f70d00720c */ /* 0x000fe40006761270 */
[----:B------:R-:W-:Y:S01]  /*121290*/  ISETP.LT.AND P0, PT, R11, R246, !P4 ;  /* 0x000000f60b00720c */ /* 0x000fe20006701270 */
[----:B------:R-:W3:Y:S04]  /*1212a0*/  LDL.LU R247, [R1+0xfc] ;  /* 0x0000fc0001f77983 */ /* 0x000ee80000300800 */
[----:B------:R1:W-:Y:S04]  /*1212b0*/  @P5 STG.E desc[UR60][R234.64], R252 ;  /* 0x000000fcea005986 */ /* 0x0003e8000c10193c */
[----:B------:R-:W3:Y:S01]  /*1212c0*/  LDL.LU R246, [R1+0x4fc] ;  /* 0x0004fc0001f67983 */ /* 0x000ee20000300800 */
[----:B----4-:R-:W-:-:S02]  /*1212d0*/  VIADD R16, R10, 0x80 ;  /* 0x000000800a107836 */ /* 0x010fc40000000000 */
[----:B--2---:R-:W-:Y:S01]  /*1212e0*/  IMAD.WIDE R232, R0, 0x4, R8 ;  /* 0x0000000400e87825 */ /* 0x004fe200078e0208 */
[----:B------:R-:W2:Y:S08]  /*1212f0*/  LDC.64 R196, c[0x0][0x228] ;  /* 0x00008a00ffc47b82 */ /* 0x000eb00000000a00 */
[----:B------:R-:W4:Y:S01]  /*121300*/  LDC R236, c[0x0][0x228] ;  /* 0x00008a00ffec7b82 */ /* 0x000f220000000800 */
[----:B-1----:R-:W2:Y:S04]  /*121310*/  LDL.LU R252, [R1+0x1ce0] ;  /* 0x001ce00001fc7983 */ /* 0x002ea80000300800 */
[----:B---3--:R1:W-:Y:S01]  /*121320*/  @P6 STG.E desc[UR60][R232.64], R199 ;  /* 0x000000c7e8006986 */ /* 0x0083e2000c10193c */
[----:B------:R-:W-:-:S03]  /*121330*/  ISETP.GE.AND P6, PT, R16, R244, PT ;  /* 0x000000f41000720c */ /* 0x000fc60003fc6270 */
[----:B------:R-:W3:Y:S01]  /*121340*/  LDL.LU R16, [R1+0x8ec] ;  /* 0x0008ec0001107983 */ /* 0x000ee20000300800 */
[----:B------:R-:W-:Y:S02]  /*121350*/  IADD3 R0, R0, R14, RZ ;  /* 0x0000000e00007210 */ /* 0x000fe40007ffe0ff */
[----:B------:R-:W-:Y:S02]  /*121360*/  ISETP.LT.AND P5, PT, R17, R238, !P4 ;  /* 0x000000ee1100720c */ /* 0x000fe400067a1270 */
[----:B------:R-:W-:Y:S01]  /*121370*/  ISETP.LT.AND P4, PT, R15, R198, !P4 ;  /* 0x000000c60f00720c */ /* 0x000fe20006781270 */
[----:B------:R-:W2:Y:S08]  /*121380*/  LDC R244, c[0x0][0x228] ;  /* 0x00008a00fff47b82 */ /* 0x000eb00000000800 */
[----:B------:R-:W2:Y:S01]  /*121390*/  LDC R238, c[0x0][0x228] ;  /* 0x00008a00ffee7b82 */ /* 0x000ea20000000800 */
[----:B-1----:R-:W-:-:S05]  /*1213a0*/  IMAD.WIDE R198, R0, 0x4, R2 ;  /* 0x0000000400c67825 */ /* 0x002fca00078e0202 */
[----:B------:R1:W-:Y:S02]  /*1213b0*/  @P0 STG.E desc[UR60][R198.64], R245 ;  /* 0x000000f5c6000986 */ /* 0x0003e4000c10193c */
[----:B-1----:R-:W1:Y:S01]  /*1213c0*/  LDC R245, c[0x0][0x228] ;  /* 0x00008a00fff57b82 */ /* 0x002e620000000800 */
[----:B------:R-:W-:-:S04]  /*1213d0*/  IMAD.WIDE R232, R0, 0x4, R4 ;  /* 0x0000000400e87825 */ /* 0x000fc800078e0204 */
[----:B------:R-:W-:-:S03]  /*1213e0*/  IMAD.WIDE R234, R0, 0x4, R6 ;  /* 0x0000000400ea7825 */ /* 0x000fc600078e0206 */
[----:B------:R-:W2:Y:S01]  /*1213f0*/  LDC.64 R198, c[0x0][0x228] ;  /* 0x00008a00ffc67b82 */ /* 0x000ea20000000a00 */
[----:B-1----:R-:W-:Y:S02]  /*121400*/  ISETP.LT.AND P0, PT, R13, R245, !P6 ;  /* 0x000000f50d00720c */ /* 0x002fe40007701270 */
[----:B------:R-:W2:Y:S04]  /*121410*/  LDL.LU R245, [R1+0x14f0] ;  /* 0x0014f00001f57983 */ /* 0x000ea80000300800 */
[----:B---3--:R1:W-:Y:S04]  /*121420*/  @P3 STG.E desc[UR60][R232.64], R16 ;  /* 0x00000010e8003986 */ /* 0x0083e8000c10193c */
[----:B------:R3:W-:Y:S01]  /*121430*/  @P5 STG.E desc[UR60][R234.64], R246 ;  /* 0x000000f6ea005986 */ /* 0x0007e2000c10193c */
[----:B-1----:R-:W-:Y:S01]  /*121440*/  IMAD.WIDE R232, R0, 0x4, R8 ;  /* 0x0000000400e87825 */ /* 0x002fe200078e0208 */
[----:B------:R-:W-:-:S02]  /*121450*/  IADD3 R16, R10, 0x81, RZ ;  /* 0x000000810a107810 */ /* 0x000fc40007ffe0ff */
[----:B------:R-:W-:Y:S01]  /*121460*/  ISETP.LT.AND P3, PT, R11, R239, !P6 ;  /* 0x000000ef0b00720c */ /* 0x000fe20007761270 */
[----:B------:R-:W-:Y:S01]  /*121470*/  IMAD.IADD R0, R0, 0x1, R14 ;  /* 0x0000000100007824 */ /* 0x000fe200078e020e */
[----:B----4-:R-:W-:Y:S01]  /*121480*/  ISETP.LT.AND P5, PT, R17, R236, !P6 ;  /* 0x000000ec1100720c */ /* 0x010fe200077a1270 */
[----:B------:R1:W-:Y:S01]  /*121490*/  @P4 STG.E desc[UR60][R232.64], R247 ;  /* 0x000000f7e8004986 */ /* 0x0003e2000c10193c */
[----:B--2---:R-:W-:-:S03]  /*1214a0*/  ISETP.GE.AND P4, PT, R16, R197, PT ;  /* 0x000000c51000720c */ /* 0x004fc60003f86270 */
[----:B------:R-:W2:Y:S04]  /*1214b0*/  LDL.LU R16, [R1+0x18f0] ;  /* 0x0018f00001107983 */ /* 0x000ea80000300800 */
[----:B------:R-:W4:Y:S01]  /*1214c0*/  LDL.LU R197, [R1+0xcf0] ;  /* 0x000cf00001c57983 */ /* 0x000f220000300800 */
[----:B------:R-:W-:Y:S01]  /*1214d0*/  ISETP.LT.AND P6, PT, R15, R237, !P6 ;  /* 0x000000ed0f00720c */ /* 0x000fe200077c1270 */
[----:B---3--:R-:W-:-:S04]  /*1214e0*/  IMAD.WIDE R234, R0, 0x4, R4 ;  /* 0x0000000400ea7825 */ /* 0x008fc800078e0204 */
[C---:B------:R-:W-:Y:S01]  /*1214f0*/  IMAD.WIDE R236, R0.reuse, 0x4, R6 ;  /* 0x0000000400ec7825 */ /* 0x040fe200078e0206 */
[----:B------:R-:W3:Y:S08]  /*121500*/  LDC R239, c[0x0][0x228] ;  /* 0x00008a00ffef7b82 */ /* 0x000ef00000000800 */
[----:B------:R-:W3:Y:S08]  /*121510*/  LDC R246, c[0x0][0x228] ;  /* 0x00008a00fff67b82 */ /* 0x000ef00000000800 */
[----:B-1----:R-:W1:Y:S01]  /*121520*/  LDC R247, c[0x0][0x228] ;  /* 0x00008a00fff77b82 */ /* 0x002e620000000800 */
[----:B------:R-:W-:-:S05]  /*121530*/  IMAD.WIDE R232, R0, 0x4, R2 ;  /* 0x0000000400e87825 */ /* 0x000fca00078e0202 */
[----:B------:R3:W-:Y:S01]  /*121540*/  @P3 STG.E desc[UR60][R232.64], R252 ;  /* 0x000000fce8003986 */ /* 0x0007e2000c10193c */
[----:B------:R-:W-:Y:S01]  /*121550*/  ISETP.LT.AND P3, PT, R13, R244, !P4 ;  /* 0x000000f40d00720c */ /* 0x000fe20006761270 */
[----:B---3--:R-:W-:Y:S02]  /*121560*/  IMAD.WIDE R232, R0, 0x4, R8 ;  /* 0x0000000400e87825 */ /* 0x008fe400078e0208 */
[----:B------:R-:W3:Y:S04]  /*121570*/  LDL.LU R252, [R1+0x100] ;  /* 0x0001000001fc7983 */ /* 0x000ee80000300800 */
[----:B--2---:R2:W-:Y:S04]  /*121580*/  @P0 STG.E desc[UR60][R234.64], R16 ;  /* 0x00000010ea000986 */ /* 0x0045e8000c10193c */
[----:B------:R1:W-:Y:S04]  /*121590*/  @P5 STG.E desc[UR60][R236.64], R245 ;  /* 0x000000f5ec005986 */ /* 0x0003e8000c10193c */
[----:B----4-:R4:W-:Y:S01]  /*1215a0*/  @P6 STG.E desc[UR60][R232.64], R197 ;  /* 0x000000c5e8006986 */ /* 0x0109e2000c10193c */
[----:B--2---:R-:W-:-:S03]  /*1215b0*/  IADD3 R16, R10, 0x82, RZ ;  /* 0x000000820a107810 */ /* 0x004fc60007ffe0ff */
[----:B-1----:R-:W2:Y:S04]  /*1215c0*/  LDL.LU R236, [R1+0x8f0] ;  /* 0x0008f00001ec7983 */ /* 0x002ea80000300800 */
[----:B------:R-:W3:Y:S04]  /*1215d0*/  LDL.LU R237, [R1+0x500] ;  /* 0x0005000001ed7983 */ /* 0x000ee80000300800 */
[----:B------:R-:W3:Y:S01]  /*1215e0*/  LDL.LU R244, [R1+0x1ce4] ;  /* 0x001ce40001f47983 */ /* 0x000ee20000300800 */
[----:B------:R-:W-:Y:S02]  /*1215f0*/  ISETP.GE.AND P6, PT, R16, R199, PT ;  /* 0x000000c71000720c */ /* 0x000fe40003fc6270 */
[----:B------:R-:W-:Y:S01]  /*121600*/  ISETP.LT.AND P0, PT, R11, R238, !P4 ;  /* 0x000000ee0b00720c */ /* 0x000fe20006701270 */
[----:B------:R-:W2:Y:S01]  /*121610*/  LDL.LU R199, [R1+0x1100] ;  /* 0x0011000001c77983 */ /* 0x000ea20000300800 */
[----:B------:R-:W1:Y:S08]  /*121620*/  LDC R238, c[0x0][0x228] ;  /* 0x00008a00ffee7b82 */ /* 0x000e700000000800 */
[----:B------:R-:W1:Y:S01]  /*121630*/  LDC R245, c[0x0][0x22c] ;  /* 0x00008b00fff57b82 */ /* 0x000e620000000800 */
[----:B------:R-:W-:-:S02]  /*121640*/  IADD3 R0, R0, R14, RZ ;  /* 0x0000000e00007210 */ /* 0x000fc40007ffe0ff */
[----:B------:R-:W-:Y:S02]  /*121650*/  ISETP.LT.AND P5, PT, R17, R239, !P4 ;  /* 0x000000ef1100720c */ /* 0x000fe400067a1270 */
[----:B------:R-:W-:Y:S01]  /*121660*/  ISETP.LT.AND P4, PT, R15, R196, !P4 ;  /* 0x000000c40f00720c */ /* 0x000fe20006781270 */
[----:B------:R-:W-:Y:S02]  /*121670*/  VIADD R16, R10, 0x83 ;  /* 0x000000830a107836 */ /* 0x000fe40000000000 */
[----:B------:R-:W1:Y:S01]  /*121680*/  LDC R239, c[0x0][0x228] ;  /* 0x00008a00ffef7b82 */ /* 0x000e620000000800 */
[----:B----4-:R-:W-:-:S04]  /*121690*/  IMAD.WIDE R196, R0, 0x4, R2 ;  /* 0x0000000400c47825 */ /* 0x010fc800078e0202 */
[----:B------:R-:W-:-:S04]  /*1216a0*/  IMAD.WIDE R232, R0, 0x4, R4 ;  /* 0x0000000400e87825 */ /* 0x000fc800078e0204 */
[----:B------:R-:W-:Y:S01]  /*1216b0*/  IMAD.WIDE R234, R0, 0x4, R6 ;  /* 0x0000000400ea7825 */ /* 0x000fe200078e0206 */
[----:B--2---:R2:W-:Y:S04]  /*1216c0*/  @P0 STG.E desc[UR60][R196.64], R199 ;  /* 0x000000c7c4000986 */ /* 0x0045e8000c10193c */
[----:B------:R4:W-:Y:S04]  /*1216d0*/  @P3 STG.E desc[UR60][R232.64], R236 ;  /* 0x000000ece8003986 */ /* 0x0009e8000c10193c */
[----:B---3--:R3:W-:Y:S01]  /*1216e0*/  @P5 STG.E desc[UR60][R234.64], R237 ;  /* 0x000000edea005986 */ /* 0x0087e2000c10193c */
[----:B-1----:R-:W-:-:S03]  /*1216f0*/  ISETP.LT.AND P5, PT, R17, R238, !P6 ;  /* 0x000000ee1100720c */ /* 0x002fc600077a1270 */
[----:B------:R-:W3:Y:S01]  /*121700*/  LDL.LU R238, [R1+0x14f4] ;  /* 0x0014f40001ee7983 */ /* 0x000ee20000300800 */
[----:B--2---:R-:W-:Y:S01]  /*121710*/  IMAD.WIDE R196, R0, 0x4, R8 ;  /* 0x0000000400c47825 */ /* 0x004fe200078e0208 */
[----:B----4-:R-:W1:Y:S08]  /*121720*/  LDC R236, c[0x0][0x228] ;  /* 0x00008a00ffec7b82 */ /* 0x010e700000000800 */
[----:B------:R-:W2:Y:S01]  /*121730*/  LDC.64 R232, c[0x0][0x228] ;  /* 0x00008a00ffe87b82 */ /* 0x000ea20000000a00 */
[----:B------:R-:W-:-:S02]  /*121740*/  ISETP.LT.AND P3, PT, R11, R246, !P6 ;  /* 0x000000f60b00720c */ /* 0x000fc40007761270 */
[----:B------:R-:W-:Y:S01]  /*121750*/  ISETP.LT.AND P0, PT, R13, R247, !P6 ;  /* 0x000000f70d00720c */ /* 0x000fe20007701270 */
[----:B------:R4:W-:Y:S01]  /*121760*/  @P4 STG.E desc[UR60][R196.64], R252 ;  /* 0x000000fcc4004986 */ /* 0x0009e2000c10193c */
[----:B------:R-:W-:Y:S02]  /*121770*/  ISETP.GE.AND P4, PT, R16, R245, PT ;  /* 0x000000f51000720c */ /* 0x000fe40003f86270 */
[----:B------:R-:W-:Y:S01]  /*121780*/  IADD3 R0, R0, R14, RZ ;  /* 0x0000000e00007210 */ /* 0x000fe20007ffe0ff */
[----:B---3--:R-:W3:Y:S08]  /*121790*/  LDC R237, c[0x0][0x228] ;  /* 0x00008a00ffed7b82 */ /* 0x008ef00000000800 */
[----:B------:R-:W3:Y:S08]  /*1217a0*/  LDC R247, c[0x0][0x228] ;  /* 0x00008a00fff77b82 */ /* 0x000ef00000000800 */
[----:B------:R-:W3:Y:S01]  /*1217b0*/  LDC R246, c[0x0][0x228] ;  /* 0x00008a00fff67b82 */ /* 0x000ee20000000800 */
[----:B----4-:R-:W4:Y:S04]  /*1217c0*/  LDL.LU R252, [R1+0x504] ;  /* 0x0005040001fc7983 */ /* 0x010f280000300800 */
[----:B------:R-:W2:Y:S04]  /*1217d0*/  LDL.LU R16, [R1+0x18f4] ;  /* 0x0018f40001107983 */ /* 0x000ea80000300800 */
[----:B------:R-:W3:Y:S01]  /*1217e0*/  LDL.LU R245, [R1+0xcf4] ;  /* 0x000cf40001f57983 */ /* 0x000ee20000300800 */
[----:B------:R-:W-:Y:S01]  /*1217f0*/  ISETP.LT.AND P6, PT, R15, R198, !P6 ;  /* 0x000000c60f00720c */ /* 0x000fe200077c1270 */
[----:B------:R-:W-:-:S04]  /*121800*/  IMAD.WIDE R196, R0, 0x4, R2 ;  /* 0x0000000400c47825 */ /* 0x000fc800078e0202 */
[----:B------:R-:W-:-:S04]  /*121810*/  IMAD.WIDE R198, R0, 0x4, R4 ;  /* 0x0000000400c67825 */ /* 0x000fc800078e0204 */
[C---:B------:R-:W-:Y:S01]  /*121820*/  IMAD.WIDE R234, R0.reuse, 0x4, R6 ;  /* 0x0000000400ea7825 */ /* 0x040fe200078e0206 */
[----:B------:R1:W-:Y:S03]  /*121830*/  @P3 STG.E desc[UR60][R196.64], R244 ;  /* 0x000000f4c4003986 */ /* 0x0003e6000c10193c */
[----:B-1----:R-:W-:Y:S01]  /*121840*/  IMAD.WIDE R196, R0, 0x4, R8 ;  /* 0x0000000400c47825 */ /* 0x002fe200078e0208 */
[----:B------:R-:W1:Y:S01]  /*121850*/  LDC R244, c[0x0][0x228] ;  /* 0x00008a00fff47b82 */ /* 0x000e620000000800 */
[----:B--2---:R2:W-:Y:S04]  /*121860*/  @P0 STG.E desc[UR60][R198.64], R16 ;  /* 0x00000010c6000986 */ /* 0x0045e8000c10193c */
[----:B------:R-:W-:Y:S01]  /*121870*/  @P5 STG.E desc[UR60][R234.64], R238 ;  /* 0x000000eeea005986 */ /* 0x000fe2000c10193c */
[----:B------:R-:W-:-:S03]  /*121880*/  ISETP.LT.AND P5, PT, R17, R236, !P4 ;  /* 0x000000ec1100720c */ /* 0x000fc600067a1270 */
[----:B---3--:R3:W-:Y:S04]  /*121890*/  @P6 STG.E desc[UR60][R196.64], R245 ;  /* 0x000000f5c4006986 */ /* 0x0087e8000c10193c */
[----:B------:R-:W4:Y:S01]  /*1218a0*/  LDL.LU R236, [R1+0x8f4] ;  /* 0x0008f40001ec7983 */ /* 0x000f220000300800 */
[----:B--2---:R-:W-:Y:S02]  /*1218b0*/  IADD3 R16, R10, 0x84, RZ ;  /* 0x000000840a107810 */ /* 0x004fe40007ffe0ff */
[----:B-1----:R-:W-:Y:S02]  /*1218c0*/  ISETP.LT.AND P3, PT, R13, R244, !P4 ;  /* 0x000000f40d00720c */ /* 0x002fe40006761270 */
[----:B------:R-:W-:Y:S01]  /*1218d0*/  ISETP.LT.AND P0, PT, R11, R239, !P4 ;  /* 0x000000ef0b00720c */ /* 0x000fe20006701270 */
[----:B---3--:R-:W2:Y:S01]  /*1218e0*/  LDL.LU R245, [R1+0x1ce8] ;  /* 0x001ce80001f57983 */ /* 0x008ea20000300800 */
[----:B------:R-:W-:-:S03]  /*1218f0*/  ISETP.GE.AND P6, PT, R16, R233, PT ;  /* 0x000000e91000720c */ /* 0x000fc60003fc6270 */
[----:B------:R-:W3:Y:S04]  /*121900*/  LDL.LU R16, [R1+0x1104] ;  /* 0x0011040001107983 */ /* 0x000ee80000300800 */
[----:B------:R-:W2:Y:S01]  /*121910*/  LDL.LU R233, [R1+0x104] ;  /* 0x0001040001e97983 */ /* 0x000ea20000300800 */
[----:B------:R-:W1:Y:S01]  /*121920*/  LDC R244, c[0x0][0x22c] ;  /* 0x00008b00fff47b82 */ /* 0x000e620000000800 */
[----:B------:R-:W-:Y:S01]  /*121930*/  IMAD.IADD R0, R0, 0x1, R14 ;  /* 0x0000000100007824 */ /* 0x000fe200078e020e */
[----:B------:R-:W-:-:S06]  /*121940*/  ISETP.LT.AND P4, PT, R15, R237, !P4 ;  /* 0x000000ed0f00720c */ /* 0x000fcc0006781270 */
[----:B------:R-:W1:Y:S08]  /*121950*/  LDC R238, c[0x0][0x228] ;  /* 0x00008a00ffee7b82 */ /* 0x000e700000000800 */
[----:B------:R-:W1:Y:S01]  /*121960*/  LDC R239, c[0x0][0x228] ;  /* 0x00008a00ffef7b82 */ /* 0x000e620000000800 */
[----:B------:R-:W-:-:S04]  /*121970*/  IMAD.WIDE R196, R0, 0x4, R2 ;  /* 0x0000000400c47825 */ /* 0x000fc800078e0202 */
[----:B------:R-:W-:-:S04]  /*121980*/  IMAD.WIDE R198, R0, 0x4, R4 ;  /* 0x0000000400c67825 */ /* 0x000fc800078e0204 */
[----:B------:R-:W-:Y:S01]  /*121990*/  IMAD.WIDE R234, R0, 0x4, R6 ;  /* 0x0000000400ea7825 */ /* 0x000fe200078e0206 */
[----:B------:R-:W1:Y:S01]  /*1219a0*/  LDC R237, c[0x0][0x228] ;  /* 0x00008a00ffed7b82 */ /* 0x000e620000000800 */
[----:B---3--:R3:W-:Y:S04]  /*1219b0*/  @P0 STG.E desc[UR60][R196.64], R16 ;  /* 0x00000010c4000986 */ /* 0x0087e8000c10193c */
[----:B----4-:R4:W-:Y:S01]  /*1219c0*/  @P3 STG.E desc[UR60][R198.64], R236 ;  /* 0x000000ecc6003986 */ /* 0x0109e2000c10193c */
[----:B------:R-:W-:Y:S02]  /*1219d0*/  ISETP.LT.AND P0, PT, R13, R247, !P6 ;  /* 0x000000f70d00720c */ /* 0x000fe40007701270 */
[----:B------:R-:W-:Y:S01]  /*1219e0*/  ISETP.LT.AND P3, PT, R11, R246, !P6 ;  /* 0x000000f60b00720c */ /* 0x000fe20007761270 */
[----:B------:R-:W2:Y:S04]  /*1219f0*/  LDL.LU R247, [R1+0xcf8] ;  /* 0x000cf80001f77983 */ /* 0x000ea80000300800 */
[----:B------:R1:W-:Y:S04]  /*121a00*/  @P5 STG.E desc[UR60][R234.64], R252 ;  /* 0x000000fcea005986 */ /* 0x0003e8000c10193c */
[----:B------:R-:W2:Y:S01]  /*121a10*/  LDL.LU R246, [R1+0x14f8] ;  /* 0x0014f80001f67983 */ /* 0x000ea20000300800 */
[----:B---3--:R-:W-:Y:S01]  /*121a20*/  IADD3 R16, R10, 0x85, RZ ;  /* 0x000000850a107810 */ /* 0x008fe20007ffe0ff */
[----:B----4-:R-:W-:Y:S01]  /*121a30*/  IMAD.WIDE R198, R0, 0x4, R8 ;  /* 0x0000000400c67825 */ /* 0x010fe200078e0208 */
[----:B------:R-:W3:Y:S08]  /*121a40*/  LDC.64 R196, c[0x0][0x228] ;  /* 0x00008a00ffc47b82 */ /* 0x000ef00000000a00 */
[----:B------:R-:W4:Y:S01]  /*121a50*/  LDC R236, c[0x0][0x228] ;  /* 0x00008a00ffec7b82 */ /* 0x000f220000000800 */
[----:B-1----:R-:W3:Y:S04]  /*121a60*/  LDL.LU R252, [R1+0x1108] ;  /* 0x0011080001fc7983 */ /* 0x002ee80000300800 */
[----:B--2---:R1:W-:Y:S01]  /*121a70*/  @P4 STG.E desc[UR60][R198.64], R233 ;  /* 0x000000e9c6004986 */ /* 0x0043e2000c10193c */
[----:B------:R-:W-:-:S03]  /*121a80*/  ISETP.GE.AND P4, PT, R16, R244, PT ;  /* 0x000000f41000720c */ /* 0x000fc60003f86270 */
[----:B------:R-:W2:Y:S01]  /*121a90*/  LDL.LU R16, [R1+0x18f8] ;  /* 0x0018f80001107983 */ /* 0x000ea20000300800 */
[----:B------:R-:W-:Y:S02]  /*121aa0*/  IADD3 R0, R0, R14, RZ ;  /* 0x0000000e00007210 */ /* 0x000fe40007ffe0ff */
[----:B------:R-:W-:Y:S01]  /*121ab0*/  ISETP.LT.AND P5, PT, R17, R238, !P6 ;  /* 0x000000ee1100720c */ /* 0x000fe200077a1270 */
[----:B------:R-:W3:Y:S02]  /*121ac0*/  LDC R244, c[0x0][0x228] ;  /* 0x00008a00fff47b82 */ /* 0x000ee40000000800 */
[----:B-1----:R-:W-:-:S04]  /*121ad0*/  IMAD.WIDE R198, R0, 0x4, R2 ;  /* 0x0000000400c67825 */ /* 0x002fc800078e0202 */
[----:B------:R-:W-:Y:S02]  /*121ae0*/  IMAD.WIDE R234, R0, 0x4, R6 ;  /* 0x0000000400ea7825 */ /* 0x000fe400078e0206 */
[----:B------:R-:W1:Y:S01]  /*121af0*/  LDC R238, c[0x0][0x228] ;  /* 0x00008a00ffee7b82 */ /* 0x000e620000000800 */
[----:B------:R4:W-:Y:S01]  /*121b00*/  @P3 STG.E desc[UR60][R198.64], R245 ;  /* 0x000000f5c6003986 */ /* 0x0009e2000c10193c */
[----:B------:R-:W-:-:S06]  /*121b10*/  ISETP.LT.AND P6, PT, R15, R232, !P6 ;  /* 0x000000e80f00720c */ /* 0x000fcc00077c1270 */
[----:B----4-:R-:W4:Y:S01]  /*121b20*/  LDC R245, c[0x0][0x228] ;  /* 0x00008a00fff57b82 */ /* 0x010f220000000800 */
[----:B------:R-:W-:-:S07]  /*121b30*/  IMAD.WIDE R232, R0, 0x4, R4 ;  /* 0x0000000400e87825 */ /* 0x000fce00078e0204 */
[----:B------:R-:W1:Y:S01]  /*121b40*/  LDC.64 R198, c[0x0][0x228] ;  /* 0x00008a00ffc67b82 */ /* 0x000e620000000a00 */
[----:B----4-:R-:W-:Y:S02]  /*121b50*/  ISETP.LT.AND P3, PT, R13, R245, !P4 ;  /* 0x000000f50d00720c */ /* 0x010fe40006761270 */
[----:B------:R-:W4:Y:S04]  /*121b60*/  LDL.LU R245, [R1+0x508] ;  /* 0x0005080001f57983 */ /* 0x000f280000300800 */
[----:B--2---:R2:W-:Y:S04]  /*121b70*/  @P0 STG.E desc[UR60][R232.64], R16 ;  /* 0x00000010e8000986 */ /* 0x0045e8000c10193c */
[----:B------:R1:W-:Y:S01]  /*121b80*/  @P5 STG.E desc[UR60][R234.64], R246 ;  /* 0x000000f6ea005986 */ /* 0x0003e2000c10193c */
[----:B--2---:R-:W-:-:S04]  /*121b90*/  IMAD.WIDE R232, R0, 0x4, R8 ;  /* 0x0000000400e87825 */ /* 0x004fc800078e0208 */
[----:B------:R-:W-:Y:S01]  /*121ba0*/  VIADD R16, R10, 0x86 ;  /* 0x000000860a107836 */ /* 0x000fe20000000000 */
[----:B------:R-:W-:Y:S02]  /*121bb0*/  ISETP.LT.AND P0, PT, R11, R239, !P4 ;  /* 0x000000ef0b00720c */ /* 0x000fe40006701270 */
[----:B------:R-:W-:Y:S02]  /*121bc0*/  IADD3 R0, R0, R14, RZ ;  /* 0x0000000e00007210 */ /* 0x000fe40007ffe0ff */
[----:B------:R-:W-:Y:S01]  /*121bd0*/  ISETP.LT.AND P5, PT, R17, R236, !P4 ;  /* 0x000000ec1100720c */ /* 0x000fe200067a1270 */
[----:B------:R2:W-:Y:S01]  /*121be0*/  @P6 STG.E desc[UR60][R232.64], R247 ;  /* 0x000000f7e8006986 */ /* 0x0005e2000c10193c */
[----:B---3--:R-:W-:-:S03]  /*121bf0*/  ISETP.GE.AND P6, PT, R16, R197, PT ;  /* 0x000000c51000720c */ /* 0x008fc60003fc6270 */
[----:B------:R-:W3:Y:S04]  /*121c00*/  LDL.LU R16, [R1+0x8f8] ;  /* 0x0008f80001107983 */ /* 0x000ee80000300800 */
[----:B------:R-:W4:Y:S01]  /*121c10*/  LDL.LU R197, [R1+0x108] ;  /* 0x0001080001c57983 */ /* 0x000f220000300800 */
[----:B------:R-:W-:Y:S01]  /*121c20*/  ISETP.LT.AND P4, PT, R15, R237, !P4 ;  /* 0x000000ed0f00720c */ /* 0x000fe20006781270 */
[----:B-1----:R-:W-:-:S04]  /*121c30*/  IMAD.WIDE R234, R0, 0x4, R4 ;  /* 0x0000000400ea7825 */ /* 0x002fc800078e0204 */
[C---:B------:R-:W-:Y:S01]  /*121c40*/  IMAD.WIDE R236, R0.reuse, 0x4, R6 ;  /* 0x0000000400ec7825 */ /* 0x040fe200078e0206 */
[----:B------:R-:W1:Y:S08]  /*121c50*/  LDC R239, c[0x0][0x228] ;  /* 0x00008a00ffef7b82 */ /* 0x000e700000000800 */
[----:B------:R-:W1:Y:S08]  /*121c60*/  LDC R246, c[0x0][0x228] ;  /* 0x00008a00fff67b82 */ /* 0x000e700000000800 */
[----:B--2---:R-:W2:Y:S01]  /*121c70*/  LDC R247, c[0x0][0x228] ;  /* 0x00008a00fff77b82 */ /* 0x004ea20000000800 */
[----:B------:R-:W-:-:S05]  /*121c80*/  IMAD.WIDE R232, R0, 0x4, R2 ;  /* 0x0000000400e87825 */ /* 0x000fca00078e0202 */
[----:B------:R1:W-:Y:S01]  /*121c90*/  @P0 STG.E desc[UR60][R232.64], R252 ;  /* 0x000000fce8000986 */ /* 0x0003e2000c10193c */
[----:B------:R-:W-:Y:S01]  /*121ca0*/  ISETP.LT.AND P0, PT, R13, R244, !P6 ;  /* 0x000000f40d00720c */ /* 0x000fe20007701270 */
[----:B-1----:R-:W-:Y:S02]  /*121cb0*/  IMAD.WIDE R232, R0, 0x4, R8 ;  /* 0x0000000400e87825 */ /* 0x002fe400078e0208 */
[----:B------:R-:W2:Y:S04]  /*121cc0*/  LDL.LU R252, [R1+0xcfc] ;  /* 0x000cfc0001fc7983 */ /* 0x000ea80000300800 */
[----:B---3--:R1:W-:Y:S04]  /*121cd0*/  @P3 STG.E desc[UR60][R234.64], R16 ;  /* 0x00000010ea003986 */ /* 0x0083e8000c10193c */
[----:B----4-:R3:W-:Y:S04]  /*121ce0*/  @P5 STG.E desc[UR60][R236.64], R245 ;  /* 0x000000f5ec005986 */ /* 0x0107e8000c10193c */
[----:B------:R4:W-:Y:S01]  /*121cf0*/  @P4 STG.E desc[UR60][R232.64], R197 ;  /* 0x000000c5e8004986 */ /* 0x0009e2000c10193c */
[----:B-1----:R-:W-:-:S03]  /*121d00*/  IADD3 R16, R10, 0x87, RZ ;  /* 0x000000870a107810 */ /* 0x002fc60007ffe0ff */
[----:B---3--:R-:W3:Y:S04]  /*121d10*/  LDL.LU R236, [R1+0x18fc] ;  /* 0x0018fc0001ec7983 */ /* 0x008ee80000300800 */
[----:B------:R-:W2:Y:S04]  /*121d20*/  LDL.LU R237, [R1+0x14fc] ;  /* 0x0014fc0001ed7983 */ /* 0x000ea80000300800 */
[----:B------:R-:W2:Y:S01]  /*121d30*/  LDL.LU R244, [R1+0x110c] ;  /* 0x00110c0001f47983 */ /* 0x000ea20000300800 */
[----:B------:R-:W-:Y:S02]  /*121d40*/  ISETP.GE.AND P4, PT, R16, R199, PT ;  /* 0x000000c71000720c */ /* 0x000fe40003f86270 */
[----:B------:R-:W-:Y:S01]  /*121d50*/  ISETP.LT.AND P3, PT, R11, R238, !P6 ;  /* 0x000000ee0b00720c */ /* 0x000fe20007761270 */
[----:B------:R-:W3:Y:S01]  /*121d60*/  LDL.LU R199, [R1+0x1cec] ;  /* 0x001cec0001c77983 */ /* 0x000ee20000300800 */
[----:B------:R-:W1:Y:S08]  /*121d70*/  LDC R238, c[0x0][0x228] ;  /* 0x00008a00ffee7b82 */ /* 0x000e700000000800 */
[----:B------:R-:W1:Y:S01]  /*121d80*/  LDC R245, c[0x0][0x22c] ;  /* 0x00008b00fff57b82 */ /* 0x000e620000000800 */
[----:B------:R-:W-:Y:S01]  /*121d90*/  IMAD.IADD R0, R0, 0x1, R14 ;  /* 0x0000000100007824 */ /* 0x000fe200078e020e */
[----:B------:R-:W-:-:S02]  /*121da0*/  ISETP.LT.AND P5, PT, R17, R239, !P6 ;  /* 0x000000ef1100720c */ /* 0x000fc400077a1270 */
[----:B------:R-:W-:Y:S02]  /*121db0*/  ISETP.LT.AND P6, PT, R15, R196, !P6 ;  /* 0x000000c40f00720c */ /* 0x000fe400077c1270 */
[----:B------:R-:W-:Y:S01]  /*121dc0*/  IADD3 R16, R10, 0x88, RZ ;  /* 0x000000880a107810 */ /* 0x000fe20007ffe0ff */
[----:B----4-:R-:W-:-:S04]  /*121dd0*/  IMAD.WIDE R196, R0, 0x4, R2 ;  /* 0x0000000400c47825 */ /* 0x010fc800078e0202 */
[----:B------:R-:W-:-:S04]  /*121de0*/  IMAD.WIDE R232, R0, 0x4, R4 ;  /* 0x0000000400e87825 */ /* 0x000fc800078e0204 */
[----:B------:R-:W-:Y:S01]  /*121df0*/  IMAD.WIDE R234, R0, 0x4, R6 ;  /* 0x0000000400ea7825 */ /* 0x000fe200078e0206 */
[----:B------:R-:W4:Y:S01]  /*121e00*/  LDC R239, c[0x0][0x228] ;  /* 0x00008a00ffef7b82 */ /* 0x000f220000000800 */
[----:B---3--:R3:W-:Y:S04]  /*121e10*/  @P3 STG.E desc[UR60][R196.64], R199 ;  /* 0x000000c7c4003986 */ /* 0x0087e8000c10193c */
[----:B------:R4:W-:Y:S04]  /*121e20*/  @P0 STG.E desc[UR60][R232.64], R236 ;  /* 0x000000ece8000986 */ /* 0x0009e8000c10193c */
[----:B--2---:R2:W-:Y:S01]  /*121e30*/  @P5 STG.E desc[UR60][R234.64], R237 ;  /* 0x000000edea005986 */ /* 0x0045e2000c10193c */
[----:B-1----:R-:W-:-:S03]  /*121e40*/  ISETP.LT.AND P5, PT, R17, R238, !P4 ;  /* 0x000000ee1100720c */ /* 0x002fc600067a1270 */
[----:B------:R-:W2:Y:S01]  /*121e50*/  LDL.LU R238, [R1+0x50c] ;  /* 0x00050c0001ee7983 */ /* 0x000ea20000300800 */
[----:B---3--:R-:W1:Y:S01]  /*121e60*/  LDC.64 R196, c[0x0][0x228] ;  /* 0x00008a00ffc47b82 */ /* 0x008e620000000a00 */
[----:B----4-:R-:W-:-:S07]  /*121e70*/  IMAD.WIDE R232, R0, 0x4, R8 ;  /* 0x0000000400e87825 */ /* 0x010fce00078e0208 */
[----:B------:R-:W3:Y:S01]  /*121e80*/  LDC R236, c[0x0][0x228] ;  /* 0x00008a00ffec7b82 */ /* 0x000ee20000000800 */
[----:B------:R-:W-:Y:S02]  /*121e90*/  ISETP.LT.AND P0, PT, R11, R246, !P4 ;  /* 0x000000f60b00720c */ /* 0x000fe40006701270 */
[----:B------:R-:W-:-:S05]  /*121ea0*/  ISETP.LT.AND P3, PT, R13, R247, !P4 ;  /* 0x000000f70d00720c */ /* 0x000fca0006761270 */
[----:B--2---:R-:W2:Y:S01]  /*121eb0*/  LDC R237, c[0x0][0x228] ;  /* 0x00008a00ffed7b82 */ /* 0x004ea20000000800 */
[----:B------:R4:W-:Y:S01]  /*121ec0*/  @P6 STG.E desc[UR60][R232.64], R252 ;  /* 0x000000fce8006986 */ /* 0x0009e2000c10193c */
[----:B------:R-:W-:Y:S02]  /*121ed0*/  ISETP.GE.AND P6, PT, R16, R245, PT ;  /* 0x000000f51000720c */ /* 0x000fe40003fc6270 */
[----:B------:R-:W-:-:S04]  /*121ee0*/  IADD3 R0, R0, R14, RZ ;  /* 0x0000000e00007210 */ /* 0x000fc80007ffe0ff */
[----:B------:R-:W2:Y:S08]  /*121ef0*/  LDC R247, c[0x0][0x228] ;  /* 0x00008a00fff77b82 */ /* 0x000eb00000000800 */
[----:B------:R-:W2:Y:S01]  /*121f00*/  LDC R246, c[0x0][0x228] ;  /* 0x00008a00fff67b82 */ /* 0x000ea20000000800 */
[----:B----4-:R-:W4:Y:S04]  /*121f10*/  LDL.LU R252, [R1+0x1500] ;  /* 0x0015000001fc7983 */ /* 0x010f280000300800 */
[----:B------:R-:W3:Y:S04]  /*121f20*/  LDL.LU R16, [R1+0x8fc] ;  /* 0x0008fc0001107983 */ /* 0x000ee80000300800 */
[----:B------:R-:W2:Y:S01]  /*121f30*/  LDL.LU R245, [R1+0x10c] ;  /* 0x00010c0001f57983 */ /* 0x000ea20000300800 */
        /* <DEDUP_REMOVED lines=10> */
[----:B--2---:R2:W-:Y:S04]  /*121fe0*/  @P4 STG.E desc[UR60][R198.64], R245 ;  /* 0x000000f5c6004986 */ /* 0x0045e8000c10193c */
[----:B------:R-:W4:Y:S01]  /*121ff0*/  LDL.LU R236, [R1+0x1900] ;  /* 0x0019000001ec7983 */ /* 0x000f220000300800 */
[----:B---3--:R-:W-:Y:S01]  /*122000*/  VIADD R16, R10, 0x89 ;  /* 0x000000890a107836 */ /* 0x008fe20000000000 */
[----:B-1----:R-:W-:Y:S02]  /*122010*/  ISETP.LT.AND P0, PT, R13, R244, !P6 ;  /* 0x000000f40d00720c */ /* 0x002fe40007701270 */
[----:B------:R-:W-:Y:S01]  /*122020*/  ISETP.LT.AND P3, PT, R11, R239, !P6 ;  /* 0x000000ef0b00720c */ /* 0x000fe20007761270 */
[----:B--2---:R-:W2:Y:S01]  /*122030*/  LDL.LU R245, [R1+0x1110] ;  /* 0x0011100001f57983 */ /* 0x004ea20000300800 */
[----:B------:R-:W1:Y:S01]  /*122040*/  LDC R244, c[0x0][0x22c] ;  /* 0x00008b00fff47b82 */ /* 0x000e620000000800 */
[----:B------:R-:W-:-:S02]  /*122050*/  ISETP.GE.AND P4, PT, R16, R197, PT ;  /* 0x000000c51000720c */ /* 0x000fc40003f86270 */
[----:B------:R-:W-:Y:S01]  /*122060*/  IADD3 R0, R0, R14, RZ ;  /* 0x0000000e00007210 */ /* 0x000fe20007ffe0ff */
[----:B------:R-:W3:Y:S04]  /*122070*/  LDL.LU R16, [R1+0x1cf0] ;  /* 0x001cf00001107983 */ /* 0x000ee80000300800 */
[----:B------:R-:W2:Y:S01]  /*122080*/  LDL.LU R197, [R1+0xd00] ;  /* 0x000d000001c57983 */ /* 0x000ea20000300800 */
[----:B------:R-:W-:Y:S01]  /*122090*/  ISETP.LT.AND P6, PT, R15, R237, !P6 ;  /* 0x000000ed0f00720c */ /* 0x000fe200077c1270 */
[----:B------:R-:W-:-:S04]  /*1220a0*/  IMAD.WIDE R198, R0, 0x4, R2 ;  /* 0x0000000400c67825 */ /* 0x000fc800078e0202 */
[----:B------:R-:W-:-:S04]  /*1220b0*/  IMAD.WIDE R232, R0, 0x4, R4 ;  /* 0x0000000400e87825 */ /* 0x000fc800078e0204 */
[----:B------:R-:W-:Y:S01]  /*1220c0*/  IMAD.WIDE R234, R0, 0x4, R6 ;  /* 0x0000000400ea7825 */ /* 0x000fe200078e0206 */
[----:B------:R-:W1:Y:S08]  /*1220d0*/  LDC R238, c[0x0][0x228] ;  /* 0x00008a00ffee7b82 */ /* 0x000e700000000800 */
[----:B------:R-:W1:Y:S08]  /*1220e0*/  LDC R239, c[0x0][0x228] ;  /* 0x00008a00ffef7b82 */ /* 0x000e700000000800 */
[----:B------:R-:W1:Y:S01]  /*1220f0*/  LDC R237, c[0x0][0x228] ;  /* 0x00008a00ffed7b82 */ /* 0x000e620000000800 */
[----:B---3--:R3:W-:Y:S04]  /*122100*/  @P3 STG.E desc[UR60][R198.64], R16 ;  /* 0x00000010c6003986 */ /* 0x0087e8000c10193c */
[----:B----4-:R4:W-:Y:S01]  /*122110*/  @P0 STG.E desc[UR60][R232.64], R236 ;  /* 0x000000ece8000986 */ /* 0x0109e2000c10193c */
[----:B------:R-:W-:-:S02]  /*122120*/  ISETP.LT.AND P3, PT, R13, R247, !P4 ;  /* 0x000000f70d00720c */ /* 0x000fc40006761270 */
        /* <DEDUP_REMOVED lines=12> */
[----:B------:R-:W-:Y:S01]  /*1221f0*/  IMAD.IADD R0, R0, 0x1, R14 ;  /* 0x0000000100007824 */ /* 0x000fe200078e020e */
[----:B------:R-:W-:Y:S02]  /*122200*/  ISETP.LT.AND P5, PT, R17, R238, !P4 ;  /* 0x000000ee1100720c */ /* 0x000fe400067a1270 */
[----:B------:R-:W-:Y:S01]  /*122210*/  ISETP.LT.AND P4, PT, R15, R196, !P4 ;  /* 0x000000c40f00720c */ /* 0x000fe20006781270 */
[----:B------:R-:W3:Y:S01]  /*122220*/  LDC R244, c[0x0][0x228] ;  /* 0x00008a00fff47b82 */ /* 0x000ee20000000800 */
[----:B------:R-:W-:-:S07]  /*122230*/  IMAD.WIDE R234, R0, 0x4, R6 ;  /* 0x0000000400ea7825 */ /* 0x000fce00078e0206 */
[----:B------:R-:W3:Y:S01]  /*122240*/  LDC R238, c[0x0][0x228] ;  /* 0x00008a00ffee7b82 */ /* 0x000ee20000000800 */
[----:B-1----:R-:W-:-:S05]  /*122250*/  IMAD.WIDE R196, R0, 0x4, R2 ;  /* 0x0000000400c47825 */ /* 0x002fca00078e0202 */
[----:B------:R1:W-:Y:S02]  /*122260*/  @P0 STG.E desc[UR60][R196.64], R245 ;  /* 0x000000f5c4000986 */ /* 0x0003e4000c10193c */
[----:B-1----:R-:W1:Y:S01]  /*122270*/  LDC R245, c[0x0][0x228] ;  /* 0x00008a00fff57b82 */ /* 0x002e620000000800 */
[----:B------:R-:W-:-:S07]  /*122280*/  IMAD.WIDE R232, R0, 0x4, R4 ;  /* 0x0000000400e87825 */ /* 0x000fce00078e0204 */
[----:B------:R-:W3:Y:S01]  /*122290*/  LDC.64 R196, c[0x0][0x228] ;  /* 0x00008a00ffc47b82 */ /* 0x000ee20000000a00 */
[----:B-1----:R-:W-:Y:S02]  /*1222a0*/  ISETP.LT.AND P0, PT, R13, R245, !P6 ;  /* 0x000000f50d00720c */ /* 0x002fe40007701270 */
[----:B------:R-:W3:Y:S04]  /*1222b0*/  LDL.LU R245, [R1+0x1504] ;  /* 0x0015040001f57983 */ /* 0x000ee80000300800 */
[----:B--2---:R1:W-:Y:S04]  /*1222c0*/  @P3 STG.E desc[UR60][R232.64], R16 ;  /* 0x00000010e8003986 */ /* 0x0043e8000c10193c */
[----:B------:R2:W-:Y:S01]  /*1222d0*/  @P5 STG.E desc[UR60][R234.64], R246 ;  /* 0x000000f6ea005986 */ /* 0x0005e2000c10193c */
[----:B-1----:R-:W-:Y:S01]  /*1222e0*/  IMAD.WIDE R232, R0, 0x4, R8 ;  /* 0x0000000400e87825 */ /* 0x002fe200078e0208 */
[----:B------:R-:W-:-:S02]  /*1222f0*/  IADD3 R16, R10, 0x8b, RZ ;  /* 0x0000008b0a107810 */ /* 0x000fc40007ffe0ff */
[----:B------:R-:W-:Y:S02]  /*122300*/  ISETP.LT.AND P3, PT, R11, R239, !P6 ;  /* 0x000000ef0b00720c */ /* 0x000fe40007761270 */
[----:B------:R-:W-:Y:S02]  /*122310*/  IADD3 R0, R0, R14, RZ ;  /* 0x0000000e00007210 */ /* 0x000fe40007ffe0ff */
[----:B----4-:R-:W-:Y:S01]  /*122320*/  ISETP.LT.AND P5, PT, R17, R236, !P6 ;  /* 0x000000ec1100720c */ /* 0x010fe200077a1270 */
[----:B------:R1:W-:Y:S01]  /*122330*/  @P4 STG.E desc[UR60][R232.64], R247 ;  /* 0x000000f7e8004986 */ /* 0x0003e2000c10193c */
[----:B---3--:R-:W-:-:S03]  /*122340*/  ISETP.GE.AND P4, PT, R16, R199, PT ;  /* 0x000000c71000720c */ /* 0x008fc60003f86270 */
[----:B------:R-:W3:Y:S04]  /*122350*/  LDL.LU R16, [R1+0x1904] ;  /* 0x0019040001107983 */ /* 0x000ee80000300800 */
[----:B------:R-:W4:Y:S01]  /*122360*/  LDL.LU R199, [R1+0xd04] ;  /* 0x000d040001c77983 */ /* 0x000f220000300800 */
        /* <DEDUP_REMOVED lines=11> */
[----:B---3--:R3:W-:Y:S04]  /*122420*/  @P0 STG.E desc[UR60][R234.64], R16 ;  /* 0x00000010ea000986 */ /* 0x0087e8000c10193c */
[----:B------:R1:W-:Y:S04]  /*122430*/  @P5 STG.E desc[UR60][R236.64], R245 ;  /* 0x000000f5ec005986 */ /* 0x0003e8000c10193c */
[----:B----4-:R4:W-:Y:S01]  /*122440*/  @P6 STG.E desc[UR60][R232.64], R199 ;  /* 0x000000c7e8006986 */ /* 0x0109e2000c10193c */
[----:B---3--:R-:W-:-:S03]  /*122450*/  VIADD R16, R10, 0x8c ;  /* 0x0000008c0a107836 */ /* 0x008fc60000000000 */
[----:B-1----:R-:W3:Y:S04]  /*122460*/  LDL.LU R236, [R1+0x904] ;  /* 0x0009040001ec7983 */ /* 0x002ee80000300800 */
[----:B------:R-:W2:Y:S04]  /*122470*/  LDL.LU R237, [R1+0x514] ;  /* 0x0005140001ed7983 */ /* 0x000ea80000300800 */
[----:B------:R-:W2:Y:S01]  /*122480*/  LDL.LU R244, [R1+0x1cf8] ;  /* 0x001cf80001f47983 */ /* 0x000ea20000300800 */
[----:B------:R-:W-:Y:S02]  /*122490*/  ISETP.LT.AND P0, PT, R11, R238, !P4 ;  /* 0x000000ee0b00720c */ /* 0x000fe40006701270 */
[----:B------:R-:W-:Y:S01]  /*1224a0*/  ISETP.GE.AND P6, PT, R16, R197, PT ;  /* 0x000000c51000720c */ /* 0x000fe20003fc6270 */
[----:B------:R-:W1:Y:S01]  /*1224b0*/  LDC R238, c[0x0][0x228] ;  /* 0x00008a00ffee7b82 */ /* 0x000e620000000800 */
[----:B------:R-:W3:Y:S07]  /*1224c0*/  LDL.LU R197, [R1+0x1114] ;  /* 0x0011140001c57983 */ /* 0x000eee0000300800 */
[----:B------:R-:W1:Y:S01]  /*1224d0*/  LDC R245, c[0x0][0x22c] ;  /* 0x00008b00fff57b82 */ /* 0x000e620000000800 */
[----:B------:R-:W-:-:S02]  /*1224e0*/  IADD3 R0, R0, R14, RZ ;  /* 0x0000000e00007210 */ /* 0x000fc40007ffe0ff */
[----:B------:R-:W-:Y:S02]  /*1224f0*/  ISETP.LT.AND P5, PT, R17, R239, !P4 ;  /* 0x000000ef1100720c */ /* 0x000fe400067a1270 */
[----:B------:R-:W-:Y:S02]  /*122500*/  ISETP.LT.AND P4, PT, R15, R198, !P4 ;  /* 0x000000c60f00720c */ /* 0x000fe40006781270 */
[----:B------:R-:W-:Y:S01]  /*122510*/  IADD3 R16, R10, 0x8d, RZ ;  /* 0x0000008d0a107810 */ /* 0x000fe20007ffe0ff */
[----:B------:R-:W1:Y:S01]  /*122520*/  LDC R239, c[0x0][0x228] ;  /* 0x00008a00ffef7b82 */ /* 0x000e620000000800 */
[----:B----4-:R-:W-:-:S04]  /*122530*/  IMAD.WIDE R198, R0, 0x4, R2 ;  /* 0x0000000400c67825 */ /* 0x010fc800078e0202 */
[----:B------:R-:W-:-:S04]  /*122540*/  IMAD.WIDE R232, R0, 0x4, R4 ;  /* 0x0000000400e87825 */ /* 0x000fc800078e0204 */
[----:B------:R-:W-:Y:S01]  /*122550*/  IMAD.WIDE R234, R0, 0x4, R6 ;  /* 0x0000000400ea7825 */ /* 0x000fe200078e0206 */
        /* <DEDUP_REMOVED lines=12> */
[----:B------:R-:W-:Y:S01]  /*122620*/  ISETP.GE.AND P4, PT, R16, R245, PT ;  /* 0x000000f51000720c */ /* 0x000fe20003f86270 */
[----:B------:R-:W-:-:S05]  /*122630*/  IMAD.IADD R0, R0, 0x1, R14 ;  /* 0x0000000100007824 */ /* 0x000fca00078e020e */
        /* <DEDUP_REMOVED lines=17> */
[----:B---3--:R-:W-:Y:S02]  /*122750*/  IADD3 R16, R10, 0x8e, RZ ;  /* 0x0000008e0a107810 */ /* 0x008fe40007ffe0ff */
[----:B-1----:R-:W-:Y:S02]  /*122760*/  ISETP.LT.AND P3, PT, R13, R244, !P4 ;  /* 0x000000f40d00720c */ /* 0x002fe40006761270 */
[----:B------:R-:W-:Y:S01]  /*122770*/  ISETP.LT.AND P0, PT, R11, R239, !P4 ;  /* 0x000000ef0b00720c */ /* 0x000fe20006701270 */
[----:B--2---:R-:W2:Y:S01]  /*122780*/  LDL.LU R245, [R1+0x1cfc] ;  /* 0x001cfc0001f57983 */ /* 0x004ea20000300800 */
[----:B------:R-:W-:-:S03]  /*122790*/  ISETP.GE.AND P6, PT, R16, R199, PT ;  /* 0x000000c71000720c */ /* 0x000fc60003fc6270 */
[----:B------:R-:W3:Y:S04]  /*1227a0*/  LDL.LU R16, [R1+0x1118] ;  /* 0x0011180001107983 */ /* 0x000ee80000300800 */
[----:B------:R-:W2:Y:S01]  /*1227b0*/  LDL.LU R199, [R1+0x118] ;  /* 0x0001180001c77983 */ /* 0x000ea20000300800 */
[----:B------:R-:W1:Y:S01]  /*1227c0*/  LDC R244, c[0x0][0x22c] ;  /* 0x00008b00fff47b82 */ /* 0x000e620000000800 */
[----:B------:R-:W-:Y:S02]  /*1227d0*/  IADD3 R0, R0, R14, RZ ;  /* 0x0000000e00007210 */ /* 0x000fe40007ffe0ff */
[----:B------:R-:W-:-:S05]  /*1227e0*/  ISETP.LT.AND P4, PT, R15, R237, !P4 ;  /* 0x000000ed0f00720c */ /* 0x000fca0006781270 */
[----:B------:R-:W1:Y:S08]  /*1227f0*/  LDC R238, c[0x0][0x228] ;  /* 0x00008a00ffee7b82 */ /* 0x000e700000000800 */
[----:B------:R-:W1:Y:S01]  /*122800*/  LDC R239, c[0x0][0x228] ;  /* 0x00008a00ffef7b82 */ /* 0x000e620000000800 */
[----:B------:R-:W-:-:S04]  /*122810*/  IMAD.WIDE R196, R0, 0x4, R2 ;  /* 0x0000000400c47825 */ /* 0x000fc800078e0202 */
[----:B------:R-:W-:-:S04]  /*122820*/  IMAD.WIDE R232, R0, 0x4, R4 ;  /* 0x0000000400e87825 */ /* 0x000fc800078e0204 */
[----:B------:R-:W-:Y:S01]  /*122830*/  IMAD.WIDE R234, R0, 0x4, R6 ;  /* 0x0000000400ea7825 */ /* 0x000fe200078e0206 */
[----:B---3--:R3:W-:Y:S01]  /*122840*/  @P0 STG.E desc[UR60][R196.64], R16 ;  /* 0x00000010c4000986 */ /* 0x0087e2000c10193c */
[----:B------:R-:W-:-:S03]  /*122850*/  ISETP.LT.AND P0, PT, R13, R247, !P6 ;  /* 0x000000f70d00720c */ /* 0x000fc60007701270 */
[----:B----4-:R4:W-:Y:S04]  /*122860*/  @P3 STG.E desc[UR60][R232.64], R236 ;  /* 0x000000ece8003986 */ /* 0x0109e8000c10193c */
[----:B------:R-:W2:Y:S01]  /*122870*/  LDL.LU R247, [R1+0xd0c] ;  /* 0x000d0c0001f77983 */ /* 0x000ea20000300800 */
[----:B------:R-:W-:-:S03]  /*122880*/  ISETP.LT.AND P3, PT, R11, R246, !P6 ;  /* 0x000000f60b00720c */ /* 0x000fc60007761270 */
[----:B------:R1:W-:Y:S04]  /*122890*/  @P5 STG.E desc[UR60][R234.64], R252 ;  /* 0x000000fcea005986 */ /* 0x0003e8000c10193c */
[----:B------:R-:W2:Y:S01]  /*1228a0*/  LDL.LU R246, [R1+0x150c] ;  /* 0x00150c0001f67983 */ /* 0x000ea20000300800 */
[----:B---3--:R-:W-:-:S04]  /*1228b0*/  IMAD.WIDE R196, R0, 0x4, R8 ;  /* 0x0000000400c47825 */ /* 0x008fc800078e0208 */
[----:B------:R-:W-:Y:S01]  /*1228c0*/  VIADD R16, R10, 0x8f ;  /* 0x0000008f0a107836 */ /* 0x000fe20000000000 */
[----:B----4-:R-:W3:Y:S08]  /*1228d0*/  LDC.64 R236, c[0x0][0x228] ;  /* 0x00008a00ffec7b82 */ /* 0x010ef00000000a00 */
[----:B-1----:R-:W1:Y:S08]  /*1228e0*/  LDC R234, c[0x0][0x228] ;  /* 0x00008a00ffea7b82 */ /* 0x002e700000000800 */
[----:B------:R-:W4:Y:S01]  /*1228f0*/  LDC R235, c[0x0][0x228] ;  /* 0x00008a00ffeb7b82 */ /* 0x000f220000000800 */
[----:B--2---:R2:W-:Y:S04]  /*122900*/  @P4 STG.E desc[UR60][R196.64], R199 ;  /* 0x000000c7c4004986 */ /* 0x0045e8000c10193c */
[----:B------:R-:W4:Y:S01]  /*122910*/  LDL.LU R252, [R1+0x111c] ;  /* 0x00111c0001fc7983 */ /* 0x000f220000300800 */
[----:B------:R-:W-:-:S03]  /*122920*/  ISETP.GE.AND P4, PT, R16, R244, PT ;  /* 0x000000f41000720c */ /* 0x000fc60003f86270 */
[----:B------:R-:W3:Y:S01]  /*122930*/  LDL.LU R16, [R1+0x190c] ;  /* 0x00190c0001107983 */ /* 0x000ee20000300800 */
[----:B------:R-:W-:Y:S01]  /*122940*/  IADD3 R0, R0, R14, RZ ;  /* 0x0000000e00007210 */ /* 0x000fe20007ffe0ff */
[----:B------:R-:W4:Y:S04]  /*122950*/  LDC R244, c[0x0][0x228] ;  /* 0x00008a00fff47b82 */ /* 0x000f280000000800 */
[----:B--2---:R-:W-:-:S05]  /*122960*/  IMAD.WIDE R196, R0, 0x4, R2 ;  /* 0x0000000400c47825 */ /* 0x004fca00078e0202 */
[----:B------:R2:W-:Y:S01]  /*122970*/  @P3 STG.E desc[UR60][R196.64], R245 ;  /* 0x000000f5c4003986 */ /* 0x0005e2000c10193c */
[----:B------:R-:W-:Y:S02]  /*122980*/  ISETP.LT.AND P5, PT, R17, R238, !P6 ;  /* 0x000000ee1100720c */ /* 0x000fe400077a1270 */
[----:B------:R-:W-:Y:S01]  /*122990*/  ISETP.LT.AND P6, PT, R15, R198, !P6 ;  /* 0x000000c60f00720c */ /* 0x000fe200077c1270 */
[----:B--2---:R-:W2:Y:S01]  /*1229a0*/  LDC R245, c[0x0][0x228] ;  /* 0x00008a00fff57b82 */ /* 0x004ea20000000800 */
[----:B------:R-:W-:-:S04]  /*1229b0*/  IMAD.WIDE R198, R0, 0x4, R4 ;  /* 0x0000000400c67825 */ /* 0x000fc800078e0204 */
[----:B------:R-:W-:-:S03]  /*1229c0*/  IMAD.WIDE R232, R0, 0x4, R6 ;  /* 0x0000000400e87825 */ /* 0x000fc600078e0206 */
[----:B------:R-:W4:Y:S08]  /*1229d0*/  LDC.64 R196, c[0x0][0x228] ;  /* 0x00008a00ffc47b82 */ /* 0x000f300000000a00 */
[----:B------:R-:W4:Y:S01]  /*1229e0*/  LDC R238, c[0x0][0x228] ;  /* 0x00008a00ffee7b82 */ /* 0x000f220000000800 */
[----:B--2---:R-:W-:Y:S02]  /*1229f0*/  ISETP.LT.AND P3, PT, R13, R245, !P4 ;  /* 0x000000f50d00720c */ /* 0x004fe40006761270 */
[----:B------:R-:W2:Y:S04]  /*122a00*/  LDL.LU R245, [R1+0x51c] ;  /* 0x00051c0001f57983 */ /* 0x000ea80000300800 */
[----:B---3--:R3:W-:Y:S01]  /*122a10*/  @P0 STG.E desc[UR60][R198.64], R16 ;  /* 0x00000010c6000986 */ /* 0x0087e2000c10193c */
[----:B------:R-:W-:-:S03]  /*122a20*/  ISETP.LT.AND P0, PT, R11, R239, !P4 ;  /* 0x000000ef0b00720c */ /* 0x000fc60006701270 */
[----:B------:R1:W-:Y:S01]  /*122a30*/  @P5 STG.E desc[UR60][R232.64], R246 ;  /* 0x000000f6e8005986 */ /* 0x0003e2000c10193c */
[----:B---3--:R-:W-:Y:S01]  /*122a40*/  IMAD.WIDE R198, R0, 0x4, R8 ;  /* 0x0000000400c67825 */ /* 0x008fe200078e0208 */
[----:B------:R-:W-:-:S03]  /*122a50*/  IADD3 R16, R10, 0x90, RZ ;  /* 0x000000900a107810 */ /* 0x000fc60007ffe0ff */
[----:B------:R-:W-:Y:S01]  /*122a60*/  IMAD.IADD R0, R0, 0x1, R14 ;  /* 0x0000000100007824 */ /* 0x000fe200078e020e */
[----:B------:R-:W3:Y:S08]  /*122a70*/  LDC R239, c[0x0][0x228] ;  /* 0x00008a00ffef7b82 */ /* 0x000ef00000000800 */
[----:B-1----:R-:W1:Y:S01]  /*122a80*/  LDC R246, c[0x0][0x228] ;  /* 0x00008a00fff67b82 */ /* 0x002e620000000800 */
[----:B------:R4:W-:Y:S01]  /*122a90*/  @P6 STG.E desc[UR60][R198.64], R247 ;  /* 0x000000f7c6006986 */ /* 0x0009e2000c10193c */
[----:B------:R-:W-:-:S02]  /*122aa0*/  ISETP.GE.AND P6, PT, R16, R237, PT ;  /* 0x000000ed1000720c */ /* 0x000fc40003fc6270 */
[----:B------:R-:W-:Y:S01]  /*122ab0*/  ISETP.LT.AND P5, PT, R17, R234, !P4 ;  /* 0x000000ea1100720c */ /* 0x000fe200067a1270 */
[C---:B----4-:R-:W-:Y:S01]  /*122ac0*/  IMAD.WIDE R198, R0.reuse, 0x4, R2 ;  /* 0x0000000400c67825 */ /* 0x050fe200078e0202 */
[----:B------:R-:W4:Y:S04]  /*122ad0*/  LDL.LU R247, [R1+0x1510] ;  /* 0x0015100001f77983 */ /* 0x000f280000300800 */
[----:B------:R-:W3:Y:S01]  /*122ae0*/  LDL.LU R16, [R1+0x90c] ;  /* 0x00090c0001107983 */ /* 0x000ee20000300800 */
[----:B------:R-:W-:Y:S01]  /*122af0*/  IMAD.WIDE R232, R0, 0x4, R4 ;  /* 0x0000000400e87825 */ /* 0x000fe200078e0204 */
[----:B------:R-:W1:Y:S02]  /*122b00*/  LDC R237, c[0x0][0x228] ;  /* 0x00008a00ffed7b82 */ /* 0x000e640000000800 */
[----:B------:R2:W-:Y:S01]  /*122b10*/  @P0 STG.E desc[UR60][R198.64], R252 ;  /* 0x000000fcc6000986 */ /* 0x0005e2000c10193c */
[----:B------:R-:W-:-:S03]  /*122b20*/  ISETP.LT.AND P0, PT, R13, R244, !P6 ;  /* 0x000000f40d00720c */ /* 0x000fc60007701270 */
[----:B--2---:R-:W2:Y:S04]  /*122b30*/  LDL.LU R252, [R1+0xd10] ;  /* 0x000d100001fc7983 */ /* 0x004ea80000300800 */
[----:B------:R-:W4:Y:S01]  /*122b40*/  LDL.LU R244, [R1+0x11c] ;  /* 0x00011c0001f47983 */ /* 0x000f220000300800 */
[----:B------:R-:W-:Y:S01]  /*122b50*/  ISETP.LT.AND P4, PT, R15, R235, !P4 ;  /* 0x000000eb0f00720c */ /* 0x000fe20006781270 */
[----:B------:R-:W-:-:S04]  /*122b60*/  IMAD.WIDE R234, R0, 0x4, R6 ;  /* 0x0000000400ea7825 */ /* 0x000fc800078e0206 */
[----:B------:R-:W-:Y:S01]  /*122b70*/  IMAD.WIDE R198, R0, 0x4, R8 ;  /* 0x0000000400c67825 */ /* 0x000fe200078e0208 */
[----:B---3--:R3:W-:Y:S04]  /*122b80*/  @P3 STG.E desc[UR60][R232.64], R16 ;  /* 0x00000010e8003986 */ /* 0x0087e8000c10193c */
[----:B------:R1:W-:Y:S01]  /*122b90*/  @P5 STG.E desc[UR60][R234.64], R245 ;  /* 0x000000f5ea005986 */ /* 0x0003e2000c10193c */
[----:B---3--:R-:W-:Y:S02]  /*122ba0*/  IADD3 R16, R10, 0x91, RZ ;  /* 0x000000910a107810 */ /* 0x008fe40007ffe0ff */
[----:B------:R-:W-:Y:S01]  /*122bb0*/  ISETP.LT.AND P3, PT, R11, R238, !P6 ;  /* 0x000000ee0b00720c */ /* 0x000fe20007761270 */
[----:B-1----:R-:W1:Y:S08]  /*122bc0*/  LDC R245, c[0x0][0x22c] ;  /* 0x00008b00fff57b82 */ /* 0x002e700000000800 */
[----:B------:R-:W3:Y:S01]  /*122bd0*/  LDC R238, c[0x0][0x228] ;  /* 0x00008a00ffee7b82 */ /* 0x000ee20000000800 */
[----:B----4-:R4:W-:Y:S01]  /*122be0*/  @P4 STG.E desc[UR60][R198.64], R244 ;  /* 0x000000f4c6004986 */ /* 0x0109e2000c10193c */
[----:B------:R-:W-:-:S03]  /*122bf0*/  ISETP.GE.AND P4, PT, R16, R197, PT ;  /* 0x000000c51000720c */ /* 0x000fc60003f86270 */
[----:B----4-:R-:W4:Y:S04]  /*122c00*/  LDL.LU R244, [R1+0x1120] ;  /* 0x0011200001f47983 */ /* 0x010f280000300800 */
[----:B------:R-:W2:Y:S04]  /*122c10*/  LDL.LU R16, [R1+0x1d00] ;  /* 0x001d000001107983 */ /* 0x000ea80000300800 */
[----:B------:R-:W3:Y:S01]  /*122c20*/  LDL.LU R197, [R1+0x1910] ;  /* 0x0019100001c57983 */ /* 0x000ee20000300800 */
[----:B------:R-:W-:Y:S02]  /*122c30*/  IADD3 R0, R0, R14, RZ ;  /* 0x0000000e00007210 */ /* 0x000fe40007ffe0ff */
[----:B------:R-:W-:-:S02]  /*122c40*/  ISETP.LT.AND P5, PT, R17, R239, !P6 ;  /* 0x000000ef1100720c */ /* 0x000fc400077a1270 */
[----:B------:R-:W-:Y:S01]  /*122c50*/  ISETP.LT.AND P6, PT, R15, R236, !P6 ;  /* 0x000000ec0f00720c */ /* 0x000fe200077c1270 */
[----:B------:R-:W4:Y:S08]  /*122c60*/  LDC R239, c[0x0][0x228] ;  /* 0x00008a00ffef7b82 */ /* 0x000f300000000800 */
[----:B------:R-:W4:Y:S01]  /*122c70*/  LDC R236, c[0x0][0x228] ;  /* 0x00008a00ffec7b82 */ /* 0x000f220000000800 */
[----:B------:R-:W-:-:S04]  /*122c80*/  IMAD.WIDE R198, R0, 0x4, R2 ;  /* 0x0000000400c67825 */ /* 0x000fc800078e0202 */
[----:B------:R-:W-:-:S04]  /*122c90*/  IMAD.WIDE R232, R0, 0x4, R4 ;  /* 0x0000000400e87825 */ /* 0x000fc800078e0204 */
[----:B------:R-:W-:Y:S01]  /*122ca0*/  IMAD.WIDE R234, R0, 0x4, R6 ;  /* 0x0000000400ea7825 */ /* 0x000fe200078e0206 */
[----:B--2---:R2:W-:Y:S04]  /*122cb0*/  @P3 STG.E desc[UR60][R198.64], R16 ;  /* 0x00000010c6003986 */ /* 0x0045e8000c10193c */
[----:B---3--:R3:W-:Y:S04]  /*122cc0*/  @P0 STG.E desc[UR60][R232.64], R197 ;  /* 0x000000c5e8000986 */ /* 0x0087e8000c10193c */
[----:B------:R1:W-:Y:S01]  /*122cd0*/  @P5 STG.E desc[UR60][R234.64], R247 ;  /* 0x000000f7ea005986 */ /* 0x0003e2000c10193c */
[----:B------:R-:W-:-:S03]  /*122ce0*/  ISETP.LT.AND P5, PT, R17, R238, !P4 ;  /* 0x000000ee1100720c */ /* 0x000fc600067a1270 */
[----:B------:R-:W4:Y:S01]  /*122cf0*/  LDL.LU R238, [R1+0x520] ;  /* 0x0005200001ee7983 */ /* 0x000f220000300800 */
[----:B--2---:R-:W-:Y:S02]  /*122d00*/  VIADD R16, R10, 0x92 ;  /* 0x000000920a107836 */ /* 0x004fe40000000000 */
[----:B---3--:R-:W-:Y:S01]  /*122d10*/  IMAD.WIDE R232, R0, 0x4, R8 ;  /* 0x0000000400e87825 */ /* 0x008fe200078e0208 */
[----:B------:R-:W2:Y:S01]  /*122d20*/  LDC.64 R198, c[0x0][0x228] ;  /* 0x00008a00ffc67b82 */ /* 0x000ea20000000a00 */
[----:B------:R-:W-:Y:S02]  /*122d30*/  ISETP.LT.AND P0, PT, R11, R237, !P4 ;  /* 0x000000ed0b00720c */ /* 0x000fe40006701270 */
[----:B------:R-:W-:-:S05]  /*122d40*/  ISETP.LT.AND P3, PT, R13, R246, !P4 ;  /* 0x000000f60d00720c */ /* 0x000fca0006761270 */
[----:B-1----:R-:W1:Y:S01]  /*122d50*/  LDC R247, c[0x0][0x228] ;  /* 0x00008a00fff77b82 */ /* 0x002e620000000800 */
[----:B------:R3:W-:Y:S01]  /*122d60*/  @P6 STG.E desc[UR60][R232.64], R252 ;  /* 0x000000fce8006986 */ /* 0x0007e2000c10193c */
[----:B------:R-:W-:Y:S02]  /*122d70*/  ISETP.GE.AND P6, PT, R16, R245, PT ;  /* 0x000000f51000720c */ /* 0x000fe40003fc6270 */
[----:B------:R-:W-:-:S04]  /*122d80*/  IADD3 R0, R0, R14, RZ ;  /* 0x0000000e00007210 */ /* 0x000fc80007ffe0ff */
[----:B------:R-:W1:Y:S08]  /*122d90*/  LDC R237, c[0x0][0x228] ;  /* 0x00008a00ffed7b82 */ /* 0x000e700000000800 */
[----:B------:R-:W1:Y:S01]  /*122da0*/  LDC R246, c[0x0][0x228] ;  /* 0x00008a00fff67b82 */ /* 0x000e620000000800 */
[----:B---3--:R-:W3:Y:S04]  /*122db0*/  LDL.LU R252, [R1+0x1514] ;  /* 0x0015140001fc7983 */ /* 0x008ee80000300800 */
[----:B------:R-:W2:Y:S04]  /*122dc0*/  LDL.LU R16, [R1+0x910] ;  /* 0x0009100001107983 */ /* 0x000ea80000300800 */
[----:B------:R-:W3:Y:S01]  /*122dd0*/  LDL.LU R245, [R1+0x920] ;  /* 0x0009200001f57983 */ /* 0x000ee20000300800 */
[----:B------:R-:W-:Y:S01]  /*122de0*/  ISETP.LT.AND P4, PT, R15, R196, !P4 ;  /* 0x000000c40f00720c */ /* 0x000fe20006781270 */
[----:B------:R-:W-:-:S04]  /*122df0*/  IMAD.WIDE R196, R0, 0x4, R2 ;  /* 0x0000000400c47825 */ /* 0x000fc800078e0202 */
[----:B------:R-:W-:-:S04]  /*122e00*/  IMAD.WIDE R232, R0, 0x4, R4 ;  /* 0x0000000400e87825 */ /* 0x000fc800078e0204 */
[C---:B------:R-:W-:Y:S01]  /*122e10*/  IMAD.WIDE R234, R0.reuse, 0x4, R6 ;  /* 0x0000000400ea7825 */ /* 0x040fe200078e0206 */
[----:B----4-:R4:W-:Y:S03]  /*122e20*/  @P0 STG.E desc[UR60][R196.64], R244 ;  /* 0x000000f4c4000986 */ /* 0x0109e6000c10193c */
[----:B----4-:R-:W-:Y:S01]  /*122e30*/  IMAD.WIDE R196, R0, 0x4, R8 ;  /* 0x0000000400c47825 */ /* 0x010fe200078e0208 */
[----:B------:R-:W4:Y:S01]  /*122e40*/  LDC R244, c[0x0][0x228] ;  /* 0x00008a00fff47b82 */ /* 0x000f220000000800 */
[----:B--2---:R2:W-:Y:S04]  /*122e50*/  @P3 STG.E desc[UR60][R232.64], R16 ;  /* 0x00000010e8003986 */ /* 0x0045e8000c10193c */
[----:B------:R-:W-:Y:S01]  /*122e60*/  @P5 STG.E desc[UR60][R234.64], R238 ;  /* 0x000000eeea005986 */ /* 0x000fe2000c10193c */
[----:B------:R-:W-:-:S03]  /*122e70*/  ISETP.LT.AND P5, PT, R17, R236, !P6 ;  /* 0x000000ec1100720c */ /* 0x000fc600077a1270 */
[----:B---3--:R3:W-:Y:S04]  /*122e80*/  @P4 STG.E desc[UR60][R196.64], R245 ;  /* 0x000000f5c4004986 */ /* 0x0087e8000c10193c */
[----:B------:R-:W3:Y:S01]  /*122e90*/  LDL.LU R236, [R1+0x1914] ;  /* 0x0019140001ec7983 */ /* 0x000ee20000300800 */
[----:B--2---:R-:W-:Y:S02]  /*122ea0*/  IADD3 R16, R10, 0x93, RZ ;  /* 0x000000930a107810 */ /* 0x004fe40007ffe0ff */
[----:B----4-:R-:W-:Y:S02]  /*122eb0*/  ISETP.LT.AND P0, PT, R13, R244, !P6 ;  /* 0x000000f40d00720c */ /* 0x010fe40007701270 */
[----:B------:R-:W-:Y:S01]  /*122ec0*/  ISETP.LT.AND P3, PT, R11, R239, !P6 ;  /* 0x000000ef0b00720c */ /* 0x000fe20007761270 */
[----:B---3--:R-:W2:Y:S01]  /*122ed0*/  LDL.LU R245, [R1+0x1124] ;  /* 0x0011240001f57983 */ /* 0x008ea20000300800 */
[----:B------:R-:W-:-:S03]  /*122ee0*/  ISETP.GE.AND P4, PT, R16, R199, PT ;  /* 0x000000c71000720c */ /* 0x000fc60003f86270 */
[----:B------:R-:W3:Y:S04]  /*122ef0*/  LDL.LU R16, [R1+0x1d04] ;  /* 0x001d040001107983 */ /* 0x000ee80000300800 */
[----:B------:R-:W4:Y:S01]  /*122f00*/  LDL.LU R199, [R1+0xd14] ;  /* 0x000d140001c77983 */ /* 0x000f220000300800 */
[----:B------:R-:W4:Y:S01]  /*122f10*/  LDC R244, c[0x0][0x22c] ;  /* 0x00008b00fff47b82 */ /* 0x000f220000000800 */
[----:B------:R-:W-:Y:S01]  /*122f20*/  IMAD.IADD R0, R0, 0x1, R14 ;  /* 0x0000000100007824 */ /* 0x000fe200078e020e */
[----:B-1----:R-:W-:-:S06]  /*122f30*/  ISETP.LT.AND P6, PT, R15, R237, !P6 ;  /* 0x000000ed0f00720c */ /* 0x002fcc00077c1270 */
[----:B------:R-:W1:Y:S08]  /*122f40*/  LDC R238, c[0x0][0x228] ;  /* 0x00008a00ffee7b82 */ /* 0x000e700000000800 */
[----:B------:R-:W2:Y:S01]  /*122f50*/  LDC R239, c[0x0][0x228] ;  /* 0x00008a00ffef7b82 */ /* 0x000ea20000000800 */
[----:B------:R-:W-:-:S04]  /*122f60*/  IMAD.WIDE R196, R0, 0x4, R2 ;  /* 0x0000000400c47825 */ /* 0x000fc800078e0202 */
[----:B------:R-:W-:-:S04]  /*122f70*/  IMAD.WIDE R232, R0, 0x4, R4 ;  /* 0x0000000400e87825 */ /* 0x000fc800078e0204 */
[----:B------:R-:W-:Y:S01]  /*122f80*/  IMAD.WIDE R234, R0, 0x4, R6 ;  /* 0x0000000400ea7825 */ /* 0x000fe200078e0206 */
[----:B------:R-:W2:Y:S01]  /*122f90*/  LDC R237, c[0x0][0x228] ;  /* 0x00008a00ffed7b82 */ /* 0x000ea20000000800 */
[----:B---3--:R3:W-:Y:S04]  /*122fa0*/  @P3 STG.E desc[UR60][R196.64], R16 ;  /* 0x00000010c4003986 */ /* 0x0087e8000c10193c */
[----:B------:R1:W-:Y:S01]  /*122fb0*/  @P0 STG.E desc[UR60][R232.64], R236 ;  /* 0x000000ece8000986 */ /* 0x0003e2000c10193c */
[----:B------:R-:W-:Y:S02]  /*122fc0*/  ISETP.LT.AND P3, PT, R13, R247, !P4 ;  /* 0x000000f70d00720c */ /* 0x000fe40006761270 */
[----:B------:R-:W-:Y:S01]  /*122fd0*/  ISETP.LT.AND P0, PT, R11, R246, !P4 ;  /* 0x000000f60b00720c */ /* 0x000fe20006701270 */
[----:B------:R-:W2:Y:S04]  /*122fe0*/  LDL.LU R247, [R1+0x924] ;  /* 0x0009240001f77983 */ /* 0x000ea80000300800 */
[----:B------:R4:W-:Y:S04]  /*122ff0*/  @P5 STG.E desc[UR60][R234.64], R252 ;  /* 0x000000fcea005986 */ /* 0x0009e8000c10193c */
[----:B------:R-:W2:Y:S01]  /*123000*/  LDL.LU R246, [R1+0x524] ;  /* 0x0005240001f67983 */ /* 0x000ea20000300800 */
[----:B---3--:R-:W-:Y:S01]  /*123010*/  IADD3 R16, R10, 0x94, RZ ;  /* 0x000000940a107810 */ /* 0x008fe20007ffe0ff */
[----:B-1----:R-:W-:Y:S01]  /*123020*/  IMAD.WIDE R232, R0, 0x4, R8 ;  /* 0x0000000400e87825 */ /* 0x002fe200078e0208 */
[----:B------:R-:W1:Y:S08]  /*123030*/  LDC.64 R196, c[0x0][0x228] ;  /* 0x00008a00ffc47b82 */ /* 0x000e700000000a00 */
[----:B------:R-:W3:Y:S01]  /*123040*/  LDC R236, c[0x0][0x228] ;  /* 0x00008a00ffec7b82 */ /* 0x000ee20000000800 */
[----:B----4-:R-:W4:Y:S04]  /*123050*/  LDL.LU R252, [R1+0x1d08] ;  /* 0x001d080001fc7983 */ /* 0x010f280000300800 */
[----:B------:R2:W-:Y:S01]  /*123060*/  @P6 STG.E desc[UR60][R232.64], R199 ;  /* 0x000000c7e8006986 */ /* 0x0005e2000c10193c */
[----:B------:R-:W-:-:S03]  /*123070*/  ISETP.GE.AND P6, PT, R16, R244, PT ;  /* 0x000000f41000720c */ /* 0x000fc60003fc6270 */
[----:B------:R-:W3:Y:S01]  /*123080*/  LDL.LU R16, [R1+0x914] ;  /* 0x0009140001107983 */ /* 0x000ee20000300800 */
[----:B------:R-:W-:Y:S02]  /*123090*/  IADD3 R0, R0, R14, RZ ;  /* 0x0000000e00007210 */ /* 0x000fe40007ffe0ff */
[----:B------:R-:W-:Y:S02]  /*1230a0*/  ISETP.LT.AND P5, PT, R17, R238, !P4 ;  /* 0x000000ee1100720c */ /* 0x000fe400067a1270 */
[----:B------:R-:W-:Y:S01]  /*1230b0*/  ISETP.LT.AND P4, PT, R15, R198, !P4 ;  /* 0x000000c60f00720c */ /* 0x000fe20006781270 */
[----:B------:R-:W4:Y:S08]  /*1230c0*/  LDC R244, c[0x0][0x228] ;  /* 0x00008a00fff47b82 */ /* 0x000f300000000800 */
[----:B------:R-:W4:Y:S01]  /*1230d0*/  LDC R238, c[0x0][0x228] ;  /* 0x00008a00ffee7b82 */ /* 0x000f220000000800 */
[----:B--2---:R-:W-:-:S05]  /*1230e0*/  IMAD.WIDE R198, R0, 0x4, R2 ;  /* 0x0000000400c67825 */ /* 0x004fca00078e0202 */
[----:B------:R2:W-:Y:S02]  /*1230f0*/  @P0 STG.E desc[UR60][R198.64], R245 ;  /* 0x000000f5c6000986 */ /* 0x0005e4000c10193c */
[----:B--2---:R-:W2:Y:S01]  /*123100*/  LDC R245, c[0x0][0x228] ;  /* 0x00008a00fff57b82 */ /* 0x004ea20000000800 */
[----:B------:R-:W-:-:S04]  /*123110*/  IMAD.WIDE R232, R0, 0x4, R4 ;  /* 0x0000000400e87825 */ /* 0x000fc800078e0204 */
[----:B------:R-:W-:-:S03]  /*123120*/  IMAD.WIDE R234, R0, 0x4, R6 ;  /* 0x0000000400ea7825 */ /* 0x000fc600078e0206 */
[----:B------:R-:W4:Y:S01]  /*123130*/  LDC.64 R198, c[0x0][0x228] ;  /* 0x00008a00ffc67b82 */ /* 0x000f220000000a00 */
[----:B--2---:R-:W-:Y:S02]  /*123140*/  ISETP.LT.AND P0, PT, R13, R245, !P6 ;  /* 0x000000f50d00720c */ /* 0x004fe40007701270 */
[----:B------:R-:W2:Y:S04]  /*123150*/  LDL.LU R245, [R1+0x1518] ;  /* 0x0015180001f57983 */ /* 0x000ea80000300800 */
[----:B---3--:R3:W-:Y:S04]  /*123160*/  @P3 STG.E desc[UR60][R232.64], R16 ;  /* 0x00000010e8003986 */ /* 0x0087e8000c10193c */
[----:B------:R4:W-:Y:S01]  /*123170*/  @P5 STG.E desc[UR60][R234.64], R246 ;  /* 0x000000f6ea005986 */ /* 0x0009e2000c10193c */
[----:B---3--:R-:W-:-:S04]  /*123180*/  IMAD.WIDE R232, R0, 0x4, R8 ;  /* 0x0000000400e87825 */ /* 0x008fc800078e0208 */
[----:B------:R-:W-:Y:S01]  /*123190*/  VIADD R16, R10, 0x95 ;  /* 0x000000950a107836 */ /* 0x000fe20000000000 */
[----:B------:R-:W-:Y:S02]  /*1231a0*/  ISETP.LT.AND P3, PT, R11, R239, !P6 ;  /* 0x000000ef0b00720c */ /* 0x000fe40007761270 */
[----:B------:R-:W-:Y:S02]  /*1231b0*/  IADD3 R0, R0, R14, RZ ;  /* 0x0000000e00007210 */ /* 0x000fe40007ffe0ff */
[----:B------:R-:W-:Y:S01]  /*1231c0*/  ISETP.LT.AND P5, PT, R17, R236, !P6 ;  /* 0x000000ec1100720c */ /* 0x000fe200077a1270 */
[----:B------:R3:W-:Y:S01]  /*1231d0*/  @P4 STG.E desc[UR60][R232.64], R247 ;  /* 0x000000f7e8004986 */ /* 0x0007e2000c10193c */
[----:B-1----:R-:W-:-:S03]  /*1231e0*/  ISETP.GE.AND P4, PT, R16, R197, PT ;  /* 0x000000c51000720c */ /* 0x002fc60003f86270 */
[----:B------:R-:W2:Y:S04]  /*1231f0*/  LDL.LU R16, [R1+0x1918] ;  /* 0x0019180001107983 */ /* 0x000ea80000300800 */
[----:B------:R-:W2:Y:S01]  /*123200*/  LDL.LU R197, [R1+0xd18] ;  /* 0x000d180001c57983 */ /* 0x000ea20000300800 */
[----:B------:R-:W-:Y:S01]  /*123210*/  ISETP.LT.AND P6, PT, R15, R237, !P6 ;  /* 0x000000ed0f00720c */ /* 0x000fe200077c1270 */
[----:B----4-:R-:W-:-:S04]  /*123220*/  IMAD.WIDE R234, R0, 0x4, R4 ;  /* 0x0000000400ea7825 */ /* 0x010fc800078e0204 */
[C---:B------:R-:W-:Y:S01]  /*123230*/  IMAD.WIDE R236, R0.reuse, 0x4, R6 ;  /* 0x0000000400ec7825 */ /* 0x040fe200078e0206 */
[----:B------:R-:W1:Y:S08]  /*123240*/  LDC R239, c[0x0][0x228] ;  /* 0x00008a00ffef7b82 */ /* 0x000e700000000800 */
[----:B------:R-:W4:Y:S08]  /*123250*/  LDC R246, c[0x0][0x228] ;  /* 0x00008a00fff67b82 */ /* 0x000f300000000800 */
[----:B---3--:R-:W3:Y:S01]  /*123260*/  LDC R247, c[0x0][0x228] ;  /* 0x00008a00fff77b82 */ /* 0x008ee20000000800 */
[----:B------:R-:W-:-:S05]  /*123270*/  IMAD.WIDE R232, R0, 0x4, R2 ;  /* 0x0000000400e87825 */ /* 0x000fca00078e0202 */
[----:B------:R1:W-:Y:S01]  /*123280*/  @P3 STG.E desc[UR60][R232.64], R252 ;  /* 0x000000fce8003986 */ /* 0x0003e2000c10193c */
[----:B------:R-:W-:Y:S01]  /*123290*/  ISETP.LT.AND P3, PT, R13, R244, !P4 ;  /* 0x000000f40d00720c */ /* 0x000fe20006761270 */
[----:B-1----:R-:W-:Y:S02]  /*1232a0*/  IMAD.WIDE R232, R0, 0x4, R8 ;  /* 0x0000000400e87825 */ /* 0x002fe400078e0208 */
[----:B------:R-:W3:Y:S04]  /*1232b0*/  LDL.LU R252, [R1+0x928] ;  /* 0x0009280001fc7983 */ /* 0x000ee80000300800 */
[----:B--2---:R1:W-:Y:S04]  /*1232c0*/  @P0 STG.E desc[UR60][R234.64], R16 ;  /* 0x00000010ea000986 */ /* 0x0043e8000c10193c */
[----:B------:R2:W-:Y:S04]  /*1232d0*/  @P5 STG.E desc[UR60][R236.64], R245 ;  /* 0x000000f5ec005986 */ /* 0x0005e8000c10193c */
[----:B------:R4:W-:Y:S01]  /*1232e0*/  @P6 STG.E desc[UR60][R232.64], R197 ;  /* 0x000000c5e8006986 */ /* 0x0009e2000c10193c */
[----:B-1----:R-:W-:-:S03]  /*1232f0*/  IADD3 R16, R10, 0x96, RZ ;  /* 0x000000960a107810 */ /* 0x002fc60007ffe0ff */
[----:B--2---:R-:W2:Y:S04]  /*123300*/  LDL.LU R236, [R1+0x918] ;  /* 0x0009180001ec7983 */ /* 0x004ea80000300800 */
[----:B------:R-:W3:Y:S04]  /*123310*/  LDL.LU R237, [R1+0x528] ;  /* 0x0005280001ed7983 */ /* 0x000ee80000300800 */
[----:B------:R-:W3:Y:S01]  /*123320*/  LDL.LU R244, [R1+0x1d0c] ;  /* 0x001d0c0001f47983 */ /* 0x000ee20000300800 */
[----:B------:R-:W-:Y:S02]  /*123330*/  ISETP.GE.AND P6, PT, R16, R199, PT ;  /* 0x000000c71000720c */ /* 0x000fe40003fc6270 */
[----:B------:R-:W-:Y:S01]  /*123340*/  ISETP.LT.AND P0, PT, R11, R238, !P4 ;  /* 0x000000ee0b00720c */ /* 0x000fe20006701270 */
[----:B------:R-:W2:Y:S01]  /*123350*/  LDL.LU R199, [R1+0x1128] ;  /* 0x0011280001c77983 */ /* 0x000ea20000300800 */
        /* <DEDUP_REMOVED lines=10> */
[----:B--2---:R2:W-:Y:S04]  /*123400*/  @P0 STG.E desc[UR60][R196.64], R199 ;  /* 0x000000c7c4000986 */ /* 0x0045e8000c10193c */
[----:B------:R4:W-:Y:S04]  /*123410*/  @P3 STG.E desc[UR60][R232.64], R236 ;  /* 0x000000ece8003986 */ /* 0x0009e8000c10193c */
[----:B---3--:R3:W-:Y:S01]  /*123420*/  @P5 STG.E desc[UR60][R234.64], R237 ;  /* 0x000000edea005986 */ /* 0x0087e2000c10193c */
[----:B-1----:R-:W-:-:S03]  /*123430*/  ISETP.LT.AND P5, PT, R17, R238, !P6 ;  /* 0x000000ee1100720c */ /* 0x002fc600077a1270 */
[----:B------:R-:W3:Y:S01]  /*123440*/  LDL.LU R238, [R1+0x151c] ;  /* 0x00151c0001ee7983 */ /* 0x000ee20000300800 */
[----:B--2---:R-:W1:Y:S01]  /*123450*/  LDC.64 R196, c[0x0][0x228] ;  /* 0x00008a00ffc47b82 */ /* 0x004e620000000a00 */
[----:B----4-:R-:W-:-:S07]  /*123460*/  IMAD.WIDE R232, R0, 0x4, R8 ;  /* 0x0000000400e87825 */ /* 0x010fce00078e0208 */
[----:B------:R-:W2:Y:S01]  /*123470*/  LDC R236, c[0x0][0x228] ;  /* 0x00008a00ffec7b82 */ /* 0x000ea20000000800 */
[----:B------:R-:W-:Y:S02]  /*123480*/  ISETP.LT.AND P3, PT, R11, R246, !P6 ;  /* 0x000000f60b00720c */ /* 0x000fe40007761270 */
[----:B------:R-:W-:-:S05]  /*123490*/  ISETP.LT.AND P0, PT, R13, R247, !P6 ;  /* 0x000000f70d00720c */ /* 0x000fca0007701270 */
[----:B---3--:R-:W3:Y:S01]  /*1234a0*/  LDC R237, c[0x0][0x228] ;  /* 0x00008a00ffed7b82 */ /* 0x008ee20000000800 */
[----:B------:R4:W-:Y:S01]  /*1234b0*/  @P4 STG.E desc[UR60][R232.64], R252 ;  /* 0x000000fce8004986 */ /* 0x0009e2000c10193c */
[----:B------:R-:W-:Y:S02]  /*1234c0*/  ISETP.GE.AND P4, PT, R16, R245, PT ;  /* 0x000000f51000720c */ /* 0x000fe40003f86270 */
[----:B------:R-:W-:-:S04]  /*1234d0*/  IADD3 R0, R0, R14, RZ ;  /* 0x0000000e00007210 */ /* 0x000fc80007ffe0ff */
        /* <DEDUP_REMOVED lines=17> */
[----:B--2---:R-:W-:Y:S01]  /*1235f0*/  VIADD R16, R10, 0x98 ;  /* 0x000000980a107836 */ /* 0x004fe20000000000 */
[----:B-1----:R-:W-:Y:S02]  /*123600*/  ISETP.LT.AND P3, PT, R13, R244, !P4 ;  /* 0x000000f40d00720c */ /* 0x002fe40006761270 */
[----:B------:R-:W-:Y:S01]  /*123610*/  ISETP.LT.AND P0, PT, R11, R239, !P4 ;  /* 0x000000ef0b00720c */ /* 0x000fe20006701270 */
[----:B---3--:R-:W2:Y:S01]  /*123620*/  LDL.LU R245, [R1+0x1d10] ;  /* 0x001d100001f57983 */ /* 0x008ea20000300800 */
        /* <DEDUP_REMOVED lines=129> */
[----:B---3--:R3:W-:Y:S04]  /*123e40*/  @P3 STG.E desc[UR60][R196.64], R16 ;  /* 0x00000010c4003986 */ /* 0x0087e8000c10193c */
[----:B----4-:R4:W-:Y:S01]  /*123e50*/  @P0 STG.E desc[UR60][R232.64], R236 ;  /* 0x000000ece8000986 */ /* 0x0109e2000c10193c */
[----:B------:R-:W-:Y:S02]  /*123e60*/  ISETP.LT.AND P3, PT, R13, R247, !P4 ;  /* 0x000000f70d00720c */ /* 0x000fe40006761270 */
[----:B------:R-:W-:Y:S01]  /*123e70*/  ISETP.LT.AND P0, PT, R11, R246, !P4 ;  /* 0x000000f60b00720c */ /* 0x000fe20006701270 */
[----:B------:R-:W2:Y:S04]  /*123e80*/  LDL.LU R247, [R1+0x538] ;  /* 0x0005380001f77983 */ /* 0x000ea80000300800 */
[----:B------:R1:W-:Y:S04]  /*123e90*/  @P5 STG.E desc[UR60][R234.64], R252 ;  /* 0x000000fcea005986 */ /* 0x0003e8000c10193c */
[----:B------:R-:W2:Y:S01]  /*123ea0*/  LDL.LU R246, [R1+0x138] ;  /* 0x0001380001f67983 */ /* 0x000ea20000300800 */
[----:B---3--:R-:W-:-:S02]  /*123eb0*/  VIADD R16, R10, 0x9e ;  /* 0x0000009e0a107836 */ /* 0x008fc40000000000 */
        /* <DEDUP_REMOVED lines=8> */
[----:B------:R-:W-:Y:S02]  /*123f40*/  ISETP.LT.AND P5, PT, R17, R238, !P4 ;  /* 0x000000ee1100720c */ /* 0x000fe400067a1270 */
[----:B------:R-:W-:Y:S01]  /*123f50*/  ISETP.LT.AND P4, PT, R15, R198, !P4 ;  /* 0x000000c60f00720c */ /* 0x000fe20006781270 */
[----:B------:R-:W3:Y:S08]  /*123f60*/  LDC R244, c[0x0][0x228] ;  /* 0x00008a00fff47b82 */ /* 0x000ef00000000800 */
[----:B------:R-:W3:Y:S01]  /*123f70*/  LDC R238, c[0x0][0x228] ;  /* 0x00008a00ffee7b82 */ /* 0x000ee20000000800 */
[----:B-1----:R-:W-:-:S05]  /*123f80*/  IMAD.WIDE R198, R0, 0x4, R2 ;  /* 0x0000000400c67825 */ /* 0x002fca00078e0202 */
[----:B------:R1:W-:Y:S02]  /*123f90*/  @P0 STG.E desc[UR60][R198.64], R245 ;  /* 0x000000f5c6000986 */ /* 0x0003e4000c10193c */
[----:B-1----:R-:W1:Y:S01]  /*123fa0*/  LDC R245, c[0x0][0x228] ;  /* 0x00008a00fff57b82 */ /* 0x002e620000000800 */
[----:B------:R-:W-:-:S04]  /*123fb0*/  IMAD.WIDE R232, R0, 0x4, R4 ;  /* 0x0000000400e87825 */ /* 0x000fc800078e0204 */
[----:B------:R-:W-:-:S03]  /*123fc0*/  IMAD.WIDE R234, R0, 0x4, R6 ;  /* 0x0000000400ea7825 */ /* 0x000fc600078e0206 */
[----:B------:R-:W3:Y:S01]  /*123fd0*/  LDC.64 R198, c[0x0][0x228] ;  /* 0x00008a00ffc67b82 */ /* 0x000ee20000000a00 */
[----:B-1----:R-:W-:Y:S02]  /*123fe0*/  ISETP.LT.AND P0, PT, R13, R245, !P6 ;  /* 0x000000f50d00720c */ /* 0x002fe40007701270 */
[----:B------:R-:W3:Y:S04]  /*123ff0*/  LDL.LU R245, [R1+0x152c] ;  /* 0x00152c0001f57983 */ /* 0x000ee80000300800 */
[----:B--2---:R1:W-:Y:S04]  /*124000*/  @P3 STG.E desc[UR60][R232.64], R16 ;  /* 0x00000010e8003986 */ /* 0x0043e8000c10193c */
[----:B------:R2:W-:Y:S01]  /*124010*/  @P5 STG.E desc[UR60][R234.64], R246 ;  /* 0x000000f6ea005986 */ /* 0x0005e2000c10193c */
[----:B-1----:R-:W-:Y:S01]  /*124020*/  IMAD.WIDE R232, R0, 0x4, R8 ;  /* 0x0000000400e87825 */ /* 0x002fe200078e0208 */
[----:B------:R-:W-:-:S02]  /*124030*/  IADD3 R16, R10, 0x9f, RZ ;  /* 0x0000009f0a107810 */ /* 0x000fc40007ffe0ff */
[----:B------:R-:W-:Y:S01]  /*124040*/  ISETP.LT.AND P3, PT, R11, R239, !P6 ;  /* 0x000000ef0b00720c */ /* 0x000fe20007761270 */
[----:B------:R-:W-:Y:S01]  /*124050*/  IMAD.IADD R0, R0, 0x1, R14 ;  /* 0x0000000100007824 */ /* 0x000fe200078e020e */
        /* <DEDUP_REMOVED lines=19> */
[----:B---3--:R-:W-:-:S03]  /*124190*/  IADD3 R16, R10, 0xa0, RZ ;  /* 0x000000a00a107810 */ /* 0x008fc60007ffe0ff */
[----:B-1----:R-:W3:Y:S04]  /*1241a0*/  LDL.LU R236, [R1+0x93c] ;  /* 0x00093c0001ec7983 */ /* 0x002ee80000300800 */
[----:B------:R-:W2:Y:S04]  /*1241b0*/  LDL.LU R237, [R1+0x13c] ;  /* 0x00013c0001ed7983 */ /* 0x000ea80000300800 */
[----:B------:R-:W2:Y:S01]  /*1241c0*/  LDL.LU R244, [R1+0x1d20] ;  /* 0x001d200001f47983 */ /* 0x000ea20000300800 */
[----:B------:R-:W-:Y:S02]  /*1241d0*/  ISETP.GE.AND P6, PT, R16, R199, PT ;  /* 0x000000c71000720c */ /* 0x000fe40003fc6270 */
[----:B------:R-:W-:Y:S01]  /*1241e0*/  ISETP.LT.AND P0, PT, R11, R238, !P4 ;  /* 0x000000ee0b00720c */ /* 0x000fe20006701270 */
[----:B------:R-:W3:Y:S01]  /*1241f0*/  LDL.LU R199, [R1+0x113c] ;  /* 0x00113c0001c77983 */ /* 0x000ee20000300800 */
        /* <DEDUP_REMOVED lines=87> */
[----:B-1----:R-:W-:-:S04]  /*124770*/  IMAD.WIDE R232, R0, 0x4, R8 ;  /* 0x0000000400e87825 */ /* 0x002fc800078e0208 */
[----:B------:R-:W-:Y:S01]  /*124780*/  VIADD R16, R10, 0xa4 ;  /* 0x000000a40a107836 */ /* 0x000fe20000000000 */
        /* <DEDUP_REMOVED lines=672> */
[----:B------:R-:W-:-:S03]  /*127190*/  ISETP.LT.AND P0, PT, R13, R247, !P6 ;  /* 0x000000f70d00720c */ /* 0x000fc60007701270 */
[----:B------:R1:W-:Y:S04]  /*1271a0*/  @P5 STG.E desc[UR60][R234.64], R236 ;  /* 0x000000ecea005986 */ /* 0x0003e8000c10193c */
[----:B------:R-:W2:Y:S01]  /*1271b0*/  LDL.LU R247, [R1+0x1570] ;  /* 0x0015700001f77983 */ /* 0x000ea20000300800 */
[----:B------:R-:W-:Y:S02]  /*1271c0*/  ISETP.LT.AND P3, PT, R11, R246, !P6 ;  /* 0x000000f60b00720c */ /* 0x000fe40007761270 */
[----:B---3--:R-:W-:Y:S01]  /*1271d0*/  IADD3 R16, R10, 0xc1, RZ ;  /* 0x000000c10a107810 */ /* 0x008fe20007ffe0ff */
[----:B----4-:R-:W-:Y:S01]  /*1271e0*/  IMAD.WIDE R232, R0, 0x4, R8 ;  /* 0x0000000400e87825 */ /* 0x010fe200078e0208 */
[----:B------:R-:W3:Y:S04]  /*1271f0*/  LDL.LU R252, [R1+0x1180] ;  /* 0x0011800001fc7983 */ /* 0x000ee80000300800 */
[----:B------:R-:W4:Y:S01]  /*127200*/  LDL.LU R246, [R1+0x580] ;  /* 0x0005800001f67983 */ /* 0x000f220000300800 */
[----:B------:R-:W3:Y:S08]  /*127210*/  LDC.64 R198, c[0x0][0x228] ;  /* 0x00008a00ffc67b82 */ /* 0x000ef00000000a00 */
[----:B-1----:R-:W1:Y:S01]  /*127220*/  LDC R236, c[0x0][0x228] ;  /* 0x00008a00ffec7b82 */ /* 0x002e620000000800 */
[----:B--2---:R2:W-:Y:S01]  /*127230*/  @P4 STG.E desc[UR60][R232.64], R197 ;  /* 0x000000c5e8004986 */ /* 0x0045e2000c10193c */
[----:B------:R-:W-:-:S03]  /*127240*/  ISETP.GE.AND P4, PT, R16, R244, PT ;  /* 0x000000f41000720c */ /* 0x000fc60003f86270 */
[----:B------:R-:W3:Y:S01]  /*127250*/  LDL.LU R16, [R1+0x1d60] ;  /* 0x001d600001107983 */ /* 0x000ee20000300800 */
[----:B------:R-:W-:Y:S02]  /*127260*/  IADD3 R0, R0, R14, RZ ;  /* 0x0000000e00007210 */ /* 0x000fe40007ffe0ff */
[----:B------:R-:W-:Y:S02]  /*127270*/  ISETP.LT.AND P5, PT, R17, R238, !P6 ;  /* 0x000000ee1100720c */ /* 0x000fe400077a1270 */
[----:B------:R-:W-:Y:S01]  /*127280*/  ISETP.LT.AND P6, PT, R15, R196, !P6 ;  /* 0x000000c40f00720c */ /* 0x000fe200077c1270 */
[----:B------:R-:W4:Y:S01]  /*127290*/  LDC R238, c[0x0][0x228] ;  /* 0x00008a00ffee7b82 */ /* 0x000f220000000800 */
[----:B--2---:R-:W-:-:S07]  /*1272a0*/  IMAD.WIDE R196, R0, 0x4, R2 ;  /* 0x0000000400c47825 */ /* 0x004fce00078e0202 */
[----:B------:R-:W2:Y:S01]  /*1272b0*/  LDC R244, c[0x0][0x228] ;  /* 0x00008a00fff47b82 */ /* 0x000ea20000000800 */
[----:B------:R1:W-:Y:S07]  /*1272c0*/  @P3 STG.E desc[UR60][R196.64], R245 ;  /* 0x000000f5c4003986 */ /* 0x0003ee000c10193c */
[----:B-1----:R-:W1:Y:S01]  /*1272d0*/  LDC R245, c[0x0][0x228] ;  /* 0x00008a00fff57b82 */ /* 0x002e620000000800 */
[----:B------:R-:W-:-:S04]  /*1272e0*/  IMAD.WIDE R232, R0, 0x4, R4 ;  /* 0x0000000400e87825 */ /* 0x000fc800078e0204 */
[----:B------:R-:W-:-:S03]  /*1272f0*/  IMAD.WIDE R234, R0, 0x4, R6 ;  /* 0x0000000400ea7825 */ /* 0x000fc600078e0206 */
[----:B------:R-:W4:Y:S01]  /*127300*/  LDC.64 R196, c[0x0][0x228] ;  /* 0x00008a00ffc47b82 */ /* 0x000f220000000a00 */
[----:B-1----:R-:W-:Y:S02]  /*127310*/  ISETP.LT.AND P3, PT, R13, R245, !P4 ;  /* 0x000000f50d00720c */ /* 0x002fe40006761270 */
[----:B------:R-:W2:Y:S04]  /*127320*/  LDL.LU R245, [R1+0x180] ;  /* 0x0001800001f57983 */ /* 0x000ea80000300800 */
[----:B---3--:R1:W-:Y:S04]  /*127330*/  @P0 STG.E desc[UR60][R232.64], R16 ;  /* 0x00000010e8000986 */ /* 0x0083e8000c10193c */
[----:B------:R3:W-:Y:S01]  /*127340*/  @P5 STG.E desc[UR60][R234.64], R247 ;  /* 0x000000f7ea005986 */ /* 0x0007e2000c10193c */
[----:B-1----:R-:W-:-:S04]  /*127350*/  IMAD.WIDE R232, R0, 0x4, R8 ;  /* 0x0000000400e87825 */ /* 0x002fc800078e0208 */
[----:B------:R-:W-:Y:S01]  /*127360*/  VIADD R16, R10, 0xc2 ;  /* 0x000000c20a107836 */ /* 0x000fe20000000000 */
[----:B------:R-:W-:Y:S01]  /*127370*/  ISETP.LT.AND P0, PT, R11, R239, !P4 ;  /* 0x000000ef0b00720c */ /* 0x000fe20006701270 */
[----:B---3--:R-:W1:Y:S08]  /*127380*/  LDC R247, c[0x0][0x228] ;  /* 0x00008a00fff77b82 */ /* 0x008e700000000800 */
[----:B------:R-:W3:Y:S01]  /*127390*/  LDC R239, c[0x0][0x228] ;  /* 0x00008a00ffef7b82 */ /* 0x000ee20000000800 */
[----:B------:R4:W-:Y:S01]  /*1273a0*/  @P6 STG.E desc[UR60][R232.64], R252 ;  /* 0x000000fce8006986 */ /* 0x0009e2000c10193c */
[----:B------:R-:W-:-:S03]  /*1273b0*/  ISETP.GE.AND P6, PT, R16, R199, PT ;  /* 0x000000c71000720c */ /* 0x000fc60003fc6270 */
[----:B------:R-:W3:Y:S04]  /*1273c0*/  LDL.LU R16, [R1+0xd70] ;  /* 0x000d700001107983 */ /* 0x000ee80000300800 */
[----:B------:R-:W2:Y:S01]  /*1273d0*/  LDL.LU R199, [R1+0x980] ;  /* 0x0009800001c77983 */ /* 0x000ea20000300800 */
[----:B------:R-:W-:Y:S02]  /*1273e0*/  IADD3 R0, R0, R14, RZ ;  /* 0x0000000e00007210 */ /* 0x000fe40007ffe0ff */
[----:B------:R-:W-:Y:S02]  /*1273f0*/  ISETP.LT.AND P5, PT, R17, R236, !P4 ;  /* 0x000000ec1100720c */ /* 0x000fe400067a1270 */
[----:B------:R-:W-:Y:S01]  /*127400*/  ISETP.LT.AND P4, PT, R15, R237, !P4 ;  /* 0x000000ed0f00720c */ /* 0x000fe20006781270 */
[----:B------:R-:W-:-:S04]  /*127410*/  IMAD.WIDE R234, R0, 0x4, R4 ;  /* 0x0000000400ea7825 */ /* 0x000fc800078e0204 */
[----:B----4-:R-:W-:-:S04]  /*127420*/  IMAD.WIDE R232, R0, 0x4, R2 ;  /* 0x0000000400e87825 */ /* 0x010fc800078e0202 */
[C---:B------:R-:W-:Y:S01]  /*127430*/  IMAD.WIDE R236, R0.reuse, 0x4, R6 ;  /* 0x0000000400ec7825 */ /* 0x040fe200078e0206 */
[----:B------:R-:W4:Y:S01]  /*127440*/  LDC R252, c[0x0][0x228] ;  /* 0x00008a00fffc7b82 */ /* 0x000f220000000800 */
[----:B---3--:R3:W-:Y:S04]  /*127450*/  @P0 STG.E desc[UR60][R232.64], R16 ;  /* 0x00000010e8000986 */ /* 0x0087e8000c10193c */
[----:B--2---:R-:W-:Y:S04]  /*127460*/  @P3 STG.E desc[UR60][R234.64], R199 ;  /* 0x000000c7ea003986 */ /* 0x004fe8000c10193c */
[----:B------:R2:W-:Y:S01]  /*127470*/  @P5 STG.E desc[UR60][R236.64], R246 ;  /* 0x000000f6ec005986 */ /* 0x0005e2000c10193c */
[----:B------:R-:W-:Y:S01]  /*127480*/  ISETP.LT.AND P5, PT, R17, R239, !P6 ;  /* 0x000000ef1100720c */ /* 0x000fe200077a1270 */
[----:B---3--:R-:W-:Y:S01]  /*127490*/  IMAD.WIDE R232, R0, 0x4, R8 ;  /* 0x0000000400e87825 */ /* 0x008fe200078e0208 */
[----:B------:R-:W-:Y:S01]  /*1274a0*/  IADD3 R16, R10, 0xc3, RZ ;  /* 0x000000c30a107810 */ /* 0x000fe20007ffe0ff */
[----:B--2---:R-:W2:Y:S04]  /*1274b0*/  LDL.LU R236, [R1+0x1d64] ;  /* 0x001d640001ec7983 */ /* 0x004ea80000300800 */
[----:B------:R-:W3:Y:S04]  /*1274c0*/  LDL.LU R237, [R1+0x1574] ;  /* 0x0015740001ed7983 */ /* 0x000ee80000300800 */
[----:B------:R-:W3:Y:S04]  /*1274d0*/  LDL.LU R239, [R1+0x1184] ;  /* 0x0011840001ef7983 */ /* 0x000ee80000300800 */
[----:B------:R1:W-:Y:S01]  /*1274e0*/  @P4 STG.E desc[UR60][R232.64], R245 ;  /* 0x000000f5e8004986 */ /* 0x0003e2000c10193c */
[----:B------:R-:W-:-:S02]  /*1274f0*/  ISETP.GE.AND P4, PT, R16, R197, PT ;  /* 0x000000c51000720c */ /* 0x000fc40003f86270 */
[----:B------:R-:W-:Y:S01]  /*127500*/  ISETP.LT.AND P3, PT, R11, R238, !P6 ;  /* 0x000000ee0b00720c */ /* 0x000fe20007761270 */
[----:B------:R-:W3:Y:S08]  /*127510*/  LDC R246, c[0x0][0x22c] ;  /* 0x00008b00fff67b82 */ /* 0x000ef00000000800 */
[----:B------:R-:W3:Y:S01]  /*127520*/  LDC R238, c[0x0][0x228] ;  /* 0x00008a00ffee7b82 */ /* 0x000ee20000000800 */
[----:B-1----:R-:W3:Y:S04]  /*127530*/  LDL.LU R245, [R1+0xd74] ;  /* 0x000d740001f57983 */ /* 0x002ee80000300800 */
[----:B------:R-:W4:Y:S01]  /*127540*/  LDL.LU R197, [R1+0x1974] ;  /* 0x0019740001c57983 */ /* 0x000f220000300800 */
[----:B------:R-:W-:Y:S01]  /*127550*/  ISETP.LT.AND P0, PT, R13, R244, !P6 ;  /* 0x000000f40d00720c */ /* 0x000fe20007701270 */
[----:B------:R-:W-:Y:S01]  /*127560*/  IMAD.IADD R0, R0, 0x1, R14 ;  /* 0x0000000100007824 */ /* 0x000fe200078e020e */
[----:B------:R-:W-:-:S02]  /*127570*/  ISETP.LT.AND P6, PT, R15, R198, !P6 ;  /* 0x000000c60f00720c */ /* 0x000fc400077c1270 */
[----:B------:R-:W-:Y:S01]  /*127580*/  IADD3 R16, R10, 0xc4, RZ ;  /* 0x000000c40a107810 */ /* 0x000fe20007ffe0ff */
[----:B------:R-:W1:Y:S01]  /*127590*/  LDC R244, c[0x0][0x228] ;  /* 0x00008a00fff47b82 */ /* 0x000e620000000800 */
[----:B------:R-:W-:-:S04]  /*1275a0*/  IMAD.WIDE R198, R0, 0x4, R2 ;  /* 0x0000000400c67825 */ /* 0x000fc800078e0202 */
[----:B------:R-:W-:-:S04]  /*1275b0*/  IMAD.WIDE R232, R0, 0x4, R4 ;  /* 0x0000000400e87825 */ /* 0x000fc800078e0204 */
[----:B------:R-:W-:Y:S01]  /*1275c0*/  IMAD.WIDE R234, R0, 0x4, R6 ;  /* 0x0000000400ea7825 */ /* 0x000fe200078e0206 */
[----:B----4-:R4:W-:Y:S04]  /*1275d0*/  @P3 STG.E desc[UR60][R198.64], R197 ;  /* 0x000000c5c6003986 */ /* 0x0109e8000c10193c */
[----:B--2---:R2:W-:Y:S01]  /*1275e0*/  @P0 STG.E desc[UR60][R232.64], R236 ;  /* 0x000000ece8000986 */ /* 0x0045e2000c10193c */
[----:B------:R-:W-:-:S03]  /*1275f0*/  ISETP.LT.AND P3, PT, R13, R252, !P4 ;  /* 0x000000fc0d00720c */ /* 0x000fc60006761270 */
[----:B---3--:R3:W-:Y:S04]  /*127600*/  @P5 STG.E desc[UR60][R234.64], R237 ;  /* 0x000000edea005986 */ /* 0x0087e8000c10193c */
[----:B------:R-:W3:Y:S01]  /*127610*/  LDL.LU R252, [R1+0x184] ;  /* 0x0001840001fc7983 */ /* 0x000ee20000300800 */
[----:B------:R-:W-:Y:S02]  /*127620*/  ISETP.LT.AND P5, PT, R17, R238, !P4 ;  /* 0x000000ee1100720c */ /* 0x000fe400067a1270 */
[----:B------:R-:W-:Y:S01]  /*127630*/  ISETP.LT.AND P0, PT, R11, R247, !P4 ;  /* 0x000000f70b00720c */ /* 0x000fe20006701270 */
[----:B------:R-:W3:Y:S04]  /*127640*/  LDL.LU R238, [R1+0x584] ;  /* 0x0005840001ee7983 */ /* 0x000ee80000300800 */
[----:B------:R-:W3:Y:S01]  /*127650*/  LDL.LU R247, [R1+0x1578] ;  /* 0x0015780001f77983 */ /* 0x000ee20000300800 */
[----:B----4-:R-:W4:Y:S01]  /*127660*/  LDC.64 R198, c[0x0][0x228] ;  /* 0x00008a00ffc67b82 */ /* 0x010f220000000a00 */
[----:B--2---:R-:W-:-:S07]  /*127670*/  IMAD.WIDE R232, R0, 0x4, R8 ;  /* 0x0000000400e87825 */ /* 0x004fce00078e0208 */
[----:B------:R-:W2:Y:S08]  /*127680*/  LDC R236, c[0x0][0x228] ;  /* 0x00008a00ffec7b82 */ /* 0x000eb00000000800 */
[----:B---3--:R-:W3:Y:S01]  /*127690*/  LDC R237, c[0x0][0x228] ;  /* 0x00008a00ffed7b82 */ /* 0x008ee20000000800 */
[----:B------:R1:W-:Y:S01]  /*1276a0*/  @P6 STG.E desc[UR60][R232.64], R239 ;  /* 0x000000efe8006986 */ /* 0x0003e2000c10193c */
[----:B------:R-:W-:-:S03]  /*1276b0*/  ISETP.GE.AND P6, PT, R16, R246, PT ;  /* 0x000000f61000720c */ /* 0x000fc60003fc6270 */
[----:B------:R-:W4:Y:S01]  /*1276c0*/  LDL.LU R16, [R1+0x984] ;  /* 0x0009840001107983 */ /* 0x000f220000300800 */
[----:B------:R-:W-:Y:S02]  /*1276d0*/  IADD3 R0, R0, R14, RZ ;  /* 0x0000000e00007210 */ /* 0x000fe40007ffe0ff */
[----:B------:R-:W-:Y:S01]  /*1276e0*/  ISETP.LT.AND P4, PT, R15, R196, !P4 ;  /* 0x000000c40f00720c */ /* 0x000fe20006781270 */
[----:B------:R-:W3:Y:S02]  /*1276f0*/  LDL.LU R246, [R1+0x1978] ;  /* 0x0019780001f67983 */ /* 0x000ee40000300800 */
[----:B------:R-:W-:-:S04]  /*127700*/  IMAD.WIDE R196, R0, 0x4, R2 ;  /* 0x0000000400c47825 */ /* 0x000fc800078e0202 */
[C---:B-1----:R-:W-:Y:S01]  /*127710*/  IMAD.WIDE R232, R0.reuse, 0x4, R4 ;  /* 0x0000000400e87825 */ /* 0x042fe200078e0204 */
[----:B------:R1:W-:Y:S03]  /*127720*/  @P0 STG.E desc[UR60][R196.64], R245 ;  /* 0x000000f5c4000986 */ /* 0x0003e6000c10193c */
[C---:B------:R-:W-:Y:S01]  /*127730*/  IMAD.WIDE R234, R0.reuse, 0x4, R6 ;  /* 0x0000000400ea7825 */ /* 0x040fe200078e0206 */
[----:B------:R-:W3:Y:S08]  /*127740*/  LDC R239, c[0x0][0x228] ;  /* 0x00008a00ffef7b82 */ /* 0x000ef00000000800 */
[----:B-1----:R-:W1:Y:S08]  /*127750*/  LDC R245, c[0x0][0x228] ;  /* 0x00008a00fff57b82 */ /* 0x002e700000000800 */
[----:B------:R-:W3:Y:S01]  /*127760*/  LDC.64 R196, c[0x0][0x228] ;  /* 0x00008a00ffc47b82 */ /* 0x000ee20000000a00 */
[----:B----4-:R4:W-:Y:S04]  /*127770*/  @P3 STG.E desc[UR60][R232.64], R16 ;  /* 0x00000010e8003986 */ /* 0x0109e8000c10193c */
[----:B------:R2:W-:Y:S01]  /*127780*/  @P5 STG.E desc[UR60][R234.64], R238 ;  /* 0x000000eeea005986 */ /* 0x0005e2000c10193c */
[----:B----4-:R-:W-:-:S04]  /*127790*/  IMAD.WIDE R232, R0, 0x4, R8 ;  /* 0x0000000400e87825 */ /* 0x010fc800078e0208 */
[----:B------:R-:W-:Y:S01]  /*1277a0*/  VIADD R16, R10, 0xc5 ;  /* 0x000000c50a107836 */ /* 0x000fe20000000000 */
[----:B------:R-:W-:Y:S02]  /*1277b0*/  ISETP.LT.AND P3, PT, R11, R244, !P6 ;  /* 0x000000f40b00720c */ /* 0x000fe40007761270 */
[----:B-1----:R-:W-:Y:S02]  /*1277c0*/  ISETP.LT.AND P0, PT, R13, R245, !P6 ;  /* 0x000000f50d00720c */ /* 0x002fe40007701270 */
[----:B------:R-:W-:Y:S01]  /*1277d0*/  IADD3 R0, R0, R14, RZ ;  /* 0x0000000e00007210 */ /* 0x000fe20007ffe0ff */
[----:B------:R1:W-:Y:S01]  /*1277e0*/  @P4 STG.E desc[UR60][R232.64], R252 ;  /* 0x000000fce8004986 */ /* 0x0003e2000c10193c */
[----:B------:R-:W-:Y:S01]  /*1277f0*/  ISETP.GE.AND P4, PT, R16, R199, PT ;  /* 0x000000c71000720c */ /* 0x000fe20003f86270 */
[----:B--2---:R-:W2:Y:S01]  /*127800*/  LDC R238, c[0x0][0x228] ;  /* 0x00008a00ffee7b82 */ /* 0x004ea20000000800 */
[----:B------:R-:W-:-:S07]  /*127810*/  ISETP.LT.AND P5, PT, R17, R236, !P6 ;  /* 0x000000ec1100720c */ /* 0x000fce00077a1270 */
[----:B------:R-:W4:Y:S08]  /*127820*/  LDC R244, c[0x0][0x228] ;  /* 0x00008a00fff47b82 */ /* 0x000f300000000800 */
[----:B------:R-:W4:Y:S01]  /*127830*/  LDC R245, c[0x0][0x228] ;  /* 0x00008a00fff57b82 */ /* 0x000f220000000800 */
[----:B-1----:R-:W4:Y:S04]  /*127840*/  LDL.LU R252, [R1+0x588] ;  /* 0x0005880001fc7983 */ /* 0x002f280000300800 */
[----:B------:R-:W2:Y:S01]  /*127850*/  LDL.LU R16, [R1+0x1d68] ;  /* 0x001d680001107983 */ /* 0x000ea20000300800 */
[----:B------:R-:W-:-:S03]  /*127860*/  IMAD.WIDE R232, R0, 0x4, R2 ;  /* 0x0000000400e87825 */ /* 0x000fc600078e0202 */
[----:B------:R-:W4:Y:S01]  /*127870*/  LDL.LU R199, [R1+0x1188] ;  /* 0x0011880001c77983 */ /* 0x000f220000300800 */
[----:B------:R-:W-:-:S03]  /*127880*/  IMAD.WIDE R234, R0, 0x4, R4 ;  /* 0x0000000400ea7825 */ /* 0x000fc600078e0204 */
[----:B---3--:R1:W-:Y:S01]  /*127890*/  @P3 STG.E desc[UR60][R232.64], R246 ;  /* 0x000000f6e8003986 */ /* 0x0083e2000c10193c */
[----:B------:R-:W-:Y:S01]  /*1278a0*/  ISETP.LT.AND P6, PT, R15, R237, !P6 ;  /* 0x000000ed0f00720c */ /* 0x000fe200077c1270 */
[----:B------:R-:W-:Y:S01]  /*1278b0*/  IMAD.WIDE R236, R0, 0x4, R6 ;  /* 0x0000000400ec7825 */ /* 0x000fe200078e0206 */
[----:B-1----:R-:W1:Y:S01]  /*1278c0*/  LDC R246, c[0x0][0x228] ;  /* 0x00008a00fff67b82 */ /* 0x002e620000000800 */
[----:B--2---:R2:W-:Y:S04]  /*1278d0*/  @P0 STG.E desc[UR60][R234.64], R16 ;  /* 0x00000010ea000986 */ /* 0x0045e8000c10193c */
[----:B--2---:R-:W2:Y:S04]  /*1278e0*/  LDL.LU R234, [R1+0xd78] ;  /* 0x000d780001ea7983 */ /* 0x004ea80000300800 */
[----:B------:R-:W3:Y:S04]  /*1278f0*/  LDL.LU R235, [R1+0x988] ;  /* 0x0009880001eb7983 */ /* 0x000ee80000300800 */
[----:B------:R1:W-:Y:S01]  /*127900*/  @P5 STG.E desc[UR60][R236.64], R247 ;  /* 0x000000f7ec005986 */ /* 0x0003e2000c10193c */
[----:B------:R-:W-:-:S03]  /*127910*/  ISETP.LT.AND P5, PT, R17, R238, !P4 ;  /* 0x000000ee1100720c */ /* 0x000fc600067a1270 */
[----:B-1----:R-:W3:Y:S04]  /*127920*/  LDL.LU R247, [R1+0x197c] ;  /* 0x00197c0001f77983 */ /* 0x002ee80000300800 */
[----:B------:R-:W3:Y:S01]  /*127930*/  LDL.LU R238, [R1+0x188] ;  /* 0x0001880001ee7983 */ /* 0x000ee20000300800 */
[----:B------:R-:W-:Y:S02]  /*127940*/  ISETP.LT.AND P0, PT, R11, R239, !P4 ;  /* 0x000000ef0b00720c */ /* 0x000fe40006701270 */
[----:B------:R-:W-:Y:S01]  /*127950*/  ISETP.LT.AND P3, PT, R13, R246, !P4 ;  /* 0x000000f60d00720c */ /* 0x000fe20006761270 */
[C---:B------:R-:W-:Y:S01]  /*127960*/  IMAD.WIDE R232, R0.reuse, 0x4, R8 ;  /* 0x0000000400e87825 */ /* 0x040fe200078e0208 */
[----:B------:R-:W-:-:S03]  /*127970*/  IADD3 R0, R0, R14, RZ ;  /* 0x0000000e00007210 */ /* 0x000fc60007ffe0ff */
[----:B------:R-:W-:Y:S01]  /*127980*/  VIADD R16, R10, 0xc6 ;  /* 0x000000c60a107836 */ /* 0x000fe20000000000 */
[----:B------:R-:W-:Y:S01]  /*127990*/  ISETP.LT.AND P4, PT, R15, R198, !P4 ;  /* 0x000000c60f00720c */ /* 0x000fe20006781270 */
[----:B------:R-:W1:Y:S01]  /*1279a0*/  LDC R246, c[0x0][0x228] ;  /* 0x00008a00fff67b82 */ /* 0x000e620000000800 */
[----:B----4-:R4:W-:Y:S07]  /*1279b0*/  @P6 STG.E desc[UR60][R232.64], R199 ;  /* 0x000000c7e8006986 */ /* 0x0109ee000c10193c */
[----:B------:R-:W1:Y:S01]  /*1279c0*/  LDC R239, c[0x0][0x22c] ;  /* 0x00008b00ffef7b82 */ /* 0x000e620000000800 */
[----:B------:R-:W-:-:S07]  /*1279d0*/  ISETP.GE.AND P6, PT, R16, R197, PT ;  /* 0x000000c51000720c */ /* 0x000fce0003fc6270 */
[----:B------:R-:W1:Y:S08]  /*1279e0*/  LDC R237, c[0x0][0x228] ;  /* 0x00008a00ffed7b82 */ /* 0x000e700000000800 */
[----:B------:R-:W1:Y:S01]  /*1279f0*/  LDC R236, c[0x0][0x22c] ;  /* 0x00008b00ffec7b82 */ /* 0x000e620000000800 */
[----:B----4-:R-:W-:-:S04]  /*127a00*/  IMAD.WIDE R232, R0, 0x4, R2 ;  /* 0x0000000400e87825 */ /* 0x010fc800078e0202 */
[C---:B------:R-:W-:Y:S01]  /*127a10*/  IMAD.WIDE R198, R0.reuse, 0x4, R4 ;  /* 0x0000000400c67825 */ /* 0x040fe200078e0204 */
[C---:B------:R-:W-:Y:S01]  /*127a20*/  IADD3 R16, R0.reuse, R14, RZ ;  /* 0x0000000e00107210 */ /* 0x040fe20007ffe0ff */
[----:B--2---:R2:W-:Y:S04]  /*127a30*/  @P0 STG.E desc[UR60][R232.64], R234 ;  /* 0x000000eae8000986 */ /* 0x0045e8000c10193c */
[----:B---3--:R3:W-:Y:S01]  /*127a40*/  @P3 STG.E desc[UR60][R198.64], R235 ;  /* 0x000000ebc6003986 */ /* 0x0087e2000c10193c */
[----:B------:R-:W-:Y:S01]  /*127a50*/  ISETP.LT.AND P3, PT, R11, R244, !P6 ;  /* 0x000000f40b00720c */ /* 0x000fe20007761270 */
[----:B--2---:R-:W-:-:S04]  /*127a60*/  IMAD.WIDE R232, R0, 0x4, R6 ;  /* 0x0000000400e87825 */ /* 0x004fc800078e0206 */
[----:B---3--:R-:W-:Y:S01]  /*127a70*/  IMAD.WIDE R198, R0, 0x4, R8 ;  /* 0x0000000400c67825 */ /* 0x008fe200078e0208 */
[----:B------:R-:W2:Y:S01]  /*127a80*/  LDC R234, c[0x0][0x228] ;  /* 0x00008a00ffea7b82 */ /* 0x000ea20000000800 */
[----:B------:R-:W-:Y:S02]  /*127a90*/  ISETP.LT.AND P0, PT, R13, R245, !P6 ;  /* 0x000000f50d00720c */ /* 0x000fe40007701270 */
[----:B------:R-:W-:Y:S01]  /*127aa0*/  IADD3 R197, R10, 0xc7, RZ ;  /* 0x000000c70ac57810 */ /* 0x000fe20007ffe0ff */
[----:B------:R3:W-:Y:S04]  /*127ab0*/  @P5 STG.E desc[UR60][R232.64], R252 ;  /* 0x000000fce8005986 */ /* 0x0007e8000c10193c */
[----:B------:R4:W-:Y:S01]  /*127ac0*/  @P4 STG.E desc[UR60][R198.64], R238 ;  /* 0x000000eec6004986 */ /* 0x0009e2000c10193c */
[----:B------:R-:W2:Y:S08]  /*127ad0*/  LDC R245, c[0x0][0x228] ;  /* 0x00008a00fff57b82 */ /* 0x000eb00000000800 */
[----:B------:R-:W2:Y:S08]  /*127ae0*/  LDC R235, c[0x0][0x228] ;  /* 0x00008a00ffeb7b82 */ /* 0x000eb00000000800 */
[----:B------:R-:W2:Y:S01]  /*127af0*/  LDC R244, c[0x0][0x228] ;  /* 0x00008a00fff47b82 */ /* 0x000ea20000000800 */
[----:B---3--:R-:W-:Y:S01]  /*127b00*/  IMAD.WIDE R232, R16, 0x4, R2 ;  /* 0x0000000410e87825 */ /* 0x008fe200078e0202 */
[----:B------:R-:W3:Y:S04]  /*127b10*/  LDL.LU R252, [R1+0xd7c] ;  /* 0x000d7c0001fc7983 */ /* 0x000ee80000300800 */
[----:B------:R-:W3:Y:S01]  /*127b20*/  LDL.LU R0, [R1+0x157c] ;  /* 0x00157c0001007983 */ /* 0x000ee20000300800 */
[----:B-1----:R-:W-:Y:S01]  /*127b30*/  ISETP.LT.AND P5, PT, R17, R246, !P6 ;  /* 0x000000f61100720c */ /* 0x002fe200077a1270 */
[----:B----4-:R-:W1:Y:S02]  /*127b40*/  LDC R238, c[0x0][0x228] ;  /* 0x00008a00ffee7b82 */ /* 0x010e640000000800 */
[----:B------:R4:W-:Y:S04]  /*127b50*/  @P3 STG.E desc[UR60][R232.64], R247 ;  /* 0x000000f7e8003986 */ /* 0x0009e8000c10193c */
[----:B----4-:R-:W4:Y:S01]  /*127b60*/  LDL.LU R233, [R1+0x1d6c] ;  /* 0x001d6c0001e97983 */ /* 0x010f220000300800 */
[----:B------:R-:W-:-:S02]  /*127b70*/  ISETP.GE.AND P4, PT, R197, R239, PT ;  /* 0x000000efc500720c */ /* 0x000fc40003f86270 */
[----:B------:R-:W-:Y:S01]  /*127b80*/  ISETP.LT.AND P6, PT, R15, R196, !P6 ;  /* 0x000000c40f00720c */ /* 0x000fe200077c1270 */
[C---:B------:R-:W-:Y:S01]  /*127b90*/  IMAD.WIDE R196, R16.reuse, 0x4, R4 ;  /* 0x0000000410c47825 */ /* 0x040fe200078e0204 */
[----:B------:R-:W3:Y:S04]  /*127ba0*/  LDL.LU R246, [R1+0x58c] ;  /* 0x00058c0001f67983 */ /* 0x000ee80000300800 */
[----:B------:R-:W3:Y:S01]  /*127bb0*/  LDL.LU R247, [R1+0x18c] ;  /* 0x00018c0001f77983 */ /* 0x000ee20000300800 */
[----:B------:R-:W-:Y:S01]  /*127bc0*/  IMAD.WIDE R198, R16, 0x4, R6 ;  /* 0x0000000410c67825 */ /* 0x000fe200078e0206 */
[----:B------:R-:W-:Y:S01]  /*127bd0*/  IADD3 R232, R10, 0xc8, RZ ;  /* 0x000000c80ae87810 */ /* 0x000fe20007ffe0ff */
[----:B------:R-:W1:Y:S01]  /*127be0*/  LDC R239, c[0x0][0x228] ;  /* 0x00008a00ffef7b82 */ /* 0x000e620000000800 */
[----:B----4-:R4:W-:Y:S01]  /*127bf0*/  @P0 STG.E desc[UR60][R196.64], R233 ;  /* 0x000000e9c4000986 */ /* 0x0109e2000c10193c */
[----:B--2---:R-:W-:-:S03]  /*127c00*/  ISETP.LT.AND P0, PT, R13, R234, !P4 ;  /* 0x000000ea0d00720c */ /* 0x004fc60006701270 */
[----:B------:R-:W2:Y:S04]  /*127c10*/  LDL.LU R234, [R1+0x118c] ;  /* 0x00118c0001ea7983 */ /* 0x000ea80000300800 */
[----:B---3--:R3:W-:Y:S01]  /*127c20*/  @P5 STG.E desc[UR60][R198.64], R0 ;  /* 0x00000000c6005986 */ /* 0x0087e2000c10193c */
[----:B----4-:R-:W-:-:S04]  /*127c30*/  IMAD.WIDE R196, R16, 0x4, R8 ;  /* 0x0000000410c47825 */ /* 0x010fc800078e0208 */
[----:B---3--:R-:W-:Y:S01]  /*127c40*/  IMAD.IADD R0, R16, 0x1, R14 ;  /* 0x0000000110007824 */ /* 0x008fe200078e020e */
[----:B------:R-:W-:Y:S01]  /*127c50*/  ISETP.LT.AND P3, PT, R11, R237, !P4 ;  /* 0x000000ed0b00720c */ /* 0x000fe20006761270 */
[----:B------:R-:W3:Y:S01]  /*127c60*/  LDL.LU R16, [R1+0x98c] ;  /* 0x00098c0001107983 */ /* 0x000ee20000300800 */
[----:B------:R-:W4:Y:S01]  /*127c70*/  LDC R237, c[0x0][0x22c] ;  /* 0x00008b00ffed7b82 */ /* 0x000f220000000800 */
[----:B------:R-:W-:Y:S02]  /*127c80*/  ISETP.LT.AND P5, PT, R17, R245, !P4 ;  /* 0x000000f51100720c */ /* 0x000fe400067a1270 */
[----:B------:R-:W-:Y:S01]  /*127c90*/  ISETP.LT.AND P4, PT, R15, R235, !P4 ;  /* 0x000000eb0f00720c */ /* 0x000fe20006781270 */
[----:B------:R-:W-:-:S04]  /*127ca0*/  IMAD.WIDE R198, R0, 0x4, R2 ;  /* 0x0000000400c67825 */ /* 0x000fc800078e0202 */
[----:B------:R-:W1:Y:S08]  /*127cb0*/  LDC R233, c[0x0][0x228] ;  /* 0x00008a00ffe97b82 */ /* 0x000e700000000800 */
[----:B------:R-:W1:Y:S08]  /*127cc0*/  LDC R235, c[0x0][0x228] ;  /* 0x00008a00ffeb7b82 */ /* 0x000e700000000800 */
[----:B------:R-:W1:Y:S01]  /*127cd0*/  LDC R245, c[0x0][0x22c] ;  /* 0x00008b00fff57b82 */ /* 0x000e620000000800 */
[----:B--2---:R2:W-:Y:S01]  /*127ce0*/  @P6 STG.E desc[UR60][R196.64], R234 ;  /* 0x000000eac4006986 */ /* 0x0045e2000c10193c */
[----:B------:R-:W-:-:S03]  /*127cf0*/  ISETP.GE.AND P6, PT, R232, R236, PT ;  /* 0x000000ece800720c */ /* 0x000fc60003fc6270 */
[----:B------:R-:W4:Y:S04]  /*127d00*/  LDL.LU R236, [R1+0x1980] ;  /* 0x0019800001ec7983 */ /* 0x000f280000300800 */
[----:B------:R1:W-:Y:S01]  /*127d10*/  @P3 STG.E desc[UR60][R198.64], R252 ;  /* 0x000000fcc6003986 */ /* 0x0003e2000c10193c */
[----:B--2---:R-:W-:-:S04]  /*127d20*/  IMAD.WIDE R196, R0, 0x4, R4 ;  /* 0x0000000400c47825 */ /* 0x004fc800078e0204 */
[C---:B-1----:R-:W-:Y:S01]  /*127d30*/  IMAD.WIDE R198, R0.reuse, 0x4, R6 ;  /* 0x0000000400c67825 */ /* 0x042fe200078e0206 */
[----:B------:R-:W1:Y:S01]  /*127d40*/  LDC R234, c[0x0][0x228] ;  /* 0x00008a00ffea7b82 */ /* 0x000e620000000800 */
[----:B------:R-:W2:Y:S04]  /*127d50*/  LDL.LU R252, [R1+0x1580] ;  /* 0x0015800001fc7983 */ /* 0x000ea80000300800 */
[----:B---3--:R3:W-:Y:S04]  /*127d60*/  @P0 STG.E desc[UR60][R196.64], R16 ;  /* 0x00000010c4000986 */ /* 0x0087e8000c10193c */
[----:B------:R3:W-:Y:S02]  /*127d70*/  @P5 STG.E desc[UR60][R198.64], R246 ;  /* 0x000000f6c6005986 */ /* 0x0007e4000c10193c */
[----:B---3--:R-:W-:Y:S01]  /*127d80*/  IMAD.WIDE R196, R0, 0x4, R8 ;  /* 0x0000000400c47825 */ /* 0x008fe200078e0208 */
[----:B------:R-:W-:Y:S01]  /*127d90*/  IADD3 R16, R10, 0xc9, RZ ;  /* 0x000000c90a107810 */ /* 0x000fe20007ffe0ff */
[----:B------:R-:W3:Y:S04]  /*127da0*/  LDL.LU R246, [R1+0x990] ;  /* 0x0009900001f67983 */ /* 0x000ee80000300800 */
[----:B------:R1:W-:Y:S01]  /*127db0*/  @P4 STG.E desc[UR60][R196.64], R247 ;  /* 0x000000f7c4004986 */ /* 0x0003e2000c10193c */
[----:B----4-:R-:W-:-:S03]  /*127dc0*/  ISETP.GE.AND P4, PT, R16, R237, PT ;  /* 0x000000ed1000720c */ /* 0x010fc60003f86270 */
[----:B-1----:R-:W4:Y:S04]  /*127dd0*/  LDL.LU R247, [R1+0x590] ;  /* 0x0005900001f77983 */ /* 0x002f280000300800 */
[----:B------:R-:W2:Y:S01]  /*127de0*/  LDL.LU R16, [R1+0x1d70] ;  /* 0x001d700001107983 */ /* 0x000ea20000300800 */
[----:B------:R-:W-:Y:S01]  /*127df0*/  ISETP.LT.AND P5, PT, R11, R238, !P6 ;  /* 0x000000ee0b00720c */ /* 0x000fe200077a1270 */
[----:B------:R-:W-:Y:S01]  /*127e00*/  IMAD.IADD R0, R0, 0x1, R14 ;  /* 0x0000000100007824 */ /* 0x000fe200078e020e */
[----:B------:R-:W1:Y:S01]  /*127e10*/  LDC R238, c[0x0][0x228] ;  /* 0x00008a00ffee7b82 */ /* 0x000e620000000800 */
[----:B------:R-:W-:Y:S02]  /*127e20*/  ISETP.LT.AND P0, PT, R13, R239, !P6 ;  /* 0x000000ef0d00720c */ /* 0x000fe40007701270 */
[----:B------:R-:W-:Y:S01]  /*127e30*/  ISETP.LT.AND P3, PT, R17, R244, !P6 ;  /* 0x000000f41100720c */ /* 0x000fe20007761270 */
[----:B------:R-:W-:Y:S01]  /*127e40*/  IMAD.WIDE R196, R0, 0x4, R2 ;  /* 0x0000000400c47825 */ /* 0x000fe200078e0202 */
[----:B------:R-:W-:-:S03]  /*127e50*/  ISETP.LT.AND P6, PT, R15, R233, !P6 ;  /* 0x000000e90f00720c */ /* 0x000fc600077c1270 */
[----:B------:R-:W-:-:S04]  /*127e60*/  IMAD.WIDE R198, R0, 0x4, R4 ;  /* 0x0000000400c67825 */ /* 0x000fc800078e0204 */
[----:B------:R-:W-:Y:S01]  /*127e70*/  IMAD.WIDE R232, R0, 0x4, R6 ;  /* 0x0000000400e87825 */ /* 0x000fe200078e0206 */
[----:B------:R-:W3:Y:S01]  /*127e80*/  LDL.LU R237, [R1+0x1190] ;  /* 0x0011900001ed7983 */ /* 0x000ee20000300800 */
[----:B------:R-:W4:Y:S08]  /*127e90*/  LDC R239, c[0x0][0x228] ;  /* 0x00008a00ffef7b82 */ /* 0x000f300000000800 */
[----:B------:R-:W4:Y:S01]  /*127ea0*/  LDC R244, c[0x0][0x228] ;  /* 0x00008a00fff47b82 */ /* 0x000f220000000800 */
[----:B------:R1:W-:Y:S07]  /*127eb0*/  @P5 STG.E desc[UR60][R196.64], R236 ;  /* 0x000000ecc4005986 */ /* 0x0003ee000c10193c */
[----:B-1----:R-:W1:Y:S01]  /*127ec0*/  LDC R236, c[0x0][0x228] ;  /* 0x00008a00ffec7b82 */ /* 0x002e620000000800 */
[----:B--2---:R-:W-:Y:S04]  /*127ed0*/  @P0 STG.E desc[UR60][R198.64], R16 ;  /* 0x00000010c6000986 */ /* 0x004fe8000c10193c */
[----:B------:R2:W-:Y:S01]  /*127ee0*/  @P3 STG.E desc[UR60][R232.64], R252 ;  /* 0x000000fce8003986 */ /* 0x0005e2000c10193c */
[----:B-1----:R-:W-:-:S02]  /*127ef0*/  ISETP.LT.AND P5, PT, R17, R236, !P4 ;  /* 0x000000ec1100720c */ /* 0x002fc400067a1270 */
[----:B------:R-:W-:Y:S02]  /*127f00*/  ISETP.LT.AND P0, PT, R13, R235, !P4 ;  /* 0x000000eb0d00720c */ /* 0x000fe40006701270 */
[----:B------:R-:W-:Y:S02]  /*127f10*/  ISETP.LT.AND P3, PT, R11, R234, !P4 ;  /* 0x000000ea0b00720c */ /* 0x000fe40006761270 */
[----:B------:R-:W-:Y:S01]  /*127f20*/  ISETP.LT.AND P4, PT, R15, R238, !P4 ;  /* 0x000000ee0f00720c */ /* 0x000fe20006781270 */
[----:B------:R-:W1:Y:S08]  /*127f30*/  LDC R236, c[0x0][0x228] ;  /* 0x00008a00ffec7b82 */ /* 0x000e700000000800 */
[----:B------:R-:W1:Y:S01]  /*127f40*/  LDC R235, c[0x0][0x22c] ;  /* 0x00008b00ffeb7b82 */ /* 0x000e620000000800 */
[C---:B------:R-:W-:Y:S01]  /*127f50*/  IMAD.WIDE R196, R0.reuse, 0x4, R8 ;  /* 0x0000000400c47825 */ /* 0x040fe200078e0208 */
[----:B--2---:R-:W2:Y:S04]  /*127f60*/  LDL.LU R233, [R1+0xd80] ;  /* 0x000d800001e97983 */ /* 0x004ea80000300800 */
[----:B------:R-:W4:Y:S04]  /*127f70*/  LDL.LU R252, [R1+0x1984] ;  /* 0x0019840001fc7983 */ /* 0x000f280000300800 */
[----:B------:R-:W4:Y:S01]  /*127f80*/  LDL.LU R238, [R1+0x190] ;  /* 0x0001900001ee7983 */ /* 0x000f220000300800 */
[----:B------:R-:W-:-:S03]  /*127f90*/  IADD3 R0, R0, R14, RZ ;  /* 0x0000000e00007210 */ /* 0x000fc60007ffe0ff */
[----:B---3--:R3:W-:Y:S01]  /*127fa0*/  @P6 STG.E desc[UR60][R196.64], R237 ;  /* 0x000000edc4006986 */ /* 0x0087e2000c10193c */
[C---:B------:R-:W-:Y:S01]  /*127fb0*/  IADD3 R16, R10.reuse, 0xca, RZ ;  /* 0x000000ca0a107810 */ /* 0x040fe20007ffe0ff */
[----:B------:R-:W-:Y:S01]  /*127fc0*/  VIADD R232, R10, 0xcb ;  /* 0x000000cb0ae87836 */ /* 0x000fe20000000000 */
[----:B------:R-:W1:Y:S01]  /*127fd0*/  LDC R234, c[0x0][0x228] ;  /* 0x00008a00ffea7b82 */ /* 0x000e620000000800 */
[----:B------:R-:W-:Y:S01]  /*127fe0*/  IMAD.WIDE R198, R0, 0x4, R2 ;  /* 0x0000000400c67825 */ /* 0x000fe200078e0202 */
[----:B------:R-:W-:-:S03]  /*127ff0*/  ISETP.GE.AND P6, PT, R16, R245, PT ;  /* 0x000000f51000720c */ /* 0x000fc60003fc6270 */
[C---:B---3--:R-:W-:Y:S01]  /*128000*/  IMAD.WIDE R196, R0.reuse, 0x4, R4 ;  /* 0x0000000400c47825 */ /* 0x048fe200078e0204 */
[C---:B------:R-:W-:Y:S02]  /*128010*/  IADD3 R16, R0.reuse, R14, RZ ;  /* 0x0000000e00107210 */ /* 0x040fe40007ffe0ff */
[----:B------:R-:W3:Y:S08]  /*128020*/  LDC R237, c[0x0][0x228] ;  /* 0x00008a00ffed7b82 */ /* 0x000ef00000000800 */
[----:B------:R-:W3:Y:S01]  /*128030*/  LDC R245, c[0x0][0x228] ;  /* 0x00008a00fff57b82 */ /* 0x000ee20000000800 */
[----:B--2---:R2:W-:Y:S04]  /*128040*/  @P3 STG.E desc[UR60][R198.64], R233 ;  /* 0x000000e9c6003986 */ /* 0x0045e8000c10193c */
[----:B------:R1:W-:Y:S01]  /*128050*/  @P0 STG.E desc[UR60][R196.64], R246 ;  /* 0x000000f6c4000986 */ /* 0x0003e2000c10193c */
[----:B--2---:R-:W-:-:S04]  /*128060*/  IMAD.WIDE R198, R0, 0x4, R6 ;  /* 0x0000000400c67825 */ /* 0x004fc800078e0206 */
[----:B-1----:R-:W-:Y:S01]  /*128070*/  IMAD.WIDE R196, R0, 0x4, R8 ;  /* 0x0000000400c47825 */ /* 0x002fe200078e0208 */
[----:B----4-:R-:W-:Y:S01]  /*128080*/  ISETP.LT.AND P3, PT, R13, R244, !P6 ;  /* 0x000000f40d00720c */ /* 0x010fe20007761270 */
[----:B------:R-:W2:Y:S04]  /*128090*/  LDL.LU R0, [R1+0x1584] ;  /* 0x0015840001007983 */ /* 0x000ea80000300800 */
[----:B------:R1:W-:Y:S01]  /*1280a0*/  @P5 STG.E desc[UR60][R198.64], R247 ;  /* 0x000000f7c6005986 */ /* 0x0003e2000c10193c */
[----:B------:R-:W-:-:S03]  /*1280b0*/  ISETP.LT.AND P5, PT, R17, R236, !P6 ;  /* 0x000000ec1100720c */ /* 0x000fc600077a1270 */
[----:B------:R4:W-:Y:S04]  /*1280c0*/  @P4 STG.E desc[UR60][R196.64], R238 ;  /* 0x000000eec4004986 */ /* 0x0009e8000c10193c */
[----:B------:R-:W2:Y:S01]  /*1280d0*/  LDL.LU R236, [R1+0x1194] ;  /* 0x0011940001ec7983 */ /* 0x000ea20000300800 */
[----:B------:R-:W-:Y:S02]  /*1280e0*/  ISETP.GE.AND P4, PT, R232, R235, PT ;  /* 0x000000ebe800720c */ /* 0x000fe40003f86270 */
[----:B------:R-:W-:Y:S01]  /*1280f0*/  ISETP.LT.AND P0, PT, R11, R239, !P6 ;  /* 0x000000ef0b00720c */ /* 0x000fe20007701270 */
[----:B------:R-:W2:Y:S04]  /*128100*/  LDL.LU R232, [R1+0x1d74] ;  /* 0x001d740001e87983 */ /* 0x000ea80000300800 */
[----:B------:R-:W2:Y:S01]  /*128110*/  LDL.LU R235, [R1+0xd84] ;  /* 0x000d840001eb7983 */ /* 0x000ea20000300800 */
[----:B------:R-:W2:Y:S08]  /*128120*/  LDC R233, c[0x0][0x228] ;  /* 0x00008a00ffe97b82 */ /* 0x000eb00000000800 */
[----:B-1----:R-:W1:Y:S08]  /*128130*/  LDC R247, c[0x0][0x228] ;  /* 0x00008a00fff77b82 */ /* 0x002e700000000800 */
[----:B------:R-:W1:Y:S08]  /*128140*/  LDC R246, c[0x0][0x22c] ;  /* 0x00008b00fff67b82 */ /* 0x000e700000000800 */
[----:B----4-:R-:W4:Y:S01]  /*128150*/  LDC R238, c[0x0][0x228] ;  /* 0x00008a00ffee7b82 */ /* 0x010f220000000800 */
[----:B------:R-:W-:-:S04]  /*128160*/  IMAD.WIDE R198, R16, 0x4, R2 ;  /* 0x0000000410c67825 */ /* 0x000fc800078e0202 */
[----:B------:R-:W-:-:S03]  /*128170*/  IMAD.WIDE R196, R16, 0x4, R4 ;  /* 0x0000000410c47825 */ /* 0x000fc600078e0204 */
[----:B------:R-:W4:Y:S08]  /*128180*/  LDC R239, c[0x0][0x228] ;  /* 0x00008a00ffef7b82 */ /* 0x000f300000000800 */
[----:B------:R-:W4:Y:S01]  /*128190*/  LDC R244, c[0x0][0x228] ;  /* 0x00008a00fff47b82 */ /* 0x000f220000000800 */
[----:B------:R3:W-:Y:S01]  /*1281a0*/  @P0 STG.E desc[UR60][R198.64], R252 ;  /* 0x000000fcc6000986 */ /* 0x0007e2000c10193c */
[----:B------:R-:W-:Y:S01]  /*1281b0*/  ISETP.LT.AND P6, PT, R15, R234, !P6 ;  /* 0x000000ea0f00720c */ /* 0x000fe200077c1270 */
[----:B---3--:R-:W-:-:S02]  /*1281c0*/  IMAD.WIDE R198, R16, 0x4, R6 ;  /* 0x0000000410c67825 */ /* 0x008fc400078e0206 */
[----:B------:R-:W3:Y:S01]  /*1281d0*/  LDL.LU R252, [R1+0x194] ;  /* 0x0001940001fc7983 */ /* 0x000ee20000300800 */
[----:B------:R-:W-:Y:S02]  /*1281e0*/  ISETP.LT.AND P0, PT, R11, R237, !P4 ;  /* 0x000000ed0b00720c */ /* 0x000fe40006701270 */
[----:B------:R-:W3:Y:S08]  /*1281f0*/  LDC R234, c[0x0][0x228] ;  /* 0x00008a00ffea7b82 */ /* 0x000ef00000000800 */
[----:B------:R-:W3:Y:S01]  /*128200*/  LDC R237, c[0x0][0x22c] ;  /* 0x00008b00ffed7b82 */ /* 0x000ee20000000800 */
[----:B--2---:R2:W-:Y:S04]  /*128210*/  @P3 STG.E desc[UR60][R196.64], R232 ;  /* 0x000000e8c4003986 */ /* 0x0045e8000c10193c */
[----:B------:R4:W-:Y:S01]  /*128220*/  @P5 STG.E desc[UR60][R198.64], R0 ;  /* 0x00000000c6005986 */ /* 0x0009e2000c10193c */
[----:B-1----:R-:W-:Y:S01]  /*128230*/  ISETP.LT.AND P5, PT, R17, R247, !P4 ;  /* 0x000000f71100720c */ /* 0x002fe200067a1270 */
[C---:B--2---:R-:W-:Y:S01]  /*128240*/  IMAD.WIDE R196, R16.reuse, 0x4, R8 ;  /* 0x0000000410c47825 */ /* 0x044fe200078e0208 */
[----:B----4-:R-:W-:-:S02]  /*128250*/  IADD3 R0, R16, R14, RZ ;  /* 0x0000000e10007210 */ /* 0x010fc40007ffe0ff */
[----:B------:R-:W2:Y:S04]  /*128260*/  LDL.LU R16, [R1+0x594] ;  /* 0x0005940001107983 */ /* 0x000ea80000300800 */
[----:B------:R-:W4:Y:S04]  /*128270*/  LDL.LU R247, [R1+0x994] ;  /* 0x0009940001f77983 */ /* 0x000f280000300800 */
[----:B------:R1:W-:Y:S04]  /*128280*/  @P6 STG.E desc[UR60][R196.64], R236 ;  /* 0x000000ecc4006986 */ /* 0x0003e8000c10193c */
[----:B-1----:R-:W3:Y:S01]  /*128290*/  LDL.LU R236, [R1+0x1988] ;  /* 0x0019880001ec7983 */ /* 0x002ee20000300800 */
[----:B------:R-:W-:Y:S01]  /*1282a0*/  ISETP.LT.AND P3, PT, R13, R233, !P4 ;  /* 0x000000e90d00720c */ /* 0x000fe20006761270 */
[----:B------:R-:W-:-:S04]  /*1282b0*/  IMAD.WIDE R198, R0, 0x4, R2 ;  /* 0x0000000400c67825 */ /* 0x000fc800078e0202 */
[----:B------:R-:W-:Y:S02]  /*1282c0*/  VIADD R232, R10, 0xcc ;  /* 0x000000cc0ae87836 */ /* 0x000fe40000000000 */
[----:B------:R-:W-:Y:S01]  /*1282d0*/  IMAD.WIDE R196, R0, 0x4, R4 ;  /* 0x0000000400c47825 */ /* 0x000fe200078e0204 */
[----:B------:R-:W-:Y:S01]  /*1282e0*/  ISETP.LT.AND P4, PT, R15, R245, !P4 ;  /* 0x000000f50f00720c */ /* 0x000fe20006781270 */
[----:B------:R-:W1:Y:S01]  /*1282f0*/  LDC R233, c[0x0][0x228] ;  /* 0x00008a00ffe97b82 */ /* 0x000e620000000800 */
[----:B------:R1:W-:Y:S01]  /*128300*/  @P0 STG.E desc[UR60][R198.64], R235 ;  /* 0x000000ebc6000986 */ /* 0x0003e2000c10193c */
[----:B------:R-:W-:-:S03]  /*128310*/  ISETP.GE.AND P6, PT, R232, R246, PT ;  /* 0x000000f6e800720c */ /* 0x000fc60003fc6270 */
[----:B------:R-:W3:Y:S03]  /*128320*/  LDL.LU R246, [R1+0xd88] ;  /* 0x000d880001f67983 */ /* 0x000ee60000300800 */
[----:B------:R-:W3:Y:S01]  /*128330*/  LDC R245, c[0x0][0x22c] ;  /* 0x00008b00fff57b82 */ /* 0x000ee20000000800 */
[----:B-1----:R-:W-:-:S07]  /*128340*/  IMAD.WIDE R198, R0, 0x4, R6 ;  /* 0x0000000400c67825 */ /* 0x002fce00078e0206 */
[----:B------:R-:W1:Y:S01]  /*128350*/  LDC R235, c[0x0][0x228] ;  /* 0x00008a00ffeb7b82 */ /* 0x000e620000000800 */
[----:B----4-:R4:W-:Y:S04]  /*128360*/  @P3 STG.E desc[UR60][R196.64], R247 ;  /* 0x000000f7c4003986 */ /* 0x0109e8000c10193c */
[----:B--2---:R2:W-:Y:S01]  /*128370*/  @P5 STG.E desc[UR60][R198.64], R16 ;  /* 0x00000010c6005986 */ /* 0x0045e2000c10193c */
[----:B------:R-:W-:Y:S01]  /*128380*/  ISETP.LT.AND P5, PT, R11, R238, !P6 ;  /* 0x000000ee0b00720c */ /* 0x000fe200077a1270 */
[C---:B----4-:R-:W-:Y:S01]  /*128390*/  IMAD.WIDE R196, R0.reuse, 0x4, R8 ;  /* 0x0000000400c47825 */ /* 0x050fe200078e0208 */
[----:B------:R-:W-:Y:S02]  /*1283a0*/  IADD3 R0, R0, R14, RZ ;  /* 0x0000000e00007210 */ /* 0x000fe40007ffe0ff */
[----:B--2---:R-:W-:Y:S01]  /*1283b0*/  IADD3 R16, R10, 0xcd, RZ ;  /* 0x000000cd0a107810 */ /* 0x004fe20007ffe0ff */
[----:B------:R-:W2:Y:S04]  /*1283c0*/  LDL.LU R247, [R1+0x998] ;  /* 0x0009980001f77983 */ /* 0x000ea80000300800 */
[----:B---3--:R3:W-:Y:S01]  /*1283d0*/  @P4 STG.E desc[UR60][R196.64], R252 ;  /* 0x000000fcc4004986 */ /* 0x0087e2000c10193c */
[----:B------:R-:W-:-:S02]  /*1283e0*/  ISETP.LT.AND P3, PT, R13, R239, !P6 ;  /* 0x000000ef0d00720c */ /* 0x000fc40007761270 */
[----:B------:R-:W-:Y:S02]  /*1283f0*/  ISETP.GE.AND P4, PT, R16, R237, PT ;  /* 0x000000ed1000720c */ /* 0x000fe40003f86270 */
[----:B------:R-:W-:Y:S01]  /*128400*/  ISETP.LT.AND P0, PT, R17, R244, !P6 ;  /* 0x000000f41100720c */ /* 0x000fe20007701270 */
[----:B------:R-:W4:Y:S08]  /*128410*/  LDC R238, c[0x0][0x228] ;  /* 0x00008a00ffee7b82 */ /* 0x000f300000000800 */
[----:B------:R-:W4:Y:S01]  /*128420*/  LDC R244, c[0x0][0x228] ;  /* 0x00008a00fff47b82 */ /* 0x000f220000000800 */
[C---:B---3--:R-:W-:Y:S01]  /*128430*/  IMAD.WIDE R196, R0.reuse, 0x4, R2 ;  /* 0x0000000400c47825 */ /* 0x048fe200078e0202 */
[----:B------:R-:W3:Y:S04]  /*128440*/  LDL.LU R252, [R1+0x598] ;  /* 0x0005980001fc7983 */ /* 0x000ee80000300800 */
[----:B------:R-:W4:Y:S04]  /*128450*/  LDL.LU R16, [R1+0x1588] ;  /* 0x0015880001107983 */ /* 0x000f280000300800 */
[----:B------:R-:W2:Y:S01]  /*128460*/  LDL.LU R237, [R1+0x1198] ;  /* 0x0011980001ed7983 */ /* 0x000ea20000300800 */
[----:B------:R-:W-:-:S03]  /*128470*/  IMAD.WIDE R198, R0, 0x4, R4 ;  /* 0x0000000400c67825 */ /* 0x000fc600078e0204 */
[----:B------:R1:W-:Y:S01]  /*128480*/  @P5 STG.E desc[UR60][R196.64], R236 ;  /* 0x000000ecc4005986 */ /* 0x0003e2000c10193c */
[----:B------:R-:W3:Y:S03]  /*128490*/  LDC R239, c[0x0][0x228] ;  /* 0x00008a00ffef7b82 */ /* 0x000ee60000000800 */
[----:B-1----:R-:W3:Y:S05]  /*1284a0*/  LDL.LU R197, [R1+0x1d78] ;  /* 0x001d780001c57983 */ /* 0x002eea0000300800 */
[----:B------:R-:W1:Y:S01]  /*1284b0*/  LDC R236, c[0x0][0x228] ;  /* 0x00008a00ffec7b82 */ /* 0x000e620000000800 */
[----:B------:R-:W-:Y:S01]  /*1284c0*/  ISETP.LT.AND P6, PT, R15, R233, !P6 ;  /* 0x000000e90f00720c */ /* 0x000fe200077c1270 */
[----:B------:R-:W-:Y:S01]  /*1284d0*/  IMAD.WIDE R232, R0, 0x4, R6 ;  /* 0x0000000400e87825 */ /* 0x000fe200078e0206 */
[----:B-1----:R-:W-:-:S05]  /*1284e0*/  ISETP.LT.AND P5, PT, R17, R236, !P4 ;  /* 0x000000ec1100720c */ /* 0x002fca00067a1270 */
[----:B------:R-:W1:Y:S01]  /*1284f0*/  LDC R236, c[0x0][0x228] ;  /* 0x00008a00ffec7b82 */ /* 0x000e620000000800 */
[----:B---3--:R3:W-:Y:S04]  /*128500*/  @P3 STG.E desc[UR60][R198.64], R197 ;  /* 0x000000c5c6003986 */ /* 0x0087e8000c10193c */
[----:B----4-:R4:W-:Y:S01]  /*128510*/  @P0 STG.E desc[UR60][R232.64], R16 ;  /* 0x00000010e8000986 */ /* 0x0109e2000c10193c */
[----:B------:R-:W-:Y:S02]  /*128520*/  ISETP.LT.AND P0, PT, R11, R234, !P4 ;  /* 0x000000ea0b00720c */ /* 0x000fe40006701270 */
[----:B------:R-:W-:Y:S01]  /*128530*/  ISETP.LT.AND P3, PT, R13, R235, !P4 ;  /* 0x000000eb0d00720c */ /* 0x000fe20006761270 */
[----:B---3--:R-:W-:-:S04]  /*128540*/  IMAD.WIDE R196, R0, 0x4, R8 ;  /* 0x0000000400c47825 */ /* 0x008fc800078e0208 */
[----:B------:R-:W-:Y:S01]  /*128550*/  IMAD.IADD R0, R0, 0x1, R14 ;  /* 0x0000000100007824 */ /* 0x000fe200078e020e */
[C---:B----4-:R-:W-:Y:S01]  /*128560*/  IADD3 R16, R10.reuse, 0xce, RZ ;  /* 0x000000ce0a107810 */ /* 0x050fe20007ffe0ff */
[----:B------:R-:W3:Y:S01]  /*128570*/  LDC R235, c[0x0][0x22c] ;  /* 0x00008b00ffeb7b82 */ /* 0x000ee20000000800 */
[----:B------:R-:W-:Y:S01]  /*128580*/  IADD3 R232, R10, 0xcf, RZ ;  /* 0x000000cf0ae87810 */ /* 0x000fe20007ffe0ff */
[----:B------:R-:W-:Y:S01]  /*128590*/  IMAD.WIDE R198, R0, 0x4, R2 ;  /* 0x0000000400c67825 */ /* 0x000fe200078e0202 */
[----:B--2---:R2:W-:Y:S01]  /*1285a0*/  @P6 STG.E desc[UR60][R196.64], R237 ;  /* 0x000000edc4006986 */ /* 0x0045e2000c10193c */
[----:B------:R-:W-:Y:S02]  /*1285b0*/  ISETP.GE.AND P6, PT, R16, R245, PT ;  /* 0x000000f51000720c */ /* 0x000fe40003fc6270 */
[----:B------:R-:W-:Y:S02]  /*1285c0*/  ISETP.LT.AND P4, PT, R15, R238, !P4 ;  /* 0x000000ee0f00720c */ /* 0x000fe40006781270 */
[----:B------:R-:W4:Y:S01]  /*1285d0*/  LDC R234, c[0x0][0x228] ;  /* 0x00008a00ffea7b82 */ /* 0x000f220000000800 */
[----:B------:R1:W-:Y:S04]  /*1285e0*/  @P0 STG.E desc[UR60][R198.64], R246 ;  /* 0x000000f6c6000986 */ /* 0x0003e8000c10193c */
[----:B------:R-:W4:Y:S01]  /*1285f0*/  LDL.LU R238, [R1+0x198c] ;  /* 0x00198c0001ee7983 */ /* 0x000f220000300800 */
[----:B------:R-:W-:-:S03]  /*128600*/  ISETP.LT.AND P0, PT, R13, R244, !P6 ;  /* 0x000000f40d00720c */ /* 0x000fc60007701270 */
[----:B------:R-:W3:Y:S01]  /*128610*/  LDL.LU R244, [R1+0x198] ;  /* 0x0001980001f47983 */ /* 0x000ee20000300800 */
[----:B------:R-:W4:Y:S08]  /*128620*/  LDC R233, c[0x0][0x228] ;  /* 0x00008a00ffe97b82 */ /* 0x000f300000000800 */
[----:B--2---:R-:W2:Y:S01]  /*128630*/  LDC R237, c[0x0][0x228] ;  /* 0x00008a00ffed7b82 */ /* 0x004ea20000000800 */
[----:B------:R-:W-:-:S04]  /*128640*/  IMAD.WIDE R196, R0, 0x4, R4 ;  /* 0x0000000400c47825 */ /* 0x000fc800078e0204 */
[----:B------:R-:W-:-:S03]  /*128650*/  IMAD.IADD R16, R0, 0x1, R14 ;  /* 0x0000000100107824 */ /* 0x000fc600078e020e */
[----:B-1----:R-:W1:Y:S08]  /*128660*/  LDC R246, c[0x0][0x22c] ;  /* 0x00008b00fff67b82 */ /* 0x002e700000000800 */
[----:B------:R-:W1:Y:S01]  /*128670*/  LDC R245, c[0x0][0x228] ;  /* 0x00008a00fff57b82 */ /* 0x000e620000000800 */
[C---:B------:R-:W-:Y:S01]  /*128680*/  IMAD.WIDE R198, R0.reuse, 0x4, R6 ;  /* 0x0000000400c67825 */ /* 0x040fe200078e0206 */
[----:B------:R2:W-:Y:S04]  /*128690*/  @P3 STG.E desc[UR60][R196.64], R247 ;  /* 0x000000f7c4003986 */ /* 0x0005e8000c10193c */
[----:B------:R2:W-:Y:S01]  /*1286a0*/  @P5 STG.E desc[UR60][R198.64], R252 ;  /* 0x000000fcc6005986 */ /* 0x0005e2000c10193c */
[----:B------:R-:W-:Y:S01]  /*1286b0*/  ISETP.LT.AND P5, PT, R17, R236, !P6 ;  /* 0x000000ec1100720c */ /* 0x000fe200077a1270 */
[----:B--2---:R-:W-:Y:S01]  /*1286c0*/  IMAD.WIDE R196, R0, 0x4, R8 ;  /* 0x0000000400c47825 */ /* 0x004fe200078e0208 */
[----:B------:R-:W2:Y:S01]  /*1286d0*/  LDC R247, c[0x0][0x228] ;  /* 0x00008a00fff77b82 */ /* 0x000ea20000000800 */
[----:B------:R-:W2:Y:S04]  /*1286e0*/  LDL.LU R252, [R1+0xd8c] ;  /* 0x000d8c0001fc7983 */ /* 0x000ea80000300800 */
[----:B------:R-:W2:Y:S04]  /*1286f0*/  LDL.LU R0, [R1+0x158c] ;  /* 0x00158c0001007983 */ /* 0x000ea80000300800 */
[----:B------:R-:W2:Y:S04]  /*128700*/  LDL.LU R236, [R1+0x119c] ;  /* 0x00119c0001ec7983 */ /* 0x000ea80000300800 */
[----:B---3--:R3:W-:Y:S01]  /*128710*/  @P4 STG.E desc[UR60][R196.64], R244 ;  /* 0x000000f4c4004986 */ /* 0x0087e2000c10193c */
[----:B------:R-:W-:-:S03]  /*128720*/  ISETP.GE.AND P4, PT, R232, R235, PT ;  /* 0x000000ebe800720c */ /* 0x000fc60003f86270 */
[----:B------:R-:W2:Y:S01]  /*128730*/  LDL.LU R235, [R1+0x1d7c] ;  /* 0x001d7c0001eb7983 */ /* 0x000ea20000300800 */
[----:B------:R-:W-:Y:S01]  /*128740*/  ISETP.LT.AND P3, PT, R11, R239, !P6 ;  /* 0x000000ef0b00720c */ /* 0x000fe20007761270 */
[----:B------:R-:W-:Y:S01]  /*128750*/  IMAD.WIDE R198, R16, 0x4, R2 ;  /* 0x0000000410c67825 */ /* 0x000fe200078e0202 */
[----:B----4-:R-:W-:-:S03]  /*128760*/  ISETP.LT.AND P6, PT, R15, R234, !P6 ;  /* 0x000000ea0f00720c */ /* 0x010fc600077c1270 */
[----:B---3--:R-:W-:Y:S01]  /*128770*/  IMAD.WIDE R196, R16, 0x4, R4 ;  /* 0x0000000410c47825 */ /* 0x008fe200078e0204 */
[----:B------:R-:W-:Y:S01]  /*128780*/  IADD3 R232, R10, 0xd0, RZ ;  /* 0x000000d00ae87810 */ /* 0x000fe20007ffe0ff */
[----:B------:R-:W3:Y:S08]  /*128790*/  LDC R239, c[0x0][0x228] ;  /* 0x00008a00ffef7b82 */ /* 0x000ef00000000800 */
[----:B------:R-:W4:Y:S01]  /*1287a0*/  LDC R244, c[0x0][0x228] ;  /* 0x00008a00fff47b82 */ /* 0x000f220000000800 */
[----:B------:R1:W-:Y:S07]  /*1287b0*/  @P3 STG.E desc[UR60][R198.64], R238 ;  /* 0x000000eec6003986 */ /* 0x0003ee000c10193c */
[----:B------:R-:W4:Y:S01]  /*1287c0*/  LDC R234, c[0x0][0x228] ;  /* 0x00008a00ffea7b82 */ /* 0x000f220000000800 */
[----:B-1----:R-:W-:-:S07]  /*1287d0*/  IMAD.WIDE R198, R16, 0x4, R6 ;  /* 0x0000000410c67825 */ /* 0x002fce00078e0206 */
[----:B------:R-:W1:Y:S01]  /*1287e0*/  LDC R238, c[0x0][0x228] ;  /* 0x00008a00ffee7b82 */ /* 0x000e620000000800 */
[----:B--2---:R2:W-:Y:S04]  /*1287f0*/  @P0 STG.E desc[UR60][R196.64], R235 ;  /* 0x000000ebc4000986 */ /* 0x0045e8000c10193c */
[----:B------:R3:W-:Y:S01]  /*128800*/  @P5 STG.E desc[UR60][R198.64], R0 ;  /* 0x00000000c6005986 */ /* 0x0007e2000c10193c */
[----:B------:R-:W-:Y:S01]  /*128810*/  ISETP.LT.AND P5, PT, R17, R247, !P4 ;  /* 0x000000f71100720c */ /* 0x000fe200067a1270 */
[C---:B--2---:R-:W-:Y:S01]  /*128820*/  IMAD.WIDE R196, R16.reuse, 0x4, R8 ;  /* 0x0000000410c47825 */ /* 0x044fe200078e0208 */
[----:B---3--:R-:W-:Y:S02]  /*128830*/  IADD3 R0, R16, R14, RZ ;  /* 0x0000000e10007210 */ /* 0x008fe40007ffe0ff */
[----:B------:R-:W-:Y:S01]  /*128840*/  ISETP.LT.AND P3, PT, R11, R237, !P4 ;  /* 0x000000ed0b00720c */ /* 0x000fe20006761270 */
[----:B------:R-:W2:Y:S04]  /*128850*/  LDL.LU R16, [R1+0x59c] ;  /* 0x00059c0001107983 */ /* 0x000ea80000300800 */
[----:B------:R-:W3:Y:S04]  /*128860*/  LDL.LU R247, [R1+0x19c] ;  /* 0x00019c0001f77983 */ /* 0x000ee80000300800 */
[----:B------:R4:W-:Y:S01]  /*128870*/  @P6 STG.E desc[UR60][R196.64], R236 ;  /* 0x000000ecc4006986 */ /* 0x0009e2000c10193c */
[----:B------:R-:W-:Y:S01]  /*128880*/  ISETP.GE.AND P6, PT, R232, R246, PT ;  /* 0x000000f6e800720c */ /* 0x000fe20003fc6270 */
[----:B------:R-:W1:Y:S08]  /*128890*/  LDC R237, c[0x0][0x22c] ;  /* 0x00008b00ffed7b82 */ /* 0x000e700000000800 */
[----:B------:R-:W1:Y:S01]  /*1288a0*/  LDC R235, c[0x0][0x228] ;  /* 0x00008a00ffeb7b82 */ /* 0x000e620000000800 */
[----:B----4-:R-:W4:Y:S04]  /*1288b0*/  LDL.LU R236, [R1+0x1990] ;  /* 0x0019900001ec7983 */ /* 0x010f280000300800 */
[----:B------:R-:W2:Y:S01]  /*1288c0*/  LDL.LU R246, [R1+0x99c] ;  /* 0x00099c0001f67983 */ /* 0x000ea20000300800 */
[----:B------:R-:W-:Y:S01]  /*1288d0*/  ISETP.LT.AND P0, PT, R13, R233, !P4 ;  /* 0x000000e90d00720c */ /* 0x000fe20006701270 */
[----:B------:R-:W-:Y:S01]  /*1288e0*/  IMAD.WIDE R198, R0, 0x4, R2 ;  /* 0x0000000400c67825 */ /* 0x000fe200078e0202 */
[----:B------:R-:W-:-:S03]  /*1288f0*/  ISETP.LT.AND P4, PT, R15, R245, !P4 ;  /* 0x000000f50f00720c */ /* 0x000fc60006781270 */
[C---:B------:R-:W-:Y:S01]  /*128900*/  IMAD.WIDE R196, R0.reuse, 0x4, R4 ;  /* 0x0000000400c47825 */ /* 0x040fe200078e0204 */
[----:B------:R-:W4:Y:S08]  /*128910*/  LDC R233, c[0x0][0x228] ;  /* 0x00008a00ffe97b82 */ /* 0x000f300000000800 */
[----:B------:R-:W4:Y:S01]  /*128920*/  LDC R245, c[0x0][0x22c] ;  /* 0x00008b00fff57b82 */ /* 0x000f220000000800 */
[----:B------:R1:W-:Y:S02]  /*128930*/  @P3 STG.E desc[UR60][R198.64], R252 ;  /* 0x000000fcc6003986 */ /* 0x0003e4000c10193c */
[----:B-1----:R-:W-:-:S02]  /*128940*/  IMAD.WIDE R198, R0, 0x4, R6 ;  /* 0x0000000400c67825 */ /* 0x002fc400078e0206 */
[----:B------:R-:W4:Y:S04]  /*128950*/  LDL.LU R252, [R1+0x1590] ;  /* 0x0015900001fc7983 */ /* 0x000f280000300800 */
[----:B--2---:R1:W-:Y:S04]  /*128960*/  @P0 STG.E desc[UR60][R196.64], R246 ;  /* 0x000000f6c4000986 */ /* 0x0043e8000c10193c */
[----:B------:R2:W-:Y:S01]  /*128970*/  @P5 STG.E desc[UR60][R198.64], R16 ;  /* 0x00000010c6005986 */ /* 0x0005e2000c10193c */
[----:B-1----:R-:W-:-:S04]  /*128980*/  IMAD.WIDE R196, R0, 0x4, R8 ;  /* 0x0000000400c47825 */ /* 0x002fc800078e0208 */
[----:B--2---:R-:W-:Y:S01]  /*128990*/  VIADD R16, R10, 0xd1 ;  /* 0x000000d10a107836 */ /* 0x004fe20000000000 */
[----:B------:R-:W2:Y:S04]  /*1289a0*/  LDL.LU R246, [R1+0x9a0] ;  /* 0x0009a00001f67983 */ /* 0x000ea80000300800 */
[----:B---3--:R1:W-:Y:S01]  /*1289b0*/  @P4 STG.E desc[UR60][R196.64], R247 ;  /* 0x000000f7c4004986 */ /* 0x0083e2000c10193c */
[----:B------:R-:W-:-:S03]  /*1289c0*/  ISETP.GE.AND P4, PT, R16, R237, PT ;  /* 0x000000ed1000720c */ /* 0x000fc60003f86270 */
[----:B-1----:R-:W3:Y:S04]  /*1289d0*/  LDL.LU R247, [R1+0x5a0] ;  /* 0x0005a00001f77983 */ /* 0x002ee80000300800 */
[----:B------:R-:W2:Y:S01]  /*1289e0*/  LDL.LU R16, [R1+0x1d80] ;  /* 0x001d800001107983 */ /* 0x000ea20000300800 */
[----:B------:R-:W-:Y:S02]  /*1289f0*/  ISETP.LT.AND P5, PT, R11, R238, !P6 ;  /* 0x000000ee0b00720c */ /* 0x000fe400077a1270 */
[----:B------:R-:W-:Y:S01]  /*128a00*/  IADD3 R0, R0, R14, RZ ;  /* 0x0000000e00007210 */ /* 0x000fe20007ffe0ff */
[----:B------:R-:W1:Y:S01]  /*128a10*/  LDC R238, c[0x0][0x228] ;  /* 0x00008a00ffee7b82 */ /* 0x000e620000000800 */
[----:B------:R-:W-:Y:S02]  /*128a20*/  ISETP.LT.AND P0, PT, R13, R239, !P6 ;  /* 0x000000ef0d00720c */ /* 0x000fe40007701270 */
[----:B------:R-:W-:Y:S01]  /*128a30*/  ISETP.LT.AND P3, PT, R17, R244, !P6 ;  /* 0x000000f41100720c */ /* 0x000fe20007761270 */
[----:B------:R-:W3:Y:S01]  /*128a40*/  LDL.LU R237, [R1+0x11a0] ;  /* 0x0011a00001ed7983 */ /* 0x000ee20000300800 */
[----:B------:R-:W-:-:S04]  /*128a50*/  IMAD.WIDE R196, R0, 0x4, R2 ;  /* 0x0000000400c47825 */ /* 0x000fc800078e0202 */
[C---:B------:R-:W-:Y:S01]  /*128a60*/  IMAD.WIDE R198, R0.reuse, 0x4, R4 ;  /* 0x0000000400c67825 */ /* 0x040fe200078e0204 */
[----:B------:R-:W3:Y:S08]  /*128a70*/  LDC R239, c[0x0][0x228] ;  /* 0x00008a00ffef7b82 */ /* 0x000ef00000000800 */
[----:B------:R-:W3:Y:S01]  /*128a80*/  LDC R244, c[0x0][0x228] ;  /* 0x00008a00fff47b82 */ /* 0x000ee20000000800 */
[----:B----4-:R4:W-:Y:S07]  /*128a90*/  @P5 STG.E desc[UR60][R196.64], R236 ;  /* 0x000000ecc4005986 */ /* 0x0109ee000c10193c */
[----:B----4-:R-:W4:Y:S01]  /*128aa0*/  LDC R236, c[0x0][0x228] ;  /* 0x00008a00ffec7b82 */ /* 0x010f220000000800 */
[----:B------:R-:W-:Y:S01]  /*128ab0*/  ISETP.LT.AND P6, PT, R15, R233, !P6 ;  /* 0x000000e90f00720c */ /* 0x000fe200077c1270 */
[----:B------:R-:W-:Y:S01]  /*128ac0*/  IMAD.WIDE R232, R0, 0x4, R6 ;  /* 0x0000000400e87825 */ /* 0x000fe200078e0206 */
[----:B----4-:R-:W-:-:S05]  /*128ad0*/  ISETP.LT.AND P5, PT, R17, R236, !P4 ;  /* 0x000000ec1100720c */ /* 0x010fca00067a1270 */
[----:B------:R-:W4:Y:S01]  /*128ae0*/  LDC R236, c[0x0][0x228] ;  /* 0x00008a00ffec7b82 */ /* 0x000f220000000800 */
[----:B--2---:R-:W-:Y:S04]  /*128af0*/  @P0 STG.E desc[UR60][R198.64], R16 ;  /* 0x00000010c6000986 */ /* 0x004fe8000c10193c */
[----:B------:R2:W-:Y:S01]  /*128b00*/  @P3 STG.E desc[UR60][R232.64], R252 ;  /* 0x000000fce8003986 */ /* 0x0005e2000c10193c */
[----:B------:R-:W-:Y:S02]  /*128b10*/  ISETP.LT.AND P0, PT, R13, R235, !P4 ;  /* 0x000000eb0d00720c */ /* 0x000fe40006701270 */
[----:B------:R-:W-:Y:S02]  /*128b20*/  ISETP.LT.AND P3, PT, R11, R234, !P4 ;  /* 0x000000ea0b00720c */ /* 0x000fe40006761270 */
[----:B-1----:R-:W-:Y:S01]  /*128b30*/  ISETP.LT.AND P4, PT, R15, R238, !P4 ;  /* 0x000000ee0f00720c */ /* 0x002fe20006781270 */
[----:B------:R-:W1:Y:S01]  /*128b40*/  LDC R235, c[0x0][0x22c] ;  /* 0x00008b00ffeb7b82 */ /* 0x000e620000000800 */
[C---:B------:R-:W-:Y:S01]  /*128b50*/  IMAD.WIDE R196, R0.reuse, 0x4, R8 ;  /* 0x0000000400c47825 */ /* 0x040fe200078e0208 */
[----:B--2---:R-:W2:Y:S04]  /*128b60*/  LDL.LU R233, [R1+0xd90] ;  /* 0x000d900001e97983 */ /* 0x004ea80000300800 */
[----:B------:R-:W4:Y:S04]  /*128b70*/  LDL.LU R252, [R1+0x1994] ;  /* 0x0019940001fc7983 */ /* 0x000f280000300800 */
[----:B------:R-:W4:Y:S01]  /*128b80*/  LDL.LU R238, [R1+0x1a0] ;  /* 0x0001a00001ee7983 */ /* 0x000f220000300800 */
[----:B------:R-:W-:-:S03]  /*128b90*/  IADD3 R0, R0, R14, RZ ;  /* 0x0000000e00007210 */ /* 0x000fc60007ffe0ff */
[----:B---3--:R3:W-:Y:S01]  /*128ba0*/  @P6 STG.E desc[UR60][R196.64], R237 ;  /* 0x000000edc4006986 */ /* 0x0087e2000c10193c */
[C---:B------:R-:W-:Y:S01]  /*128bb0*/  VIADD R16, R10.reuse, 0xd2 ;  /* 0x000000d20a107836 */ /* 0x040fe20000000000 */
[----:B------:R-:W-:Y:S01]  /*128bc0*/  IADD3 R232, R10, 0xd3, RZ ;  /* 0x000000d30ae87810 */ /* 0x000fe20007ffe0ff */
[----:B------:R-:W1:Y:S01]  /*128bd0*/  LDC R234, c[0x0][0x228] ;  /* 0x00008a00ffea7b82 */ /* 0x000e620000000800 */
[----:B------:R-:W-:-:S04]  /*128be0*/  IMAD.WIDE R198, R0, 0x4, R2 ;  /* 0x0000000400c67825 */ /* 0x000fc800078e0202 */
[----:B---3--:R-:W-:Y:S01]  /*128bf0*/  IMAD.WIDE R196, R0, 0x4, R4 ;  /* 0x0000000400c47825 */ /* 0x008fe200078e0204 */
[----:B------:R-:W-:Y:S02]  /*128c00*/  ISETP.GE.AND P6, PT, R16, R245, PT ;  /* 0x000000f51000720c */ /* 0x000fe40003fc6270 */
[C---:B------:R-:W-:Y:S01]  /*128c10*/  IADD3 R16, R0.reuse, R14, RZ ;  /* 0x0000000e00107210 */ /* 0x040fe20007ffe0ff */
[----:B------:R-:W3:Y:S08]  /*128c20*/  LDC R237, c[0x0][0x228] ;  /* 0x00008a00ffed7b82 */ /* 0x000ef00000000800 */
[----:B------:R-:W3:Y:S01]  /*128c30*/  LDC R245, c[0x0][0x228] ;  /* 0x00008a00fff57b82 */ /* 0x000ee20000000800 */
[----:B--2---:R2:W-:Y:S04]  /*128c40*/  @P3 STG.E desc[UR60][R198.64], R233 ;  /* 0x000000e9c6003986 */ /* 0x0045e8000c10193c */
[----:B------:R1:W-:Y:S01]  /*128c50*/  @P0 STG.E desc[UR60][R196.64], R246 ;  /* 0x000000f6c4000986 */ /* 0x0003e2000c10193c */
[----:B--2---:R-:W-:-:S04]  /*128c60*/  IMAD.WIDE R198, R0, 0x4, R6 ;  /* 0x0000000400c67825 */ /* 0x004fc800078e0206 */
[----:B-1----:R-:W-:Y:S01]  /*128c70*/  IMAD.WIDE R196, R0, 0x4, R8 ;  /* 0x0000000400c47825 */ /* 0x002fe200078e0208 */
[----:B------:R-:W-:Y:S01]  /*128c80*/  ISETP.LT.AND P3, PT, R13, R244, !P6 ;  /* 0x000000f40d00720c */ /* 0x000fe20007761270 */
[----:B------:R-:W2:Y:S04]  /*128c90*/  LDL.LU R0, [R1+0x1594] ;  /* 0x0015940001007983 */ /* 0x000ea80000300800 */
[----:B------:R1:W-:Y:S01]  /*128ca0*/  @P5 STG.E desc[UR60][R198.64], R247 ;  /* 0x000000f7c6005986 */ /* 0x0003e2000c10193c */
[----:B----4-:R-:W-:-:S03]  /*128cb0*/  ISETP.LT.AND P5, PT, R17, R236, !P6 ;  /* 0x000000ec1100720c */ /* 0x010fc600077a1270 */
        /* <DEDUP_REMOVED lines=24> */
[----:B--2---:R-:W-:-:S04]  /*128e40*/  IMAD.WIDE R196, R16, 0x4, R8 ;  /* 0x0000000410c47825 */ /* 0x004fc800078e0208 */
[----:B----4-:R-:W-:Y:S02]  /*128e50*/  IMAD.IADD R0, R16, 0x1, R14 ;  /* 0x0000000110007824 */ /* 0x010fe400078e020e */
[----:B------:R-:W2:Y:S04]  /*128e60*/  LDL.LU R16, [R1+0x5a4] ;  /* 0x0005a40001107983 */ /* 0x000ea80000300800 */
[----:B------:R-:W4:Y:S04]  /*128e70*/  LDL.LU R247, [R1+0x9a4] ;  /* 0x0009a40001f77983 */ /* 0x000f280000300800 */
[----:B------:R1:W-:Y:S04]  /*128e80*/  @P6 STG.E desc[UR60][R196.64], R236 ;  /* 0x000000ecc4006986 */ /* 0x0003e8000c10193c */
[----:B-1----:R-:W3:Y:S01]  /*128e90*/  LDL.LU R236, [R1+0x1998] ;  /* 0x0019980001ec7983 */ /* 0x002ee20000300800 */
[----:B------:R-:W-:Y:S01]  /*128ea0*/  ISETP.LT.AND P3, PT, R13, R233, !P4 ;  /* 0x000000e90d00720c */ /* 0x000fe20006761270 */
[----:B------:R-:W-:Y:S01]  /*128eb0*/  IMAD.WIDE R198, R0, 0x4, R2 ;  /* 0x0000000400c67825 */ /* 0x000fe200078e0202 */
[----:B------:R-:W-:-:S03]  /*128ec0*/  IADD3 R232, R10, 0xd4, RZ ;  /* 0x000000d40ae87810 */ /* 0x000fc60007ffe0ff */
        /* <DEDUP_REMOVED lines=12> */
[----:B----4-:R-:W-:-:S04]  /*128f90*/  IMAD.WIDE R196, R0, 0x4, R8 ;  /* 0x0000000400c47825 */ /* 0x010fc800078e0208 */
[----:B------:R-:W-:Y:S01]  /*128fa0*/  IMAD.IADD R0, R0, 0x1, R14 ;  /* 0x0000000100007824 */ /* 0x000fe200078e020e */
[----:B--2---:R-:W-:Y:S01]  /*128fb0*/  IADD3 R16, R10, 0xd5, RZ ;  /* 0x000000d50a107810 */ /* 0x004fe20007ffe0ff */
[----:B------:R-:W2:Y:S04]  /*128fc0*/  LDL.LU R247, [R1+0x9a8] ;  /* 0x0009a80001f77983 */ /* 0x000ea80000300800 */
[----:B---3--:R3:W-:Y:S01]  /*128fd0*/  @P4 STG.E desc[UR60][R196.64], R252 ;  /* 0x000000fcc4004986 */ /* 0x0087e2000c10193c */
[----:B------:R-:W-:Y:S02]  /*128fe0*/  ISETP.LT.AND P3, PT, R13, R239, !P6 ;  /* 0x000000ef0d00720c */ /* 0x000fe40007761270 */
        /* <DEDUP_REMOVED lines=19> */
[----:B------:R-:W-:Y:S01]  /*129120*/  ISETP.LT.AND P0, PT, R11, R234, !P4 ;  /* 0x000000ea0b00720c */ /* 0x000fe20006701270 */
[C---:B---3--:R-:W-:Y:S01]  /*129130*/  IMAD.WIDE R196, R0.reuse, 0x4, R8 ;  /* 0x0000000400c47825 */ /* 0x048fe200078e0208 */
[----:B------:R-:W-:Y:S02]  /*129140*/  IADD3 R0, R0, R14, RZ ;  /* 0x0000000e00007210 */ /* 0x000fe40007ffe0ff */
[----:B----4-:R-:W-:-:S02]  /*129150*/  IADD3 R16, R10, 0xd6, RZ ;  /* 0x000000d60a107810 */ /* 0x010fc40007ffe0ff */
[----:B------:R-:W-:Y:S01]  /*129160*/  ISETP.LT.AND P3, PT, R13, R235, !P4 ;  /* 0x000000eb0d00720c */ /* 0x000fe20006761270 */
[----:B------:R-:W-:Y:S01]  /*129170*/  VIADD R232, R10, 0xd7 ;  /* 0x000000d70ae87836 */ /* 0x000fe20000000000 */
[----:B--2---:R2:W-:Y:S01]  /*129180*/  @P6 STG.E desc[UR60][R196.64], R237 ;  /* 0x000000edc4006986 */ /* 0x0045e2000c10193c */
[----:B------:R-:W-:Y:S01]  /*129190*/  IMAD.WIDE R198, R0, 0x4, R2 ;  /* 0x0000000400c67825 */ /* 0x000fe200078e0202 */
[----:B------:R-:W-:Y:S02]  /*1291a0*/  ISETP.GE.AND P6, PT, R16, R245, PT ;  /* 0x000000f51000720c */ /* 0x000fe40003fc6270 */
[----:B------:R-:W-:Y:S01]  /*1291b0*/  ISETP.LT.AND P4, PT, R15, R238, !P4 ;  /* 0x000000ee0f00720c */ /* 0x000fe20006781270 */
[----:B------:R-:W3:Y:S01]  /*1291c0*/  LDC R235, c[0x0][0x22c] ;  /* 0x00008b00ffeb7b82 */ /* 0x000ee20000000800 */
[----:B------:R-:W4:Y:S04]  /*1291d0*/  LDL.LU R238, [R1+0x199c] ;  /* 0x00199c0001ee7983 */ /* 0x000f280000300800 */
[----:B------:R1:W-:Y:S01]  /*1291e0*/  @P0 STG.E desc[UR60][R198.64], R246 ;  /* 0x000000f6c6000986 */ /* 0x0003e2000c10193c */
[----:B------:R-:W-:-:S03]  /*1291f0*/  ISETP.LT.AND P0, PT, R13, R244, !P6 ;  /* 0x000000f40d00720c */ /* 0x000fc60007701270 */
[----:B------:R-:W3:Y:S01]  /*129200*/  LDL.LU R244, [R1+0x1a8] ;  /* 0x0001a80001f47983 */ /* 0x000ee20000300800 */
[----:B------:R-:W3:Y:S08]  /*129210*/  LDC R234, c[0x0][0x228] ;  /* 0x00008a00ffea7b82 */ /* 0x000ef00000000800 */
[----:B--2---:R-:W2:Y:S08]  /*129220*/  LDC R237, c[0x0][0x228] ;  /* 0x00008a00ffed7b82 */ /* 0x004eb00000000800 */
[----:B------:R-:W2:Y:S01]  /*129230*/  LDC R233, c[0x0][0x228] ;  /* 0x00008a00ffe97b82 */ /* 0x000ea20000000800 */
[C---:B------:R-:W-:Y:S01]  /*129240*/  IMAD.WIDE R196, R0.reuse, 0x4, R4 ;  /* 0x0000000400c47825 */ /* 0x040fe200078e0204 */
[----:B------:R-:W-:-:S06]  /*129250*/  IADD3 R16, R0, R14, RZ ;  /* 0x0000000e00107210 */ /* 0x000fcc0007ffe0ff */
[----:B-1----:R-:W1:Y:S08]  /*129260*/  LDC R246, c[0x0][0x22c] ;  /* 0x00008b00fff67b82 */ /* 0x002e700000000800 */
[----:B------:R-:W1:Y:S01]  /*129270*/  LDC R245, c[0x0][0x228] ;  /* 0x00008a00fff57b82 */ /* 0x000e620000000800 */
[----:B------:R2:W-:Y:S01]  /*129280*/  @P3 STG.E desc[UR60][R196.64], R247 ;  /* 0x000000f7c4003986 */ /* 0x0005e2000c10193c */
[----:B------:R-:W-:-:S05]  /*129290*/  IMAD.WIDE R198, R0, 0x4, R6 ;  /* 0x0000000400c67825 */ /* 0x000fca00078e0206 */
        /* <DEDUP_REMOVED lines=12> */
[----:B------:R-:W-:-:S03]  /*129360*/  ISETP.LT.AND P6, PT, R15, R234, !P6 ;  /* 0x000000ea0f00720c */ /* 0x000fc600077c1270 */
[----:B---3--:R-:W-:-:S04]  /*129370*/  IMAD.WIDE R196, R16, 0x4, R4 ;  /* 0x0000000410c47825 */ /* 0x008fc800078e0204 */
[----:B------:R-:W-:Y:S01]  /*129380*/  VIADD R232, R10, 0xd8 ;  /* 0x000000d80ae87836 */ /* 0x000fe20000000000 */
[----:B------:R-:W3:Y:S08]  /*129390*/  LDC R239, c[0x0][0x228] ;  /* 0x00008a00ffef7b82 */ /* 0x000ef00000000800 */
[----:B------:R-:W3:Y:S01]  /*1293a0*/  LDC R244, c[0x0][0x228] ;  /* 0x00008a00fff47b82 */ /* 0x000ee20000000800 */
[----:B----4-:R4:W-:Y:S07]  /*1293b0*/  @P3 STG.E desc[UR60][R198.64], R238 ;  /* 0x000000eec6003986 */ /* 0x0109ee000c10193c */
[----:B------:R-:W3:Y:S01]  /*1293c0*/  LDC R234, c[0x0][0x228] ;  /* 0x00008a00ffea7b82 */ /* 0x000ee20000000800 */
[----:B----4-:R-:W-:-:S07]  /*1293d0*/  IMAD.WIDE R198, R16, 0x4, R6 ;  /* 0x0000000410c67825 */ /* 0x010fce00078e0206 */
[----:B------:R-:W4:Y:S01]  /*1293e0*/  LDC R238, c[0x0][0x228] ;  /* 0x00008a00ffee7b82 */ /* 0x000f220000000800 */
[----:B--2---:R2:W-:Y:S04]  /*1293f0*/  @P0 STG.E desc[UR60][R196.64], R235 ;  /* 0x000000ebc4000986 */ /* 0x0045e8000c10193c */
[----:B------:R1:W-:Y:S01]  /*129400*/  @P5 STG.E desc[UR60][R198.64], R0 ;  /* 0x00000000c6005986 */ /* 0x0003e2000c10193c */
[----:B------:R-:W-:Y:S01]  /*129410*/  ISETP.LT.AND P5, PT, R17, R247, !P4 ;  /* 0x000000f71100720c */ /* 0x000fe200067a1270 */
[C---:B--2---:R-:W-:Y:S01]  /*129420*/  IMAD.WIDE R196, R16.reuse, 0x4, R8 ;  /* 0x0000000410c47825 */ /* 0x044fe200078e0208 */
[----:B-1----:R-:W-:Y:S02]  /*129430*/  IADD3 R0, R16, R14, RZ ;  /* 0x0000000e10007210 */ /* 0x002fe40007ffe0ff */
[----:B------:R-:W-:Y:S01]  /*129440*/  ISETP.LT.AND P3, PT, R11, R237, !P4 ;  /* 0x000000ed0b00720c */ /* 0x000fe20006761270 */
[----:B------:R-:W2:Y:S04]  /*129450*/  LDL.LU R16, [R1+0x5ac] ;  /* 0x0005ac0001107983 */ /* 0x000ea80000300800 */
[----:B------:R-:W3:Y:S04]  /*129460*/  LDL.LU R247, [R1+0x1ac] ;  /* 0x0001ac0001f77983 */ /* 0x000ee80000300800 */
[----:B------:R1:W-:Y:S01]  /*129470*/  @P6 STG.E desc[UR60][R196.64], R236 ;  /* 0x000000ecc4006986 */ /* 0x0003e2000c10193c */
[----:B------:R-:W-:Y:S01]  /*129480*/  ISETP.GE.AND P6, PT, R232, R246, PT ;  /* 0x000000f6e800720c */ /* 0x000fe20003fc6270 */
[----:B------:R-:W4:Y:S08]  /*129490*/  LDC R237, c[0x0][0x22c] ;  /* 0x00008b00ffed7b82 */ /* 0x000f300000000800 */
[----:B------:R-:W4:Y:S01]  /*1294a0*/  LDC R235, c[0x0][0x228] ;  /* 0x00008a00ffeb7b82 */ /* 0x000f220000000800 */
[----:B-1----:R-:W4:Y:S04]  /*1294b0*/  LDL.LU R236, [R1+0x19a0] ;  /* 0x0019a00001ec7983 */ /* 0x002f280000300800 */
[----:B------:R-:W2:Y:S01]  /*1294c0*/  LDL.LU R246, [R1+0x9ac] ;  /* 0x0009ac0001f67983 */ /* 0x000ea20000300800 */
[----:B------:R-:W-:Y:S01]  /*1294d0*/  ISETP.LT.AND P0, PT, R13, R233, !P4 ;  /* 0x000000e90d00720c */ /* 0x000fe20006701270 */
[----:B------:R-:W-:Y:S01]  /*1294e0*/  IMAD.WIDE R198, R0, 0x4, R2 ;  /* 0x0000000400c67825 */ /* 0x000fe200078e0202 */
[----:B------:R-:W-:-:S03]  /*1294f0*/  ISETP.LT.AND P4, PT, R15, R245, !P4 ;  /* 0x000000f50f00720c */ /* 0x000fc60006781270 */
[C---:B------:R-:W-:Y:S01]  /*129500*/  IMAD.WIDE R196, R0.reuse, 0x4, R4 ;  /* 0x0000000400c47825 */ /* 0x040fe200078e0204 */
[----:B------:R-:W1:Y:S08]  /*129510*/  LDC R233, c[0x0][0x228] ;  /* 0x00008a00ffe97b82 */ /* 0x000e700000000800 */
[----:B------:R-:W1:Y:S01]  /*129520*/  LDC R245, c[0x0][0x22c] ;  /* 0x00008b00fff57b82 */ /* 0x000e620000000800 */
[----:B------:R1:W-:Y:S02]  /*129530*/  @P3 STG.E desc[UR60][R198.64], R252 ;  /* 0x000000fcc6003986 */ /* 0x0003e4000c10193c */
[----:B-1----:R-:W-:-:S02]  /*129540*/  IMAD.WIDE R198, R0, 0x4, R6 ;  /* 0x0000000400c67825 */ /* 0x002fc400078e0206 */
[----:B------:R-:W4:Y:S04]  /*129550*/  LDL.LU R252, [R1+0x15a0] ;  /* 0x0015a00001fc7983 */ /* 0x000f280000300800 */
[----:B--2---:R1:W-:Y:S04]  /*129560*/  @P0 STG.E desc[UR60][R196.64], R246 ;  /* 0x000000f6c4000986 */ /* 0x0043e8000c10193c */
[----:B------:R2:W-:Y:S01]  /*129570*/  @P5 STG.E desc[UR60][R198.64], R16 ;  /* 0x00000010c6005986 */ /* 0x0005e2000c10193c */
[----:B-1----:R-:W-:Y:S01]  /*129580*/  IMAD.WIDE R196, R0, 0x4, R8 ;  /* 0x0000000400c47825 */ /* 0x002fe200078e0208 */
[----:B--2---:R-:W-:-:S02]  /*129590*/  IADD3 R16, R10, 0xd9, RZ ;  /* 0x000000d90a107810 */ /* 0x004fc40007ffe0ff */
[----:B------:R-:W2:Y:S04]  /*1295a0*/  LDL.LU R246, [R1+0x9b0] ;  /* 0x0009b00001f67983 */ /* 0x000ea80000300800 */
[----:B---3--:R1:W-:Y:S01]  /*1295b0*/  @P4 STG.E desc[UR60][R196.64], R247 ;  /* 0x000000f7c4004986 */ /* 0x0083e2000c10193c */
[----:B----4-:R-:W-:-:S03]  /*1295c0*/  ISETP.GE.AND P4, PT, R16, R237, PT ;  /* 0x000000ed1000720c */ /* 0x010fc60003f86270 */
[----:B-1----:R-:W3:Y:S04]  /*1295d0*/  LDL.LU R247, [R1+0x5b0] ;  /* 0x0005b00001f77983 */ /* 0x002ee80000300800 */
[----:B------:R-:W4:Y:S01]  /*1295e0*/  LDL.LU R16, [R1+0x1d90] ;  /* 0x001d900001107983 */ /* 0x000f220000300800 */
[----:B------:R-:W-:Y:S02]  /*1295f0*/  ISETP.LT.AND P5, PT, R11, R238, !P6 ;  /* 0x000000ee0b00720c */ /* 0x000fe400077a1270 */
[----:B------:R-:W-:Y:S01]  /*129600*/  IADD3 R0, R0, R14, RZ ;  /* 0x0000000e00007210 */ /* 0x000fe20007ffe0ff */
[----:B------:R-:W1:Y:S01]  /*129610*/  LDC R238, c[0x0][0x228] ;  /* 0x00008a00ffee7b82 */ /* 0x000e620000000800 */
[----:B------:R-:W-:Y:S02]  /*129620*/  ISETP.LT.AND P0, PT, R13, R239, !P6 ;  /* 0x000000ef0d00720c */ /* 0x000fe40007701270 */
[----:B------:R-:W-:Y:S01]  /*129630*/  ISETP.LT.AND P3, PT, R17, R244, !P6 ;  /* 0x000000f41100720c */ /* 0x000fe20007761270 */
[----:B------:R-:W2:Y:S01]  /*129640*/  LDL.LU R237, [R1+0x11b0] ;  /* 0x0011b00001ed7983 */ /* 0x000ea20000300800 */
[----:B------:R-:W-:-:S04]  /*129650*/  IMAD.WIDE R196, R0, 0x4, R2 ;  /* 0x0000000400c47825 */ /* 0x000fc800078e0202 */
[C---:B------:R-:W-:Y:S01]  /*129660*/  IMAD.WIDE R198, R0.reuse, 0x4, R4 ;  /* 0x0000000400c67825 */ /* 0x040fe200078e0204 */
[----:B------:R-:W3:Y:S08]  /*129670*/  LDC R239, c[0x0][0x228] ;  /* 0x00008a00ffef7b82 */ /* 0x000ef00000000800 */
[----:B------:R-:W3:Y:S01]  /*129680*/  LDC R244, c[0x0][0x228] ;  /* 0x00008a00fff47b82 */ /* 0x000ee20000000800 */
[----:B------:R1:W-:Y:S07]  /*129690*/  @P5 STG.E desc[UR60][R196.64], R236 ;  /* 0x000000ecc4005986 */ /* 0x0003ee000c10193c */
[----:B-1----:R-:W1:Y:S01]  /*1296a0*/  LDC R236, c[0x0][0x228] ;  /* 0x00008a00ffec7b82 */ /* 0x002e620000000800 */
[----:B------:R-:W-:Y:S01]  /*1296b0*/  ISETP.LT.AND P6, PT, R15, R233, !P6 ;  /* 0x000000e90f00720c */ /* 0x000fe200077c1270 */
[----:B------:R-:W-:Y:S01]  /*1296c0*/  IMAD.WIDE R232, R0, 0x4, R6 ;  /* 0x0000000400e87825 */ /* 0x000fe200078e0206 */
[----:B-1----:R-:W-:-:S05]  /*1296d0*/  ISETP.LT.AND P5, PT, R17, R236, !P4 ;  /* 0x000000ec1100720c */ /* 0x002fca00067a1270 */
[----:B------:R-:W1:Y:S01]  /*1296e0*/  LDC R236, c[0x0][0x228] ;  /* 0x00008a00ffec7b82 */ /* 0x000e620000000800 */
[----:B----4-:R-:W-:Y:S04]  /*1296f0*/  @P0 STG.E desc[UR60][R198.64], R16 ;  /* 0x00000010c6000986 */ /* 0x010fe8000c10193c */
[----:B------:R4:W-:Y:S01]  /*129700*/  @P3 STG.E desc[UR60][R232.64], R252 ;  /* 0x000000fce8003986 */ /* 0x0009e2000c10193c */
[----:B------:R-:W-:Y:S02]  /*129710*/  ISETP.LT.AND P0, PT, R13, R235, !P4 ;  /* 0x000000eb0d00720c */ /* 0x000fe40006701270 */
[----:B------:R-:W-:Y:S02]  /*129720*/  ISETP.LT.AND P3, PT, R11, R234, !P4 ;  /* 0x000000ea0b00720c */ /* 0x000fe40006761270 */
[----:B------:R-:W-:Y:S01]  /*129730*/  ISETP.LT.AND P4, PT, R15, R238, !P4 ;  /* 0x000000ee0f00720c */ /* 0x000fe20006781270 */
[----:B------:R-:W1:Y:S01]  /*129740*/  LDC R235, c[0x0][0x22c] ;  /* 0x00008b00ffeb7b82 */ /* 0x000e620000000800 */
[C---:B------:R-:W-:Y:S01]  /*129750*/  IMAD.WIDE R196, R0.reuse, 0x4, R8 ;  /* 0x0000000400c47825 */ /* 0x040fe200078e0208 */
[----:B----4-:R-:W4:Y:S04]  /*129760*/  LDL.LU R233, [R1+0xda0] ;  /* 0x000da00001e97983 */ /* 0x010f280000300800 */
[----:B------:R-:W3:Y:S04]  /*129770*/  LDL.LU R252, [R1+0x19a4] ;  /* 0x0019a40001fc7983 */ /* 0x000ee80000300800 */
[----:B------:R-:W3:Y:S01]  /*129780*/  LDL.LU R238, [R1+0x1b0] ;  /* 0x0001b00001ee7983 */ /* 0x000ee20000300800 */
[----:B------:R-:W-:-:S03]  /*129790*/  IMAD.IADD R0, R0, 0x1, R14 ;  /* 0x0000000100007824 */ /* 0x000fc600078e020e */
[----:B--2---:R2:W-:Y:S01]  /*1297a0*/  @P6 STG.E desc[UR60][R196.64], R237 ;  /* 0x000000edc4006986 */ /* 0x0045e2000c10193c */
[C---:B------:R-:W-:Y:S02]  /*1297b0*/  IADD3 R16, R10.reuse, 0xda, RZ ;  /* 0x000000da0a107810 */ /* 0x040fe40007ffe0ff */
[----:B------:R-:W-:Y:S01]  /*1297c0*/  IADD3 R232, R10, 0xdb, RZ ;  /* 0x000000db0ae87810 */ /* 0x000fe20007ffe0ff */
[----:B------:R-:W-:Y:S01]  /*1297d0*/  IMAD.WIDE R198, R0, 0x4, R2 ;  /* 0x0000000400c67825 */ /* 0x000fe200078e0202 */
[----:B------:R-:W1:Y:S01]  /*1297e0*/  LDC R234, c[0x0][0x228] ;  /* 0x00008a00ffea7b82 */ /* 0x000e620000000800 */
[----:B------:R-:W-:Y:S02]  /*1297f0*/  ISETP.GE.AND P6, PT, R16, R245, PT ;  /* 0x000000f51000720c */ /* 0x000fe40003fc6270 */
[----:B--2---:R-:W-:-:S04]  /*129800*/  IMAD.WIDE R196, R0, 0x4, R4 ;  /* 0x0000000400c47825 */ /* 0x004fc800078e0204 */
[C---:B------:R-:W-:Y:S01]  /*129810*/  IMAD.IADD R16, R0.reuse, 0x1, R14 ;  /* 0x0000000100107824 */ /* 0x040fe200078e020e */
[----:B------:R-:W2:Y:S08]  /*129820*/  LDC R237, c[0x0][0x228] ;  /* 0x00008a00ffed7b82 */ /* 0x000eb00000000800 */
[----:B------:R-:W2:Y:S01]  /*129830*/  LDC R245, c[0x0][0x228] ;  /* 0x00008a00fff57b82 */ /* 0x000ea20000000800 */
[----:B----4-:R4:W-:Y:S04]  /*129840*/  @P3 STG.E desc[UR60][R198.64], R233 ;  /* 0x000000e9c6003986 */ /* 0x0109e8000c10193c */
[----:B------:R1:W-:Y:S01]  /*129850*/  @P0 STG.E desc[UR60][R196.64], R246 ;  /* 0x000000f6c4000986 */ /* 0x0003e2000c10193c */
[----:B----4-:R-:W-:-:S04]  /*129860*/  IMAD.WIDE R198, R0, 0x4, R6 ;  /* 0x0000000400c67825 */ /* 0x010fc800078e0206 */
[----:B-1----:R-:W-:Y:S01]  /*129870*/  IMAD.WIDE R196, R0, 0x4, R8 ;  /* 0x0000000400c47825 */ /* 0x002fe200078e0208 */
[----:B---3--:R-:W-:Y:S01]  /*129880*/  ISETP.LT.AND P3, PT, R13, R244, !P6 ;  /* 0x000000f40d00720c */ /* 0x008fe20007761270 */
[----:B------:R-:W3:Y:S04]  /*129890*/  LDL.LU R0, [R1+0x15a4] ;  /* 0x0015a40001007983 */ /* 0x000ee80000300800 */
[----:B------:R1:W-:Y:S01]  /*1298a0*/  @P5 STG.E desc[UR60][R198.64], R247 ;  /* 0x000000f7c6005986 */ /* 0x0003e2000c10193c */
[----:B------:R-:W-:-:S03]  /*1298b0*/  ISETP.LT.AND P5, PT, R17, R236, !P6 ;  /* 0x000000ec1100720c */ /* 0x000fc600077a1270 */
[----:B------:R4:W-:Y:S04]  /*1298c0*/  @P4 STG.E desc[UR60][R196.64], R238 ;  /* 0x000000eec4004986 */ /* 0x0009e8000c10193c */
[----:B------:R-:W3:Y:S01]  /*1298d0*/  LDL.LU R236, [R1+0x11b4] ;  /* 0x0011b40001ec7983 */ /* 0x000ee20000300800 */
[----:B------:R-:W-:Y:S02]  /*1298e0*/  ISETP.GE.AND P4, PT, R232, R235, PT ;  /* 0x000000ebe800720c */ /* 0x000fe40003f86270 */
[----:B------:R-:W-:Y:S01]  /*1298f0*/  ISETP.LT.AND P0, PT, R11, R239, !P6 ;  /* 0x000000ef0b00720c */ /* 0x000fe20007701270 */
[----:B------:R-:W3:Y:S04]  /*129900*/  LDL.LU R232, [R1+0x1d94] ;  /* 0x001d940001e87983 */ /* 0x000ee80000300800 */
[----:B------:R-:W3:Y:S01]  /*129910*/  LDL.LU R235, [R1+0xda4] ;  /* 0x000da40001eb7983 */ /* 0x000ee20000300800 */
[----:B------:R-:W3:Y:S08]  /*129920*/  LDC R233, c[0x0][0x228] ;  /* 0x00008a00ffe97b82 */ /* 0x000ef00000000800 */
        /* <DEDUP_REMOVED lines=9> */
[----:B--2---:R-:W-:-:S02]  /*1299c0*/  IMAD.WIDE R198, R16, 0x4, R6 ;  /* 0x0000000410c67825 */ /* 0x004fc400078e0206 */
[----:B------:R-:W2:Y:S01]  /*1299d0*/  LDL.LU R252, [R1+0x1b4] ;  /* 0x0001b40001fc7983 */ /* 0x000ea20000300800 */
[----:B------:R-:W-:Y:S02]  /*1299e0*/  ISETP.LT.AND P0, PT, R11, R237, !P4 ;  /* 0x000000ed0b00720c */ /* 0x000fe40006701270 */
[----:B------:R-:W2:Y:S08]  /*1299f0*/  LDC R234, c[0x0][0x228] ;  /* 0x00008a00ffea7b82 */ /* 0x000eb00000000800 */
[----:B------:R-:W2:Y:S01]  /*129a00*/  LDC R237, c[0x0][0x22c] ;  /* 0x00008b00ffed7b82 */ /* 0x000ea20000000800 */
[----:B---3--:R3:W-:Y:S04]  /*129a10*/  @P3 STG.E desc[UR60][R196.64], R232 ;  /* 0x000000e8c4003986 */ /* 0x0087e8000c10193c */
[----:B------:R4:W-:Y:S01]  /*129a20*/  @P5 STG.E desc[UR60][R198.64], R0 ;  /* 0x00000000c6005986 */ /* 0x0009e2000c10193c */
[----:B-1----:R-:W-:Y:S01]  /*129a30*/  ISETP.LT.AND P5, PT, R17, R247, !P4 ;  /* 0x000000f71100720c */ /* 0x002fe200067a1270 */
[C---:B---3--:R-:W-:Y:S01]  /*129a40*/  IMAD.WIDE R196, R16.reuse, 0x4, R8 ;  /* 0x0000000410c47825 */ /* 0x048fe200078e0208 */
[----:B----4-:R-:W-:-:S02]  /*129a50*/  IADD3 R0, R16, R14, RZ ;  /* 0x0000000e10007210 */ /* 0x010fc40007ffe0ff */
[----:B------:R-:W3:Y:S04]  /*129a60*/  LDL.LU R16, [R1+0x5b4] ;  /* 0x0005b40001107983 */ /* 0x000ee80000300800 */
[----:B------:R-:W4:Y:S04]  /*129a70*/  LDL.LU R247, [R1+0x9b4] ;  /* 0x0009b40001f77983 */ /* 0x000f280000300800 */
[----:B------:R1:W-:Y:S04]  /*129a80*/  @P6 STG.E desc[UR60][R196.64], R236 ;  /* 0x000000ecc4006986 */ /* 0x0003e8000c10193c */
[----:B-1----:R-:W2:Y:S01]  /*129a90*/  LDL.LU R236, [R1+0x19a8] ;  /* 0x0019a80001ec7983 */ /* 0x002ea20000300800 */
        /* <DEDUP_REMOVED lines=8> */
[----:B------:R-:W2:Y:S03]  /*129b20*/  LDL.LU R246, [R1+0xda8] ;  /* 0x000da80001f67983 */ /* 0x000ea60000300800 */
[----:B------:R-:W2:Y:S01]  /*129b30*/  LDC R245, c[0x0][0x22c] ;  /* 0x00008b00fff57b82 */ /* 0x000ea20000000800 */
[----:B-1----:R-:W-:-:S07]  /*129b40*/  IMAD.WIDE R198, R0, 0x4, R6 ;  /* 0x0000000400c67825 */ /* 0x002fce00078e0206 */
[----:B------:R-:W1:Y:S01]  /*129b50*/  LDC R235, c[0x0][0x228] ;  /* 0x00008a00ffeb7b82 */ /* 0x000e620000000800 */
[----:B----4-:R4:W-:Y:S04]  /*129b60*/  @P3 STG.E desc[UR60][R196.64], R247 ;  /* 0x000000f7c4003986 */ /* 0x0109e8000c10193c */
[----:B---3--:R3:W-:Y:S01]  /*129b70*/  @P5 STG.E desc[UR60][R198.64], R16 ;  /* 0x00000010c6005986 */ /* 0x0087e2000c10193c */
[----:B------:R-:W-:Y:S01]  /*129b80*/  ISETP.LT.AND P5, PT, R11, R238, !P6 ;  /* 0x000000ee0b00720c */ /* 0x000fe200077a1270 */
[C---:B----4-:R-:W-:Y:S01]  /*129b90*/  IMAD.WIDE R196, R0.reuse, 0x4, R8 ;  /* 0x0000000400c47825 */ /* 0x050fe200078e0208 */
[----:B------:R-:W-:-:S03]  /*129ba0*/  IADD3 R0, R0, R14, RZ ;  /* 0x0000000e00007210 */ /* 0x000fc60007ffe0ff */
[----:B---3--:R-:W-:Y:S01]  /*129bb0*/  VIADD R16, R10, 0xdd ;  /* 0x000000dd0a107836 */ /* 0x008fe20000000000 */
[----:B------:R-:W3:Y:S04]  /*129bc0*/  LDL.LU R247, [R1+0x9b8] ;  /* 0x0009b80001f77983 */ /* 0x000ee80000300800 */
[----:B--2---:R2:W-:Y:S01]  /*129bd0*/  @P4 STG.E desc[UR60][R196.64], R252 ;  /* 0x000000fcc4004986 */ /* 0x0045e2000c10193c */
[----:B------:R-:W-:Y:S02]  /*129be0*/  ISETP.LT.AND P3, PT, R13, R239, !P6 ;  /* 0x000000ef0d00720c */ /* 0x000fe40007761270 */
[----:B------:R-:W-:Y:S02]  /*129bf0*/  ISETP.LT.AND P0, PT, R17, R244, !P6 ;  /* 0x000000f41100720c */ /* 0x000fe40007701270 */
[----:B------:R-:W-:Y:S01]  /*129c00*/  ISETP.GE.AND P4, PT, R16, R237, PT ;  /* 0x000000ed1000720c */ /* 0x000fe20003f86270 */
[----:B------:R-:W4:Y:S08]  /*129c10*/  LDC R238, c[0x0][0x228] ;  /* 0x00008a00ffee7b82 */ /* 0x000f300000000800 */
[----:B------:R-:W4:Y:S01]  /*129c20*/  LDC R244, c[0x0][0x228] ;  /* 0x00008a00fff47b82 */ /* 0x000f220000000800 */
[C---:B--2---:R-:W-:Y:S01]  /*129c30*/  IMAD.WIDE R196, R0.reuse, 0x4, R2 ;  /* 0x0000000400c47825 */ /* 0x044fe200078e0202 */
[----:B------:R-:W2:Y:S04]  /*129c40*/  LDL.LU R252, [R1+0x5b8] ;  /* 0x0005b80001fc7983 */ /* 0x000ea80000300800 */
[----:B------:R-:W4:Y:S04]  /*129c50*/  LDL.LU R16, [R1+0x15a8] ;  /* 0x0015a80001107983 */ /* 0x000f280000300800 */
[----:B------:R-:W3:Y:S01]  /*129c60*/  LDL.LU R237, [R1+0x11b8] ;  /* 0x0011b80001ed7983 */ /* 0x000ee20000300800 */
[----:B------:R-:W-:-:S03]  /*129c70*/  IMAD.WIDE R198, R0, 0x4, R4 ;  /* 0x0000000400c67825 */ /* 0x000fc600078e0204 */
[----:B------:R1:W-:Y:S01]  /*129c80*/  @P5 STG.E desc[UR60][R196.64], R236 ;  /* 0x000000ecc4005986 */ /* 0x0003e2000c10193c */
[----:B------:R-:W2:Y:S03]  /*129c90*/  LDC R239, c[0x0][0x228] ;  /* 0x00008a00ffef7b82 */ /* 0x000ea60000000800 */
[----:B-1----:R-:W2:Y:S05]  /*129ca0*/  LDL.LU R197, [R1+0x1d98] ;  /* 0x001d980001c57983 */ /* 0x002eaa0000300800 */
[----:B------:R-:W1:Y:S01]  /*129cb0*/  LDC R236, c[0x0][0x228] ;  /* 0x00008a00ffec7b82 */ /* 0x000e620000000800 */
[----:B------:R-:W-:Y:S01]  /*129cc0*/  ISETP.LT.AND P6, PT, R15, R233, !P6 ;  /* 0x000000e90f00720c */ /* 0x000fe200077c1270 */
[----:B------:R-:W-:Y:S01]  /*129cd0*/  IMAD.WIDE R232, R0, 0x4, R6 ;  /* 0x0000000400e87825 */ /* 0x000fe200078e0206 */
[----:B-1----:R-:W-:-:S05]  /*129ce0*/  ISETP.LT.AND P5, PT, R17, R236, !P4 ;  /* 0x000000ec1100720c */ /* 0x002fca00067a1270 */
[----:B------:R-:W1:Y:S01]  /*129cf0*/  LDC R236, c[0x0][0x228] ;  /* 0x00008a00ffec7b82 */ /* 0x000e620000000800 */
[----:B--2---:R2:W-:Y:S04]  /*129d00*/  @P3 STG.E desc[UR60][R198.64], R197 ;  /* 0x000000c5c6003986 */ /* 0x0045e8000c10193c */
[----:B----4-:R4:W-:Y:S01]  /*129d10*/  @P0 STG.E desc[UR60][R232.64], R16 ;  /* 0x00000010e8000986 */ /* 0x0109e2000c10193c */
[----:B------:R-:W-:Y:S01]  /*129d20*/  ISETP.LT.AND P0, PT, R11, R234, !P4 ;  /* 0x000000ea0b00720c */ /* 0x000fe20006701270 */
[C---:B--2---:R-:W-:Y:S01]  /*129d30*/  IMAD.WIDE R196, R0.reuse, 0x4, R8 ;  /* 0x0000000400c47825 */ /* 0x044fe200078e0208 */
[----:B------:R-:W-:-:S03]  /*129d40*/  IADD3 R0, R0, R14, RZ ;  /* 0x0000000e00007210 */ /* 0x000fc60007ffe0ff */
[C---:B----4-:R-:W-:Y:S01]  /*129d50*/  VIADD R16, R10.reuse, 0xde ;  /* 0x000000de0a107836 */ /* 0x050fe20000000000 */
[----:B------:R-:W-:Y:S02]  /*129d60*/  ISETP.LT.AND P3, PT, R13, R235, !P4 ;  /* 0x000000eb0d00720c */ /* 0x000fe40006761270 */
[----:B------:R-:W-:Y:S01]  /*129d70*/  IADD3 R232, R10, 0xdf, RZ ;  /* 0x000000df0ae87810 */ /* 0x000fe20007ffe0ff */
[----:B---3--:R2:W-:Y:S01]  /*129d80*/  @P6 STG.E desc[UR60][R196.64], R237 ;  /* 0x000000edc4006986 */ /* 0x0085e2000c10193c */
        /* <DEDUP_REMOVED lines=30> */
[----:B---3--:R-:W-:Y:S01]  /*129f70*/  IMAD.WIDE R196, R16, 0x4, R4 ;  /* 0x0000000410c47825 */ /* 0x008fe200078e0204 */
[----:B------:R-:W-:Y:S01]  /*129f80*/  IADD3 R232, R10, 0xe0, RZ ;  /* 0x000000e00ae87810 */ /* 0x000fe20007ffe0ff */
        /* <DEDUP_REMOVED lines=9> */
[----:B--2---:R-:W-:-:S04]  /*12a020*/  IMAD.WIDE R196, R16, 0x4, R8 ;  /* 0x0000000410c47825 */ /* 0x004fc800078e0208 */
[----:B-1----:R-:W-:Y:S01]  /*12a030*/  IMAD.IADD R0, R16, 0x1, R14 ;  /* 0x0000000110007824 */ /* 0x002fe200078e020e */
        /* <DEDUP_REMOVED lines=27> */
[----:B------:R-:W-:Y:S01]  /*12a1f0*/  ISETP.LT.AND P5, PT, R11, R238, !P6 ;  /* 0x000000ee0b00720c */ /* 0x000fe200077a1270 */
[----:B------:R-:W-:Y:S01]  /*12a200*/  IMAD.IADD R0, R0, 0x1, R14 ;  /* 0x0000000100007824 */ /* 0x000fe200078e020e */
[----:B------:R-:W1:Y:S01]  /*12a210*/  LDC R238, c[0x0][0x228] ;  /* 0x00008a00ffee7b82 */ /* 0x000e620000000800 */
[----:B------:R-:W-:Y:S02]  /*12a220*/  ISETP.LT.AND P0, PT, R13, R239, !P6 ;  /* 0x000000ef0d00720c */ /* 0x000fe40007701270 */
[----:B------:R-:W-:Y:S01]  /*12a230*/  ISETP.LT.AND P3, PT, R17, R244, !P6 ;  /* 0x000000f41100720c */ /* 0x000fe20007761270 */
[----:B------:R-:W-:-:S04]  /*12a240*/  IMAD.WIDE R196, R0, 0x4, R2 ;  /* 0x0000000400c47825 */ /* 0x000fc800078e0202 */
[C---:B------:R-:W-:Y:S01]  /*12a250*/  IMAD.WIDE R198, R0.reuse, 0x4, R4 ;  /* 0x0000000400c67825 */ /* 0x040fe200078e0204 */
[----:B------:R-:W2:Y:S01]  /*12a260*/  LDL.LU R237, [R1+0x11c0] ;  /* 0x0011c00001ed7983 */ /* 0x000ea20000300800 */
        /* <DEDUP_REMOVED lines=18> */
[----:B------:R-:W-:-:S03]  /*12a390*/  IADD3 R0, R0, R14, RZ ;  /* 0x0000000e00007210 */ /* 0x000fc60007ffe0ff */
[----:B--2---:R2:W-:Y:S01]  /*12a3a0*/  @P6 STG.E desc[UR60][R196.64], R237 ;  /* 0x000000edc4006986 */ /* 0x0045e2000c10193c */
[C---:B------:R-:W-:Y:S01]  /*12a3b0*/  IADD3 R16, R10.reuse, 0xe2, RZ ;  /* 0x000000e20a107810 */ /* 0x040fe20007ffe0ff */
[----:B------:R-:W-:Y:S01]  /*12a3c0*/  VIADD R232, R10, 0xe3 ;  /* 0x000000e30ae87836 */ /* 0x000fe20000000000 */
[----:B------:R-:W1:Y:S01]  /*12a3d0*/  LDC R234, c[0x0][0x228] ;  /* 0x00008a00ffea7b82 */ /* 0x000e620000000800 */
[----:B------:R-:W-:Y:S01]  /*12a3e0*/  IMAD.WIDE R198, R0, 0x4, R2 ;  /* 0x0000000400c67825 */ /* 0x000fe200078e0202 */
[----:B------:R-:W-:-:S03]  /*12a3f0*/  ISETP.GE.AND P6, PT, R16, R245, PT ;  /* 0x000000f51000720c */ /* 0x000fc60003fc6270 */
[C---:B--2---:R-:W-:Y:S01]  /*12a400*/  IMAD.WIDE R196, R0.reuse, 0x4, R4 ;  /* 0x0000000400c47825 */ /* 0x044fe200078e0204 */
[C---:B------:R-:W-:Y:S02]  /*12a410*/  IADD3 R16, R0.reuse, R14, RZ ;  /* 0x0000000e00107210 */ /* 0x040fe40007ffe0ff */
        /* <DEDUP_REMOVED lines=56> */
[----:B------:R-:W-:Y:S02]  /*12a7a0*/  IADD3 R0, R0, R14, RZ ;  /* 0x0000000e00007210 */ /* 0x000fe40007ffe0ff */
[----:B---3--:R-:W-:Y:S01]  /*12a7b0*/  IADD3 R16, R10, 0xe5, RZ ;  /* 0x000000e50a107810 */ /* 0x008fe20007ffe0ff */
[----:B------:R-:W3:Y:S04]  /*12a7c0*/  LDL.LU R247, [R1+0x9c8] ;  /* 0x0009c80001f77983 */ /* 0x000ee80000300800 */
[----:B--2---:R2:W-:Y:S01]  /*12a7d0*/  @P4 STG.E desc[UR60][R196.64], R252 ;  /* 0x000000fcc4004986 */ /* 0x0045e2000c10193c */
[----:B------:R-:W-:-:S02]  /*12a7e0*/  ISETP.LT.AND P3, PT, R13, R239, !P6 ;  /* 0x000000ef0d00720c */ /* 0x000fc40007761270 */
[----:B------:R-:W-:Y:S02]  /*12a7f0*/  ISETP.GE.AND P4, PT, R16, R237, PT ;  /* 0x000000ed1000720c */ /* 0x000fe40003f86270 */
[----:B------:R-:W-:Y:S01]  /*12a800*/  ISETP.LT.AND P0, PT, R17, R244, !P6 ;  /* 0x000000f41100720c */ /* 0x000fe20007701270 */
        /* <DEDUP_REMOVED lines=17> */
[----:B------:R-:W-:Y:S02]  /*12a920*/  ISETP.LT.AND P0, PT, R11, R234, !P4 ;  /* 0x000000ea0b00720c */ /* 0x000fe40006701270 */
[----:B------:R-:W-:Y:S01]  /*12a930*/  ISETP.LT.AND P3, PT, R13, R235, !P4 ;  /* 0x000000eb0d00720c */ /* 0x000fe20006761270 */
[----:B--2---:R-:W-:-:S04]  /*12a940*/  IMAD.WIDE R196, R0, 0x4, R8 ;  /* 0x0000000400c47825 */ /* 0x004fc800078e0208 */
[----:B------:R-:W-:Y:S01]  /*12a950*/  IMAD.IADD R0, R0, 0x1, R14 ;  /* 0x0000000100007824 */ /* 0x000fe200078e020e */
[C---:B----4-:R-:W-:Y:S01]  /*12a960*/  IADD3 R16, R10.reuse, 0xe6, RZ ;  /* 0x000000e60a107810 */ /* 0x050fe20007ffe0ff */
[----:B------:R-:W2:Y:S01]  /*12a970*/  LDC R235, c[0x0][0x22c] ;  /* 0x00008b00ffeb7b82 */ /* 0x000ea20000000800 */
[----:B------:R-:W-:Y:S01]  /*12a980*/  IADD3 R232, R10, 0xe7, RZ ;  /* 0x000000e70ae87810 */ /* 0x000fe20007ffe0ff */
[----:B------:R-:W-:Y:S01]  /*12a990*/  IMAD.WIDE R198, R0, 0x4, R2 ;  /* 0x0000000400c67825 */ /* 0x000fe200078e0202 */
[----:B---3--:R3:W-:Y:S01]  /*12a9a0*/  @P6 STG.E desc[UR60][R196.64], R237 ;  /* 0x000000edc4006986 */ /* 0x0087e2000c10193c */
[----:B------:R-:W-:Y:S02]  /*12a9b0*/  ISETP.GE.AND P6, PT, R16, R245, PT ;  /* 0x000000f51000720c */ /* 0x000fe40003fc6270 */
[----:B------:R-:W-:Y:S02]  /*12a9c0*/  ISETP.LT.AND P4, PT, R15, R238, !P4 ;  /* 0x000000ee0f00720c */ /* 0x000fe40006781270 */
[----:B------:R-:W4:Y:S01]  /*12a9d0*/  LDC R234, c[0x0][0x228] ;  /* 0x00008a00ffea7b82 */ /* 0x000f220000000800 */
[----:B------:R1:W-:Y:S04]  /*12a9e0*/  @P0 STG.E desc[UR60][R198.64], R246 ;  /* 0x000000f6c6000986 */ /* 0x0003e8000c10193c */
[----:B------:R-:W4:Y:S01]  /*12a9f0*/  LDL.LU R238, [R1+0x19bc] ;  /* 0x0019bc0001ee7983 */ /* 0x000f220000300800 */
[----:B------:R-:W-:-:S03]  /*12aa00*/  ISETP.LT.AND P0, PT, R13, R244, !P6 ;  /* 0x000000f40d00720c */ /* 0x000fc60007701270 */
[----:B------:R-:W2:Y:S01]  /*12aa10*/  LDL.LU R244, [R1+0x1c8] ;  /* 0x0001c80001f47983 */ /* 0x000ea20000300800 */
[----:B------:R-:W4:Y:S08]  /*12aa20*/  LDC R233, c[0x0][0x228] ;  /* 0x00008a00ffe97b82 */ /* 0x000f300000000800 */
[----:B---3--:R-:W3:Y:S01]  /*12aa30*/  LDC R237, c[0x0][0x228] ;  /* 0x00008a00ffed7b82 */ /* 0x008ee20000000800 */
        /* <DEDUP_REMOVED lines=8> */
[----:B---3--:R-:W-:Y:S01]  /*12aac0*/  IMAD.WIDE R196, R0, 0x4, R8 ;  /* 0x0000000400c47825 */ /* 0x008fe200078e0208 */
[----:B------:R-:W3:Y:S01]  /*12aad0*/  LDC R247, c[0x0][0x228] ;  /* 0x00008a00fff77b82 */ /* 0x000ee20000000800 */
[----:B------:R-:W3:Y:S04]  /*12aae0*/  LDL.LU R252, [R1+0xdbc] ;  /* 0x000dbc0001fc7983 */ /* 0x000ee80000300800 */
[----:B------:R-:W3:Y:S04]  /*12aaf0*/  LDL.LU R0, [R1+0x15bc] ;  /* 0x0015bc0001007983 */ /* 0x000ee80000300800 */
[----:B------:R-:W3:Y:S04]  /*12ab00*/  LDL.LU R236, [R1+0x11cc] ;  /* 0x0011cc0001ec7983 */ /* 0x000ee80000300800 */
[----:B--2---:R2:W-:Y:S01]  /*12ab10*/  @P4 STG.E desc[UR60][R196.64], R244 ;  /* 0x000000f4c4004986 */ /* 0x0045e2000c10193c */
[----:B------:R-:W-:-:S03]  /*12ab20*/  ISETP.GE.AND P4, PT, R232, R235, PT ;  /* 0x000000ebe800720c */ /* 0x000fc60003f86270 */
[----:B------:R-:W3:Y:S01]  /*12ab30*/  LDL.LU R235, [R1+0x1dac] ;  /* 0x001dac0001eb7983 */ /* 0x000ee20000300800 */
[----:B------:R-:W-:Y:S01]  /*12ab40*/  ISETP.LT.AND P3, PT, R11, R239, !P6 ;  /* 0x000000ef0b00720c */ /* 0x000fe20007761270 */
[----:B------:R-:W-:Y:S01]  /*12ab50*/  IMAD.WIDE R198, R16, 0x4, R2 ;  /* 0x0000000410c67825 */ /* 0x000fe200078e0202 */
[----:B----4-:R-:W-:-:S03]  /*12ab60*/  ISETP.LT.AND P6, PT, R15, R234, !P6 ;  /* 0x000000ea0f00720c */ /* 0x010fc600077c1270 */
[----:B--2---:R-:W-:Y:S01]  /*12ab70*/  IMAD.WIDE R196, R16, 0x4, R4 ;  /* 0x0000000410c47825 */ /* 0x004fe200078e0204 */
[----:B------:R-:W-:Y:S01]  /*12ab80*/  IADD3 R232, R10, 0xe8, RZ ;  /* 0x000000e80ae87810 */ /* 0x000fe20007ffe0ff */
[----:B------:R-:W2:Y:S08]  /*12ab90*/  LDC R239, c[0x0][0x228] ;  /* 0x00008a00ffef7b82 */ /* 0x000eb00000000800 */
[----:B------:R-:W4:Y:S01]  /*12aba0*/  LDC R244, c[0x0][0x228] ;  /* 0x00008a00fff47b82 */ /* 0x000f220000000800 */
[----:B------:R1:W-:Y:S07]  /*12abb0*/  @P3 STG.E desc[UR60][R198.64], R238 ;  /* 0x000000eec6003986 */ /* 0x0003ee000c10193c */
[----:B------:R-:W4:Y:S01]  /*12abc0*/  LDC R234, c[0x0][0x228] ;  /* 0x00008a00ffea7b82 */ /* 0x000f220000000800 */
[----:B-1----:R-:W-:-:S07]  /*12abd0*/  IMAD.WIDE R198, R16, 0x4, R6 ;  /* 0x0000000410c67825 */ /* 0x002fce00078e0206 */
[----:B------:R-:W1:Y:S01]  /*12abe0*/  LDC R238, c[0x0][0x228] ;  /* 0x00008a00ffee7b82 */ /* 0x000e620000000800 */
[----:B---3--:R3:W-:Y:S04]  /*12abf0*/  @P0 STG.E desc[UR60][R196.64], R235 ;  /* 0x000000ebc4000986 */ /* 0x0087e8000c10193c */
[----:B------:R2:W-:Y:S01]  /*12ac00*/  @P5 STG.E desc[UR60][R198.64], R0 ;  /* 0x00000000c6005986 */ /* 0x0005e2000c10193c */
[----:B------:R-:W-:Y:S01]  /*12ac10*/  ISETP.LT.AND P5, PT, R17, R247, !P4 ;  /* 0x000000f71100720c */ /* 0x000fe200067a1270 */
[C---:B---3--:R-:W-:Y:S01]  /*12ac20*/  IMAD.WIDE R196, R16.reuse, 0x4, R8 ;  /* 0x0000000410c47825 */ /* 0x048fe200078e0208 */
[----:B--2---:R-:W-:Y:S02]  /*12ac30*/  IADD3 R0, R16, R14, RZ ;  /* 0x0000000e10007210 */ /* 0x004fe40007ffe0ff */
        /* <DEDUP_REMOVED lines=13> */
[----:B------:R-:W1:Y:S08]  /*12ad10*/  LDC R233, c[0x0][0x228] ;  /* 0x00008a00ffe97b82 */ /* 0x000e700000000800 */
        /* <DEDUP_REMOVED lines=14> */
[----:B------:R-:W-:Y:S02]  /*12ae00*/  ISETP.LT.AND P0, PT, R13, R239, !P6 ;  /* 0x000000ef0d00720c */ /* 0x000fe40007701270 */
[----:B------:R-:W-:Y:S02]  /*12ae10*/  ISETP.LT.AND P3, PT, R17, R244, !P6 ;  /* 0x000000f41100720c */ /* 0x000fe40007761270 */
[----:B------:R-:W-:-:S02]  /*12ae20*/  IADD3 R0, R0, R14, RZ ;  /* 0x0000000e00007210 */ /* 0x000fc40007ffe0ff */
[----:B------:R-:W-:Y:S01]  /*12ae30*/  ISETP.LT.AND P6, PT, R15, R233, !P6 ;  /* 0x000000e90f00720c */ /* 0x000fe200077c1270 */
[----:B------:R-:W3:Y:S01]  /*12ae40*/  LDL.LU R237, [R1+0x11d0] ;  /* 0x0011d00001ed7983 */ /* 0x000ee20000300800 */
[----:B------:R-:W1:Y:S08]  /*12ae50*/  LDC R238, c[0x0][0x228] ;  /* 0x00008a00ffee7b82 */ /* 0x000e700000000800 */
[----:B------:R-:W3:Y:S01]  /*12ae60*/  LDC R239, c[0x0][0x228] ;  /* 0x00008a00ffef7b82 */ /* 0x000ee20000000800 */
[----:B------:R-:W-:-:S04]  /*12ae70*/  IMAD.WIDE R196, R0, 0x4, R2 ;  /* 0x0000000400c47825 */ /* 0x000fc800078e0202 */
[----:B------:R-:W-:-:S04]  /*12ae80*/  IMAD.WIDE R198, R0, 0x4, R4 ;  /* 0x0000000400c67825 */ /* 0x000fc800078e0204 */
[----:B------:R-:W-:Y:S01]  /*12ae90*/  IMAD.WIDE R232, R0, 0x4, R6 ;  /* 0x0000000400e87825 */ /* 0x000fe200078e0206 */
[----:B------:R-:W3:Y:S01]  /*12aea0*/  LDC R244, c[0x0][0x228] ;  /* 0x00008a00fff47b82 */ /* 0x000ee20000000800 */
[----:B----4-:R4:W-:Y:S07]  /*12aeb0*/  @P5 STG.E desc[UR60][R196.64], R236 ;  /* 0x000000ecc4005986 */ /* 0x0109ee000c10193c */
[----:B----4-:R-:W4:Y:S01]  /*12aec0*/  LDC R236, c[0x0][0x228] ;  /* 0x00008a00ffec7b82 */ /* 0x010f220000000800 */
[----:B--2---:R-:W-:Y:S04]  /*12aed0*/  @P0 STG.E desc[UR60][R198.64], R16 ;  /* 0x00000010c6000986 */ /* 0x004fe8000c10193c */
[----:B------:R2:W-:Y:S04]  /*12aee0*/  @P3 STG.E desc[UR60][R232.64], R252 ;  /* 0x000000fce8003986 */ /* 0x0005e8000c10193c */
[----:B--2---:R-:W2:Y:S04]  /*12aef0*/  LDL.LU R233, [R1+0xdc0] ;  /* 0x000dc00001e97983 */ /* 0x004ea80000300800 */
[----:B------:R-:W2:Y:S01]  /*12af00*/  LDL.LU R252, [R1+0x1d0] ;  /* 0x0001d00001fc7983 */ /* 0x000ea20000300800 */
[----:B----4-:R-:W-:-:S02]  /*12af10*/  ISETP.LT.AND P5, PT, R17, R236, !P4 ;  /* 0x000000ec1100720c */ /* 0x010fc400067a1270 */
[----:B------:R-:W-:Y:S01]  /*12af20*/  ISETP.LT.AND P0, PT, R13, R235, !P4 ;  /* 0x000000eb0d00720c */ /* 0x000fe20006701270 */
[----:B------:R-:W4:Y:S08]  /*12af30*/  LDC R236, c[0x0][0x228] ;  /* 0x00008a00ffec7b82 */ /* 0x000f300000000800 */
[----:B------:R-:W4:Y:S01]  /*12af40*/  LDC R235, c[0x0][0x22c] ;  /* 0x00008b00ffeb7b82 */ /* 0x000f220000000800 */
[----:B------:R-:W-:Y:S01]  /*12af50*/  ISETP.LT.AND P3, PT, R11, R234, !P4 ;  /* 0x000000ea0b00720c */ /* 0x000fe20006761270 */
[C---:B------:R-:W-:Y:S01]  /*12af60*/  IMAD.WIDE R196, R0.reuse, 0x4, R8 ;  /* 0x0000000400c47825 */ /* 0x040fe200078e0208 */
[----:B------:R-:W-:-:S02]  /*12af70*/  IADD3 R0, R0, R14, RZ ;  /* 0x0000000e00007210 */ /* 0x000fc40007ffe0ff */
[----:B-1----:R-:W-:Y:S01]  /*12af80*/  ISETP.LT.AND P4, PT, R15, R238, !P4 ;  /* 0x000000ee0f00720c */ /* 0x002fe20006781270 */
[C---:B------:R-:W-:Y:S01]  /*12af90*/  VIADD R16, R10.reuse, 0xea ;  /* 0x000000ea0a107836 */ /* 0x040fe20000000000 */
[----:B------:R-:W-:Y:S01]  /*12afa0*/  IADD3 R232, R10, 0xeb, RZ ;  /* 0x000000eb0ae87810 */ /* 0x000fe20007ffe0ff */
[----:B---3--:R1:W-:Y:S01]  /*12afb0*/  @P6 STG.E desc[UR60][R196.64], R237 ;  /* 0x000000edc4006986 */ /* 0x0083e2000c10193c */
[----:B------:R-:W-:-:S03]  /*12afc0*/  IMAD.WIDE R198, R0, 0x4, R2 ;  /* 0x0000000400c67825 */ /* 0x000fc600078e0202 */
[----:B------:R-:W3:Y:S01]  /*12afd0*/  LDL.LU R238, [R1+0x19c4] ;  /* 0x0019c40001ee7983 */ /* 0x000ee20000300800 */
[----:B------:R-:W-:Y:S01]  /*12afe0*/  ISETP.GE.AND P6, PT, R16, R245, PT ;  /* 0x000000f51000720c */ /* 0x000fe20003fc6270 */
[----:B------:R-:W3:Y:S01]  /*12aff0*/  LDC R234, c[0x0][0x228] ;  /* 0x00008a00ffea7b82 */ /* 0x000ee20000000800 */
[C---:B-1----:R-:W-:Y:S01]  /*12b000*/  IMAD.WIDE R196, R0.reuse, 0x4, R4 ;  /* 0x0000000400c47825 */ /* 0x042fe200078e0204 */
[----:B------:R-:W-:-:S06]  /*12b010*/  IADD3 R16, R0, R14, RZ ;  /* 0x0000000e00107210 */ /* 0x000fcc0007ffe0ff */
[----:B------:R-:W1:Y:S08]  /*12b020*/  LDC R237, c[0x0][0x228] ;  /* 0x00008a00ffed7b82 */ /* 0x000e700000000800 */
[----:B------:R-:W1:Y:S01]  /*12b030*/  LDC R245, c[0x0][0x228] ;  /* 0x00008a00fff57b82 */ /* 0x000e620000000800 */
[----:B--2---:R2:W-:Y:S04]  /*12b040*/  @P3 STG.E desc[UR60][R198.64], R233 ;  /* 0x000000e9c6003986 */ /* 0x0045e8000c10193c */
[----:B------:R4:W-:Y:S01]  /*12b050*/  @P0 STG.E desc[UR60][R196.64], R246 ;  /* 0x000000f6c4000986 */ /* 0x0009e2000c10193c */
[----:B--2---:R-:W-:-:S04]  /*12b060*/  IMAD.WIDE R198, R0, 0x4, R6 ;  /* 0x0000000400c67825 */ /* 0x004fc800078e0206 */
[----:B----4-:R-:W-:Y:S01]  /*12b070*/  IMAD.WIDE R196, R0, 0x4, R8 ;  /* 0x0000000400c47825 */ /* 0x010fe200078e0208 */
[----:B------:R-:W-:Y:S01]  /*12b080*/  ISETP.LT.AND P3, PT, R13, R244, !P6 ;  /* 0x000000f40d00720c */ /* 0x000fe20007761270 */
[----:B------:R-:W2:Y:S04]  /*12b090*/  LDL.LU R0, [R1+0x15c4] ;  /* 0x0015c40001007983 */ /* 0x000ea80000300800 */
[----:B------:R4:W-:Y:S01]  /*12b0a0*/  @P5 STG.E desc[UR60][R198.64], R247 ;  /* 0x000000f7c6005986 */ /* 0x0009e2000c10193c */
[----:B------:R-:W-:-:S03]  /*12b0b0*/  ISETP.LT.AND P5, PT, R17, R236, !P6 ;  /* 0x000000ec1100720c */ /* 0x000fc600077a1270 */
[----:B------:R-:W2:Y:S04]  /*12b0c0*/  LDL.LU R236, [R1+0x11d4] ;  /* 0x0011d40001ec7983 */ /* 0x000ea80000300800 */
[----:B------:R1:W-:Y:S01]  /*12b0d0*/  @P4 STG.E desc[UR60][R196.64], R252 ;  /* 0x000000fcc4004986 */ /* 0x0003e2000c10193c */
[----:B------:R-:W-:Y:S02]  /*12b0e0*/  ISETP.GE.AND P4, PT, R232, R235, PT ;  /* 0x000000ebe800720c */ /* 0x000fe40003f86270 */
[----:B------:R-:W-:Y:S01]  /*12b0f0*/  ISETP.LT.AND P0, PT, R11, R239, !P6 ;  /* 0x000000ef0b00720c */ /* 0x000fe20007701270 */
[----:B------:R-:W2:Y:S08]  /*12b100*/  LDC R233, c[0x0][0x228] ;  /* 0x00008a00ffe97b82 */ /* 0x000eb00000000800 */
[----:B----4-:R-:W4:Y:S08]  /*12b110*/  LDC R247, c[0x0][0x228] ;  /* 0x00008a00fff77b82 */ /* 0x010f300000000800 */
[----:B------:R-:W4:Y:S08]  /*12b120*/  LDC R246, c[0x0][0x22c] ;  /* 0x00008b00fff67b82 */ /* 0x000f300000000800 */
[----:B------:R-:W4:Y:S01]  /*12b130*/  LDC R244, c[0x0][0x228] ;  /* 0x00008a00fff47b82 */ /* 0x000f220000000800 */
[----:B-1----:R-:W4:Y:S04]  /*12b140*/  LDL.LU R252, [R1+0x9d4] ;  /* 0x0009d40001fc7983 */ /* 0x002f280000300800 */
[----:B------:R-:W2:Y:S01]  /*12b150*/  LDL.LU R232, [R1+0x1db4] ;  /* 0x001db40001e87983 */ /* 0x000ea20000300800 */
[----:B------:R-:W-:-:S04]  /*12b160*/  IMAD.WIDE R198, R16, 0x4, R2 ;  /* 0x0000000410c67825 */ /* 0x000fc800078e0202 */
[C---:B------:R-:W-:Y:S01]  /*12b170*/  IMAD.WIDE R196, R16.reuse, 0x4, R4 ;  /* 0x0000000410c47825 */ /* 0x040fe200078e0204 */
[----:B------:R-:W4:Y:S04]  /*12b180*/  LDL.LU R235, [R1+0xdc4] ;  /* 0x000dc40001eb7983 */ /* 0x000f280000300800 */
[----:B---3--:R1:W-:Y:S01]  /*12b190*/  @P0 STG.E desc[UR60][R198.64], R238 ;  /* 0x000000eec6000986 */ /* 0x0083e2000c10193c */
[----:B------:R-:W3:Y:S01]  /*12b1a0*/  LDC R239, c[0x0][0x228] ;  /* 0x00008a00ffef7b82 */ /* 0x000ee20000000800 */
[----:B-1----:R-:W-:Y:S01]  /*12b1b0*/  IMAD.WIDE R198, R16, 0x4, R6 ;  /* 0x0000000410c67825 */ /* 0x002fe200078e0206 */
[----:B------:R-:W-:Y:S02]  /*12b1c0*/  ISETP.LT.AND P6, PT, R15, R234, !P6 ;  /* 0x000000ea0f00720c */ /* 0x000fe400077c1270 */
[----:B------:R-:W-:-:S04]  /*12b1d0*/  ISETP.LT.AND P0, PT, R11, R237, !P4 ;  /* 0x000000ed0b00720c */ /* 0x000fc80006701270 */
[----:B------:R-:W1:Y:S08]  /*12b1e0*/  LDC R238, c[0x0][0x228] ;  /* 0x00008a00ffee7b82 */ /* 0x000e700000000800 */
[----:B------:R-:W3:Y:S08]  /*12b1f0*/  LDC R237, c[0x0][0x22c] ;  /* 0x00008b00ffed7b82 */ /* 0x000ef00000000800 */
[----:B------:R-:W1:Y:S01]  /*12b200*/  LDC R234, c[0x0][0x228] ;  /* 0x00008a00ffea7b82 */ /* 0x000e620000000800 */
[----:B--2---:R2:W-:Y:S04]  /*12b210*/  @P3 STG.E desc[UR60][R196.64], R232 ;  /* 0x000000e8c4003986 */ /* 0x0045e8000c10193c */
[----:B------:R3:W-:Y:S01]  /*12b220*/  @P5 STG.E desc[UR60][R198.64], R0 ;  /* 0x00000000c6005986 */ /* 0x0007e2000c10193c */
[----:B----4-:R-:W-:Y:S01]  /*12b230*/  ISETP.LT.AND P5, PT, R17, R247, !P4 ;  /* 0x000000f71100720c */ /* 0x010fe200067a1270 */
[----:B--2---:R-:W-:-:S04]  /*12b240*/  IMAD.WIDE R196, R16, 0x4, R8 ;  /* 0x0000000410c47825 */ /* 0x004fc800078e0208 */
[----:B---3--:R-:W-:Y:S02]  /*12b250*/  IMAD.IADD R0, R16, 0x1, R14 ;  /* 0x0000000110007824 */ /* 0x008fe400078e020e */
[----:B------:R-:W2:Y:S04]  /*12b260*/  LDL.LU R16, [R1+0x5d4] ;  /* 0x0005d40001107983 */ /* 0x000ea80000300800 */
[----:B------:R-:W3:Y:S01]  /*12b270*/  LDL.LU R247, [R1+0x1d4] ;  /* 0x0001d40001f77983 */ /* 0x000ee20000300800 */
[----:B------:R-:W-:Y:S01]  /*12b280*/  ISETP.LT.AND P3, PT, R13, R233, !P4 ;  /* 0x000000e90d00720c */ /* 0x000fe20006761270 */
[----:B------:R-:W-:Y:S01]  /*12b290*/  IMAD.WIDE R198, R0, 0x4, R2 ;  /* 0x0000000400c67825 */ /* 0x000fe200078e0202 */
[----:B------:R-:W-:Y:S01]  /*12b2a0*/  ISETP.LT.AND P4, PT, R15, R245, !P4 ;  /* 0x000000f50f00720c */ /* 0x000fe20006781270 */
[----:B------:R4:W-:Y:S04]  /*12b2b0*/  @P6 STG.E desc[UR60][R196.64], R236 ;  /* 0x000000ecc4006986 */ /* 0x0009e8000c10193c */
[----:B------:R1:W-:Y:S01]  /*12b2c0*/  @P0 STG.E desc[UR60][R198.64], R235 ;  /* 0x000000ebc6000986 */ /* 0x0003e2000c10193c */
[----:B------:R-:W-:Y:S01]  /*12b2d0*/  IADD3 R232, R10, 0xec, RZ ;  /* 0x000000ec0ae87810 */ /* 0x000fe20007ffe0ff */
[----:B------:R-:W3:Y:S08]  /*12b2e0*/  LDC R233, c[0x0][0x228] ;  /* 0x00008a00ffe97b82 */ /* 0x000ef00000000800 */
[----:B------:R-:W3:Y:S01]  /*12b2f0*/  LDC R245, c[0x0][0x22c] ;  /* 0x00008b00fff57b82 */ /* 0x000ee20000000800 */
[----:B----4-:R-:W-:-:S04]  /*12b300*/  IMAD.WIDE R196, R0, 0x4, R4 ;  /* 0x0000000400c47825 */ /* 0x010fc800078e0204 */
[----:B-1----:R-:W-:Y:S01]  /*12b310*/  IMAD.WIDE R198, R0, 0x4, R6 ;  /* 0x0000000400c67825 */ /* 0x002fe200078e0206 */
[----:B------:R-:W4:Y:S04]  /*12b320*/  LDL.LU R236, [R1+0x19c8] ;  /* 0x0019c80001ec7983 */ /* 0x000f280000300800 */
[----:B------:R1:W-:Y:S01]  /*12b330*/  @P3 STG.E desc[UR60][R196.64], R252 ;  /* 0x000000fcc4003986 */ /* 0x0003e2000c10193c */
[----:B------:R-:W-:Y:S01]  /*12b340*/  ISETP.GE.AND P6, PT, R232, R246, PT ;  /* 0x000000f6e800720c */ /* 0x000fe20003fc6270 */
[----:B------:R-:W4:Y:S01]  /*12b350*/  LDC R235, c[0x0][0x228] ;  /* 0x00008a00ffeb7b82 */ /* 0x000f220000000800 */
[----:B-1----:R-:W-:Y:S01]  /*12b360*/  IMAD.WIDE R196, R0, 0x4, R8 ;  /* 0x0000000400c47825 */ /* 0x002fe200078e0208 */
[----:B------:R-:W4:Y:S04]  /*12b370*/  LDL.LU R252, [R1+0x11d8] ;  /* 0x0011d80001fc7983 */ /* 0x000f280000300800 */
[----:B------:R-:W4:Y:S04]  /*12b380*/  LDL.LU R246, [R1+0x9d8] ;  /* 0x0009d80001f67983 */ /* 0x000f280000300800 */
[----:B--2---:R1:W-:Y:S04]  /*12b390*/  @P5 STG.E desc[UR60][R198.64], R16 ;  /* 0x00000010c6005986 */ /* 0x0043e8000c10193c */
[----:B---3--:R2:W-:Y:S01]  /*12b3a0*/  @P4 STG.E desc[UR60][R196.64], R247 ;  /* 0x000000f7c4004986 */ /* 0x0085e2000c10193c */
[----:B-1----:R-:W-:-:S03]  /*12b3b0*/  IADD3 R16, R10, 0xed, RZ ;  /* 0x000000ed0a107810 */ /* 0x002fc60007ffe0ff */
[----:B--2---:R-:W2:Y:S01]  /*12b3c0*/  LDL.LU R247, [R1+0x5d8] ;  /* 0x0005d80001f77983 */ /* 0x004ea20000300800 */
[----:B------:R-:W-:-:S03]  /*12b3d0*/  ISETP.GE.AND P4, PT, R16, R237, PT ;  /* 0x000000ed1000720c */ /* 0x000fc60003f86270 */
[----:B------:R-:W3:Y:S04]  /*12b3e0*/  LDL.LU R16, [R1+0x1db8] ;  /* 0x001db80001107983 */ /* 0x000ee80000300800 */
[----:B------:R-:W2:Y:S01]  /*12b3f0*/  LDL.LU R237, [R1+0x15c8] ;  /* 0x0015c80001ed7983 */ /* 0x000ea20000300800 */
[----:B------:R-:W-:Y:S02]  /*12b400*/  ISETP.LT.AND P5, PT, R11, R238, !P6 ;  /* 0x000000ee0b00720c */ /* 0x000fe400077a1270 */
[----:B------:R-:W-:Y:S02]  /*12b410*/  ISETP.LT.AND P3, PT, R13, R239, !P6 ;  /* 0x000000ef0d00720c */ /* 0x000fe40007761270 */
[----:B------:R-:W-:Y:S01]  /*12b420*/  ISETP.LT.AND P0, PT, R17, R244, !P6 ;  /* 0x000000f41100720c */ /* 0x000fe20007701270 */
[----:B------:R-:W-:Y:S01]  /*12b430*/  IMAD.IADD R0, R0, 0x1, R14 ;  /* 0x0000000100007824 */ /* 0x000fe200078e020e */
[----:B------:R-:W-:Y:S01]  /*12b440*/  ISETP.LT.AND P6, PT, R15, R233, !P6 ;  /* 0x000000e90f00720c */ /* 0x000fe200077c1270 */
[----:B------:R-:W1:Y:S08]  /*12b450*/  LDC R238, c[0x0][0x228] ;  /* 0x00008a00ffee7b82 */ /* 0x000e700000000800 */
[----:B------:R-:W1:Y:S01]  /*12b460*/  LDC R244, c[0x0][0x228] ;  /* 0x00008a00fff47b82 */ /* 0x000e620000000800 */
[----:B------:R-:W-:-:S04]  /*12b470*/  IMAD.WIDE R196, R0, 0x4, R2 ;  /* 0x0000000400c47825 */ /* 0x000fc800078e0202 */
[----:B------:R-:W-:-:S04]  /*12b480*/  IMAD.WIDE R198, R0, 0x4, R4 ;  /* 0x0000000400c67825 */ /* 0x000fc800078e0204 */
[C---:B------:R-:W-:Y:S01]  /*12b490*/  IMAD.WIDE R232, R0.reuse, 0x4, R6 ;  /* 0x0000000400e87825 */ /* 0x040fe200078e0206 */
[----:B------:R-:W1:Y:S01]  /*12b4a0*/  LDC R239, c[0x0][0x228] ;  /* 0x00008a00ffef7b82 */ /* 0x000e620000000800 */
[----:B----4-:R4:W-:Y:S07]  /*12b4b0*/  @P5 STG.E desc[UR60][R196.64], R236 ;  /* 0x000000ecc4005986 */ /* 0x0109ee000c10193c */
[----:B----4-:R-:W4:Y:S01]  /*12b4c0*/  LDC R236, c[0x0][0x228] ;  /* 0x00008a00ffec7b82 */ /* 0x010f220000000800 */
[----:B---3--:R-:W-:Y:S04]  /*12b4d0*/  @P3 STG.E desc[UR60][R198.64], R16 ;  /* 0x00000010c6003986 */ /* 0x008fe8000c10193c */
[----:B--2---:R2:W-:Y:S04]  /*12b4e0*/  @P0 STG.E desc[UR60][R232.64], R237 ;  /* 0x000000ede8000986 */ /* 0x0045e8000c10193c */
[----:B--2---:R-:W2:Y:S01]  /*12b4f0*/  LDL.LU R233, [R1+0xdc8] ;  /* 0x000dc80001e97983 */ /* 0x004ea20000300800 */
[----:B------:R-:W-:Y:S01]  /*12b500*/  ISETP.LT.AND P0, PT, R11, R234, !P4 ;  /* 0x000000ea0b00720c */ /* 0x000fe20006701270 */
[C---:B------:R-:W-:Y:S01]  /*12b510*/  IMAD.WIDE R196, R0.reuse, 0x4, R8 ;  /* 0x0000000400c47825 */ /* 0x040fe200078e0208 */
[----:B------:R-:W-:-:S02]  /*12b520*/  IADD3 R0, R0, R14, RZ ;  /* 0x0000000e00007210 */ /* 0x000fc40007ffe0ff */
[----:B------:R-:W-:Y:S02]  /*12b530*/  IADD3 R16, R10, 0xee, RZ ;  /* 0x000000ee0a107810 */ /* 0x000fe40007ffe0ff */
[----:B------:R-:W-:Y:S02]  /*12b540*/  ISETP.LT.AND P3, PT, R13, R235, !P4 ;  /* 0x000000eb0d00720c */ /* 0x000fe40006761270 */
[----:B----4-:R-:W-:Y:S01]  /*12b550*/  ISETP.LT.AND P5, PT, R17, R236, !P4 ;  /* 0x000000ec1100720c */ /* 0x010fe200067a1270 */
[----:B------:R3:W-:Y:S01]  /*12b560*/  @P6 STG.E desc[UR60][R196.64], R252 ;  /* 0x000000fcc4006986 */ /* 0x0007e2000c10193c */
[----:B------:R-:W-:Y:S01]  /*12b570*/  IMAD.WIDE R198, R0, 0x4, R2 ;  /* 0x0000000400c67825 */ /* 0x000fe200078e0202 */
[----:B------:R-:W-:Y:S02]  /*12b580*/  ISETP.GE.AND P6, PT, R16, R245, PT ;  /* 0x000000f51000720c */ /* 0x000fe40003fc6270 */
[----:B-1----:R-:W-:Y:S01]  /*12b590*/  ISETP.LT.AND P4, PT, R15, R238, !P4 ;  /* 0x000000ee0f00720c */ /* 0x002fe20006781270 */
[----:B------:R-:W1:Y:S08]  /*12b5a0*/  LDC R236, c[0x0][0x228] ;  /* 0x00008a00ffec7b82 */ /* 0x000e700000000800 */
[----:B------:R-:W4:Y:S08]  /*12b5b0*/  LDC R235, c[0x0][0x22c] ;  /* 0x00008b00ffeb7b82 */ /* 0x000f300000000800 */
[----:B------:R-:W4:Y:S08]  /*12b5c0*/  LDC R234, c[0x0][0x228] ;  /* 0x00008a00ffea7b82 */ /* 0x000f300000000800 */
[----:B------:R-:W4:Y:S01]  /*12b5d0*/  LDC R237, c[0x0][0x228] ;  /* 0x00008a00ffed7b82 */ /* 0x000f220000000800 */
[----:B---3--:R-:W3:Y:S04]  /*12b5e0*/  LDL.LU R252, [R1+0x1dbc] ;  /* 0x001dbc0001fc7983 */ /* 0x008ee80000300800 */
[----:B------:R-:W3:Y:S01]  /*12b5f0*/  LDL.LU R238, [R1+0x19cc] ;  /* 0x0019cc0001ee7983 */ /* 0x000ee20000300800 */
[C---:B------:R-:W-:Y:S01]  /*12b600*/  IMAD.WIDE R196, R0.reuse, 0x4, R4 ;  /* 0x0000000400c47825 */ /* 0x040fe200078e0204 */
[----:B------:R-:W-:-:S03]  /*12b610*/  IADD3 R16, R0, R14, RZ ;  /* 0x0000000e00107210 */ /* 0x000fc60007ffe0ff */
[----:B------:R-:W-:Y:S01]  /*12b620*/  VIADD R232, R10, 0xef ;  /* 0x000000ef0ae87836 */ /* 0x000fe20000000000 */
[----:B------:R-:W3:Y:S01]  /*12b630*/  LDC R245, c[0x0][0x228] ;  /* 0x00008a00fff57b82 */ /* 0x000ee20000000800 */
[----:B--2---:R2:W-:Y:S01]  /*12b640*/  @P0 STG.E desc[UR60][R198.64], R233 ;  /* 0x000000e9c6000986 */ /* 0x0045e2000c10193c */
[----:B------:R-:W-:-:S03]  /*12b650*/  ISETP.LT.AND P0, PT, R13, R244, !P6 ;  /* 0x000000f40d00720c */ /* 0x000fc60007701270 */
[----:B------:R-:W3:Y:S04]  /*12b660*/  LDL.LU R244, [R1+0x1d8] ;  /* 0x0001d80001f47983 */ /* 0x000ee80000300800 */
[----:B------:R1:W-:Y:S01]  /*12b670*/  @P3 STG.E desc[UR60][R196.64], R246 ;  /* 0x000000f6c4003986 */ /* 0x0003e2000c10193c */
[----:B--2---:R-:W-:-:S04]  /*12b680*/  IMAD.WIDE R198, R0, 0x4, R6 ;  /* 0x0000000400c67825 */ /* 0x004fc800078e0206 */
[----:B-1----:R-:W-:Y:S01]  /*12b690*/  IMAD.WIDE R196, R0, 0x4, R8 ;  /* 0x0000000400c47825 */ /* 0x002fe200078e0208 */
[----:B------:R-:W1:Y:S01]  /*12b6a0*/  LDC R233, c[0x0][0x228] ;  /* 0x00008a00ffe97b82 */ /* 0x000e620000000800 */
[----:B------:R-:W2:Y:S04]  /*12b6b0*/  LDL.LU R0, [R1+0x15cc] ;  /* 0x0015cc0001007983 */ /* 0x000ea80000300800 */
[----:B------:R4:W-:Y:S01]  /*12b6c0*/  @P5 STG.E desc[UR60][R198.64], R247 ;  /* 0x000000f7c6005986 */ /* 0x0009e2000c10193c */
[----:B------:R-:W-:-:S03]  /*12b6d0*/  ISETP.LT.AND P5, PT, R17, R236, !P6 ;  /* 0x000000ec1100720c */ /* 0x000fc600077a1270 */
[----:B------:R-:W2:Y:S01]  /*12b6e0*/  LDL.LU R236, [R1+0x11dc] ;  /* 0x0011dc0001ec7983 */ /* 0x000ea20000300800 */
[----:B------:R-:W-:Y:S01]  /*12b6f0*/  ISETP.LT.AND P3, PT, R11, R239, !P6 ;  /* 0x000000ef0b00720c */ /* 0x000fe20007761270 */
[----:B------:R-:W1:Y:S08]  /*12b700*/  LDC R246, c[0x0][0x22c] ;  /* 0x00008b00fff67b82 */ /* 0x000e700000000800 */
[----:B----4-:R-:W4:Y:S01]  /*12b710*/  LDC R247, c[0x0][0x228] ;  /* 0x00008a00fff77b82 */ /* 0x010f220000000800 */
[----:B------:R-:W-:Y:S01]  /*12b720*/  IMAD.WIDE R198, R16, 0x4, R2 ;  /* 0x0000000410c67825 */ /* 0x000fe200078e0202 */
[----:B------:R-:W-:-:S06]  /*12b730*/  ISETP.LT.AND P6, PT, R15, R234, !P6 ;  /* 0x000000ea0f00720c */ /* 0x000fcc00077c1270 */
[----:B------:R-:W1:Y:S08]  /*12b740*/  LDC R239, c[0x0][0x228] ;  /* 0x00008a00ffef7b82 */ /* 0x000e700000000800 */
[----:B------:R-:W1:Y:S01]  /*12b750*/  LDC R234, c[0x0][0x228] ;  /* 0x00008a00ffea7b82 */ /* 0x000e620000000800 */
[----:B---3--:R3:W-:Y:S04]  /*12b760*/  @P4 STG.E desc[UR60][R196.64], R244 ;  /* 0x000000f4c4004986 */ /* 0x0087e8000c10193c */
[----:B------:R4:W-:Y:S01]  /*12b770*/  @P3 STG.E desc[UR60][R198.64], R238 ;  /* 0x000000eec6003986 */ /* 0x0009e2000c10193c */
[----:B------:R-:W-:-:S03]  /*12b780*/  ISETP.GE.AND P4, PT, R232, R235, PT ;  /* 0x000000ebe800720c */ /* 0x000fc60003f86270 */
[----:B------:R-:W2:Y:S01]  /*12b790*/  LDL.LU R235, [R1+0xdcc] ;  /* 0x000dcc0001eb7983 */ /* 0x000ea20000300800 */
[----:B---3--:R-:W-:-:S04]  /*12b7a0*/  IMAD.WIDE R196, R16, 0x4, R4 ;  /* 0x0000000410c47825 */ /* 0x008fc800078e0204 */
[----:B----4-:R-:W-:Y:S01]  /*12b7b0*/  IMAD.WIDE R198, R16, 0x4, R6 ;  /* 0x0000000410c67825 */ /* 0x010fe200078e0206 */
[----:B------:R-:W3:Y:S08]  /*12b7c0*/  LDC R238, c[0x0][0x228] ;  /* 0x00008a00ffee7b82 */ /* 0x000ef00000000800 */
[----:B------:R-:W4:Y:S01]  /*12b7d0*/  LDC R244, c[0x0][0x228] ;  /* 0x00008a00fff47b82 */ /* 0x000f220000000800 */
[----:B------:R1:W-:Y:S04]  /*12b7e0*/  @P0 STG.E desc[UR60][R196.64], R252 ;  /* 0x000000fcc4000986 */ /* 0x0003e8000c10193c */
[----:B--2---:R2:W-:Y:S01]  /*12b7f0*/  @P5 STG.E desc[UR60][R198.64], R0 ;  /* 0x00000000c6005986 */ /* 0x0045e2000c10193c */
[----:B------:R-:W-:-:S03]  /*12b800*/  ISETP.LT.AND P5, PT, R17, R247, !P4 ;  /* 0x000000f71100720c */ /* 0x000fc600067a1270 */
[----:B-1----:R-:W4:Y:S01]  /*12b810*/  LDL.LU R252, [R1+0x1dc] ;  /* 0x0001dc0001fc7983 */ /* 0x002f220000300800 */
[C---:B--2---:R-:W-:Y:S01]  /*12b820*/  IADD3 R0, R16.reuse, R14, RZ ;  /* 0x0000000e10007210 */ /* 0x044fe20007ffe0ff */
[----:B------:R-:W-:Y:S02]  /*12b830*/  IMAD.WIDE R196, R16, 0x4, R8 ;  /* 0x0000000410c47825 */ /* 0x000fe400078e0208 */
[----:B------:R-:W2:Y:S04]  /*12b840*/  LDL.LU R16, [R1+0x5dc] ;  /* 0x0005dc0001107983 */ /* 0x000ea80000300800 */
[----:B------:R-:W3:Y:S04]  /*12b850*/  LDL.LU R247, [R1+0x9dc] ;  /* 0x0009dc0001f77983 */ /* 0x000ee80000300800 */
[----:B------:R1:W-:Y:S04]  /*12b860*/  @P6 STG.E desc[UR60][R196.64], R236 ;  /* 0x000000ecc4006986 */ /* 0x0003e8000c10193c */
[----:B-1----:R-:W4:Y:S01]  /*12b870*/  LDL.LU R236, [R1+0x19d0] ;  /* 0x0019d00001ec7983 */ /* 0x002f220000300800 */
[----:B------:R-:W-:-:S02]  /*12b880*/  ISETP.LT.AND P3, PT, R11, R237, !P4 ;  /* 0x000000ed0b00720c */ /* 0x000fc40006761270 */
[----:B------:R-:W-:Y:S01]  /*12b890*/  ISETP.LT.AND P0, PT, R13, R233, !P4 ;  /* 0x000000e90d00720c */ /* 0x000fe20006701270 */
[----:B------:R-:W-:-:S04]  /*12b8a0*/  IMAD.WIDE R198, R0, 0x4, R2 ;  /* 0x0000000400c67825 */ /* 0x000fc800078e0202 */
[----:B------:R-:W-:Y:S02]  /*12b8b0*/  VIADD R232, R10, 0xf0 ;  /* 0x000000f00ae87836 */ /* 0x000fe40000000000 */
[----:B------:R-:W-:Y:S01]  /*12b8c0*/  IMAD.WIDE R196, R0, 0x4, R4 ;  /* 0x0000000400c47825 */ /* 0x000fe200078e0204 */
[----:B------:R-:W-:Y:S01]  /*12b8d0*/  ISETP.LT.AND P4, PT, R15, R245, !P4 ;  /* 0x000000f50f00720c */ /* 0x000fe20006781270 */
[----:B------:R-:W1:Y:S08]  /*12b8e0*/  LDC R237, c[0x0][0x22c] ;  /* 0x00008b00ffed7b82 */ /* 0x000e700000000800 */
[----:B------:R-:W1:Y:S01]  /*12b8f0*/  LDC R233, c[0x0][0x228] ;  /* 0x00008a00ffe97b82 */ /* 0x000e620000000800 */
[----:B------:R-:W-:-:S07]  /*12b900*/  ISETP.GE.AND P6, PT, R232, R246, PT ;  /* 0x000000f6e800720c */ /* 0x000fce0003fc6270 */
[----:B------:R-:W1:Y:S08]  /*12b910*/  LDC R246, c[0x0][0x228] ;  /* 0x00008a00fff67b82 */ /* 0x000e700000000800 */
[----:B------:R-:W1:Y:S01]  /*12b920*/  LDC R245, c[0x0][0x228] ;  /* 0x00008a00fff57b82 */ /* 0x000e620000000800 */
[----:B------:R1:W-:Y:S02]  /*12b930*/  @P3 STG.E desc[UR60][R198.64], R235 ;  /* 0x000000ebc6003986 */ /* 0x0003e4000c10193c */
[----:B-1----:R-:W-:-:S05]  /*12b940*/  IMAD.WIDE R198, R0, 0x4, R6 ;  /* 0x0000000400c67825 */ /* 0x002fca00078e0206 */
[----:B------:R-:W1:Y:S01]  /*12b950*/  LDC R235, c[0x0][0x228] ;  /* 0x00008a00ffeb7b82 */ /* 0x000e620000000800 */
[----:B---3--:R3:W-:Y:S04]  /*12b960*/  @P0 STG.E desc[UR60][R196.64], R247 ;  /* 0x000000f7c4000986 */ /* 0x0087e8000c10193c */
[----:B--2---:R2:W-:Y:S01]  /*12b970*/  @P5 STG.E desc[UR60][R198.64], R16 ;  /* 0x00000010c6005986 */ /* 0x0045e2000c10193c */
[----:B------:R-:W-:Y:S01]  /*12b980*/  ISETP.LT.AND P5, PT, R11, R238, !P6 ;  /* 0x000000ee0b00720c */ /* 0x000fe200077a1270 */
[C---:B---3--:R-:W-:Y:S01]  /*12b990*/  IMAD.WIDE R196, R0.reuse, 0x4, R8 ;  /* 0x0000000400c47825 */ /* 0x048fe200078e0208 */
[----:B------:R-:W-:Y:S01]  /*12b9a0*/  IADD3 R0, R0, R14, RZ ;  /* 0x0000000e00007210 */ /* 0x000fe20007ffe0ff */
[----:B------:R-:W3:Y:S04]  /*12b9b0*/  LDL.LU R247, [R1+0xdd0] ;  /* 0x000dd00001f77983 */ /* 0x000ee80000300800 */
[----:B----4-:R4:W-:Y:S01]  /*12b9c0*/  @P4 STG.E desc[UR60][R196.64], R252 ;  /* 0x000000fcc4004986 */ /* 0x0109e2000c10193c */
[----:B--2---:R-:W-:-:S03]  /*12b9d0*/  IADD3 R16, R10, 0xf1, RZ ;  /* 0x000000f10a107810 */ /* 0x004fc60007ffe0ff */
[----:B------:R-:W2:Y:S01]  /*12b9e0*/  LDL.LU R238, [R1+0x15d0] ;  /* 0x0015d00001ee7983 */ /* 0x000ea20000300800 */
[----:B----4-:R-:W-:-:S03]  /*12b9f0*/  IMAD.WIDE R196, R0, 0x4, R2 ;  /* 0x0000000400c47825 */ /* 0x010fc600078e0202 */
[----:B------:R-:W4:Y:S04]  /*12ba00*/  LDL.LU R252, [R1+0x5e0] ;  /* 0x0005e00001fc7983 */ /* 0x000f280000300800 */
[----:B------:R1:W-:Y:S01]  /*12ba10*/  @P5 STG.E desc[UR60][R196.64], R236 ;  /* 0x000000ecc4005986 */ /* 0x0003e2000c10193c */
[----:B------:R-:W-:-:S03]  /*12ba20*/  ISETP.GE.AND P4, PT, R16, R237, PT ;  /* 0x000000ed1000720c */ /* 0x000fc60003f86270 */
[----:B------:R-:W3:Y:S04]  /*12ba30*/  LDL.LU R16, [R1+0x1dc0] ;  /* 0x001dc00001107983 */ /* 0x000ee80000300800 */
[----:B------:R-:W4:Y:S01]  /*12ba40*/  LDL.LU R237, [R1+0x11e0] ;  /* 0x0011e00001ed7983 */ /* 0x000f220000300800 */
[----:B-1----:R-:W1:Y:S02]  /*12ba50*/  LDC R236, c[0x0][0x228] ;  /* 0x00008a00ffec7b82 */ /* 0x002e640000000800 */
[----:B-1----:R-:W-:Y:S02]  /*12ba60*/  ISETP.LT.AND P5, PT, R17, R236, !P4 ;  /* 0x000000ec1100720c */ /* 0x002fe400067a1270 */
[----:B------:R-:W4:Y:S01]  /*12ba70*/  LDL.LU R236, [R1+0x9e0] ;  /* 0x0009e00001ec7983 */ /* 0x000f220000300800 */
[----:B------:R-:W-:-:S02]  /*12ba80*/  ISETP.LT.AND P0, PT, R13, R239, !P6 ;  /* 0x000000ef0d00720c */ /* 0x000fc40007701270 */
[----:B------:R-:W-:Y:S01]  /*12ba90*/  ISETP.LT.AND P3, PT, R17, R244, !P6 ;  /* 0x000000f41100720c */ /* 0x000fe20007761270 */
[C---:B------:R-:W-:Y:S01]  /*12baa0*/  IMAD.WIDE R198, R0.reuse, 0x4, R4 ;  /* 0x0000000400c67825 */ /* 0x040fe200078e0204 */
[----:B------:R-:W1:Y:S01]  /*12bab0*/  LDC R244, c[0x0][0x22c] ;  /* 0x00008b00fff47b82 */ /* 0x000e620000000800 */
[----:B------:R-:W-:Y:S02]  /*12bac0*/  ISETP.LT.AND P6, PT, R15, R233, !P6 ;  /* 0x000000e90f00720c */ /* 0x000fe400077c1270 */
[----:B------:R-:W-:-:S04]  /*12bad0*/  IMAD.WIDE R232, R0, 0x4, R6 ;  /* 0x0000000400e87825 */ /* 0x000fc800078e0206 */
[C---:B------:R-:W-:Y:S01]  /*12bae0*/  IMAD.WIDE R196, R0.reuse, 0x4, R8 ;  /* 0x0000000400c47825 */ /* 0x040fe200078e0208 */
[----:B------:R-:W4:Y:S01]  /*12baf0*/  LDC R239, c[0x0][0x228] ;  /* 0x00008a00ffef7b82 */ /* 0x000f220000000800 */
[----:B---3--:R-:W-:Y:S04]  /*12bb00*/  @P0 STG.E desc[UR60][R198.64], R16 ;  /* 0x00000010c6000986 */ /* 0x008fe8000c10193c */
[----:B--2---:R2:W-:Y:S01]  /*12bb10*/  @P3 STG.E desc[UR60][R232.64], R238 ;  /* 0x000000eee8003986 */ /* 0x0045e2000c10193c */
[----:B------:R-:W-:Y:S02]  /*12bb20*/  ISETP.LT.AND P3, PT, R11, R234, !P4 ;  /* 0x000000ea0b00720c */ /* 0x000fe40006761270 */
[----:B------:R-:W-:Y:S01]  /*12bb30*/  ISETP.LT.AND P0, PT, R13, R235, !P4 ;  /* 0x000000eb0d00720c */ /* 0x000fe20006701270 */
[----:B------:R3:W-:Y:S01]  /*12bb40*/  @P6 STG.E desc[UR60][R196.64], R247 ;  /* 0x000000f7c4006986 */ /* 0x0007e2000c10193c */
[----:B------:R-:W4:Y:S08]  /*12bb50*/  LDC R235, c[0x0][0x22c] ;  /* 0x00008b00ffeb7b82 */ /* 0x000f300000000800 */
[----:B------:R-:W4:Y:S08]  /*12bb60*/  LDC R234, c[0x0][0x228] ;  /* 0x00008a00ffea7b82 */ /* 0x000f300000000800 */
[----:B--2---:R-:W2:Y:S08]  /*12bb70*/  LDC R238, c[0x0][0x228] ;  /* 0x00008a00ffee7b82 */ /* 0x004eb00000000800 */
[----:B------:R-:W2:Y:S01]  /*12bb80*/  LDC R233, c[0x0][0x228] ;  /* 0x00008a00ffe97b82 */ /* 0x000ea20000000800 */
[----:B------:R-:W-:Y:S01]  /*12bb90*/  IMAD.IADD R16, R0, 0x1, R14 ;  /* 0x0000000100107824 */ /* 0x000fe200078e020e */
[----:B------:R-:W-:-:S03]  /*12bba0*/  IADD3 R0, R10, 0xf2, RZ ;  /* 0x000000f20a007810 */ /* 0x000fc60007ffe0ff */
[----:B------:R-:W-:-:S04]  /*12bbb0*/  IMAD.WIDE R198, R16, 0x4, R2 ;  /* 0x0000000410c67825 */ /* 0x000fc800078e0202 */
[----:B---3--:R-:W-:Y:S01]  /*12bbc0*/  IMAD.WIDE R196, R16, 0x4, R4 ;  /* 0x0000000410c47825 */ /* 0x008fe200078e0204 */
[----:B-1----:R-:W-:Y:S01]  /*12bbd0*/  ISETP.GE.AND P6, PT, R0, R244, PT ;  /* 0x000000f40000720c */ /* 0x002fe20003fc6270 */
[----:B------:R-:W3:Y:S04]  /*12bbe0*/  LDL.LU R247, [R1+0x15d4] ;  /* 0x0015d40001f77983 */ /* 0x000ee80000300800 */
[----:B----4-:R1:W-:Y:S01]  /*12bbf0*/  @P3 STG.E desc[UR60][R198.64], R237 ;  /* 0x000000edc6003986 */ /* 0x0103e2000c10193c */
[----:B------:R-:W-:Y:S02]  /*12bc00*/  IADD3 R0, R16, R14, RZ ;  /* 0x0000000e10007210 */ /* 0x000fe40007ffe0ff */
[----:B------:R-:W-:Y:S02]  /*12bc10*/  ISETP.LT.AND P3, PT, R13, R246, !P6 ;  /* 0x000000f60d00720c */ /* 0x000fe40007761270 */
[----:B------:R-:W-:Y:S01]  /*12bc20*/  ISETP.LT.AND P4, PT, R15, R239, !P4 ;  /* 0x000000ef0f00720c */ /* 0x000fe20006781270 */
[----:B------:R-:W4:Y:S01]  /*12bc30*/  LDL.LU R246, [R1+0x1dc4] ;  /* 0x001dc40001f67983 */ /* 0x000f220000300800 */
[----:B------:R-:W-:Y:S01]  /*12bc40*/  VIADD R232, R10, 0xf3 ;  /* 0x000000f30ae87836 */ /* 0x000fe20000000000 */
[----:B------:R-:W3:Y:S08]  /*12bc50*/  LDC R244, c[0x0][0x228] ;  /* 0x00008a00fff47b82 */ /* 0x000ef00000000800 */
[----:B-1----:R-:W1:Y:S08]  /*12bc60*/  LDC R237, c[0x0][0x228] ;  /* 0x00008a00ffed7b82 */ /* 0x002e700000000800 */
[----:B------:R-:W3:Y:S01]  /*12bc70*/  LDC R239, c[0x0][0x228] ;  /* 0x00008a00ffef7b82 */ /* 0x000ee20000000800 */
[----:B------:R-:W-:Y:S01]  /*12bc80*/  IMAD.WIDE R198, R16, 0x4, R6 ;  /* 0x0000000410c67825 */ /* 0x000fe200078e0206 */
[----:B------:R2:W-:Y:S01]  /*12bc90*/  @P0 STG.E desc[UR60][R196.64], R236 ;  /* 0x000000ecc4000986 */ /* 0x0005e2000c10193c */
[----:B------:R-:W-:-:S03]  /*12bca0*/  ISETP.LT.AND P0, PT, R11, R245, !P6 ;  /* 0x000000f50b00720c */ /* 0x000fc60007701270 */
[----:B------:R-:W3:Y:S04]  /*12bcb0*/  LDL.LU R245, [R1+0x19d4] ;  /* 0x0019d40001f57983 */ /* 0x000ee80000300800 */
[----:B------:R2:W-:Y:S02]  /*12bcc0*/  @P5 STG.E desc[UR60][R198.64], R252 ;  /* 0x000000fcc6005986 */ /* 0x0005e4000c10193c */
[----:B--2---:R-:W-:Y:S01]  /*12bcd0*/  IMAD.WIDE R196, R16, 0x4, R8 ;  /* 0x0000000410c47825 */ /* 0x004fe200078e0208 */
[----:B------:R-:W2:Y:S01]  /*12bce0*/  LDC R236, c[0x0][0x22c] ;  /* 0x00008b00ffec7b82 */ /* 0x000ea20000000800 */
[----:B------:R-:W2:Y:S04]  /*12bcf0*/  LDL.LU R252, [R1+0xdd4] ;  /* 0x000dd40001fc7983 */ /* 0x000ea80000300800 */
[----:B------:R-:W4:Y:S01]  /*12bd00*/  LDL.LU R16, [R1+0x1e0] ;  /* 0x0001e00001107983 */ /* 0x000f220000300800 */
[----:B------:R-:W-:Y:S01]  /*12bd10*/  IMAD.WIDE R198, R0, 0x4, R2 ;  /* 0x0000000400c67825 */ /* 0x000fe200078e0202 */
[----:B------:R-:W-:-:S02]  /*12bd20*/  ISETP.LT.AND P5, PT, R17, R238, !P6 ;  /* 0x000000ee1100720c */ /* 0x000fc400077a1270 */
[----:B------:R-:W2:Y:S01]  /*12bd30*/  LDL.LU R238, [R1+0x5e4] ;  /* 0x0005e40001ee7983 */ /* 0x000ea20000300800 */
[----:B------:R-:W-:Y:S02]  /*12bd40*/  ISETP.LT.AND P6, PT, R15, R233, !P6 ;  /* 0x000000e90f00720c */ /* 0x000fe400077c1270 */
[----:B------:R-:W2:Y:S01]  /*12bd50*/  LDC R233, c[0x0][0x228] ;  /* 0x00008a00ffe97b82 */ /* 0x000ea20000000800 */
[----:B----4-:R4:W-:Y:S01]  /*12bd60*/  @P4 STG.E desc[UR60][R196.64], R16 ;  /* 0x00000010c4004986 */ /* 0x0109e2000c10193c */
[----:B------:R-:W-:-:S03]  /*12bd70*/  ISETP.GE.AND P4, PT, R232, R235, PT ;  /* 0x000000ebe800720c */ /* 0x000fc60003f86270 */
[----:B---3--:R3:W-:Y:S03]  /*12bd80*/  @P0 STG.E desc[UR60][R198.64], R245 ;  /* 0x000000f5c6000986 */ /* 0x0087e6000c10193c */
[----:B------:R-:W2:Y:S08]  /*12bd90*/  LDC R232, c[0x0][0x228] ;  /* 0x00008a00ffe87b82 */ /* 0x000eb00000000800 */
[----:B------:R-:W2:Y:S01]  /*12bda0*/  LDC R235, c[0x0][0x228] ;  /* 0x00008a00ffeb7b82 */ /* 0x000ea20000000800 */
[----:B----4-:R-:W-:-:S04]  /*12bdb0*/  IMAD.WIDE R196, R0, 0x4, R4 ;  /* 0x0000000400c47825 */ /* 0x010fc800078e0204 */
[C---:B---3--:R-:W-:Y:S01]  /*12bdc0*/  IMAD.WIDE R198, R0.reuse, 0x4, R6 ;  /* 0x0000000400c67825 */ /* 0x048fe200078e0206 */
[----:B------:R-:W-:Y:S02]  /*12bdd0*/  IADD3 R16, R0, R14, RZ ;  /* 0x0000000e00107210 */ /* 0x000fe40007ffe0ff */
[----:B------:R-:W3:Y:S01]  /*12bde0*/  LDC R245, c[0x0][0x228] ;  /* 0x00008a00fff57b82 */ /* 0x000ee20000000800 */
[----:B------:R4:W-:Y:S01]  /*12bdf0*/  @P3 STG.E desc[UR60][R196.64], R246 ;  /* 0x000000f6c4003986 */ /* 0x0009e2000c10193c */
[----:B-1----:R-:W-:-:S03]  /*12be00*/  ISETP.LT.AND P3, PT, R11, R237, !P4 ;  /* 0x000000ed0b00720c */ /* 0x002fc60006761270 */
[----:B------:R-:W3:Y:S04]  /*12be10*/  LDL.LU R237, [R1+0x9e4] ;  /* 0x0009e40001ed7983 */ /* 0x000ee80000300800 */
[----:B----4-:R-:W4:Y:S01]  /*12be20*/  LDL.LU R246, [R1+0x19d8] ;  /* 0x0019d80001f67983 */ /* 0x010f220000300800 */
[----:B------:R-:W-:-:S03]  /*12be30*/  IMAD.WIDE R196, R0, 0x4, R8 ;  /* 0x0000000400c47825 */ /* 0x000fc600078e0208 */
[----:B------:R-:W3:Y:S04]  /*12be40*/  LDL.LU R0, [R1+0x11e4] ;  /* 0x0011e40001007983 */ /* 0x000ee80000300800 */
[----:B------:R1:W-:Y:S04]  /*12be50*/  @P5 STG.E desc[UR60][R198.64], R247 ;  /* 0x000000f7c6005986 */ /* 0x0003e8000c10193c */
[----:B--2---:R2:W-:Y:S01]  /*12be60*/  @P6 STG.E desc[UR60][R196.64], R252 ;  /* 0x000000fcc4006986 */ /* 0x0045e2000c10193c */
[----:B-1----:R-:W-:-:S03]  /*12be70*/  IADD3 R198, R10, 0xf4, RZ ;  /* 0x000000f40ac67810 */ /* 0x002fc60007ffe0ff */
[----:B------:R-:W4:Y:S04]  /*12be80*/  LDL.LU R247, [R1+0x1dc8] ;  /* 0x001dc80001f77983 */ /* 0x000f280000300800 */
[----:B--2---:R-:W2:Y:S01]  /*12be90*/  LDL.LU R252, [R1+0x15d8] ;  /* 0x0015d80001fc7983 */ /* 0x004ea20000300800 */
[----:B------:R-:W-:Y:S01]  /*12bea0*/  ISETP.GE.AND P6, PT, R198, R236, PT ;  /* 0x000000ecc600720c */ /* 0x000fe20003fc6270 */
[C---:B------:R-:W-:Y:S01]  /*12beb0*/  IMAD.WIDE R198, R16.reuse, 0x4, R2 ;  /* 0x0000000410c67825 */ /* 0x040fe200078e0202 */
[----:B------:R-:W-:Y:S02]  /*12bec0*/  ISETP.LT.AND P0, PT, R13, R244, !P4 ;  /* 0x000000f40d00720c */ /* 0x000fe40006701270 */
[----:B------:R-:W-:Y:S01]  /*12bed0*/  ISETP.LT.AND P5, PT, R17, R234, !P4 ;  /* 0x000000ea1100720c */ /* 0x000fe200067a1270 */
[----:B------:R-:W-:Y:S01]  /*12bee0*/  IMAD.WIDE R196, R16, 0x4, R4 ;  /* 0x0000000410c47825 */ /* 0x000fe200078e0204 */
[----:B------:R-:W1:Y:S01]  /*12bef0*/  LDC R236, c[0x0][0x228] ;  /* 0x00008a00ffec7b82 */ /* 0x000e620000000800 */
[----:B---3--:R3:W-:Y:S01]  /*12bf00*/  @P3 STG.E desc[UR60][R198.64], R0 ;  /* 0x00000000c6003986 */ /* 0x0087e2000c10193c */
[----:B------:R-:W-:-:S03]  /*12bf10*/  ISETP.LT.AND P3, PT, R11, R232, !P6 ;  /* 0x000000e80b00720c */ /* 0x000fc60007761270 */
[----:B------:R-:W4:Y:S01]  /*12bf20*/  LDL.LU R232, [R1+0x1e4] ;  /* 0x0001e40001e87983 */ /* 0x000f220000300800 */
[----:B------:R-:W-:Y:S02]  /*12bf30*/  ISETP.LT.AND P4, PT, R15, R239, !P4 ;  /* 0x000000ef0f00720c */ /* 0x000fe40006781270 */
[----:B------:R-:W1:Y:S08]  /*12bf40*/  LDC R244, c[0x0][0x228] ;  /* 0x00008a00fff47b82 */ /* 0x000e700000000800 */
[----:B------:R-:W2:Y:S01]  /*12bf50*/  LDC R239, c[0x0][0x228] ;  /* 0x00008a00ffef7b82 */ /* 0x000ea20000000800 */
[----:B------:R3:W-:Y:S07]  /*12bf60*/  @P0 STG.E desc[UR60][R196.64], R237 ;  /* 0x000000edc4000986 */ /* 0x0007ee000c10193c */
[----:B------:R-:W1:Y:S01]  /*12bf70*/  LDC R234, c[0x0][0x228] ;  /* 0x00008a00ffea7b82 */ /* 0x000e620000000800 */
[----:B---3--:R-:W-:-:S05]  /*12bf80*/  IMAD.WIDE R198, R16, 0x4, R6 ;  /* 0x0000000410c67825 */ /* 0x008fca00078e0206 */
[----:B------:R3:W-:Y:S01]  /*12bf90*/  @P5 STG.E desc[UR60][R198.64], R238 ;  /* 0x000000eec6005986 */ /* 0x0007e2000c10193c */
[C---:B------:R-:W-:Y:S01]  /*12bfa0*/  IMAD.IADD R0, R16.reuse, 0x1, R14 ;  /* 0x0000000110007824 */ /* 0x040fe200078e020e */
[----:B------:R-:W-:Y:S02]  /*12bfb0*/  ISETP.LT.AND P5, PT, R13, R235, !P6 ;  /* 0x000000eb0d00720c */ /* 0x000fe400077a1270 */
[----:B------:R-:W-:Y:S01]  /*12bfc0*/  ISETP.LT.AND P0, PT, R17, R233, !P6 ;  /* 0x000000e91100720c */ /* 0x000fe20007701270 */
[----:B------:R-:W1:Y:S08]  /*12bfd0*/  LDC R237, c[0x0][0x22c] ;  /* 0x00008b00ffed7b82 */ /* 0x000e700000000800 */
[----:B---3--:R-:W3:Y:S01]  /*12bfe0*/  LDC R238, c[0x0][0x22c] ;  /* 0x00008b00ffee7b82 */ /* 0x008ee20000000800 */
[----:B------:R-:W-:-:S04]  /*12bff0*/  IMAD.WIDE R196, R16, 0x4, R8 ;  /* 0x0000000410c47825 */ /* 0x000fc800078e0208 */
[----:B------:R-:W-:Y:S01]  /*12c000*/  IMAD.WIDE R198, R0, 0x4, R2 ;  /* 0x0000000400c67825 */ /* 0x000fe200078e0202 */
[----:B--2---:R-:W-:Y:S02]  /*12c010*/  ISETP.LT.AND P6, PT, R15, R239, !P6 ;  /* 0x000000ef0f00720c */ /* 0x004fe400077c1270 */
[----:B------:R-:W-:Y:S01]  /*12c020*/  IADD3 R233, R10, 0xf9, RZ ;  /* 0x000000f90ae97810 */ /* 0x000fe20007ffe0ff */
[----:B------:R-:W2:Y:S01]  /*12c030*/  LDL.LU R239, [R1+0x5e8] ;  /* 0x0005e80001ef7983 */ /* 0x000ea20000300800 */
[C---:B------:R-:W-:Y:S01]  /*12c040*/  IMAD.IADD R16, R0.reuse, 0x1, R14 ;  /* 0x0000000100107824 */ /* 0x040fe200078e020e */
[----:B------:R-:W2:Y:S02]  /*12c050*/  LDC R235, c[0x0][0x228] ;  /* 0x00008a00ffeb7b82 */ /* 0x000ea40000000800 */
[----:B----4-:R4:W-:Y:S04]  /*12c060*/  @P4 STG.E desc[UR60][R196.64], R232 ;  /* 0x000000e8c4004986 */ /* 0x0109e8000c10193c */
[----:B------:R1:W-:Y:S01]  /*12c070*/  @P3 STG.E desc[UR60][R198.64], R246 ;  /* 0x000000f6c6003986 */ /* 0x0003e2000c10193c */
[----:B----4-:R-:W-:-:S04]  /*12c080*/  IMAD.WIDE R196, R0, 0x4, R4 ;  /* 0x0000000400c47825 */ /* 0x010fc800078e0204 */
[----:B-1----:R-:W-:Y:S01]  /*12c090*/  IMAD.WIDE R198, R0, 0x4, R6 ;  /* 0x0000000400c67825 */ /* 0x002fe200078e0206 */
[----:B------:R-:W-:Y:S02]  /*12c0a0*/  ISETP.LT.AND P4, PT, R17, R245, !P2 ;  /* 0x000000f51100720c */ /* 0x000fe40005781270 */
[----:B------:R-:W-:Y:S01]  /*12c0b0*/  ISETP.LT.AND P3, PT, R13, R234, !P2 ;  /* 0x000000ea0d00720c */ /* 0x000fe20005761270 */
[----:B------:R-:W1:Y:S01]  /*12c0c0*/  LDC R246, c[0x0][0x22c] ;  /* 0x00008b00fff67b82 */ /* 0x000e620000000800 */
[----:B------:R4:W-:Y:S01]  /*12c0d0*/  @P5 STG.E desc[UR60][R196.64], R247 ;  /* 0x000000f7c4005986 */ /* 0x0009e2000c10193c */
[----:B------:R-:W-:-:S03]  /*12c0e0*/  ISETP.LT.AND P5, PT, R11, R244, !P2 ;  /* 0x000000f40b00720c */ /* 0x000fc600057a1270 */
[----:B------:R-:W2:Y:S04]  /*12c0f0*/  LDL.LU R244, [R1+0x11e8] ;  /* 0x0011e80001f47983 */ /* 0x000ea80000300800 */
[----:B------:R4:W-:Y:S01]  /*12c100*/  @P0 STG.E desc[UR60][R198.64], R252 ;  /* 0x000000fcc6000986 */ /* 0x0009e2000c10193c */
[----:B---3--:R-:W-:Y:S02]  /*12c110*/  ISETP.GE.AND P0, PT, R233, R238, PT ;  /* 0x000000eee900720c */ /* 0x008fe40003f06270 */
[----:B------:R-:W-:Y:S01]  /*12c120*/  IADD3 R232, R10, 0xf6, RZ ;  /* 0x000000f60ae87810 */ /* 0x000fe20007ffe0ff */
[----:B------:R-:W3:Y:S08]  /*12c130*/  LDC R234, c[0x0][0x228] ;  /* 0x00008a00ffea7b82 */ /* 0x000ef00000000800 */
[----:B----4-:R-:W4:Y:S08]  /*12c140*/  LDC R247, c[0x0][0x228] ;  /* 0x00008a00fff77b82 */ /* 0x010f300000000800 */
[----:B------:R-:W1:Y:S01]  /*12c150*/  LDC R245, c[0x0][0x228] ;  /* 0x00008a00fff57b82 */ /* 0x000e620000000800 */
[----:B------:R-:W-:Y:S01]  /*12c160*/  IMAD.WIDE R196, R0, 0x4, R8 ;  /* 0x0000000400c47825 */ /* 0x000fe200078e0208 */
[----:B------:R-:W3:Y:S04]  /*12c170*/  LDL.LU R252, [R1+0x19dc] ;  /* 0x0019dc0001fc7983 */ /* 0x000ee80000300800 */
[----:B------:R-:W4:Y:S04]  /*12c180*/  LDL.LU R0, [R1+0x9e8] ;  /* 0x0009e80001007983 */ /* 0x000f280000300800 */
[----:B------:R-:W2:Y:S01]  /*12c190*/  LDL.LU R238, [R1+0xdd8] ;  /* 0x000dd80001ee7983 */ /* 0x000ea20000300800 */
[----:B------:R-:W-:Y:S01]  /*12c1a0*/  ISETP.LT.AND P2, PT, R15, R236, !P2 ;  /* 0x000000ec0f00720c */ /* 0x000fe20005741270 */
[----:B------:R-:W-:-:S02]  /*12c1b0*/  IMAD.WIDE R198, R16, 0x4, R2 ;  /* 0x0000000410c67825 */ /* 0x000fc400078e0202 */
[----:B------:R-:W3:Y:S01]  /*12c1c0*/  LDL.LU R236, [R1+0x1e8] ;  /* 0x0001e80001ec7983 */ /* 0x000ee20000300800 */
[----:B------:R-:W1:Y:S03]  /*12c1d0*/  LDC R233, c[0x0][0x228] ;  /* 0x00008a00ffe97b82 */ /* 0x000e660000000800 */
[----:B--2---:R2:W-:Y:S04]  /*12c1e0*/  @P6 STG.E desc[UR60][R196.64], R238 ;  /* 0x000000eec4006986 */ /* 0x0045e8000c10193c */
[----:B------:R1:W-:Y:S01]  /*12c1f0*/  @P5 STG.E desc[UR60][R198.64], R244 ;  /* 0x000000f4c6005986 */ /* 0x0003e2000c10193c */
[----:B------:R-:W-:Y:S02]  /*12c200*/  ISETP.GE.AND P6, PT, R232, R237, PT ;  /* 0x000000ede800720c */ /* 0x000fe40003fc6270 */
[----:B------:R-:W-:Y:S01]  /*12c210*/  IADD3 R232, R10, 0xf7, RZ ;  /* 0x000000f70ae87810 */ /* 0x000fe20007ffe0ff */
[----:B------:R-:W3:Y:S01]  /*12c220*/  LDC R237, c[0x0][0x22c] ;  /* 0x00008b00ffed7b82 */ /* 0x000ee20000000800 */
[----:B--2---:R-:W-:-:S04]  /*12c230*/  IMAD.WIDE R196, R16, 0x4, R4 ;  /* 0x0000000410c47825 */ /* 0x004fc800078e0204 */
[----:B-1----:R-:W-:-:S03]  /*12c240*/  IMAD.WIDE R198, R16, 0x4, R6 ;  /* 0x0000000410c67825 */ /* 0x002fc600078e0206 */
[----:B------:R-:W1:Y:S08]  /*12c250*/  LDC R244, c[0x0][0x228] ;  /* 0x00008a00fff47b82 */ /* 0x000e700000000800 */
[----:B------:R-:W2:Y:S01]  /*12c260*/  LDC R238, c[0x0][0x228] ;  /* 0x00008a00ffee7b82 */ /* 0x000ea20000000800 */
[----:B----4-:R4:W-:Y:S04]  /*12c270*/  @P3 STG.E desc[UR60][R196.64], R0 ;  /* 0x00000000c4003986 */ /* 0x0109e8000c10193c */
[----:B------:R3:W-:Y:S01]  /*12c280*/  @P4 STG.E desc[UR60][R198.64], R239 ;  /* 0x000000efc6004986 */ /* 0x0007e2000c10193c */
[----:B------:R-:W-:Y:S01]  /*12c290*/  ISETP.LT.AND P4, PT, R17, R247, !P6 ;  /* 0x000000f71100720c */ /* 0x000fe20007781270 */
[C---:B----4-:R-:W-:Y:S01]  /*12c2a0*/  IMAD.WIDE R196, R16.reuse, 0x4, R8 ;  /* 0x0000000410c47825 */ /* 0x050fe200078e0208 */
[----:B------:R-:W-:-:S02]  /*12c2b0*/  IADD3 R0, R16, R14, RZ ;  /* 0x0000000e10007210 */ /* 0x000fc40007ffe0ff */
[----:B---3--:R-:W-:Y:S01]  /*12c2c0*/  ISETP.LT.AND P3, PT, R11, R234, !P6 ;  /* 0x000000ea0b00720c */ /* 0x008fe20007761270 */
[----:B------:R-:W3:Y:S04]  /*12c2d0*/  LDL.LU R16, [R1+0x15dc] ;  /* 0x0015dc0001107983 */ /* 0x000ee80000300800 */
[----:B------:R4:W-:Y:S04]  /*12c2e0*/  @P2 STG.E desc[UR60][R196.64], R236 ;  /* 0x000000ecc4002986 */ /* 0x0009e8000c10193c */
[----:B------:R-:W2:Y:S01]  /*12c2f0*/  LDL.LU R247, [R1+0xddc] ;  /* 0x000ddc0001f77983 */ /* 0x000ea20000300800 */
[----:B------:R-:W-:-:S02]  /*12c300*/  ISETP.GE.AND P2, PT, R232, R246, PT ;  /* 0x000000f6e800720c */ /* 0x000fc40003f46270 */
[----:B------:R-:W-:Y:S01]  /*12c310*/  ISETP.LT.AND P5, PT, R13, R235, !P6 ;  /* 0x000000eb0d00720c */ /* 0x000fe200077a1270 */
[----:B------:R-:W3:Y:S01]  /*12c320*/  LDL.LU R232, [R1+0x1dcc] ;  /* 0x001dcc0001e87983 */ /* 0x000ee20000300800 */
[C---:B------:R-:W-:Y:S01]  /*12c330*/  IMAD.WIDE R198, R0.reuse, 0x4, R2 ;  /* 0x0000000400c67825 */ /* 0x040fe200078e0202 */
[----:B------:R-:W-:Y:S02]  /*12c340*/  ISETP.LT.AND P6, PT, R15, R245, !P6 ;  /* 0x000000f50f00720c */ /* 0x000fe400077c1270 */
[----:B------:R-:W2:Y:S01]  /*12c350*/  LDL.LU R246, [R1+0x5ec] ;  /* 0x0005ec0001f67983 */ /* 0x000ea20000300800 */
[----:B------:R-:W2:Y:S08]  /*12c360*/  LDC R239, c[0x0][0x228] ;  /* 0x00008a00ffef7b82 */ /* 0x000eb00000000800 */
[----:B------:R-:W2:Y:S08]  /*12c370*/  LDC R234, c[0x0][0x228] ;  /* 0x00008a00ffea7b82 */ /* 0x000eb00000000800 */
[----:B------:R-:W2:Y:S01]  /*12c380*/  LDC R235, c[0x0][0x228] ;  /* 0x00008a00ffeb7b82 */ /* 0x000ea20000000800 */
[----:B------:R1:W-:Y:S01]  /*12c390*/  @P3 STG.E desc[UR60][R198.64], R252 ;  /* 0x000000fcc6003986 */ /* 0x0003e2000c10193c */
[----:B----4-:R-:W-:Y:S01]  /*12c3a0*/  IMAD.WIDE R196, R0, 0x4, R4 ;  /* 0x0000000400c47825 */ /* 0x010fe200078e0204 */
[----:B-1----:R-:W-:-:S05]  /*12c3b0*/  ISETP.LT.AND P3, PT, R13, R244, !P2 ;  /* 0x000000f40d00720c */ /* 0x002fca0005761270 */
[----:B------:R-:W1:Y:S08]  /*12c3c0*/  LDC R236, c[0x0][0x228] ;  /* 0x00008a00ffec7b82 */ /* 0x000e700000000800 */
[----:B------:R-:W4:Y:S01]  /*12c3d0*/  LDC R245, c[0x0][0x228] ;  /* 0x00008a00fff57b82 */ /* 0x000f220000000800 */
[C---:B------:R-:W-:Y:S01]  /*12c3e0*/  IMAD.WIDE R198, R0.reuse, 0x4, R6 ;  /* 0x0000000400c67825 */ /* 0x040fe200078e0206 */
[----:B------:R-:W4:Y:S04]  /*12c3f0*/  LDL.LU R252, [R1+0x1ec] ;  /* 0x0001ec0001fc7983 */ /* 0x000f280000300800 */
[----:B------:R-:W4:Y:S04]  /*12c400*/  LDL.LU R244, [R1+0x1dd0] ;  /* 0x001dd00001f47983 */ /* 0x000f280000300800 */
[----:B---3--:R3:W-:Y:S04]  /*12c410*/  @P5 STG.E desc[UR60][R196.64], R232 ;  /* 0x000000e8c4005986 */ /* 0x0087e8000c10193c */
[----:B------:R1:W-:Y:S01]  /*12c420*/  @P4 STG.E desc[UR60][R198.64], R16 ;  /* 0x00000010c6004986 */ /* 0x0003e2000c10193c */
[----:B---3--:R-:W-:-:S04]  /*12c430*/  IMAD.WIDE R196, R0, 0x4, R8 ;  /* 0x0000000400c47825 */ /* 0x008fc800078e0208 */
[----:B-1----:R-:W-:Y:S01]  /*12c440*/  VIADD R16, R10, 0xf8 ;  /* 0x000000f80a107836 */ /* 0x002fe20000000000 */
[----:B--2---:R1:W-:Y:S04]  /*12c450*/  @P6 STG.E desc[UR60][R196.64], R247 ;  /* 0x000000f7c4006986 */ /* 0x0043e8000c10193c */
[----:B------:R-:W-:Y:S01]  /*12c460*/  ISETP.GE.AND P6, PT, R16, R237, PT ;  /* 0x000000ed1000720c */ /* 0x000fe20003fc6270 */
[----:B-1----:R-:W2:Y:S04]  /*12c470*/  LDL.LU R247, [R1+0x19e0] ;  /* 0x0019e00001f77983 */ /* 0x002ea80000300800 */
[----:B------:R-:W3:Y:S04]  /*12c480*/  LDL.LU R16, [R1+0x11ec] ;  /* 0x0011ec0001107983 */ /* 0x000ee80000300800 */
[----:B------:R-:W4:Y:S01]  /*12c490*/  LDL.LU R237, [R1+0x9ec] ;  /* 0x0009ec0001ed7983 */ /* 0x000f220000300800 */
[----:B------:R-:W-:-:S02]  /*12c4a0*/  ISETP.LT.AND P5, PT, R11, R238, !P2 ;  /* 0x000000ee0b00720c */ /* 0x000fc400057a1270 */
[----:B------:R-:W-:Y:S02]  /*12c4b0*/  IADD3 R0, R0, R14, RZ ;  /* 0x0000000e00007210 */ /* 0x000fe40007ffe0ff */
[----:B------:R-:W-:Y:S01]  /*12c4c0*/  ISETP.LT.AND P4, PT, R17, R239, !P2 ;  /* 0x000000ef1100720c */ /* 0x000fe20005781270 */
[----:B------:R-:W1:Y:S02]  /*12c4d0*/  LDC R238, c[0x0][0x228] ;  /* 0x00008a00ffee7b82 */ /* 0x000e640000000800 */
[----:B------:R-:W-:-:S04]  /*12c4e0*/  IMAD.WIDE R196, R0, 0x4, R2 ;  /* 0x0000000400c47825 */ /* 0x000fc800078e0202 */
[----:B------:R-:W-:Y:S01]  /*12c4f0*/  IMAD.WIDE R198, R0, 0x4, R4 ;  /* 0x0000000400c67825 */ /* 0x000fe200078e0204 */
[----:B------:R-:W-:-:S03]  /*12c500*/  ISETP.LT.AND P2, PT, R15, R233, !P2 ;  /* 0x000000e90f00720c */ /* 0x000fc60005741270 */
[C---:B------:R-:W-:Y:S01]  /*12c510*/  IMAD.WIDE R232, R0.reuse, 0x4, R6 ;  /* 0x0000000400e87825 */ /* 0x040fe200078e0206 */
[----:B------:R-:W1:Y:S01]  /*12c520*/  LDC R239, c[0x0][0x228] ;  /* 0x00008a00ffef7b82 */ /* 0x000e620000000800 */
[----:B---3--:R3:W-:Y:S04]  /*12c530*/  @P5 STG.E desc[UR60][R196.64], R16 ;  /* 0x00000010c4005986 */ /* 0x0087e8000c10193c */
[----:B----4-:R4:W-:Y:S01]  /*12c540*/  @P3 STG.E desc[UR60][R198.64], R237 ;  /* 0x000000edc6003986 */ /* 0x0109e2000c10193c */
[C---:B---3--:R-:W-:Y:S01]  /*12c550*/  IADD3 R16, R0.reuse, R14, RZ ;  /* 0x0000000e00107210 */ /* 0x048fe20007ffe0ff */
[----:B----4-:R-:W-:Y:S01]  /*12c560*/  IMAD.WIDE R198, R0, 0x4, R8 ;  /* 0x0000000400c67825 */ /* 0x010fe200078e0208 */
[----:B------:R-:W3:Y:S01]  /*12c570*/  LDC R237, c[0x0][0x22c] ;  /* 0x00008b00ffed7b82 */ /* 0x000ee20000000800 */
[----:B------:R-:W4:Y:S04]  /*12c580*/  LDL.LU R0, [R1+0x15e0] ;  /* 0x0015e00001007983 */ /* 0x000f280000300800 */
[----:B------:R1:W-:Y:S01]  /*12c590*/  @P4 STG.E desc[UR60][R232.64], R246 ;  /* 0x000000f6e8004986 */ /* 0x0003e2000c10193c */
[----:B------:R-:W-:-:S02]  /*12c5a0*/  ISETP.LT.AND P4, PT, R11, R234, !P6 ;  /* 0x000000ea0b00720c */ /* 0x000fc40007781270 */
[----:B------:R-:W-:Y:S02]  /*12c5b0*/  ISETP.LT.AND P3, PT, R13, R235, !P6 ;  /* 0x000000eb0d00720c */ /* 0x000fe40007761270 */
[----:B------:R-:W-:Y:S01]  /*12c5c0*/  ISETP.LT.AND P5, PT, R17, R236, !P6 ;  /* 0x000000ec1100720c */ /* 0x000fe200077a1270 */
[----:B------:R2:W-:Y:S01]  /*12c5d0*/  @P2 STG.E desc[UR60][R198.64], R252 ;  /* 0x000000fcc6002986 */ /* 0x0005e2000c10193c */
[C---:B------:R-:W-:Y:S01]  /*12c5e0*/  IMAD.WIDE R234, R16.reuse, 0x4, R6 ;  /* 0x0000000410ea7825 */ /* 0x040fe200078e0206 */
[----:B------:R-:W3:Y:S08]  /*12c5f0*/  LDC.64 R196, c[0x0][0x228] ;  /* 0x00008a00ffc47b82 */ /* 0x000ef00000000a00 */
[----:B------:R-:W3:Y:S08]  /*12c600*/  LDC R236, c[0x0][0x228] ;  /* 0x00008a00ffec7b82 */ /* 0x000ef00000000800 */
[----:B-1----:R-:W1:Y:S01]  /*12c610*/  LDC R246, c[0x0][0x228] ;  /* 0x00008a00fff67b82 */ /* 0x002e620000000800 */
[----:B------:R-:W-:-:S04]  /*12c620*/  IMAD.WIDE R232, R16, 0x4, R4 ;  /* 0x0000000410e87825 */ /* 0x000fc800078e0204 */
[----:B--2---:R-:W-:Y:S01]  /*12c630*/  IMAD.WIDE R198, R16, 0x4, R2 ;  /* 0x0000000410c67825 */ /* 0x004fe200078e0202 */
[----:B------:R-:W2:Y:S04]  /*12c640*/  LDL.LU R252, [R1+0x5f0] ;  /* 0x0005f00001fc7983 */ /* 0x000ea80000300800 */
[----:B------:R3:W-:Y:S04]  /*12c650*/  @P4 STG.E desc[UR60][R198.64], R244 ;  /* 0x000000f4c6004986 */ /* 0x0007e8000c10193c */
[----:B------:R3:W-:Y:S01]  /*12c660*/  @P3 STG.E desc[UR60][R232.64], R247 ;  /* 0x000000f7e8003986 */ /* 0x0007e2000c10193c */
[----:B------:R-:W-:-:S02]  /*12c670*/  ISETP.LT.AND P6, PT, R15, R238, !P6 ;  /* 0x000000ee0f00720c */ /* 0x000fc400077c1270 */
[----:B------:R-:W-:Y:S01]  /*12c680*/  ISETP.LT.AND P3, PT, R11, R239, !P0 ;  /* 0x000000ef0b00720c */ /* 0x000fe20004761270 */
[----:B------:R-:W2:Y:S01]  /*12c690*/  LDL.LU R238, [R1+0x11f0] ;  /* 0x0011f00001ee7983 */ /* 0x000ea20000300800 */
[----:B---3--:R-:W3:Y:S03]  /*12c6a0*/  LDC R244, c[0x0][0x228] ;  /* 0x00008a00fff47b82 */ /* 0x008ee60000000800 */
[----:B------:R-:W2:Y:S04]  /*12c6b0*/  LDL.LU R247, [R1+0x9f0] ;  /* 0x0009f00001f77983 */ /* 0x000ea80000300800 */
[----:B------:R-:W2:Y:S04]  /*12c6c0*/  LDL.LU R239, [R1+0x1dd4] ;  /* 0x001dd40001ef7983 */ /* 0x000ea80000300800 */
[----:B----4-:R4:W-:Y:S02]  /*12c6d0*/  @P5 STG.E desc[UR60][R234.64], R0 ;  /* 0x00000000ea005986 */ /* 0x0109e4000c10193c */
[----:B----4-:R-:W-:-:S02]  /*12c6e0*/  IADD3 R234, R10, 0xfd, RZ ;  /* 0x000000fd0aea7810 */ /* 0x010fc40007ffe0ff */
[----:B------:R-:W-:Y:S01]  /*12c6f0*/  ISETP.LT.AND P2, PT, R17, R245, !P0 ;  /* 0x000000f51100720c */ /* 0x000fe20004741270 */
[----:B------:R-:W4:Y:S08]  /*12c700*/  LDC R235, c[0x0][0x228] ;  /* 0x00008a00ffeb7b82 */ /* 0x000f300000000800 */
[----:B------:R-:W1:Y:S01]  /*12c710*/  LDC R245, c[0x0][0x228] ;  /* 0x00008a00fff57b82 */ /* 0x000e620000000800 */
[----:B------:R-:W-:-:S02]  /*12c720*/  ISETP.GE.AND P5, PT, R234, R237, PT ;  /* 0x000000edea00720c */ /* 0x000fc40003fa6270 */
[----:B------:R-:W2:Y:S04]  /*12c730*/  LDL.LU R234, [R1+0xde0] ;  /* 0x000de00001ea7983 */ /* 0x000ea80000300800 */
[----:B------:R-:W4:Y:S01]  /*12c740*/  LDL.LU R237, [R1+0x1f0] ;  /* 0x0001f00001ed7983 */ /* 0x000f220000300800 */
[----:B---3--:R-:W-:Y:S01]  /*12c750*/  ISETP.LT.AND P4, PT, R13, R244, !P0 ;  /* 0x000000f40d00720c */ /* 0x008fe20004781270 */
[C---:B------:R-:W-:Y:S02]  /*12c760*/  IMAD.IADD R0, R16.reuse, 0x1, R14 ;  /* 0x0000000110007824 */ /* 0x040fe400078e020e */
[----:B------:R-:W-:Y:S01]  /*12c770*/  IMAD.WIDE R198, R16, 0x4, R8 ;  /* 0x0000000410c67825 */ /* 0x000fe200078e0208 */
[----:B------:R-:W3:Y:S03]  /*12c780*/  LDC R244, c[0x0][0x22c] ;  /* 0x00008b00fff47b82 */ /* 0x000ee60000000800 */
[----:B------:R-:W-:Y:S01]  /*12c790*/  IMAD.WIDE R232, R0, 0x4, R2 ;  /* 0x0000000400e87825 */ /* 0x000fe200078e0202 */
[----:B------:R-:W-:-:S02]  /*12c7a0*/  IADD3 R16, R10, 0xfa, RZ ;  /* 0x000000fa0a107810 */ /* 0x000fc40007ffe0ff */
[----:B------:R-:W-:Y:S02]  /*12c7b0*/  ISETP.LT.AND P0, PT, R15, R236, !P0 ;  /* 0x000000ec0f00720c */ /* 0x000fe40004701270 */
[----:B------:R-:W3:Y:S01]  /*12c7c0*/  LDC R236, c[0x0][0x228] ;  /* 0x00008a00ffec7b82 */ /* 0x000ee20000000800 */
[----:B--2---:R2:W-:Y:S04]  /*12c7d0*/  @P6 STG.E desc[UR60][R198.64], R234 ;  /* 0x000000eac6006986 */ /* 0x0045e8000c10193c */
[----:B------:R1:W-:Y:S01]  /*12c7e0*/  @P3 STG.E desc[UR60][R232.64], R238 ;  /* 0x000000eee8003986 */ /* 0x0003e2000c10193c */
[----:B------:R-:W-:Y:S01]  /*12c7f0*/  ISETP.GE.AND P6, PT, R16, R197, PT ;  /* 0x000000c51000720c */ /* 0x000fe20003fc6270 */
[----:B--2---:R-:W-:-:S04]  /*12c800*/  IMAD.WIDE R198, R0, 0x4, R4 ;  /* 0x0000000400c67825 */ /* 0x004fc800078e0204 */
[----:B-1----:R-:W-:Y:S01]  /*12c810*/  IMAD.WIDE R232, R0, 0x4, R6 ;  /* 0x0000000400e87825 */ /* 0x002fe200078e0206 */
[----:B------:R-:W1:Y:S01]  /*12c820*/  LDC R238, c[0x0][0x228] ;  /* 0x00008a00ffee7b82 */ /* 0x000e620000000800 */
[----:B------:R2:W-:Y:S01]  /*12c830*/  @P4 STG.E desc[UR60][R198.64], R252 ;  /* 0x000000fcc6004986 */ /* 0x0005e2000c10193c */
[----:B------:R-:W-:-:S03]  /*12c840*/  ISETP.LT.AND P4, PT, R11, R245, !P6 ;  /* 0x000000f50b00720c */ /* 0x000fc60007781270 */
[----:B----4-:R4:W-:Y:S01]  /*12c850*/  @P2 STG.E desc[UR60][R232.64], R237 ;  /* 0x000000ede8002986 */ /* 0x0109e2000c10193c */
[----:B------:R-:W-:Y:S02]  /*12c860*/  ISETP.LT.AND P3, PT, R17, R246, !P6 ;  /* 0x000000f61100720c */ /* 0x000fe40007761270 */
[----:B------:R-:W-:Y:S01]  /*12c870*/  ISETP.LT.AND P2, PT, R13, R235, !P6 ;  /* 0x000000eb0d00720c */ /* 0x000fe20007741270 */
[----:B------:R-:W-:Y:S01]  /*12c880*/  VIADD R16, R10, 0xfb ;  /* 0x000000fb0a107836 */ /* 0x000fe20000000000 */
[----:B------:R-:W-:Y:S01]  /*12c890*/  ISETP.LT.AND P6, PT, R15, R196, !P6 ;  /* 0x000000c40f00720c */ /* 0x000fe200077c1270 */
[----:B------:R-:W1:Y:S08]  /*12c8a0*/  LDC R245, c[0x0][0x228] ;  /* 0x00008a00fff57b82 */ /* 0x000e700000000800 */
[----:B--2---:R-:W2:Y:S08]  /*12c8b0*/  LDC.64 R198, c[0x0][0x228] ;  /* 0x00008a00ffc67b82 */ /* 0x004eb00000000a00 */
[----:B----4-:R-:W4:Y:S08]  /*12c8c0*/  LDC R237, c[0x0][0x228] ;  /* 0x00008a00ffed7b82 */ /* 0x010f300000000800 */
[----:B------:R-:W4:Y:S01]  /*12c8d0*/  LDC R246, c[0x0][0x228] ;  /* 0x00008a00fff67b82 */ /* 0x000f220000000800 */
[----:B------:R-:W2:Y:S01]  /*12c8e0*/  LDL.LU R252, [R1+0xde4] ;  /* 0x000de40001fc7983 */ /* 0x000ea20000300800 */
[C---:B------:R-:W-:Y:S01]  /*12c8f0*/  IMAD.WIDE R232, R0.reuse, 0x4, R8 ;  /* 0x0000000400e87825 */ /* 0x040fe200078e0208 */
[----:B------:R-:W-:-:S05]  /*12c900*/  IADD3 R0, R0, R14, RZ ;  /* 0x0000000e00007210 */ /* 0x000fca0007ffe0ff */
[----:B------:R-:W-:Y:S01]  /*12c910*/  IMAD.WIDE R196, R0, 0x4, R2 ;  /* 0x0000000400c47825 */ /* 0x000fe200078e0202 */
[----:B------:R1:W-:Y:S01]  /*12c920*/  @P0 STG.E desc[UR60][R232.64], R247 ;  /* 0x000000f7e8000986 */ /* 0x0003e2000c10193c */
[----:B---3--:R-:W-:Y:S02]  /*12c930*/  ISETP.GE.AND P0, PT, R16, R244, PT ;  /* 0x000000f41000720c */ /* 0x008fe40003f06270 */
[C---:B------:R-:W-:Y:S01]  /*12c940*/  IMAD.WIDE R234, R0.reuse, 0x4, R6 ;  /* 0x0000000400ea7825 */ /* 0x040fe200078e0206 */
[----:B------:R-:W3:Y:S01]  /*12c950*/  LDC R244, c[0x0][0x228] ;  /* 0x00008a00fff47b82 */ /* 0x000ee20000000800 */
[----:B------:R1:W-:Y:S04]  /*12c960*/  @P4 STG.E desc[UR60][R196.64], R239 ;  /* 0x000000efc4004986 */ /* 0x0003e8000c10193c */
[----:B-1----:R-:W3:Y:S04]  /*12c970*/  LDL.LU R247, [R1+0x1f4] ;  /* 0x0001f40001f77983 */ /* 0x002ee80000300800 */
[----:B------:R-:W4:Y:S04]  /*12c980*/  LDL.LU R16, [R1+0x15e4] ;  /* 0x0015e40001107983 */ /* 0x000f280000300800 */
[----:B------:R-:W2:Y:S01]  /*12c990*/  LDL.LU R197, [R1+0x19e4] ;  /* 0x0019e40001c57983 */ /* 0x000ea20000300800 */
[----:B------:R-:W-:Y:S01]  /*12c9a0*/  IMAD.WIDE R232, R0, 0x4, R4 ;  /* 0x0000000400e87825 */ /* 0x000fe200078e0204 */
[----:B------:R-:W1:Y:S04]  /*12c9b0*/  LDC R239, c[0x0][0x228] ;  /* 0x00008a00ffef7b82 */ /* 0x000e680000000800 */
[----:B--2---:R2:W-:Y:S04]  /*12c9c0*/  @P2 STG.E desc[UR60][R232.64], R197 ;  /* 0x000000c5e8002986 */ /* 0x0045e8000c10193c */
[----:B----4-:R4:W-:Y:S01]  /*12c9d0*/  @P3 STG.E desc[UR60][R234.64], R16 ;  /* 0x00000010ea003986 */ /* 0x0109e2000c10193c */
[----:B------:R-:W-:-:S03]  /*12c9e0*/  ISETP.LT.AND P3, PT, R17, R236, !P0 ;  /* 0x000000ec1100720c */ /* 0x000fc60004761270 */
[----:B------:R-:W3:Y:S01]  /*12c9f0*/  LDL.LU R236, [R1+0x5f4] ;  /* 0x0005f40001ec7983 */ /* 0x000ee20000300800 */
[----:B--2---:R-:W-:Y:S01]  /*12ca00*/  IMAD.WIDE R196, R0, 0x4, R8 ;  /* 0x0000000400c47825 */ /* 0x004fe200078e0208 */
[----:B----4-:R-:W-:-:S04]  /*12ca10*/  IADD3 R16, R10, 0xfc, RZ ;  /* 0x000000fc0a107810 */ /* 0x010fc80007ffe0ff */
[----:B------:R2:W-:Y:S01]  /*12ca20*/  @P6 STG.E desc[UR60][R196.64], R252 ;  /* 0x000000fcc4006986 */ /* 0x0005e2000c10193c */
[----:B------:R-:W-:-:S03]  /*12ca30*/  ISETP.GE.AND P6, PT, R16, R199, PT ;  /* 0x000000c71000720c */ /* 0x000fc60003fc6270 */
[----:B--2---:R-:W2:Y:S04]  /*12ca40*/  LDL.LU R252, [R1+0x19e8] ;  /* 0x0019e80001fc7983 */ /* 0x004ea80000300800 */
[----:B------:R-:W4:Y:S01]  /*12ca50*/  LDL.LU R16, [R1+0x11f4] ;  /* 0x0011f40001107983 */ /* 0x000f220000300800 */
[----:B------:R-:W-:Y:S02]  /*12ca60*/  ISETP.LT.AND P2, PT, R11, R238, !P0 ;  /* 0x000000ee0b00720c */ /* 0x000fe40004741270 */
[----:B-1----:R-:W-:Y:S01]  /*12ca70*/  ISETP.LT.AND P4, PT, R13, R239, !P0 ;  /* 0x000000ef0d00720c */ /* 0x002fe20004781270 */
[----:B------:R-:W-:Y:S01]  /*12ca80*/  IMAD.IADD R0, R0, 0x1, R14 ;  /* 0x0000000100007824 */ /* 0x000fe200078e020e */
[----:B------:R-:W2:Y:S01]  /*12ca90*/  LDL.LU R199, [R1+0x9f4] ;  /* 0x0009f40001c77983 */ /* 0x000ea20000300800 */
[----:B------:R-:W1:Y:S08]  /*12caa0*/  LDC R238, c[0x0][0x228] ;  /* 0x00008a00ffee7b82 */ /* 0x000e700000000800 */
[----:B------:R-:W1:Y:S01]  /*12cab0*/  LDC R239, c[0x0][0x228] ;  /* 0x00008a00ffef7b82 */ /* 0x000e620000000800 */
[----:B------:R-:W-:-:S04]  /*12cac0*/  IMAD.WIDE R196, R0, 0x4, R2 ;  /* 0x0000000400c47825 */ /* 0x000fc800078e0202 */
[----:B------:R-:W-:-:S04]  /*12cad0*/  IMAD.WIDE R232, R0, 0x4, R4 ;  /* 0x0000000400e87825 */ /* 0x000fc800078e0204 */
[----:B------:R-:W-:Y:S01]  /*12cae0*/  IMAD.WIDE R234, R0, 0x4, R6 ;  /* 0x0000000400ea7825 */ /* 0x000fe200078e0206 */
[----:B------:R-:W-:Y:S02]  /*12caf0*/  ISETP.LT.AND P0, PT, R15, R237, !P0 ;  /* 0x000000ed0f00720c */ /* 0x000fe40004701270 */
[----:B------:R-:W1:Y:S01]  /*12cb00*/  LDC R237, c[0x0][0x228] ;  /* 0x00008a00ffed7b82 */ /* 0x000e620000000800 */
[----:B----4-:R4:W-:Y:S04]  /*12cb10*/  @P2 STG.E desc[UR60][R196.64], R16 ;  /* 0x00000010c4002986 */ /* 0x0109e8000c10193c */
[----:B---3--:R3:W-:Y:S04]  /*12cb20*/  @P4 STG.E desc[UR60][R232.64], R236 ;  /* 0x000000ece8004986 */ /* 0x0087e8000c10193c */
[----:B------:R1:W-:Y:S01]  /*12cb30*/  @P3 STG.E desc[UR60][R234.64], R247 ;  /* 0x000000f7ea003986 */ /* 0x0003e2000c10193c */
[----:B------:R-:W-:-:S03]  /*12cb40*/  ISETP.LT.AND P3, PT, R11, R244, !P6 ;  /* 0x000000f40b00720c */ /* 0x000fc60007761270 */
[----:B------:R-:W2:Y:S01]  /*12cb50*/  LDL.LU R244, [R1+0x15e8] ;  /* 0x0015e80001f47983 */ /* 0x000ea20000300800 */
[C---:B----4-:R-:W-:Y:S01]  /*12cb60*/  IADD3 R16, R0.reuse, R14, RZ ;  /* 0x0000000e00107210 */ /* 0x050fe20007ffe0ff */
[----:B---3--:R-:W-:Y:S01]  /*12cb70*/  IMAD.WIDE R232, R0, 0x4, R8 ;  /* 0x0000000400e87825 */ /* 0x008fe200078e0208 */
[----:B-1----:R-:W1:Y:S01]  /*12cb80*/  LDC R247, c[0x0][0x22c] ;  /* 0x00008b00fff77b82 */ /* 0x002e620000000800 */
[----:B------:R-:W3:Y:S01]  /*12cb90*/  LDL.LU R0, [R1+0x1dd8] ;  /* 0x001dd80001007983 */ /* 0x000ee20000300800 */
[----:B------:R-:W-:Y:S02]  /*12cba0*/  ISETP.LT.AND P4, PT, R13, R245, !P6 ;  /* 0x000000f50d00720c */ /* 0x000fe40007781270 */
[----:B------:R-:W-:Y:S01]  /*12cbb0*/  ISETP.LT.AND P2, PT, R17, R246, !P6 ;  /* 0x000000f61100720c */ /* 0x000fe20007741270 */
[----:B--2---:R2:W-:Y:S01]  /*12cbc0*/  @P0 STG.E desc[UR60][R232.64], R199 ;  /* 0x000000c7e8000986 */ /* 0x0045e2000c10193c */
[----:B------:R-:W-:Y:S01]  /*12cbd0*/  ISETP.LT.AND P6, PT, R15, R198, !P6 ;  /* 0x000000c60f00720c */ /* 0x000fe200077c1270 */
[C---:B------:R-:W-:Y:S01]  /*12cbe0*/  IMAD.WIDE R234, R16.reuse, 0x4, R6 ;  /* 0x0000000410ea7825 */ /* 0x040fe200078e0206 */
[----:B------:R-:W4:Y:S08]  /*12cbf0*/  LDC R236, c[0x0][0x228] ;  /* 0x00008a00ffec7b82 */ /* 0x000f300000000800 */
[----:B------:R-:W4:Y:S08]  /*12cc00*/  LDC.64 R196, c[0x0][0x228] ;  /* 0x00008a00ffc47b82 */ /* 0x000f300000000a00 */
[----:B------:R-:W4:Y:S01]  /*12cc10*/  LDC R245, c[0x0][0x228] ;  /* 0x00008a00fff57b82 */ /* 0x000f220000000800 */
[----:B--2---:R-:W-:-:S07]  /*12cc20*/  IMAD.WIDE R198, R16, 0x4, R2 ;  /* 0x0000000410c67825 */ /* 0x004fce00078e0202 */
[----:B------:R-:W2:Y:S01]  /*12cc30*/  LDC R246, c[0x0][0x228] ;  /* 0x00008a00fff67b82 */ /* 0x000ea20000000800 */
[----:B------:R-:W-:Y:S01]  /*12cc40*/  IMAD.WIDE R232, R16, 0x4, R4 ;  /* 0x0000000410e87825 */ /* 0x000fe200078e0204 */
[----:B------:R-:W-:Y:S01]  /*12cc50*/  ISETP.LT.AND P0, PT, R17, R239, !P5 ;  /* 0x000000ef1100720c */ /* 0x000fe20006f01270 */
[----:B---3--:R-:W-:Y:S04]  /*12cc60*/  @P3 STG.E desc[UR60][R198.64], R0 ;  /* 0x00000000c6003986 */ /* 0x008fe8000c10193c */
[----:B------:R3:W-:Y:S04]  /*12cc70*/  @P4 STG.E desc[UR60][R232.64], R252 ;  /* 0x000000fce8004986 */ /* 0x0007e8000c10193c */
[----:B------:R1:W-:Y:S01]  /*12cc80*/  @P2 STG.E desc[UR60][R234.64], R244 ;  /* 0x000000f4ea002986 */ /* 0x0003e2000c10193c */
[----:B------:R-:W-:-:S02]  /*12cc90*/  ISETP.LT.AND P3, PT, R13, R238, !P5 ;  /* 0x000000ee0d00720c */ /* 0x000fc40006f61270 */
[----:B------:R-:W-:Y:S01]  /*12cca0*/  ISETP.LT.AND P4, PT, R11, R237, !P5 ;  /* 0x000000ed0b00720c */ /* 0x000fe20006f81270 */
[----:B------:R-:W2:Y:S04]  /*12ccb0*/  LDL.LU R238, [R1+0x11f8] ;  /* 0x0011f80001ee7983 */ /* 0x000ea80000300800 */
[----:B---3--:R-:W3:Y:S01]  /*12ccc0*/  LDL.LU R252, [R1+0x9f8] ;  /* 0x0009f80001fc7983 */ /* 0x008ee20000300800 */
[----:B-1----:R-:W-:-:S03]  /*12ccd0*/  VIADD R234, R10, 0x101 ;  /* 0x000001010aea7836 */ /* 0x002fc60000000000 */
[----:B------:R-:W3:Y:S04]  /*12cce0*/  LDL.LU R237, [R1+0x1f8] ;  /* 0x0001f80001ed7983 */ /* 0x000ee80000300800 */
[----:B------:R-:W3:Y:S01]  /*12ccf0*/  LDL.LU R239, [R1+0x1ddc] ;  /* 0x001ddc0001ef7983 */ /* 0x000ee20000300800 */
[----:B------:R-:W1:Y:S01]  /*12cd00*/  LDC R244, c[0x0][0x22c] ;  /* 0x00008b00fff47b82 */ /* 0x000e620000000800 */
[----:B------:R-:W-:Y:S02]  /*12cd10*/  IADD3 R0, R16, R14, RZ ;  /* 0x0000000e10007210 */ /* 0x000fe40007ffe0ff */
[----:B------:R-:W-:Y:S01]  /*12cd20*/  ISETP.GE.AND P2, PT, R234, R247, PT ;  /* 0x000000f7ea00720c */ /* 0x000fe20003f46270 */
[----:B------:R-:W-:Y:S01]  /*12cd30*/  IMAD.WIDE R198, R16, 0x4, R8 ;  /* 0x0000000410c67825 */ /* 0x000fe200078e0208 */
[----:B------:R-:W2:Y:S04]  /*12cd40*/  LDL.LU R234, [R1+0xde8] ;  /* 0x000de80001ea7983 */ /* 0x000ea80000300800 */
[----:B------:R-:W3:Y:S01]  /*12cd50*/  LDL.LU R247, [R1+0x5f8] ;  /* 0x0005f80001f77983 */ /* 0x000ee20000300800 */
[----:B----4-:R-:W-:Y:S01]  /*12cd60*/  ISETP.LT.AND P5, PT, R15, R236, !P5 ;  /* 0x000000ec0f00720c */ /* 0x010fe20006fa1270 */
[----:B------:R-:W-:Y:S01]  /*12cd70*/  IMAD.WIDE R232, R0, 0x4, R2 ;  /* 0x0000000400e87825 */ /* 0x000fe200078e0202 */
[----:B------:R-:W-:Y:S01]  /*12cd80*/  IADD3 R16, R10, 0xfe, RZ ;  /* 0x000000fe0a107810 */ /* 0x000fe20007ffe0ff */
[----:B------:R-:W4:Y:S08]  /*12cd90*/  LDC R235, c[0x0][0x228] ;  /* 0x00008a00ffeb7b82 */ /* 0x000f300000000800 */
[----:B------:R-:W1:Y:S01]  /*12cda0*/  LDC R236, c[0x0][0x228] ;  /* 0x00008a00ffec7b82 */ /* 0x000e620000000800 */
[----:B--2---:R2:W-:Y:S04]  /*12cdb0*/  @P6 STG.E desc[UR60][R198.64], R234 ;  /* 0x000000eac6006986 */ /* 0x0045e8000c10193c */
[----:B------:R4:W-:Y:S01]  /*12cdc0*/  @P4 STG.E desc[UR60][R232.64], R238 ;  /* 0x000000eee8004986 */ /* 0x0009e2000c10193c */
[----:B------:R-:W-:-:S02]  /*12cdd0*/  ISETP.GE.AND P6, PT, R16, R197, PT ;  /* 0x000000c51000720c */ /* 0x000fc40003fc6270 */
[----:B------:R-:W-:Y:S01]  /*12cde0*/  IADD3 R16, R10, 0xff, RZ ;  /* 0x000000ff0a107810 */ /* 0x000fe20007ffe0ff */
[----:B--2---:R-:W-:-:S04]  /*12cdf0*/  IMAD.WIDE R198, R0, 0x4, R4 ;  /* 0x0000000400c67825 */ /* 0x004fc800078e0204 */
[----:B----4-:R-:W-:Y:S01]  /*12ce00*/  IMAD.WIDE R232, R0, 0x4, R6 ;  /* 0x0000000400e87825 */ /* 0x010fe200078e0206 */
[----:B------:R-:W2:Y:S01]  /*12ce10*/  LDC R238, c[0x0][0x228] ;  /* 0x00008a00ffee7b82 */ /* 0x000ea20000000800 */
[----:B---3--:R3:W-:Y:S04]  /*12ce20*/  @P3 STG.E desc[UR60][R198.64], R247 ;  /* 0x000000f7c6003986 */ /* 0x0087e8000c10193c */
[----:B------:R4:W-:Y:S01]  /*12ce30*/  @P0 STG.E desc[UR60][R232.64], R237 ;  /* 0x000000ede8000986 */ /* 0x0009e2000c10193c */
[----:B------:R-:W-:-:S03]  /*12ce40*/  ISETP.LT.AND P3, PT, R11, R245, !P6 ;  /* 0x000000f50b00720c */ /* 0x000fc60007761270 */
[----:B------:R-:W2:Y:S01]  /*12ce50*/  LDL.LU R245, [R1+0x15ec] ;  /* 0x0015ec0001f57983 */ /* 0x000ea20000300800 */
[----:B---3--:R-:W-:Y:S01]  /*12ce60*/  IMAD.WIDE R198, R0, 0x4, R8 ;  /* 0x0000000400c67825 */ /* 0x008fe200078e0208 */
[----:B----4-:R-:W3:Y:S01]  /*12ce70*/  LDC.64 R232, c[0x0][0x228] ;  /* 0x00008a00ffe87b82 */ /* 0x010ee20000000a00 */
[----:B------:R-:W-:Y:S02]  /*12ce80*/  ISETP.LT.AND P4, PT, R17, R246, !P6 ;  /* 0x000000f61100720c */ /* 0x000fe40007781270 */
[----:B------:R-:W-:-:S05]  /*12ce90*/  ISETP.LT.AND P0, PT, R13, R235, !P6 ;  /* 0x000000eb0d00720c */ /* 0x000fca0007701270 */
[----:B------:R-:W4:Y:S01]  /*12cea0*/  LDC R237, c[0x0][0x228] ;  /* 0x00008a00ffed7b82 */ /* 0x000f220000000800 */
[----:B------:R1:W-:Y:S02]  /*12ceb0*/  @P5 STG.E desc[UR60][R198.64], R252 ;  /* 0x000000fcc6005986 */ /* 0x0003e4000c10193c */
[----:B-1----:R-:W-:Y:S02]  /*12cec0*/  ISETP.GE.AND P5, PT, R16, R244, PT ;  /* 0x000000f41000720c */ /* 0x002fe40003fa6270 */
[----:B------:R-:W3:Y:S04]  /*12ced0*/  LDL.LU R16, [R1+0x19ec] ;  /* 0x0019ec0001107983 */ /* 0x000ee80000300800 */
[----:B------:R-:W4:Y:S01]  /*12cee0*/  LDL.LU R244, [R1+0xdec] ;  /* 0x000dec0001f47983 */ /* 0x000f220000300800 */
[----:B------:R-:W-:Y:S01]  /*12cef0*/  IMAD.IADD R0, R0, 0x1, R14 ;  /* 0x0000000100007824 */ /* 0x000fe200078e020e */
[----:B------:R-:W-:Y:S01]  /*12cf00*/  ISETP.LT.AND P6, PT, R15, R196, !P6 ;  /* 0x000000c40f00720c */ /* 0x000fe200077c1270 */
[----:B------:R-:W1:Y:S02]  /*12cf10*/  LDC R246, c[0x0][0x228] ;  /* 0x00008a00fff67b82 */ /* 0x000e640000000800 */
[----:B------:R-:W-:-:S04]  /*12cf20*/  IMAD.WIDE R196, R0, 0x4, R2 ;  /* 0x0000000400c47825 */ /* 0x000fc800078e0202 */
[C---:B------:R-:W-:Y:S02]  /*12cf30*/  IMAD.WIDE R234, R0.reuse, 0x4, R6 ;  /* 0x0000000400ea7825 */ /* 0x040fe400078e0206 */
[----:B------:R-:W1:Y:S08]  /*12cf40*/  LDC R247, c[0x0][0x228] ;  /* 0x00008a00fff77b82 */ /* 0x000e700000000800 */
[----:B------:R-:W1:Y:S01]  /*12cf50*/  LDC R252, c[0x0][0x228] ;  /* 0x00008a00fffc7b82 */ /* 0x000e620000000800 */
[C---:B------:R-:W-:Y:S01]  /*12cf60*/  IMAD.WIDE R198, R0.reuse, 0x4, R4 ;  /* 0x0000000400c67825 */ /* 0x040fe200078e0204 */
[----:B------:R1:W-:Y:S03]  /*12cf70*/  @P3 STG.E desc[UR60][R196.64], R239 ;  /* 0x000000efc4003986 */ /* 0x0003e6000c10193c */
[----:B-1----:R-:W-:-:S03]  /*12cf80*/  IMAD.WIDE R196, R0, 0x4, R8 ;  /* 0x0000000400c47825 */ /* 0x002fc600078e0208 */
[----:B------:R-:W1:Y:S01]  /*12cf90*/  LDC R239, c[0x0][0x228] ;  /* 0x00008a00ffef7b82 */ /* 0x000e620000000800 */
[----:B---3--:R3:W-:Y:S01]  /*12cfa0*/  @P0 STG.E desc[UR60][R198.64], R16 ;  /* 0x00000010c6000986 */ /* 0x0087e2000c10193c */
[----:B--2---:R-:W-:-:S03]  /*12cfb0*/  ISETP.LT.AND P0, PT, R11, R238, !P5 ;  /* 0x000000ee0b00720c */ /* 0x004fc60006f01270 */
[----:B------:R2:W-:Y:S04]  /*12cfc0*/  @P4 STG.E desc[UR60][R234.64], R245 ;  /* 0x000000f5ea004986 */ /* 0x0005e8000c10193c */
[----:B------:R-:W2:Y:S01]  /*12cfd0*/  LDL.LU R238, [R1+0x1fc] ;  /* 0x0001fc0001ee7983 */ /* 0x000ea20000300800 */
[----:B------:R-:W-:-:S03]  /*12cfe0*/  ISETP.LT.AND P4, PT, R17, R236, !P5 ;  /* 0x000000ec1100720c */ /* 0x000fc60006f81270 */
[----:B----4-:R4:W-:Y:S04]  /*12cff0*/  @P6 STG.E desc[UR60][R196.64], R244 ;  /* 0x000000f4c4006986 */ /* 0x0109e8000c10193c */
[----:B------:R-:W4:Y:S01]  /*12d000*/  LDL.LU R236, [R1+0x9fc] ;  /* 0x0009fc0001ec7983 */ /* 0x000f220000300800 */
[----:B---3--:R-:W-:Y:S01]  /*12d010*/  IADD3 R16, R10, 0x100, RZ ;  /* 0x000001000a107810 */ /* 0x008fe20007ffe0ff */
[----:B--2---:R-:W2:Y:S01]  /*12d020*/  LDC R245, c[0x0][0x228] ;  /* 0x00008a00fff57b82 */ /* 0x004ea20000000800 */
[----:B-1----:R-:W-:Y:S02]  /*12d030*/  ISETP.LT.AND P3, PT, R13, R239, !P5 ;  /* 0x000000ef0d00720c */ /* 0x002fe40006f61270 */
[----:B------:R-:W-:Y:S02]  /*12d040*/  ISETP.GE.AND P6, PT, R16, R233, PT ;  /* 0x000000e91000720c */ /* 0x000fe40003fc6270 */
[----:B------:R-:W-:Y:S01]  /*12d050*/  IADD3 R0, R0, R14, RZ ;  /* 0x0000000e00007210 */ /* 0x000fe20007ffe0ff */
[----:B------:R-:W3:Y:S04]  /*12d060*/  LDL.LU R16, [R1+0x11fc] ;  /* 0x0011fc0001107983 */ /* 0x000ee80000300800 */
[----:B------:R-:W2:Y:S01]  /*12d070*/  LDL.LU R233, [R1+0x5fc] ;  /* 0x0005fc0001e97983 */ /* 0x000ea20000300800 */
[----:B------:R-:W-:Y:S01]  /*12d080*/  ISETP.LT.AND P5, PT, R15, R237, !P5 ;  /* 0x000000ed0f00720c */ /* 0x000fe20006fa1270 */
[----:B----4-:R-:W-:-:S04]  /*12d090*/  IMAD.WIDE R196, R0, 0x4, R2 ;  /* 0x0000000400c47825 */ /* 0x010fc800078e0202 */
[----:B------:R-:W-:-:S04]  /*12d0a0*/  IMAD.WIDE R198, R0, 0x4, R4 ;  /* 0x0000000400c67825 */ /* 0x000fc800078e0204 */
[----:B------:R-:W-:Y:S01]  /*12d0b0*/  IMAD.WIDE R234, R0, 0x4, R6 ;  /* 0x0000000400ea7825 */ /* 0x000fe200078e0206 */
[----:B------:R-:W1:Y:S08]  /*12d0c0*/  LDC R239, c[0x0][0x228] ;  /* 0x00008a00ffef7b82 */ /* 0x000e700000000800 */
[----:B------:R-:W4:Y:S01]  /*12d0d0*/  LDC R244, c[0x0][0x228] ;  /* 0x00008a00fff47b82 */ /* 0x000f220000000800 */
[----:B---3--:R3:W-:Y:S04]  /*12d0e0*/  @P0 STG.E desc[UR60][R196.64], R16 ;  /* 0x00000010c4000986 */ /* 0x0087e8000c10193c */
[----:B--2---:R-:W-:Y:S04]  /*12d0f0*/  @P3 STG.E desc[UR60][R198.64], R233 ;  /* 0x000000e9c6003986 */ /* 0x004fe8000c10193c */
[----:B------:R2:W-:Y:S01]  /*12d100*/  @P4 STG.E desc[UR60][R234.64], R238 ;  /* 0x000000eeea004986 */ /* 0x0005e2000c10193c */
[----:B------:R-:W-:-:S03]  /*12d110*/  ISETP.LT.AND P0, PT, R17, R252, !P6 ;  /* 0x000000fc1100720c */ /* 0x000fc60007701270 */
[----:B------:R-:W4:Y:S01]  /*12d120*/  LDL.LU R252, [R1+0x1de0] ;  /* 0x001de00001fc7983 */ /* 0x000f220000300800 */
[C---:B---3--:R-:W-:Y:S01]  /*12d130*/  IMAD.IADD R16, R0.reuse, 0x1, R14 ;  /* 0x0000000100107824 */ /* 0x048fe200078e020e */
[----:B------:R-:W3:Y:S01]  /*12d140*/  LDC.64 R196, c[0x0][0x228] ;  /* 0x00008a00ffc47b82 */ /* 0x000ee20000000a00 */
[----:B--2---:R-:W-:Y:S01]  /*12d150*/  IMAD.WIDE R234, R0, 0x4, R8 ;  /* 0x0000000400ea7825 */ /* 0x004fe200078e0208 */
[----:B------:R-:W2:Y:S04]  /*12d160*/  LDL.LU R238, [R1+0xdf0] ;  /* 0x000df00001ee7983 */ /* 0x000ea80000300800 */
[----:B------:R-:W3:Y:S02]  /*12d170*/  LDL.LU R0, [R1+0x15f0] ;  /* 0x0015f00001007983 */ /* 0x000ee40000300800 */
[----:B------:R-:W2:Y:S02]  /*12d180*/  LDC.64 R198, c[0x0][0x228] ;  /* 0x00008a00ffc67b82 */ /* 0x000ea40000000a00 */
[----:B------:R1:W-:Y:S01]  /*12d190*/  @P5 STG.E desc[UR60][R234.64], R236 ;  /* 0x000000ecea005986 */ /* 0x0003e2000c10193c */
[----:B------:R-:W-:-:S03]  /*12d1a0*/  ISETP.LT.AND P5, PT, R17, R245, !P2 ;  /* 0x000000f51100720c */ /* 0x000fc600057a1270 */
[----:B------:R-:W2:Y:S01]  /*12d1b0*/  LDL.LU R245, [R1+0x19f0] ;  /* 0x0019f00001f57983 */ /* 0x000ea20000300800 */
[----:B------:R-:W-:Y:S02]  /*12d1c0*/  ISETP.LT.AND P4, PT, R11, R246, !P6 ;  /* 0x000000f60b00720c */ /* 0x000fe40007781270 */
[----:B------:R-:W-:Y:S02]  /*12d1d0*/  ISETP.LT.AND P3, PT, R13, R247, !P6 ;  /* 0x000000f70d00720c */ /* 0x000fe40007761270 */
[----:B------:R-:W-:Y:S01]  /*12d1e0*/  ISETP.LT.AND P6, PT, R15, R232, !P6 ;  /* 0x000000e80f00720c */ /* 0x000fe200077c1270 */
[C---:B------:R-:W-:Y:S01]  /*12d1f0*/  IMAD.WIDE R232, R16.reuse, 0x4, R2 ;  /* 0x0000000410e87825 */ /* 0x040fe200078e0202 */
[----:B------:R-:W3:Y:S08]  /*12d200*/  LDC R246, c[0x0][0x228] ;  /* 0x00008a00fff67b82 */ /* 0x000ef00000000800 */
[----:B------:R-:W3:Y:S01]  /*12d210*/  LDC R247, c[0x0][0x228] ;  /* 0x00008a00fff77b82 */ /* 0x000ee20000000800 */
[----:B-1----:R-:W-:-:S04]  /*12d220*/  IMAD.WIDE R234, R16, 0x4, R4 ;  /* 0x0000000410ea7825 */ /* 0x002fc800078e0204 */
[----:B------:R-:W-:Y:S01]  /*12d230*/  IMAD.WIDE R236, R16, 0x4, R6 ;  /* 0x0000000410ec7825 */ /* 0x000fe200078e0206 */
[----:B----4-:R1:W-:Y:S01]  /*12d240*/  @P4 STG.E desc[UR60][R232.64], R252 ;  /* 0x000000fce8004986 */ /* 0x0103e2000c10193c */
[----:B------:R-:W-:-:S03]  /*12d250*/  ISETP.LT.AND P4, PT, R13, R244, !P2 ;  /* 0x000000f40d00720c */ /* 0x000fc60005781270 */
[----:B-1----:R-:W4:Y:S04]  /*12d260*/  LDL.LU R252, [R1+0x200] ;  /* 0x0002000001fc7983 */ /* 0x002f280000300800 */
[----:B--2---:R1:W-:Y:S04]  /*12d270*/  @P3 STG.E desc[UR60][R234.64], R245 ;  /* 0x000000f5ea003986 */ /* 0x0043e8000c10193c */
[----:B---3--:R2:W-:Y:S01]  /*12d280*/  @P0 STG.E desc[UR60][R236.64], R0 ;  /* 0x00000000ec000986 */ /* 0x0085e2000c10193c */
[----:B------:R-:W-:-:S03]  /*12d290*/  ISETP.LT.AND P3, PT, R11, R239, !P2 ;  /* 0x000000ef0b00720c */ /* 0x000fc60005761270 */
[----:B------:R-:W3:Y:S04]  /*12d2a0*/  LDL.LU R239, [R1+0xe00] ;  /* 0x000e000001ef7983 */ /* 0x000ee80000300800 */
[----:B------:R-:W4:Y:S01]  /*12d2b0*/  LDL.LU R244, [R1+0x1de4] ;  /* 0x001de40001f47983 */ /* 0x000f220000300800 */
[----:B------:R-:W-:Y:S01]  /*12d2c0*/  IMAD.WIDE R232, R16, 0x4, R8 ;  /* 0x0000000410e87825 */ /* 0x000fe200078e0208 */
[----:B-1----:R-:W1:Y:S01]  /*12d2d0*/  LDC R245, c[0x0][0x22c] ;  /* 0x00008b00fff57b82 */ /* 0x002e620000000800 */
[----:B--2---:R-:W-:-:S07]  /*12d2e0*/  IADD3 R236, R10, 0x181, RZ ;  /* 0x000001810aec7810 */ /* 0x004fce0007ffe0ff */
[----:B------:R-:W2:Y:S01]  /*12d2f0*/  LDC R237, c[0x0][0x228] ;  /* 0x00008a00ffed7b82 */ /* 0x000ea20000000800 */
[----:B------:R-:W-:Y:S02]  /*12d300*/  ISETP.GE.AND P0, PT, R236, R197, PT ;  /* 0x000000c5ec00720c */ /* 0x000fe40003f06270 */
[----:B------:R-:W2:Y:S04]  /*12d310*/  LDL.LU R236, [R1+0x600] ;  /* 0x0006000001ec7983 */ /* 0x000ea80000300800 */
[----:B------:R-:W4:Y:S04]  /*12d320*/  LDL.LU R197, [R1+0xa00] ;  /* 0x000a000001c57983 */ /* 0x000f280000300800 */
[----:B------:R1:W-:Y:S02]  /*12d330*/  @P6 STG.E desc[UR60][R232.64], R238 ;  /* 0x000000eee8006986 */ /* 0x0003e4000c10193c */
[----:B-1----:R-:W1:Y:S01]  /*12d340*/  LDC R238, c[0x0][0x228] ;  /* 0x00008a00ffee7b82 */ /* 0x002e620000000800 */
[----:B------:R-:W-:Y:S01]  /*12d350*/  IADD3 R0, R16, R14, RZ ;  /* 0x0000000e10007210 */ /* 0x000fe20007ffe0ff */
[----:B------:R-:W-:-:S04]  /*12d360*/  VIADD R16, R10, 0x102 ;  /* 0x000001020a107836 */ /* 0x000fc80000000000 */
[----:B------:R-:W-:-:S04]  /*12d370*/  IMAD.WIDE R234, R0, 0x4, R2 ;  /* 0x0000000400ea7825 */ /* 0x000fc800078e0202 */
[----:B------:R-:W-:Y:S01]  /*12d380*/  IMAD.WIDE R232, R0, 0x4, R4 ;  /* 0x0000000400e87825 */ /* 0x000fe200078e0204 */
[----:B------:R-:W-:Y:S02]  /*12d390*/  ISETP.GE.AND P6, PT, R16, R199, PT ;  /* 0x000000c71000720c */ /* 0x000fe40003fc6270 */
[----:B------:R-:W-:Y:S02]  /*12d3a0*/  IADD3 R16, R10, 0x103, RZ ;  /* 0x000001030a107810 */ /* 0x000fe40007ffe0ff */
[----:B-1----:R-:W-:Y:S02]  /*12d3b0*/  ISETP.LT.AND P2, PT, R15, R238, !P2 ;  /* 0x000000ee0f00720c */ /* 0x002fe40005741270 */
[----:B------:R-:W1:Y:S01]  /*12d3c0*/  LDC R238, c[0x0][0x228] ;  /* 0x00008a00ffee7b82 */ /* 0x000e620000000800 */
[----:B---3--:R3:W-:Y:S01]  /*12d3d0*/  @P3 STG.E desc[UR60][R234.64], R239 ;  /* 0x000000efea003986 */ /* 0x0087e2000c10193c */
[----:B------:R-:W-:-:S06]  /*12d3e0*/  ISETP.LT.AND P3, PT, R17, R247, !P6 ;  /* 0x000000f71100720c */ /* 0x000fcc0007761270 */
[----:B------:R-:W1:Y:S01]  /*12d3f0*/  LDC R247, c[0x0][0x228] ;  /* 0x00008a00fff77b82 */ /* 0x000e620000000800 */
[----:B---3--:R-:W-:-:S07]  /*12d400*/  IMAD.WIDE R234, R0, 0x4, R6 ;  /* 0x0000000400ea7825 */ /* 0x008fce00078e0206 */
[----:B------:R-:W3:Y:S01]  /*12d410*/  LDC R239, c[0x0][0x228] ;  /* 0x00008a00ffef7b82 */ /* 0x000ee20000000800 */
[----:B--2---:R2:W-:Y:S01]  /*12d420*/  @P4 STG.E desc[UR60][R232.64], R236 ;  /* 0x000000ece8004986 */ /* 0x0045e2000c10193c */
[----:B------:R-:W-:-:S03]  /*12d430*/  ISETP.LT.AND P4, PT, R11, R246, !P6 ;  /* 0x000000f60b00720c */ /* 0x000fc60007781270 */
[----:B----4-:R4:W-:Y:S01]  /*12d440*/  @P5 STG.E desc[UR60][R234.64], R197 ;  /* 0x000000c5ea005986 */ /* 0x0109e2000c10193c */
[----:B------:R-:W-:Y:S02]  /*12d450*/  ISETP.LT.AND P5, PT, R13, R237, !P6 ;  /* 0x000000ed0d00720c */ /* 0x000fe400077a1270 */
[----:B------:R-:W-:Y:S01]  /*12d460*/  ISETP.LT.AND P6, PT, R15, R198, !P6 ;  /* 0x000000c60f00720c */ /* 0x000fe200077c1270 */
[----:B------:R-:W1:Y:S08]  /*12d470*/  LDC R246, c[0x0][0x228] ;  /* 0x00008a00fff67b82 */ /* 0x000e700000000800 */
[----:B--2---:R-:W2:Y:S08]  /*12d480*/  LDC.64 R232, c[0x0][0x228] ;  /* 0x00008a00ffe87b82 */ /* 0x004eb00000000a00 */
[----:B----4-:R-:W4:Y:S01]  /*12d490*/  LDC R197, c[0x0][0x228] ;  /* 0x00008a00ffc57b82 */ /* 0x010f220000000800 */
[C---:B------:R-:W-:Y:S01]  /*12d4a0*/  IMAD.WIDE R234, R0.reuse, 0x4, R8 ;  /* 0x0000000400ea7825 */ /* 0x040fe200078e0208 */
[----:B------:R-:W-:-:S05]  /*12d4b0*/  IADD3 R0, R0, R14, RZ ;  /* 0x0000000e00007210 */ /* 0x000fca0007ffe0ff */
[----:B------:R-:W-:Y:S01]  /*12d4c0*/  IMAD.WIDE R198, R0, 0x4, R2 ;  /* 0x0000000400c67825 */ /* 0x000fe200078e0202 */
[----:B------:R3:W-:Y:S01]  /*12d4d0*/  @P2 STG.E desc[UR60][R234.64], R252 ;  /* 0x000000fcea002986 */ /* 0x0007e2000c10193c */
[----:B------:R-:W-:-:S03]  /*12d4e0*/  ISETP.GE.AND P2, PT, R16, R245, PT ;  /* 0x000000f51000720c */ /* 0x000fc60003f46270 */
[----:B------:R-:W2:Y:S04]  /*12d4f0*/  LDL.LU R16, [R1+0x15f4] ;  /* 0x0015f40001107983 */ /* 0x000ea80000300800 */
[----:B------:R-:W4:Y:S04]  /*12d500*/  LDL.LU R245, [R1+0xdf4] ;  /* 0x000df40001f57983 */ /* 0x000f280000300800 */
[----:B------:R1:W-:Y:S01]  /*12d510*/  @P4 STG.E desc[UR60][R198.64], R244 ;  /* 0x000000f4c6004986 */ /* 0x0003e2000c10193c */
[C---:B------:R-:W-:Y:S01]  /*12d520*/  IMAD.WIDE R236, R0.reuse, 0x4, R6 ;  /* 0x0000000400ec7825 */ /* 0x040fe200078e0206 */
[----:B---3--:R-:W3:Y:S08]  /*12d530*/  LDC R252, c[0x0][0x228] ;  /* 0x00008a00fffc7b82 */ /* 0x008ef00000000800 */
[----:B-1----:R-:W1:Y:S01]  /*12d540*/  LDC R244, c[0x0][0x228] ;  /* 0x00008a00fff47b82 */ /* 0x002e620000000800 */
[----:B------:R-:W3:Y:S01]  /*12d550*/  LDL.LU R199, [R1+0x19f4] ;  /* 0x0019f40001c77983 */ /* 0x000ee20000300800 */
[----:B------:R-:W-:Y:S01]  /*12d560*/  IMAD.WIDE R234, R0, 0x4, R4 ;  /* 0x0000000400ea7825 */ /* 0x000fe200078e0204 */
[----:B-1----:R-:W-:-:S02]  /*12d570*/  ISETP.LT.AND P4, PT, R13, R244, !P2 ;  /* 0x000000f40d00720c */ /* 0x002fc40005781270 */
[----:B------:R-:W4:Y:S04]  /*12d580*/  LDL.LU R244, [R1+0xa04] ;  /* 0x000a040001f47983 */ /* 0x000f280000300800 */
[----:B---3--:R1:W-:Y:S04]  /*12d590*/  @P5 STG.E desc[UR60][R234.64], R199 ;  /* 0x000000c7ea005986 */ /* 0x0083e8000c10193c */
[----:B--2---:R2:W-:Y:S01]  /*12d5a0*/  @P3 STG.E desc[UR60][R236.64], R16 ;  /* 0x00000010ec003986 */ /* 0x0045e2000c10193c */
[----:B----4-:R-:W-:-:S03]  /*12d5b0*/  ISETP.LT.AND P3, PT, R17, R197, !P2 ;  /* 0x000000c51100720c */ /* 0x010fc60005761270 */
[----:B------:R-:W3:Y:S01]  /*12d5c0*/  LDL.LU R197, [R1+0x604] ;  /* 0x0006040001c57983 */ /* 0x000ee20000300800 */
[----:B-1----:R-:W-:-:S04]  /*12d5d0*/  IMAD.WIDE R198, R0, 0x4, R8 ;  /* 0x0000000400c67825 */ /* 0x002fc800078e0208 */
[----:B--2---:R-:W-:Y:S01]  /*12d5e0*/  VIADD R16, R10, 0x104 ;  /* 0x000001040a107836 */ /* 0x004fe20000000000 */
[----:B------:R1:W-:Y:S04]  /*12d5f0*/  @P6 STG.E desc[UR60][R198.64], R245 ;  /* 0x000000f5c6006986 */ /* 0x0003e8000c10193c */
[----:B------:R-:W-:Y:S02]  /*12d600*/  ISETP.GE.AND P6, PT, R16, R233, PT ;  /* 0x000000e91000720c */ /* 0x000fe40003fc6270 */
[----:B------:R-:W2:Y:S01]  /*12d610*/  LDL.LU R16, [R1+0xe04] ;  /* 0x000e040001107983 */ /* 0x000ea20000300800 */
[----:B------:R-:W-:Y:S02]  /*12d620*/  ISETP.LT.AND P5, PT, R11, R239, !P2 ;  /* 0x000000ef0b00720c */ /* 0x000fe400057a1270 */
[----:B------:R-:W-:Y:S01]  /*12d630*/  IADD3 R0, R0, R14, RZ ;  /* 0x0000000e00007210 */ /* 0x000fe20007ffe0ff */
[----:B------:R-:W4:Y:S01]  /*12d640*/  LDL.LU R233, [R1+0x204] ;  /* 0x0002040001e97983 */ /* 0x000f220000300800 */
[----:B------:R-:W4:Y:S08]  /*12d650*/  LDC R239, c[0x0][0x22c] ;  /* 0x00008b00ffef7b82 */ /* 0x000f300000000800 */
[----:B-1----:R-:W1:Y:S01]  /*12d660*/  LDC R245, c[0x0][0x228] ;  /* 0x00008a00fff57b82 */ /* 0x002e620000000800 */
[----:B------:R-:W-:-:S04]  /*12d670*/  IMAD.WIDE R234, R0, 0x4, R4 ;  /* 0x0000000400ea7825 */ /* 0x000fc800078e0204 */
[----:B------:R-:W-:-:S04]  /*12d680*/  IMAD.WIDE R198, R0, 0x4, R2 ;  /* 0x0000000400c67825 */ /* 0x000fc800078e0202 */
[C---:B------:R-:W-:Y:S01]  /*12d690*/  IMAD.WIDE R236, R0.reuse, 0x4, R6 ;  /* 0x0000000400ec7825 */ /* 0x040fe200078e0206 */
[----:B------:R-:W-:Y:S02]  /*12d6a0*/  ISETP.LT.AND P2, PT, R15, R238, !P2 ;  /* 0x000000ee0f00720c */ /* 0x000fe40005741270 */
[----:B------:R-:W1:Y:S01]  /*12d6b0*/  LDC R238, c[0x0][0x228] ;  /* 0x00008a00ffee7b82 */ /* 0x000e620000000800 */
[----:B--2---:R-:W-:Y:S04]  /*12d6c0*/  @P5 STG.E desc[UR60][R198.64], R16 ;  /* 0x00000010c6005986 */ /* 0x004fe8000c10193c */
[----:B---3--:R2:W-:Y:S04]  /*12d6d0*/  @P4 STG.E desc[UR60][R234.64], R197 ;  /* 0x000000c5ea004986 */ /* 0x0085e8000c10193c */
[----:B------:R3:W-:Y:S04]  /*12d6e0*/  @P3 STG.E desc[UR60][R236.64], R244 ;  /* 0x000000f4ec003986 */ /* 0x0007e8000c10193c */
[----:B--2---:R-:W2:Y:S04]  /*12d6f0*/  LDL.LU R234, [R1+0x19f8] ;  /* 0x0019f80001ea7983 */ /* 0x004ea80000300800 */
[----:B------:R-:W2:Y:S04]  /*12d700*/  LDL.LU R235, [R1+0x15f8] ;  /* 0x0015f80001eb7983 */ /* 0x000ea80000300800 */
[----:B---3--:R-:W3:Y:S01]  /*12d710*/  LDL.LU R236, [R1+0x1de8] ;  /* 0x001de80001ec7983 */ /* 0x008ee20000300800 */
[----:B------:R-:W-:Y:S01]  /*12d720*/  ISETP.LT.AND P3, PT, R11, R246, !P6 ;  /* 0x000000f60b00720c */ /* 0x000fe20007761270 */
[C---:B------:R-:W-:Y:S01]  /*12d730*/  IMAD.WIDE R198, R0.reuse, 0x4, R8 ;  /* 0x0000000400c67825 */ /* 0x040fe200078e0208 */
[----:B------:R-:W-:-:S03]  /*12d740*/  IADD3 R0, R0, R14, RZ ;  /* 0x0000000e00007210 */ /* 0x000fc60007ffe0ff */
[----:B------:R-:W-:Y:S01]  /*12d750*/  VIADD R16, R10, 0x105 ;  /* 0x000001050a107836 */ /* 0x000fe20000000000 */
[----:B------:R-:W-:Y:S02]  /*12d760*/  ISETP.LT.AND P4, PT, R13, R247, !P6 ;  /* 0x000000f70d00720c */ /* 0x000fe40007781270 */
[----:B------:R-:W-:Y:S01]  /*12d770*/  ISETP.LT.AND P5, PT, R17, R252, !P6 ;  /* 0x000000fc1100720c */ /* 0x000fe200077a1270 */
[----:B----4-:R4:W-:Y:S04]  /*12d780*/  @P2 STG.E desc[UR60][R198.64], R233 ;  /* 0x000000e9c6002986 */ /* 0x0109e8000c10193c */
[----:B------:R-:W2:Y:S01]  /*12d790*/  LDL.LU R247, [R1+0xe08] ;  /* 0x000e080001f77983 */ /* 0x000ea20000300800 */
[----:B------:R-:W-:-:S03]  /*12d7a0*/  ISETP.GE.AND P2, PT, R16, R239, PT ;  /* 0x000000ef1000720c */ /* 0x000fc60003f46270 */
[----:B------:R-:W2:Y:S01]  /*12d7b0*/  LDL.LU R252, [R1+0x608] ;  /* 0x0006080001fc7983 */ /* 0x000ea20000300800 */
[----:B------:R-:W2:Y:S08]  /*12d7c0*/  LDC R197, c[0x0][0x228] ;  /* 0x00008a00ffc57b82 */ /* 0x000eb00000000800 */
[----:B------:R-:W2:Y:S01]  /*12d7d0*/  LDC R244, c[0x0][0x228] ;  /* 0x00008a00fff47b82 */ /* 0x000ea20000000800 */
[----:B------:R-:W-:-:S07]  /*12d7e0*/  ISETP.LT.AND P6, PT, R15, R232, !P6 ;  /* 0x000000e80f00720c */ /* 0x000fce00077c1270 */
[----:B------:R-:W2:Y:S08]  /*12d7f0*/  LDC R237, c[0x0][0x22c] ;  /* 0x00008b00ffed7b82 */ /* 0x000eb00000000800 */
[----:B------:R-:W2:Y:S08]  /*12d800*/  LDC R246, c[0x0][0x22c] ;  /* 0x00008b00fff67b82 */ /* 0x000eb00000000800 */
[----:B------:R-:W2:Y:S01]  /*12d810*/  LDC R239, c[0x0][0x228] ;  /* 0x00008a00ffef7b82 */ /* 0x000ea20000000800 */
[----:B----4-:R-:W-:-:S05]  /*12d820*/  IMAD.WIDE R198, R0, 0x4, R2 ;  /* 0x0000000400c67825 */ /* 0x010fca00078e0202 */
[----:B---3--:R3:W-:Y:S01]  /*12d830*/  @P3 STG.E desc[UR60][R198.64], R236 ;  /* 0x000000ecc6003986 */ /* 0x0087e2000c10193c */
[----:B-1----:R-:W-:-:S03]  /*12d840*/  ISETP.LT.AND P3, PT, R13, R238, !P2 ;  /* 0x000000ee0d00720c */ /* 0x002fc60005761270 */
[----:B------:R-:W4:Y:S01]  /*12d850*/  LDL.LU R238, [R1+0xdf8] ;  /* 0x000df80001ee7983 */ /* 0x000f220000300800 */
[----:B------:R-:W-:-:S05]  /*12d860*/  IMAD.WIDE R232, R0, 0x4, R4 ;  /* 0x0000000400e87825 */ /* 0x000fca00078e0204 */
[----:B--2---:R1:W-:Y:S01]  /*12d870*/  @P4 STG.E desc[UR60][R232.64], R234 ;  /* 0x000000eae8004986 */ /* 0x0043e2000c10193c */
[----:B---3--:R-:W-:Y:S01]  /*12d880*/  IMAD.WIDE R198, R0, 0x4, R6 ;  /* 0x0000000400c67825 */ /* 0x008fe200078e0206 */
[----:B------:R-:W2:Y:S08]  /*12d890*/  LDC R236, c[0x0][0x228] ;  /* 0x00008a00ffec7b82 */ /* 0x000eb00000000800 */
[----:B-1----:R-:W1:Y:S01]  /*12d8a0*/  LDC R234, c[0x0][0x228] ;  /* 0x00008a00ffea7b82 */ /* 0x002e620000000800 */
[----:B------:R3:W-:Y:S01]  /*12d8b0*/  @P5 STG.E desc[UR60][R198.64], R235 ;  /* 0x000000ebc6005986 */ /* 0x0007e2000c10193c */
[----:B------:R-:W-:-:S02]  /*12d8c0*/  ISETP.LT.AND P4, PT, R11, R245, !P2 ;  /* 0x000000f50b00720c */ /* 0x000fc40005781270 */
[----:B------:R-:W-:-:S04]  /*12d8d0*/  IADD3 R16, R10, 0x107, RZ ;  /* 0x000001070a107810 */ /* 0x000fc80007ffe0ff */
[----:B------:R-:W2:Y:S01]  /*12d8e0*/  LDC R245, c[0x0][0x22c] ;  /* 0x00008b00fff57b82 */ /* 0x000ea20000000800 */
[----:B---3--:R-:W-:-:S07]  /*12d8f0*/  IMAD.WIDE R198, R0, 0x4, R8 ;  /* 0x0000000400c67825 */ /* 0x008fce00078e0208 */
[----:B------:R-:W3:Y:S01]  /*12d900*/  LDC R235, c[0x0][0x228] ;  /* 0x00008a00ffeb7b82 */ /* 0x000ee20000000800 */
[----:B----4-:R4:W-:Y:S01]  /*12d910*/  @P6 STG.E desc[UR60][R198.64], R238 ;  /* 0x000000eec6006986 */ /* 0x0109e2000c10193c */
[----:B------:R-:W-:-:S03]  /*12d920*/  ISETP.LT.AND P6, PT, R17, R197, !P2 ;  /* 0x000000c51100720c */ /* 0x000fc600057c1270 */
[----:B------:R-:W2:Y:S01]  /*12d930*/  LDL.LU R197, [R1+0xa08] ;  /* 0x000a080001c57983 */ /* 0x000ea20000300800 */
[----:B------:R-:W-:-:S03]  /*12d940*/  ISETP.LT.AND P2, PT, R15, R244, !P2 ;  /* 0x000000f40f00720c */ /* 0x000fc60005741270 */
[----:B------:R-:W3:Y:S01]  /*12d950*/  LDL.LU R244, [R1+0x208] ;  /* 0x0002080001f47983 */ /* 0x000ee20000300800 */
[----:B------:R-:W-:Y:S02]  /*12d960*/  IADD3 R0, R0, R14, RZ ;  /* 0x0000000e00007210 */ /* 0x000fe40007ffe0ff */
[----:B------:R-:W-:Y:S01]  /*12d970*/  ISETP.GE.AND P5, PT, R16, R237, PT ;  /* 0x000000ed1000720c */ /* 0x000fe20003fa6270 */
[----:B------:R-:W-:Y:S01]  /*12d980*/  VIADD R16, R10, 0x106 ;  /* 0x000001060a107836 */ /* 0x000fe20000000000 */
[----:B------:R-:W3:Y:S08]  /*12d990*/  LDC R237, c[0x0][0x228] ;  /* 0x00008a00ffed7b82 */ /* 0x000ef00000000800 */
[----:B----4-:R-:W4:Y:S01]  /*12d9a0*/  LDC R238, c[0x0][0x228] ;  /* 0x00008a00ffee7b82 */ /* 0x010f220000000800 */
[----:B------:R-:W-:-:S04]  /*12d9b0*/  IMAD.WIDE R232, R0, 0x4, R2 ;  /* 0x0000000400e87825 */ /* 0x000fc800078e0202 */
[----:B------:R-:W-:Y:S01]  /*12d9c0*/  IMAD.WIDE R198, R0, 0x4, R4 ;  /* 0x0000000400c67825 */ /* 0x000fe200078e0204 */
[----:B------:R1:W-:Y:S04]  /*12d9d0*/  @P4 STG.E desc[UR60][R232.64], R247 ;  /* 0x000000f7e8004986 */ /* 0x0003e8000c10193c */
[----:B------:R1:W-:Y:S01]  /*12d9e0*/  @P3 STG.E desc[UR60][R198.64], R252 ;  /* 0x000000fcc6003986 */ /* 0x0003e2000c10193c */
[----:B------:R-:W-:Y:S01]  /*12d9f0*/  ISETP.GE.AND P4, PT, R16, R246, PT ;  /* 0x000000f61000720c */ /* 0x000fe20003f86270 */
[----:B-1----:R-:W-:-:S04]  /*12da00*/  IMAD.WIDE R232, R0, 0x4, R6 ;  /* 0x0000000400e87825 */ /* 0x002fc800078e0206 */
[----:B------:R-:W-:Y:S01]  /*12da10*/  IMAD.WIDE R198, R0, 0x4, R8 ;  /* 0x0000000400c67825 */ /* 0x000fe200078e0208 */
[----:B------:R-:W4:Y:S04]  /*12da20*/  LDL.LU R247, [R1+0x15fc] ;  /* 0x0015fc0001f77983 */ /* 0x000f280000300800 */
[----:B------:R-:W4:Y:S01]  /*12da30*/  LDL.LU R252, [R1+0xdfc] ;  /* 0x000dfc0001fc7983 */ /* 0x000f220000300800 */
[----:B------:R-:W-:-:S03]  /*12da40*/  ISETP.LT.AND P3, PT, R11, R239, !P4 ;  /* 0x000000ef0b00720c */ /* 0x000fc60006761270 */
[----:B--2---:R1:W-:Y:S01]  /*12da50*/  @P6 STG.E desc[UR60][R232.64], R197 ;  /* 0x000000c5e8006986 */ /* 0x0043e2000c10193c */
[----:B------:R-:W-:-:S03]  /*12da60*/  ISETP.LT.AND P6, PT, R13, R234, !P4 ;  /* 0x000000ea0d00720c */ /* 0x000fc600067c1270 */
[----:B---3--:R2:W-:Y:S04]  /*12da70*/  @P2 STG.E desc[UR60][R198.64], R244 ;  /* 0x000000f4c6002986 */ /* 0x0085e8000c10193c */
[----:B------:R-:W3:Y:S01]  /*12da80*/  LDL.LU R234, [R1+0x19fc] ;  /* 0x0019fc0001ea7983 */ /* 0x000ee20000300800 */
[----:B------:R-:W-:-:S03]  /*12da90*/  ISETP.LT.AND P2, PT, R15, R235, !P4 ;  /* 0x000000eb0f00720c */ /* 0x000fc60006741270 */
[----:B------:R-:W4:Y:S01]  /*12daa0*/  LDL.LU R246, [R1+0x60c] ;  /* 0x00060c0001f67983 */ /* 0x000f220000300800 */
[----:B------:R-:W-:-:S03]  /*12dab0*/  ISETP.LT.AND P4, PT, R17, R236, !P4 ;  /* 0x000000ec1100720c */ /* 0x000fc60006781270 */
[----:B------:R-:W3:Y:S01]  /*12dac0*/  LDL.LU R236, [R1+0x1dec] ;  /* 0x001dec0001ec7983 */ /* 0x000ee20000300800 */
[----:B------:R-:W-:Y:S02]  /*12dad0*/  IADD3 R0, R0, R14, RZ ;  /* 0x0000000e00007210 */ /* 0x000fe40007ffe0ff */
[----:B------:R-:W-:Y:S01]  /*12dae0*/  IADD3 R16, R10, 0x108, RZ ;  /* 0x000001080a107810 */ /* 0x000fe20007ffe0ff */
[----:B------:R-:W4:Y:S08]  /*12daf0*/  LDC R239, c[0x0][0x228] ;  /* 0x00008a00ffef7b82 */ /* 0x000f300000000800 */
[----:B-1----:R-:W1:Y:S08]  /*12db00*/  LDC R197, c[0x0][0x228] ;  /* 0x00008a00ffc57b82 */ /* 0x002e700000000800 */
[----:B------:R-:W1:Y:S01]  /*12db10*/  LDC R235, c[0x0][0x228] ;  /* 0x00008a00ffeb7b82 */ /* 0x000e620000000800 */
[----:B------:R-:W-:-:S04]  /*12db20*/  IMAD.WIDE R232, R0, 0x4, R2 ;  /* 0x0000000400e87825 */ /* 0x000fc800078e0202 */
[----:B--2---:R-:W-:-:S03]  /*12db30*/  IMAD.WIDE R198, R0, 0x4, R4 ;  /* 0x0000000400c67825 */ /* 0x004fc600078e0204 */
[----:B------:R-:W2:Y:S01]  /*12db40*/  LDC R244, c[0x0][0x228] ;  /* 0x00008a00fff47b82 */ /* 0x000ea20000000800 */
[----:B---3--:R3:W-:Y:S01]  /*12db50*/  @P3 STG.E desc[UR60][R232.64], R236 ;  /* 0x000000ece8003986 */ /* 0x0087e2000c10193c */
[----:B------:R-:W-:-:S03]  /*12db60*/  ISETP.GE.AND P3, PT, R16, R245, PT ;  /* 0x000000f51000720c */ /* 0x000fc60003f66270 */
[----:B------:R-:W2:Y:S04]  /*12db70*/  LDL.LU R245, [R1+0xe0c] ;  /* 0x000e0c0001f57983 */ /* 0x000ea80000300800 */
[----:B------:R1:W-:Y:S01]  /*12db80*/  @P6 STG.E desc[UR60][R198.64], R234 ;  /* 0x000000eac6006986 */ /* 0x0003e2000c10193c */
[----:B----4-:R-:W-:Y:S02]  /*12db90*/  ISETP.LT.AND P6, PT, R11, R238, !P5 ;  /* 0x000000ee0b00720c */ /* 0x010fe40006fc1270 */
[----:B------:R-:W4:Y:S08]  /*12dba0*/  LDC R238, c[0x0][0x228] ;  /* 0x00008a00ffee7b82 */ /* 0x000f300000000800 */
[----:B---3--:R-:W3:Y:S01]  /*12dbb0*/  LDC R236, c[0x0][0x22c] ;  /* 0x00008b00ffec7b82 */ /* 0x008ee20000000800 */
[----:B------:R-:W-:-:S04]  /*12dbc0*/  IMAD.WIDE R232, R0, 0x4, R6 ;  /* 0x0000000400e87825 */ /* 0x000fc800078e0206 */
[----:B-1----:R-:W-:-:S04]  /*12dbd0*/  IMAD.WIDE R198, R0, 0x4, R8 ;  /* 0x0000000400c67825 */ /* 0x002fc800078e0208 */
[----:B------:R-:W-:Y:S01]  /*12dbe0*/  IMAD.IADD R0, R0, 0x1, R14 ;  /* 0x0000000100007824 */ /* 0x000fe200078e020e */
[----:B------:R-:W-:Y:S01]  /*12dbf0*/  IADD3 R16, R10, 0x109, RZ ;  /* 0x000001090a107810 */ /* 0x000fe20007ffe0ff */
[----:B------:R-:W1:Y:S01]  /*12dc00*/  LDC R234, c[0x0][0x228] ;  /* 0x00008a00ffea7b82 */ /* 0x000e620000000800 */
[----:B------:R4:W-:Y:S04]  /*12dc10*/  @P4 STG.E desc[UR60][R232.64], R247 ;  /* 0x000000f7e8004986 */ /* 0x0009e8000c10193c */
[----:B------:R4:W-:Y:S01]  /*12dc20*/  @P2 STG.E desc[UR60][R198.64], R252 ;  /* 0x000000fcc6002986 */ /* 0x0009e2000c10193c */
[----:B------:R-:W-:-:S03]  /*12dc30*/  ISETP.LT.AND P2, PT, R17, R197, !P5 ;  /* 0x000000c51100720c */ /* 0x000fc60006f41270 */
[----:B----4-:R-:W4:Y:S01]  /*12dc40*/  LDL.LU R247, [R1+0x1a00] ;  /* 0x001a000001f77983 */ /* 0x010f220000300800 */
[----:B------:R-:W-:-:S03]  /*12dc50*/  IMAD.WIDE R198, R0, 0x4, R2 ;  /* 0x0000000400c67825 */ /* 0x000fc600078e0202 */
[----:B------:R-:W4:Y:S04]  /*12dc60*/  LDL.LU R252, [R1+0x1600] ;  /* 0x0016000001fc7983 */ /* 0x000f280000300800 */
[----:B------:R-:W3:Y:S04]  /*12dc70*/  LDL.LU R197, [R1+0x20c] ;  /* 0x00020c0001c57983 */ /* 0x000ee80000300800 */
[----:B--2---:R2:W-:Y:S01]  /*12dc80*/  @P6 STG.E desc[UR60][R198.64], R245 ;  /* 0x000000f5c6006986 */ /* 0x0045e2000c10193c */
[----:B------:R-:W-:-:S03]  /*12dc90*/  ISETP.LT.AND P6, PT, R13, R239, !P3 ;  /* 0x000000ef0d00720c */ /* 0x000fc60005fc1270 */
[----:B------:R-:W4:Y:S01]  /*12dca0*/  LDL.LU R239, [R1+0xa0c] ;  /* 0x000a0c0001ef7983 */ /* 0x000f220000300800 */
[----:B------:R-:W-:Y:S02]  /*12dcb0*/  ISETP.LT.AND P4, PT, R13, R237, !P5 ;  /* 0x000000ed0d00720c */ /* 0x000fe40006f81270 */
[----:B------:R-:W-:Y:S01]  /*12dcc0*/  ISETP.LT.AND P5, PT, R15, R235, !P5 ;  /* 0x000000eb0f00720c */ /* 0x000fe20006fa1270 */
[C---:B------:R-:W-:Y:S01]  /*12dcd0*/  IMAD.WIDE R232, R0.reuse, 0x4, R4 ;  /* 0x0000000400e87825 */ /* 0x040fe200078e0204 */
[----:B------:R-:W1:Y:S08]  /*12dce0*/  LDC R235, c[0x0][0x228] ;  /* 0x00008a00ffeb7b82 */ /* 0x000e700000000800 */
[----:B------:R-:W1:Y:S08]  /*12dcf0*/  LDC R237, c[0x0][0x228] ;  /* 0x00008a00ffed7b82 */ /* 0x000e700000000800 */
[----:B--2---:R-:W2:Y:S01]  /*12dd00*/  LDC R245, c[0x0][0x22c] ;  /* 0x00008b00fff57b82 */ /* 0x004ea20000000800 */
[----:B------:R-:W-:Y:S01]  /*12dd10*/  IMAD.WIDE R198, R0, 0x4, R6 ;  /* 0x0000000400c67825 */ /* 0x000fe200078e0206 */
[----:B------:R3:W-:Y:S01]  /*12dd20*/  @P4 STG.E desc[UR60][R232.64], R246 ;  /* 0x000000f6e8004986 */ /* 0x0007e2000c10193c */
[----:B------:R-:W-:-:S05]  /*12dd30*/  ISETP.LT.AND P4, PT, R11, R244, !P3 ;  /* 0x000000f40b00720c */ /* 0x000fca0005f81270 */
[----:B------:R-:W2:Y:S01]  /*12dd40*/  LDC R244, c[0x0][0x22c] ;  /* 0x00008b00fff47b82 */ /* 0x000ea20000000800 */
[C---:B---3--:R-:W-:Y:S01]  /*12dd50*/  IMAD.WIDE R232, R0.reuse, 0x4, R8 ;  /* 0x0000000400e87825 */ /* 0x048fe200078e0208 */
[----:B------:R-:W-:Y:S01]  /*12dd60*/  IADD3 R0, R0, R14, RZ ;  /* 0x0000000e00007210 */ /* 0x000fe20007ffe0ff */
[----:B------:R-:W3:Y:S04]  /*12dd70*/  LDL.LU R246, [R1+0x1200] ;  /* 0x0012000001f67983 */ /* 0x000ee80000300800 */
[----:B----4-:R4:W-:Y:S04]  /*12dd80*/  @P2 STG.E desc[UR60][R198.64], R239 ;  /* 0x000000efc6002986 */ /* 0x0109e8000c10193c */
[----:B------:R1:W-:Y:S01]  /*12dd90*/  @P5 STG.E desc[UR60][R232.64], R197 ;  /* 0x000000c5e8005986 */ /* 0x0003e2000c10193c */
[----:B------:R-:W-:Y:S01]  /*12dda0*/  ISETP.GE.AND P2, PT, R16, R236, PT ;  /* 0x000000ec1000720c */ /* 0x000fe20003f46270 */
[----:B----4-:R-:W-:-:S04]  /*12ddb0*/  IMAD.WIDE R198, R0, 0x4, R2 ;  /* 0x0000000400c67825 */ /* 0x010fc800078e0202 */
[----:B-1----:R-:W-:Y:S01]  /*12ddc0*/  IMAD.WIDE R232, R0, 0x4, R4 ;  /* 0x0000000400e87825 */ /* 0x002fe200078e0204 */
[----:B------:R-:W-:-:S03]  /*12ddd0*/  ISETP.LT.AND P5, PT, R17, R237, !P3 ;  /* 0x000000ed1100720c */ /* 0x000fc60005fa1270 */
[----:B------:R-:W-:Y:S01]  /*12dde0*/  VIADD R16, R10, 0x10a ;  /* 0x0000010a0a107836 */ /* 0x000fe20000000000 */
[----:B------:R-:W1:Y:S01]  /*12ddf0*/  LDC R236, c[0x0][0x228] ;  /* 0x00008a00ffec7b82 */ /* 0x000e620000000800 */
[----:B------:R4:W-:Y:S01]  /*12de00*/  @P4 STG.E desc[UR60][R198.64], R247 ;  /* 0x000000f7c6004986 */ /* 0x0009e2000c10193c */
[----:B------:R-:W-:-:S03]  /*12de10*/  ISETP.LT.AND P4, PT, R13, R238, !P2 ;  /* 0x000000ee0d00720c */ /* 0x000fc60005781270 */
[----:B------:R2:W-:Y:S01]  /*12de20*/  @P6 STG.E desc[UR60][R232.64], R252 ;  /* 0x000000fce8006986 */ /* 0x0005e2000c10193c */
[----:B------:R-:W-:Y:S02]  /*12de30*/  ISETP.LT.AND P6, PT, R11, R235, !P2 ;  /* 0x000000eb0b00720c */ /* 0x000fe400057c1270 */
[----:B------:R-:W1:Y:S08]  /*12de40*/  LDC R197, c[0x0][0x228] ;  /* 0x00008a00ffc57b82 */ /* 0x000e700000000800 */
[----:B------:R-:W1:Y:S08]  /*12de50*/  LDC R237, c[0x0][0x228] ;  /* 0x00008a00ffed7b82 */ /* 0x000e700000000800 */
[----:B------:R-:W1:Y:S01]  /*12de60*/  LDC R239, c[0x0][0x228] ;  /* 0x00008a00ffef7b82 */ /* 0x000e620000000800 */
[----:B----4-:R-:W4:Y:S04]  /*12de70*/  LDL.LU R247, [R1+0xa10] ;  /* 0x000a100001f77983 */ /* 0x010f280000300800 */
[----:B------:R-:W4:Y:S04]  /*12de80*/  LDL.LU R238, [R1+0x610] ;  /* 0x0006100001ee7983 */ /* 0x000f280000300800 */
[----:B--2---:R-:W2:Y:S04]  /*12de90*/  LDL.LU R252, [R1+0x210] ;  /* 0x0002100001fc7983 */ /* 0x004ea80000300800 */
[----:B------:R-:W3:Y:S01]  /*12dea0*/  LDL.LU R235, [R1+0x1df0] ;  /* 0x001df00001eb7983 */ /* 0x000ee20000300800 */
[----:B------:R-:W-:Y:S01]  /*12deb0*/  IMAD.WIDE R232, R0, 0x4, R6 ;  /* 0x0000000400e87825 */ /* 0x000fe200078e0206 */
[----:B------:R-:W-:-:S03]  /*12dec0*/  ISETP.LT.AND P3, PT, R15, R234, !P3 ;  /* 0x000000ea0f00720c */ /* 0x000fc60005f61270 */
[C---:B------:R-:W-:Y:S01]  /*12ded0*/  IMAD.WIDE R198, R0.reuse, 0x4, R8 ;  /* 0x0000000400c67825 */ /* 0x040fe200078e0208 */
[----:B------:R-:W-:Y:S01]  /*12dee0*/  IADD3 R0, R0, R14, RZ ;  /* 0x0000000e00007210 */ /* 0x000fe20007ffe0ff */
[----:B------:R-:W4:Y:S01]  /*12def0*/  LDC R234, c[0x0][0x228] ;  /* 0x00008a00ffea7b82 */ /* 0x000f220000000800 */
[----:B---3--:R3:W-:Y:S01]  /*12df00*/  @P5 STG.E desc[UR60][R232.64], R235 ;  /* 0x000000ebe8005986 */ /* 0x0087e2000c10193c */
[----:B------:R-:W-:-:S03]  /*12df10*/  ISETP.GE.AND P5, PT, R16, R245, PT ;  /* 0x000000f51000720c */ /* 0x000fc60003fa6270 */
[----:B------:R-:W4:Y:S04]  /*12df20*/  LDL.LU R245, [R1+0xe10] ;  /* 0x000e100001f57983 */ /* 0x000f280000300800 */
[----:B------:R2:W-:Y:S01]  /*12df30*/  @P3 STG.E desc[UR60][R198.64], R246 ;  /* 0x000000f6c6003986 */ /* 0x0005e2000c10193c */
[----:B-1----:R-:W-:Y:S01]  /*12df40*/  ISETP.LT.AND P3, PT, R17, R236, !P2 ;  /* 0x000000ec1100720c */ /* 0x002fe20005761270 */
[----:B---3--:R-:W1:Y:S01]  /*12df50*/  LDC R235, c[0x0][0x228] ;  /* 0x00008a00ffeb7b82 */ /* 0x008e620000000800 */
[----:B--2---:R-:W-:-:S04]  /*12df60*/  IMAD.WIDE R198, R0, 0x4, R2 ;  /* 0x0000000400c67825 */ /* 0x004fc800078e0202 */
[----:B------:R-:W-:Y:S01]  /*12df70*/  IMAD.WIDE R232, R0, 0x4, R4 ;  /* 0x0000000400e87825 */ /* 0x000fe200078e0204 */
[----:B------:R-:W-:Y:S02]  /*12df80*/  ISETP.LT.AND P2, PT, R15, R197, !P2 ;  /* 0x000000c50f00720c */ /* 0x000fe40005741270 */
[----:B------:R-:W-:Y:S01]  /*12df90*/  IADD3 R16, R10, 0x10b, RZ ;  /* 0x0000010b0a107810 */ /* 0x000fe20007ffe0ff */
[----:B------:R-:W2:Y:S01]  /*12dfa0*/  LDL.LU R246, [R1+0x1604] ;  /* 0x0016040001f67983 */ /* 0x000ea20000300800 */
[----:B------:R-:W3:Y:S08]  /*12dfb0*/  LDC R197, c[0x0][0x228] ;  /* 0x00008a00ffc57b82 */ /* 0x000ef00000000800 */
[----:B------:R-:W3:Y:S01]  /*12dfc0*/  LDC R236, c[0x0][0x228] ;  /* 0x00008a00ffec7b82 */ /* 0x000ee20000000800 */
[----:B----4-:R4:W-:Y:S04]  /*12dfd0*/  @P6 STG.E desc[UR60][R198.64], R245 ;  /* 0x000000f5c6006986 */ /* 0x0109e8000c10193c */
[----:B------:R1:W-:Y:S01]  /*12dfe0*/  @P4 STG.E desc[UR60][R232.64], R238 ;  /* 0x000000eee8004986 */ /* 0x0003e2000c10193c */
[----:B----4-:R-:W-:-:S03]  /*12dff0*/  IMAD.WIDE R198, R0, 0x4, R6 ;  /* 0x0000000400c67825 */ /* 0x010fc600078e0206 */
[----:B------:R-:W4:Y:S01]  /*12e000*/  LDL.LU R245, [R1+0x1df4] ;  /* 0x001df40001f57983 */ /* 0x000f220000300800 */
[----:B------:R-:W-:Y:S01]  /*12e010*/  ISETP.LT.AND P6, PT, R13, R237, !P5 ;  /* 0x000000ed0d00720c */ /* 0x000fe20006fc1270 */
[----:B-1----:R-:W-:Y:S01]  /*12e020*/  IMAD.WIDE R232, R0, 0x4, R8 ;  /* 0x0000000400e87825 */ /* 0x002fe200078e0208 */
[----:B------:R-:W-:Y:S01]  /*12e030*/  ISETP.LT.AND P4, PT, R11, R234, !P5 ;  /* 0x000000ea0b00720c */ /* 0x000fe20006f81270 */
[----:B------:R1:W-:Y:S01]  /*12e040*/  @P3 STG.E desc[UR60][R198.64], R247 ;  /* 0x000000f7c6003986 */ /* 0x0003e2000c10193c */
[----:B------:R-:W-:-:S03]  /*12e050*/  ISETP.GE.AND P3, PT, R16, R244, PT ;  /* 0x000000f41000720c */ /* 0x000fc60003f66270 */
[----:B------:R-:W3:Y:S04]  /*12e060*/  LDL.LU R16, [R1+0x1a04] ;  /* 0x001a040001107983 */ /* 0x000ee80000300800 */
[----:B------:R2:W-:Y:S01]  /*12e070*/  @P2 STG.E desc[UR60][R232.64], R252 ;  /* 0x000000fce8002986 */ /* 0x0005e2000c10193c */
[----:B------:R-:W-:Y:S02]  /*12e080*/  ISETP.LT.AND P2, PT, R17, R239, !P5 ;  /* 0x000000ef1100720c */ /* 0x000fe40006f41270 */
[----:B------:R-:W-:Y:S01]  /*12e090*/  ISETP.LT.AND P5, PT, R15, R235, !P5 ;  /* 0x000000eb0f00720c */ /* 0x000fe20006fa1270 */
[----:B------:R-:W4:Y:S08]  /*12e0a0*/  LDC R238, c[0x0][0x22c] ;  /* 0x00008b00ffee7b82 */ /* 0x000f300000000800 */
[----:B------:R-:W4:Y:S08]  /*12e0b0*/  LDC R234, c[0x0][0x228] ;  /* 0x00008a00ffea7b82 */ /* 0x000f300000000800 */
[----:B------:R-:W4:Y:S01]  /*12e0c0*/  LDC R237, c[0x0][0x228] ;  /* 0x00008a00ffed7b82 */ /* 0x000f220000000800 */
[----:B------:R-:W-:-:S07]  /*12e0d0*/  IMAD.IADD R0, R0, 0x1, R14 ;  /* 0x0000000100007824 */ /* 0x000fce00078e020e */
[----:B------:R-:W4:Y:S08]  /*12e0e0*/  LDC R239, c[0x0][0x228] ;  /* 0x00008a00ffef7b82 */ /* 0x000f300000000800 */
[----:B------:R-:W4:Y:S01]  /*12e0f0*/  LDC R244, c[0x0][0x228] ;  /* 0x00008a00fff47b82 */ /* 0x000f220000000800 */
[----:B-1----:R-:W4:Y:S04]  /*12e100*/  LDL.LU R247, [R1+0xe14] ;  /* 0x000e140001f77983 */ /* 0x002f280000300800 */
[----:B--2---:R-:W2:Y:S04]  /*12e110*/  LDL.LU R252, [R1+0x614] ;  /* 0x0006140001fc7983 */ /* 0x004ea80000300800 */
[----:B------:R-:W2:Y:S01]  /*12e120*/  LDL.LU R235, [R1+0x1204] ;  /* 0x0012040001eb7983 */ /* 0x000ea20000300800 */
[----:B------:R-:W-:-:S04]  /*12e130*/  IMAD.WIDE R198, R0, 0x4, R2 ;  /* 0x0000000400c67825 */ /* 0x000fc800078e0202 */
[----:B------:R-:W-:Y:S01]  /*12e140*/  IMAD.WIDE R232, R0, 0x4, R4 ;  /* 0x0000000400e87825 */ /* 0x000fe200078e0204 */
[----:B---3--:R1:W-:Y:S04]  /*12e150*/  @P4 STG.E desc[UR60][R198.64], R16 ;  /* 0x00000010c6004986 */ /* 0x0083e8000c10193c */
[----:B------:R3:W-:Y:S01]  /*12e160*/  @P6 STG.E desc[UR60][R232.64], R246 ;  /* 0x000000f6e8006986 */ /* 0x0007e2000c10193c */
[----:B------:R-:W-:Y:S02]  /*12e170*/  ISETP.LT.AND P6, PT, R11, R197, !P3 ;  /* 0x000000c50b00720c */ /* 0x000fe40005fc1270 */
[----:B------:R-:W-:Y:S02]  /*12e180*/  ISETP.LT.AND P4, PT, R13, R236, !P3 ;  /* 0x000000ec0d00720c */ /* 0x000fe40005f81270 */
[----:B------:R-:W-:Y:S01]  /*12e190*/  IADD3 R197, R10, 0x10c, RZ ;  /* 0x0000010c0ac57810 */ /* 0x000fe20007ffe0ff */
[----:B------:R-:W2:Y:S01]  /*12e1a0*/  LDC R236, c[0x0][0x228] ;  /* 0x00008a00ffec7b82 */ /* 0x000ea20000000800 */
[----:B-1----:R-:W-:-:S04]  /*12e1b0*/  IMAD.WIDE R198, R0, 0x4, R6 ;  /* 0x0000000400c67825 */ /* 0x002fc800078e0206 */
[C---:B---3--:R-:W-:Y:S01]  /*12e1c0*/  IMAD.WIDE R232, R0.reuse, 0x4, R8 ;  /* 0x0000000400e87825 */ /* 0x048fe200078e0208 */
[----:B------:R-:W-:Y:S02]  /*12e1d0*/  IADD3 R16, R0, R14, RZ ;  /* 0x0000000e00107210 */ /* 0x000fe40007ffe0ff */
[----:B------:R-:W1:Y:S01]  /*12e1e0*/  LDC R246, c[0x0][0x22c] ;  /* 0x00008b00fff67b82 */ /* 0x000e620000000800 */
[----:B----4-:R3:W-:Y:S04]  /*12e1f0*/  @P2 STG.E desc[UR60][R198.64], R245 ;  /* 0x000000f5c6002986 */ /* 0x0107e8000c10193c */
[----:B--2---:R2:W-:Y:S01]  /*12e200*/  @P5 STG.E desc[UR60][R232.64], R235 ;  /* 0x000000ebe8005986 */ /* 0x0045e2000c10193c */
[----:B------:R-:W-:Y:S02]  /*12e210*/  ISETP.GE.AND P2, PT, R197, R238, PT ;  /* 0x000000eec500720c */ /* 0x000fe40003f46270 */
[----:B------:R-:W-:-:S02]  /*12e220*/  ISETP.LT.AND P5, PT, R17, R234, !P3 ;  /* 0x000000ea1100720c */ /* 0x000fc40005fa1270 */
[----:B------:R-:W-:Y:S01]  /*12e230*/  ISETP.LT.AND P3, PT, R15, R237, !P3 ;  /* 0x000000ed0f00720c */ /* 0x000fe20005f61270 */
[----:B------:R-:W4:Y:S04]  /*12e240*/  LDL.LU R234, [R1+0x1a08] ;  /* 0x001a080001ea7983 */ /* 0x000f280000300800 */
[----:B------:R-:W4:Y:S01]  /*12e250*/  LDL.LU R237, [R1+0xa14] ;  /* 0x000a140001ed7983 */ /* 0x000f220000300800 */
[----:B---3--:R-:W-:-:S04]  /*12e260*/  IMAD.WIDE R198, R16, 0x4, R2 ;  /* 0x0000000410c67825 */ /* 0x008fc800078e0202 */
[C---:B--2---:R-:W-:Y:S01]  /*12e270*/  IMAD.WIDE R232, R16.reuse, 0x4, R4 ;  /* 0x0000000410e87825 */ /* 0x044fe200078e0204 */
[----:B------:R-:W-:Y:S01]  /*12e280*/  IADD3 R0, R16, R14, RZ ;  /* 0x0000000e10007210 */ /* 0x000fe20007ffe0ff */
[----:B------:R-:W2:Y:S08]  /*12e290*/  LDC R245, c[0x0][0x228] ;  /* 0x00008a00fff57b82 */ /* 0x000eb00000000800 */
[----:B------:R-:W3:Y:S01]  /*12e2a0*/  LDC R235, c[0x0][0x228] ;  /* 0x00008a00ffeb7b82 */ /* 0x000ee20000000800 */
[----:B------:R1:W-:Y:S04]  /*12e2b0*/  @P6 STG.E desc[UR60][R198.64], R247 ;  /* 0x000000f7c6006986 */ /* 0x0003e8000c10193c */
[----:B------:R1:W-:Y:S01]  /*12e2c0*/  @P4 STG.E desc[UR60][R232.64], R252 ;  /* 0x000000fce8004986 */ /* 0x0003e2000c10193c */
[----:B------:R-:W-:Y:S01]  /*12e2d0*/  ISETP.LT.AND P4, PT, R11, R239, !P2 ;  /* 0x000000ef0b00720c */ /* 0x000fe20005781270 */
[----:B------:R-:W-:Y:S01]  /*12e2e0*/  VIADD R197, R10, 0x10d ;  /* 0x0000010d0ac57836 */ /* 0x000fe20000000000 */
[----:B------:R-:W3:Y:S01]  /*12e2f0*/  LDC R238, c[0x0][0x228] ;  /* 0x00008a00ffee7b82 */ /* 0x000ee20000000800 */
[----:B-1----:R-:W3:Y:S04]  /*12e300*/  LDL.LU R247, [R1+0x1df8] ;  /* 0x001df80001f77983 */ /* 0x002ee80000300800 */
[----:B------:R-:W3:Y:S04]  /*12e310*/  LDL.LU R252, [R1+0x1208] ;  /* 0x0012080001fc7983 */ /* 0x000ee80000300800 */
[----:B------:R-:W3:Y:S01]  /*12e320*/  LDL.LU R239, [R1+0x1608] ;  /* 0x0016080001ef7983 */ /* 0x000ee20000300800 */
[----:B------:R-:W-:-:S04]  /*12e330*/  IMAD.WIDE R232, R16, 0x4, R6 ;  /* 0x0000000410e87825 */ /* 0x000fc800078e0206 */
[----:B------:R-:W-:Y:S02]  /*12e340*/  IMAD.WIDE R198, R16, 0x4, R8 ;  /* 0x0000000410c67825 */ /* 0x000fe400078e0208 */
[----:B------:R-:W2:Y:S01]  /*12e350*/  LDL.LU R16, [R1+0x214] ;  /* 0x0002140001107983 */ /* 0x000ea20000300800 */
[----:B------:R-:W-:Y:S02]  /*12e360*/  ISETP.LT.AND P6, PT, R13, R244, !P2 ;  /* 0x000000f40d00720c */ /* 0x000fe400057c1270 */
[----:B------:R-:W1:Y:S01]  /*12e370*/  LDC R244, c[0x0][0x22c] ;  /* 0x00008b00fff47b82 */ /* 0x000e620000000800 */
[----:B----4-:R4:W-:Y:S02]  /*12e380*/  @P5 STG.E desc[UR60][R232.64], R237 ;  /* 0x000000ede8005986 */ /* 0x0109e4000c10193c */
[----:B----4-:R-:W-:-:S05]  /*12e390*/  IMAD.WIDE R232, R0, 0x4, R2 ;  /* 0x0000000400e87825 */ /* 0x010fca00078e0202 */
[----:B------:R-:W4:Y:S01]  /*12e3a0*/  LDC R237, c[0x0][0x228] ;  /* 0x00008a00ffed7b82 */ /* 0x000f220000000800 */
[----:B--2---:R2:W-:Y:S01]  /*12e3b0*/  @P3 STG.E desc[UR60][R198.64], R16 ;  /* 0x00000010c6003986 */ /* 0x0045e2000c10193c */
[----:B------:R-:W-:-:S03]  /*12e3c0*/  ISETP.LT.AND P3, PT, R17, R245, !P2 ;  /* 0x000000f51100720c */ /* 0x000fc60005761270 */
[----:B------:R1:W-:Y:S04]  /*12e3d0*/  @P4 STG.E desc[UR60][R232.64], R234 ;  /* 0x000000eae8004986 */ /* 0x0003e8000c10193c */
[----:B------:R-:W4:Y:S01]  /*12e3e0*/  LDL.LU R245, [R1+0xa18] ;  /* 0x000a180001f57983 */ /* 0x000f220000300800 */
[----:B--2---:R-:W-:Y:S01]  /*12e3f0*/  IMAD.WIDE R198, R0, 0x4, R4 ;  /* 0x0000000400c67825 */ /* 0x004fe200078e0204 */
[----:B------:R-:W-:Y:S02]  /*12e400*/  IADD3 R16, R10, 0x10e, RZ ;  /* 0x0000010e0a107810 */ /* 0x000fe40007ffe0ff */
[----:B---3--:R-:W-:Y:S01]  /*12e410*/  ISETP.LT.AND P2, PT, R15, R235, !P2 ;  /* 0x000000eb0f00720c */ /* 0x008fe20005741270 */
[C---:B-1----:R-:W-:Y:S01]  /*12e420*/  IMAD.WIDE R232, R0.reuse, 0x4, R8 ;  /* 0x0000000400e87825 */ /* 0x042fe200078e0208 */
[----:B------:R-:W-:Y:S01]  /*12e430*/  ISETP.GE.AND P5, PT, R197, R246, PT ;  /* 0x000000f6c500720c */ /* 0x000fe20003fa6270 */
[----:B------:R1:W-:Y:S01]  /*12e440*/  @P6 STG.E desc[UR60][R198.64], R239 ;  /* 0x000000efc6006986 */ /* 0x0003e2000c10193c */
[----:B------:R-:W2:Y:S08]  /*12e450*/  LDC R197, c[0x0][0x228] ;  /* 0x00008a00ffc57b82 */ /* 0x000eb00000000800 */
[----:B------:R-:W3:Y:S08]  /*12e460*/  LDC R234, c[0x0][0x228] ;  /* 0x00008a00ffea7b82 */ /* 0x000ef00000000800 */
[----:B------:R-:W3:Y:S08]  /*12e470*/  LDC R235, c[0x0][0x228] ;  /* 0x00008a00ffeb7b82 */ /* 0x000ef00000000800 */
[----:B------:R-:W3:Y:S01]  /*12e480*/  LDC R246, c[0x0][0x228] ;  /* 0x00008a00fff67b82 */ /* 0x000ee20000000800 */
[----:B-1----:R-:W-:-:S04]  /*12e490*/  IMAD.WIDE R198, R0, 0x4, R6 ;  /* 0x0000000400c67825 */ /* 0x002fc800078e0206 */
[----:B------:R-:W-:Y:S01]  /*12e4a0*/  IMAD.IADD R0, R0, 0x1, R14 ;  /* 0x0000000100007824 */ /* 0x000fe200078e020e */
[----:B------:R-:W-:Y:S01]  /*12e4b0*/  ISETP.LT.AND P4, PT, R13, R236, !P5 ;  /* 0x000000ec0d00720c */ /* 0x000fe20006f81270 */
[----:B------:R-:W3:Y:S04]  /*12e4c0*/  LDL.LU R14, [R1+0x618] ;  /* 0x00061800010e7983 */ /* 0x000ee80000300800 */
[----:B------:R1:W-:Y:S01]  /*12e4d0*/  @P3 STG.E desc[UR60][R198.64], R247 ;  /* 0x000000f7c6003986 */ /* 0x0003e2000c10193c */
[----:B------:R-:W-:Y:S02]  /*12e4e0*/  ISETP.GE.AND P3, PT, R16, R244, PT ;  /* 0x000000f41000720c */ /* 0x000fe40003f66270 */
[----:B------:R-:W-:Y:S01]  /*12e4f0*/  ISETP.LT.AND P6, PT, R11, R238, !P5 ;  /* 0x000000ee0b00720c */ /* 0x000fe20006fc1270 */
[----:B------:R-:W3:Y:S08]  /*12e500*/  LDC R236, c[0x0][0x248] ;  /* 0x00009200ffec7b82 */ /* 0x000ef00000000800 */
[----:B------:R-:W3:Y:S01]  /*12e510*/  LDC R239, c[0x0][0x22c] ;  /* 0x00008b00ffef7b82 */ /* 0x000ee20000000800 */
[----:B-1----:R-:W3:Y:S04]  /*12e520*/  LDL.LU R247, [R1+0x1a0c] ;  /* 0x001a0c0001f77983 */ /* 0x002ee80000300800 */
[----:B------:R-:W3:Y:S04]  /*12e530*/  LDL.LU R16, [R1+0xe18] ;  /* 0x000e180001107983 */ /* 0x000ee80000300800 */
[----:B------:R1:W-:Y:S01]  /*12e540*/  @P2 STG.E desc[UR60][R232.64], R252 ;  /* 0x000000fce8002986 */ /* 0x0003e2000c10193c */
[----:B----4-:R-:W-:Y:S01]  /*12e550*/  ISETP.LT.AND P2, PT, R17, R237, !P5 ;  /* 0x000000ed1100720c */ /* 0x010fe20006f41270 */
[----:B------:R-:W-:Y:S01]  /*12e560*/  IMAD.WIDE R198, R0, 0x4, R2 ;  /* 0x0000000400c67825 */ /* 0x000fe200078e0202 */
[----:B------:R-:W4:Y:S08]  /*12e570*/  LDC R238, c[0x0][0x228] ;  /* 0x00008a00ffee7b82 */ /* 0x000f300000000800 */
[----:B------:R-:W4:Y:S01]  /*12e580*/  LDC R244, c[0x0][0x228] ;  /* 0x00008a00fff47b82 */ /* 0x000f220000000800 */
[----:B-1----:R-:W4:Y:S04]  /*12e590*/  LDL.LU R252, [R1+0x160c] ;  /* 0x00160c0001fc7983 */ /* 0x002f280000300800 */
[----:B------:R-:W4:Y:S01]  /*12e5a0*/  LDL.LU R237, [R1+0x218] ;  /* 0x0002180001ed7983 */ /* 0x000f220000300800 */
[----:B--2---:R-:W-:-:S02]  /*12e5b0*/  ISETP.LT.AND P5, PT, R15, R197, !P5 ;  /* 0x000000c50f00720c */ /* 0x004fc40006fa1270 */
[----:B------:R-:W1:Y:S01]  /*12e5c0*/  LDC R197, c[0x0][0x228] ;  /* 0x00008a00ffc57b82 */ /* 0x000e620000000800 */
[----:B------:R-:W-:Y:S01]  /*12e5d0*/  IMAD.WIDE R232, R0, 0x4, R4 ;  /* 0x0000000400e87825 */ /* 0x000fe200078e0204 */
[----:B---3--:R2:W-:Y:S01]  /*12e5e0*/  @P6 STG.E desc[UR60][R198.64], R16 ;  /* 0x00000010c6006986 */ /* 0x0085e2000c10193c */
[----:B------:R-:W-:-:S05]  /*12e5f0*/  ISETP.LT.AND P6, PT, R13, R234, !P3 ;  /* 0x000000ea0d00720c */ /* 0x000fca0005fc1270 */
[----:B------:R-:W3:Y:S01]  /*12e600*/  LDC R234, c[0x0][0x248] ;  /* 0x00009200ffea7b82 */ /* 0x000ee20000000800 */
[----:B------:R1:W-:Y:S01]  /*12e610*/  @P4 STG.E desc[UR60][R232.64], R14 ;  /* 0x0000000ee8004986 */ /* 0x0003e2000c10193c */
[----:B------:R-:W-:-:S06]  /*12e620*/  ISETP.LT.AND P4, PT, R11, R235, !P3 ;  /* 0x000000eb0b00720c */ /* 0x000fcc0005f81270 */
[----:B------:R-:W3:Y:S01]  /*12e630*/  LDC R235, c[0x0][0x228] ;  /* 0x00008a00ffeb7b82 */ /* 0x000ee20000000800 */
[----:B--2---:R-:W-:Y:S01]  /*12e640*/  IMAD.WIDE R198, R0, 0x4, R6 ;  /* 0x0000000400c67825 */ /* 0x004fe200078e0206 */
[----:B------:R-:W-:Y:S02]  /*12e650*/  IADD3 R16, R10, 0x10f, RZ ;  /* 0x0000010f0a107810 */ /* 0x000fe40007ffe0ff */
[C---:B-1----:R-:W-:Y:S01]  /*12e660*/  IADD3 R14, R0.reuse, R236, RZ ;  /* 0x000000ec000e7210 */ /* 0x042fe20007ffe0ff */
[----:B------:R-:W-:Y:S01]  /*12e670*/  IMAD.WIDE R232, R0, 0x4, R8 ;  /* 0x0000000400e87825 */ /* 0x000fe200078e0208 */
[----:B------:R1:W-:Y:S01]  /*12e680*/  @P2 STG.E desc[UR60][R198.64], R245 ;  /* 0x000000f5c6002986 */ /* 0x0003e2000c10193c */
[----:B------:R-:W-:Y:S01]  /*12e690*/  ISETP.GE.AND P2, PT, R16, R239, PT ;  /* 0x000000ef1000720c */ /* 0x000fe20003f46270 */
[----:B------:R-:W2:Y:S02]  /*12e6a0*/  LDC R236, c[0x0][0x228] ;  /* 0x00008a00ffec7b82 */ /* 0x000ea40000000800 */
[----:B----4-:R4:W-:Y:S01]  /*12e6b0*/  @P5 STG.E desc[UR60][R232.64], R237 ;  /* 0x000000ede8005986 */ /* 0x0109e2000c10193c */
[----:B------:R-:W-:-:S02]  /*12e6c0*/  ISETP.LT.AND P5, PT, R17, R238, !P3 ;  /* 0x000000ee1100720c */ /* 0x000fc40005fa1270 */
[----:B------:R-:W-:-:S03]  /*12e6d0*/  ISETP.LT.AND P3, PT, R15, R244, !P3 ;  /* 0x000000f40f00720c */ /* 0x000fc60005f61270 */
[----:B------:R-:W2:Y:S01]  /*12e6e0*/  LDC R238, c[0x0][0x248] ;  /* 0x00009200ffee7b82 */ /* 0x000ea20000000800 */
[C---:B-1----:R-:W-:Y:S01]  /*12e6f0*/  IMAD.WIDE R198, R14.reuse, 0x4, R2 ;  /* 0x000000040ec67825 */ /* 0x042fe200078e0202 */
[----:B------:R-:W2:Y:S03]  /*12e700*/  LDL.LU R244, [R1+0x1dfc] ;  /* 0x001dfc0001f47983 */ /* 0x000ea60000300800 */
[----:B---3--:R-:W-:-:S03]  /*12e710*/  IMAD.IADD R0, R14, 0x1, R234 ;  /* 0x000000010e007824 */ /* 0x008fc600078e02ea */
[----:B------:R-:W1:Y:S01]  /*12e720*/  LDC R245, c[0x0][0x22c] ;  /* 0x00008b00fff57b82 */ /* 0x000e620000000800 */
[----:B------:R3:W-:Y:S01]  /*12e730*/  @P4 STG.E desc[UR60][R198.64], R247 ;  /* 0x000000f7c6004986 */ /* 0x0007e2000c10193c */
[----:B------:R-:W-:-:S06]  /*12e740*/  IADD3 R16, R10, 0x110, RZ ;  /* 0x000001100a107810 */ /* 0x000fcc0007ffe0ff */
[----:B----4-:R-:W4:Y:S01]  /*12e750*/  LDC R237, c[0x0][0x228] ;  /* 0x00008a00ffed7b82 */ /* 0x010f220000000800 */
[----:B------:R-:W-:Y:S01]  /*12e760*/  IMAD.WIDE R232, R14, 0x4, R4 ;  /* 0x000000040ee87825 */ /* 0x000fe200078e0204 */
[----:B------:R-:W-:-:S06]  /*12e770*/  ISETP.LT.AND P4, PT, R13, R246, !P2 ;  /* 0x000000f60d00720c */ /* 0x000fcc0005781270 */
[----:B------:R-:W4:Y:S01]  /*12e780*/  LDC R239, c[0x0][0x228] ;  /* 0x00008a00ffef7b82 */ /* 0x000f220000000800 */
[----:B------:R-:W4:Y:S04]  /*12e790*/  LDL.LU R246, [R1+0xa1c] ;  /* 0x000a1c0001f67983 */ /* 0x000f280000300800 */
[----:B------:R3:W-:Y:S01]  /*12e7a0*/  @P6 STG.E desc[UR60][R232.64], R252 ;  /* 0x000000fce8006986 */ /* 0x0007e2000c10193c */
[----:B------:R-:W-:Y:S02]  /*12e7b0*/  ISETP.LT.AND P6, PT, R11, R197, !P2 ;  /* 0x000000c50b00720c */ /* 0x000fe400057c1270 */
[----:B---3--:R-:W3:Y:S01]  /*12e7c0*/  LDC R247, c[0x0][0x22c] ;  /* 0x00008b00fff77b82 */ /* 0x008ee20000000800 */
[C---:B------:R-:W-:Y:S01]  /*12e7d0*/  IMAD.WIDE R198, R14.reuse, 0x4, R8 ;  /* 0x000000040ec67825 */ /* 0x040fe200078e0208 */
[----:B------:R-:W3:Y:S04]  /*12e7e0*/  LDL.LU R252, [R1+0x21c] ;  /* 0x00021c0001fc7983 */ /* 0x000ee80000300800 */
[----:B------:R-:W4:Y:S04]  /*12e7f0*/  LDL.LU R197, [R1+0xe1c] ;  /* 0x000e1c0001c57983 */ /* 0x000f280000300800 */
[----:B------:R-:W3:Y:S01]  /*12e800*/  LDL.LU R234, [R1+0x120c] ;  /* 0x00120c0001ea7983 */ /* 0x000ee20000300800 */
[----:B------:R-:W-:-:S03]  /*12e810*/  IMAD.WIDE R232, R14, 0x4, R6 ;  /* 0x000000040ee87825 */ /* 0x000fc600078e0206 */
[----:B------:R-:W4:Y:S04]  /*12e820*/  LDL.LU R14, [R1+0x61c] ;  /* 0x00061c00010e7983 */ /* 0x000f280000300800 */
[----:B--2---:R2:W-:Y:S01]  /*12e830*/  @P5 STG.E desc[UR60][R232.64], R244 ;  /* 0x000000f4e8005986 */ /* 0x0045e2000c10193c */
[----:B-1----:R-:W-:Y:S01]  /*12e840*/  ISETP.GE.AND P5, PT, R16, R245, PT ;  /* 0x000000f51000720c */ /* 0x002fe20003fa6270 */
[----:B--2---:R-:W-:Y:S01]  /*12e850*/  IMAD.WIDE R232, R0, 0x4, R2 ;  /* 0x0000000400e87825 */ /* 0x004fe200078e0202 */
[----:B------:R-:W1:Y:S01]  /*12e860*/  LDC R244, c[0x0][0x228] ;  /* 0x00008a00fff47b82 */ /* 0x000e620000000800 */
[----:B---3--:R2:W-:Y:S04]  /*12e870*/  @P3 STG.E desc[UR60][R198.64], R234 ;  /* 0x000000eac6003986 */ /* 0x0085e8000c10193c */
[----:B----4-:R3:W-:Y:S01]  /*12e880*/  @P6 STG.E desc[UR60][R232.64], R197 ;  /* 0x000000c5e8006986 */ /* 0x0107e2000c10193c */
[----:B------:R-:W-:-:S02]  /*12e890*/  IADD3 R16, R10, 0x111, RZ ;  /* 0x000001110a107810 */ /* 0x000fc40007ffe0ff */
[----:B------:R-:W4:Y:S01]  /*12e8a0*/  LDC R245, c[0x0][0x228] ;  /* 0x00008a00fff57b82 */ /* 0x000f220000000800 */
[----:B--2---:R-:W-:-:S04]  /*12e8b0*/  IMAD.WIDE R198, R0, 0x4, R4 ;  /* 0x0000000400c67825 */ /* 0x004fc800078e0204 */
[----:B---3--:R-:W-:Y:S01]  /*12e8c0*/  IMAD.WIDE R232, R0, 0x4, R8 ;  /* 0x0000000400e87825 */ /* 0x008fe200078e0208 */
[----:B------:R-:W-:Y:S02]  /*12e8d0*/  ISETP.LT.AND P3, PT, R17, R235, !P2 ;  /* 0x000000eb1100720c */ /* 0x000fe40005761270 */
[----:B------:R-:W2:Y:S08]  /*12e8e0*/  LDC R234, c[0x0][0x228] ;  /* 0x00008a00ffea7b82 */ /* 0x000eb00000000800 */
[----:B------:R-:W3:Y:S01]  /*12e8f0*/  LDC R197, c[0x0][0x228] ;  /* 0x00008a00ffc57b82 */ /* 0x000ee20000000800 */
[----:B------:R1:W-:Y:S01]  /*12e900*/  @P4 STG.E desc[UR60][R198.64], R14 ;  /* 0x0000000ec6004986 */ /* 0x0003e2000c10193c */
[----:B------:R-:W-:-:S03]  /*12e910*/  ISETP.LT.AND P4, PT, R11, R236, !P5 ;  /* 0x000000ec0b00720c */ /* 0x000fc60006f81270 */
[----:B------:R-:W4:Y:S01]  /*12e920*/  LDL.LU R236, [R1+0x1610] ;  /* 0x0016100001ec7983 */ /* 0x000f220000300800 */
[----:B------:R-:W-:Y:S02]  /*12e930*/  ISETP.LT.AND P6, PT, R13, R239, !P5 ;  /* 0x000000ef0d00720c */ /* 0x000fe40006fc1270 */
[----:B------:R-:W-:Y:S02]  /*12e940*/  ISETP.LT.AND P2, PT, R15, R237, !P2 ;  /* 0x000000ed0f00720c */ /* 0x000fe40005741270 */
[----:B------:R-:W3:Y:S01]  /*12e950*/  LDC R237, c[0x0][0x228] ;  /* 0x00008a00ffed7b82 */ /* 0x000ee20000000800 */
[----:B-1----:R-:W-:-:S07]  /*12e960*/  IMAD.IADD R14, R0, 0x1, R238 ;  /* 0x00000001000e7824 */ /* 0x002fce00078e02ee */
[----:B------:R-:W1:Y:S01]  /*12e970*/  LDC R235, c[0x0][0x248] ;  /* 0x00009200ffeb7b82 */ /* 0x000e620000000800 */
[----:B------:R-:W3:Y:S07]  /*12e980*/  LDL.LU R238, [R1+0x1e50] ;  /* 0x001e500001ee7983 */ /* 0x000eee0000300800 */
[----:B------:R-:W1:Y:S01]  /*12e990*/  LDC R239, c[0x0][0x228] ;  /* 0x00008a00ffef7b82 */ /* 0x000e620000000800 */
[----:B------:R-:W-:Y:S02]  /*12e9a0*/  IMAD.WIDE R198, R0, 0x4, R6 ;  /* 0x0000000400c67825 */ /* 0x000fe400078e0206 */
[----:B------:R-:W4:Y:S04]  /*12e9b0*/  LDL.LU R0, [R1+0x1a10] ;  /* 0x001a100001007983 */ /* 0x000f280000300800 */
[----:B------:R2:W-:Y:S04]  /*12e9c0*/  @P3 STG.E desc[UR60][R198.64], R246 ;  /* 0x000000f6c6003986 */ /* 0x0005e8000c10193c */
[----:B------:R2:W-:Y:S01]  /*12e9d0*/  @P2 STG.E desc[UR60][R232.64], R252 ;  /* 0x000000fce8002986 */ /* 0x0005e2000c10193c */
[----:B------:R-:W-:-:S02]  /*12e9e0*/  ISETP.GE.AND P3, PT, R16, R247, PT ;  /* 0x000000f71000720c */ /* 0x000fc40003f66270 */
[----:B------:R-:W-:Y:S01]  /*12e9f0*/  ISETP.LT.AND P2, PT, R17, R244, !P5 ;  /* 0x000000f41100720c */ /* 0x000fe20006f41270 */
[----:B--2---:R-:W-:-:S04]  /*12ea00*/  IMAD.WIDE R198, R14, 0x4, R2 ;  /* 0x000000040ec67825 */ /* 0x004fc800078e0202 */
[----:B------:R-:W-:Y:S01]  /*12ea10*/  IMAD.WIDE R232, R14, 0x4, R4 ;  /* 0x000000040ee87825 */ /* 0x000fe200078e0204 */
[----:B------:R-:W2:Y:S01]  /*12ea20*/  LDL.LU R252, [R1+0x620] ;  /* 0x0006200001fc7983 */ /* 0x000ea20000300800 */
[----:B------:R-:W-:-:S03]  /*12ea30*/  ISETP.LT.AND P5, PT, R15, R234, !P5 ;  /* 0x000000ea0f00720c */ /* 0x000fc60006fa1270 */
[----:B------:R-:W2:Y:S01]  /*12ea40*/  LDL.LU R234, [R1+0xe20] ;  /* 0x000e200001ea7983 */ /* 0x000ea20000300800 */
[----:B------:R-:W1:Y:S01]  /*12ea50*/  LDC R246, c[0x0][0x22c] ;  /* 0x00008b00fff67b82 */ /* 0x000e620000000800 */
[----:B------:R-:W-:-:S07]  /*12ea60*/  IADD3 R16, R10, 0x112, RZ ;  /* 0x000001120a107810 */ /* 0x000fce0007ffe0ff */
[----:B------:R-:W2:Y:S08]  /*12ea70*/  LDC R244, c[0x0][0x228] ;  /* 0x00008a00fff47b82 */ /* 0x000eb00000000800 */
[----:B------:R-:W2:Y:S01]  /*12ea80*/  LDC R247, c[0x0][0x22c] ;  /* 0x00008b00fff77b82 */ /* 0x000ea20000000800 */
[----:B----4-:R-:W-:Y:S04]  /*12ea90*/  @P4 STG.E desc[UR60][R198.64], R0 ;  /* 0x00000000c6004986 */ /* 0x010fe8000c10193c */
[----:B------:R4:W-:Y:S01]  /*12eaa0*/  @P6 STG.E desc[UR60][R232.64], R236 ;  /* 0x000000ece8006986 */ /* 0x0009e2000c10193c */
[----:B---3--:R-:W-:-:S03]  /*12eab0*/  ISETP.LT.AND P6, PT, R13, R237, !P3 ;  /* 0x000000ed0d00720c */ /* 0x008fc60005fc1270 */
[----:B------:R-:W3:Y:S01]  /*12eac0*/  LDL.LU R237, [R1+0x1210] ;  /* 0x0012100001ed7983 */ /* 0x000ee20000300800 */
[----:B------:R-:W-:Y:S02]  /*12ead0*/  ISETP.LT.AND P4, PT, R11, R197, !P3 ;  /* 0x000000c50b00720c */ /* 0x000fe40005f81270 */
[----:B------:R-:W2:Y:S08]  /*12eae0*/  LDC R197, c[0x0][0x228] ;  /* 0x00008a00ffc57b82 */ /* 0x000eb00000000800 */
[----:B----4-:R-:W4:Y:S01]  /*12eaf0*/  LDC R236, c[0x0][0x248] ;  /* 0x00009200ffec7b82 */ /* 0x010f220000000800 */
[C---:B------:R-:W-:Y:S01]  /*12eb00*/  IMAD.WIDE R198, R14.reuse, 0x4, R6 ;  /* 0x000000040ec67825 */ /* 0x040fe200078e0206 */
[----:B-1----:R-:W-:-:S03]  /*12eb10*/  IADD3 R0, R14, R235, RZ ;  /* 0x000000eb0e007210 */ /* 0x002fc60007ffe0ff */
[----:B------:R-:W-:-:S03]  /*12eb20*/  IMAD.WIDE R232, R14, 0x4, R8 ;  /* 0x000000040ee87825 */ /* 0x000fc600078e0208 */
[----:B------:R-:W1:Y:S01]  /*12eb30*/  LDC R235, c[0x0][0x228] ;  /* 0x00008a00ffeb7b82 */ /* 0x000e620000000800 */
[----:B------:R2:W-:Y:S01]  /*12eb40*/  @P2 STG.E desc[UR60][R198.64], R238 ;  /* 0x000000eec6002986 */ /* 0x0005e2000c10193c */
[----:B------:R-:W-:-:S03]  /*12eb50*/  ISETP.GE.AND P2, PT, R16, R246, PT ;  /* 0x000000f61000720c */ /* 0x000fc60003f46270 */
[----:B------:R-:W3:Y:S01]  /*12eb60*/  LDL.LU R246, [R1+0xa20] ;  /* 0x000a200001f67983 */ /* 0x000ee20000300800 */
[----:B--2---:R-:W-:-:S04]  /*12eb70*/  IMAD.WIDE R198, R0, 0x4, R2 ;  /* 0x0000000400c67825 */ /* 0x004fc800078e0202 */
[----:B----4-:R-:W-:Y:S01]  /*12eb80*/  IMAD.IADD R14, R0, 0x1, R236 ;  /* 0x00000001000e7824 */ /* 0x010fe200078e02ec */
[----:B------:R-:W2:Y:S01]  /*12eb90*/  LDC R238, c[0x0][0x228] ;  /* 0x00008a00ffee7b82 */ /* 0x000ea20000000800 */
[----:B---3--:R3:W-:Y:S04]  /*12eba0*/  @P5 STG.E desc[UR60][R232.64], R237 ;  /* 0x000000ede8005986 */ /* 0x0087e8000c10193c */
[----:B------:R4:W-:Y:S01]  /*12ebb0*/  @P4 STG.E desc[UR60][R198.64], R234 ;  /* 0x000000eac6004986 */ /* 0x0009e2000c10193c */
[----:B------:R-:W-:-:S03]  /*12ebc0*/  ISETP.LT.AND P4, PT, R13, R245, !P2 ;  /* 0x000000f50d00720c */ /* 0x000fc60005781270 */
[----:B------:R-:W2:Y:S01]  /*12ebd0*/  LDL.LU R245, [R1+0x1e54] ;  /* 0x001e540001f57983 */ /* 0x000ea20000300800 */
[----:B------:R-:W-:Y:S01]  /*12ebe0*/  IADD3 R16, R10, 0x113, RZ ;  /* 0x000001130a107810 */ /* 0x000fe20007ffe0ff */
[----:B---3--:R-:W3:Y:S01]  /*12ebf0*/  LDC R237, c[0x0][0x248] ;  /* 0x00009200ffed7b82 */ /* 0x008ee20000000800 */
[----:B----4-:R-:W-:-:S04]  /*12ec00*/  IMAD.WIDE R198, R0, 0x4, R4 ;  /* 0x0000000400c67825 */ /* 0x010fc800078e0204 */
[----:B------:R-:W-:Y:S01]  /*12ec10*/  IMAD.WIDE R232, R0, 0x4, R8 ;  /* 0x0000000400e87825 */ /* 0x000fe200078e0208 */
[----:B------:R-:W-:Y:S02]  /*12ec20*/  ISETP.LT.AND P5, PT, R17, R239, !P3 ;  /* 0x000000ef1100720c */ /* 0x000fe40005fa1270 */
[----:B------:R-:W4:Y:S01]  /*12ec30*/  LDC R234, c[0x0][0x228] ;  /* 0x00008a00ffea7b82 */ /* 0x000f220000000800 */
[----:B------:R1:W-:Y:S01]  /*12ec40*/  @P6 STG.E desc[UR60][R198.64], R252 ;  /* 0x000000fcc6006986 */ /* 0x0003e2000c10193c */
[----:B------:R-:W-:-:S06]  /*12ec50*/  ISETP.LT.AND P6, PT, R11, R197, !P2 ;  /* 0x000000c50b00720c */ /* 0x000fcc00057c1270 */
[----:B------:R-:W3:Y:S01]  /*12ec60*/  LDC R239, c[0x0][0x228] ;  /* 0x00008a00ffef7b82 */ /* 0x000ee20000000800 */
[----:B-1----:R-:W3:Y:S04]  /*12ec70*/  LDL.LU R252, [R1+0x1214] ;  /* 0x0012140001fc7983 */ /* 0x002ee80000300800 */
[----:B------:R-:W4:Y:S01]  /*12ec80*/  LDL.LU R197, [R1+0x1a14] ;  /* 0x001a140001c57983 */ /* 0x000f220000300800 */
[----:B------:R-:W-:-:S03]  /*12ec90*/  IMAD.WIDE R198, R0, 0x4, R6 ;  /* 0x0000000400c67825 */ /* 0x000fc600078e0206 */
[----:B------:R-:W3:Y:S04]  /*12eca0*/  LDL.LU R236, [R1+0x1614] ;  /* 0x0016140001ec7983 */ /* 0x000ee80000300800 */
[----:B------:R-:W2:Y:S01]  /*12ecb0*/  LDL.LU R0, [R1+0x220] ;  /* 0x0002200001007983 */ /* 0x000ea20000300800 */
[----:B------:R-:W-:-:S03]  /*12ecc0*/  ISETP.LT.AND P3, PT, R15, R244, !P3 ;  /* 0x000000f40f00720c */ /* 0x000fc60005f61270 */
[----:B------:R1:W-:Y:S01]  /*12ecd0*/  @P5 STG.E desc[UR60][R198.64], R246 ;  /* 0x000000f6c6005986 */ /* 0x0003e2000c10193c */
[----:B------:R-:W-:-:S03]  /*12ece0*/  ISETP.GE.AND P5, PT, R16, R247, PT ;  /* 0x000000f71000720c */ /* 0x000fc60003fa6270 */
[----:B------:R-:W3:Y:S01]  /*12ecf0*/  LDL.LU R247, [R1+0x624] ;  /* 0x0006240001f77983 */ /* 0x000ee20000300800 */
[----:B------:R-:W3:Y:S01]  /*12ed00*/  LDC R244, c[0x0][0x22c] ;  /* 0x00008b00fff47b82 */ /* 0x000ee20000000800 */
[----:B-1----:R-:W-:-:S07]  /*12ed10*/  IMAD.WIDE R198, R14, 0x4, R2 ;  /* 0x000000040ec67825 */ /* 0x002fce00078e0202 */
[----:B------:R-:W1:Y:S01]  /*12ed20*/  LDC R246, c[0x0][0x228] ;  /* 0x00008a00fff67b82 */ /* 0x000e620000000800 */
[----:B--2---:R-:W-:Y:S01]  /*12ed30*/  @P3 STG.E desc[UR60][R232.64], R0 ;  /* 0x00000000e8003986 */ /* 0x004fe2000c10193c */
[----:B------:R-:W-:Y:S02]  /*12ed40*/  ISETP.LT.AND P3, PT, R17, R238, !P2 ;  /* 0x000000ee1100720c */ /* 0x000fe40005761270 */
[----:B------:R-:W-:Y:S01]  /*12ed50*/  ISETP.LT.AND P2, PT, R15, R235, !P2 ;  /* 0x000000eb0f00720c */ /* 0x000fe20005741270 */
[----:B----4-:R2:W-:Y:S04]  /*12ed60*/  @P6 STG.E desc[UR60][R198.64], R197 ;  /* 0x000000c5c6006986 */ /* 0x0105e8000c10193c */
[----:B------:R-:W4:Y:S01]  /*12ed70*/  LDL.LU R235, [R1+0xe24] ;  /* 0x000e240001eb7983 */ /* 0x000f220000300800 */
[----:B------:R-:W1:Y:S01]  /*12ed80*/  LDC R238, c[0x0][0x228] ;  /* 0x00008a00ffee7b82 */ /* 0x000e620000000800 */
[----:B------:R-:W-:-:S07]  /*12ed90*/  ISETP.LT.AND P6, PT, R13, R234, !P5 ;  /* 0x000000ea0d00720c */ /* 0x000fce0006fc1270 */
[----:B------:R-:W4:Y:S01]  /*12eda0*/  LDC R234, c[0x0][0x228] ;  /* 0x00008a00ffea7b82 */ /* 0x000f220000000800 */
[----:B--2---:R-:W-:-:S04]  /*12edb0*/  IMAD.WIDE R198, R14, 0x4, R4 ;  /* 0x000000040ec67825 */ /* 0x004fc800078e0204 */
[----:B---3--:R-:W-:Y:S01]  /*12edc0*/  IMAD.IADD R0, R14, 0x1, R237 ;  /* 0x000000010e007824 */ /* 0x008fe200078e02ed */
[----:B------:R-:W-:Y:S02]  /*12edd0*/  IADD3 R16, R10, 0x114, RZ ;  /* 0x000001140a107810 */ /* 0x000fe40007ffe0ff */
[----:B------:R-:W2:Y:S08]  /*12ede0*/  LDC R197, c[0x0][0x228] ;  /* 0x00008a00ffc57b82 */ /* 0x000eb00000000800 */
[----:B------:R-:W3:Y:S01]  /*12edf0*/  LDC R237, c[0x0][0x22c] ;  /* 0x00008b00ffed7b82 */ /* 0x000ee20000000800 */
[----:B------:R1:W-:Y:S01]  /*12ee00*/  @P4 STG.E desc[UR60][R198.64], R236 ;  /* 0x000000ecc6004986 */ /* 0x0003e2000c10193c */
[----:B------:R-:W-:Y:S01]  /*12ee10*/  ISETP.LT.AND P4, PT, R11, R239, !P5 ;  /* 0x000000ef0b00720c */ /* 0x000fe20006f81270 */
[----:B------:R-:W-:-:S05]  /*12ee20*/  IMAD.WIDE R232, R0, 0x4, R2 ;  /* 0x0000000400e87825 */ /* 0x000fca00078e0202 */
[----:B------:R-:W3:Y:S01]  /*12ee30*/  LDC R239, c[0x0][0x248] ;  /* 0x00009200ffef7b82 */ /* 0x000ee20000000800 */
[----:B-1----:R-:W-:-:S07]  /*12ee40*/  IMAD.WIDE R198, R14, 0x4, R6 ;  /* 0x000000040ec67825 */ /* 0x002fce00078e0206 */
[----:B------:R-:W1:Y:S01]  /*12ee50*/  LDC R236, c[0x0][0x248] ;  /* 0x00009200ffec7b82 */ /* 0x000e620000000800 */
[----:B------:R2:W-:Y:S01]  /*12ee60*/  @P3 STG.E desc[UR60][R198.64], R245 ;  /* 0x000000f5c6003986 */ /* 0x0005e2000c10193c */
[----:B------:R-:W-:-:S06]  /*12ee70*/  ISETP.GE.AND P3, PT, R16, R244, PT ;  /* 0x000000f41000720c */ /* 0x000fcc0003f66270 */
[----:B------:R-:W3:Y:S01]  /*12ee80*/  LDC R244, c[0x0][0x228] ;  /* 0x00008a00fff47b82 */ /* 0x000ee20000000800 */
[----:B--2---:R-:W-:-:S07]  /*12ee90*/  IMAD.WIDE R198, R14, 0x4, R8 ;  /* 0x000000040ec67825 */ /* 0x004fce00078e0208 */
[----:B------:R-:W2:Y:S01]  /*12eea0*/  LDC R245, c[0x0][0x228] ;  /* 0x00008a00fff57b82 */ /* 0x000ea20000000800 */
[----:B------:R1:W-:Y:S01]  /*12eeb0*/  @P2 STG.E desc[UR60][R198.64], R252 ;  /* 0x000000fcc6002986 */ /* 0x0003e2000c10193c */
[----:B------:R-:W-:Y:S02]  /*12eec0*/  ISETP.LT.AND P2, PT, R17, R246, !P5 ;  /* 0x000000f61100720c */ /* 0x000fe40006f41270 */
[----:B------:R-:W-:Y:S01]  /*12eed0*/  ISETP.LT.AND P5, PT, R15, R238, !P5 ;  /* 0x000000ee0f00720c */ /* 0x000fe20006fa1270 */
[----:B-1----:R-:W-:Y:S01]  /*12eee0*/  IMAD.WIDE R198, R0, 0x4, R4 ;  /* 0x0000000400c67825 */ /* 0x002fe200078e0204 */
[----:B------:R-:W2:Y:S04]  /*12eef0*/  LDL.LU R252, [R1+0x1618] ;  /* 0x0016180001fc7983 */ /* 0x000ea80000300800 */
[----:B------:R-:W2:Y:S04]  /*12ef00*/  LDL.LU R246, [R1+0x1a18] ;  /* 0x001a180001f67983 */ /* 0x000ea80000300800 */
[----:B------:R-:W2:Y:S04]  /*12ef10*/  LDL.LU R238, [R1+0xa24] ;  /* 0x000a240001ee7983 */ /* 0x000ea80000300800 */
[----:B----4-:R1:W-:Y:S04]  /*12ef20*/  @P4 STG.E desc[UR60][R232.64], R235 ;  /* 0x000000ebe8004986 */ /* 0x0103e8000c10193c */
[----:B------:R4:W-:Y:S01]  /*12ef30*/  @P6 STG.E desc[UR60][R198.64], R247 ;  /* 0x000000f7c6006986 */ /* 0x0009e2000c10193c */
[----:B------:R-:W-:-:S03]  /*12ef40*/  ISETP.LT.AND P6, PT, R11, R234, !P3 ;  /* 0x000000ea0b00720c */ /* 0x000fc60005fc1270 */
[----:B------:R-:W2:Y:S01]  /*12ef50*/  LDL.LU R234, [R1+0x224] ;  /* 0x0002240001ea7983 */ /* 0x000ea20000300800 */
[----:B------:R-:W-:Y:S02]  /*12ef60*/  ISETP.LT.AND P4, PT, R13, R197, !P3 ;  /* 0x000000c50d00720c */ /* 0x000fe40005f81270 */
[----:B------:R-:W2:Y:S01]  /*12ef70*/  LDC R197, c[0x0][0x228] ;  /* 0x00008a00ffc57b82 */ /* 0x000ea20000000800 */
[----:B------:R-:W-:Y:S02]  /*12ef80*/  IADD3 R14, R0, R236, RZ ;  /* 0x000000ec000e7210 */ /* 0x000fe40007ffe0ff */
[----:B------:R-:W-:-:S05]  /*12ef90*/  IADD3 R16, R10, 0x115, RZ ;  /* 0x000001150a107810 */ /* 0x000fca0007ffe0ff */
[----:B-1----:R-:W1:Y:S08]  /*12efa0*/  LDC R235, c[0x0][0x228] ;  /* 0x00008a00ffeb7b82 */ /* 0x002e700000000800 */
[----:B------:R-:W1:Y:S01]  /*12efb0*/  LDC R236, c[0x0][0x228] ;  /* 0x00008a00ffec7b82 */ /* 0x000e620000000800 */
[----:B----4-:R-:W-:-:S04]  /*12efc0*/  IMAD.WIDE R198, R0, 0x4, R6 ;  /* 0x0000000400c67825 */ /* 0x010fc800078e0206 */
[----:B------:R-:W-:Y:S01]  /*12efd0*/  IMAD.WIDE R232, R0, 0x4, R8 ;  /* 0x0000000400e87825 */ /* 0x000fe200078e0208 */
[----:B---3--:R-:W-:Y:S02]  /*12efe0*/  IADD3 R0, R14, R239, RZ ;  /* 0x000000ef0e007210 */ /* 0x008fe40007ffe0ff */
[----:B------:R-:W3:Y:S08]  /*12eff0*/  LDC R247, c[0x0][0x22c] ;  /* 0x00008b00fff77b82 */ /* 0x000ef00000000800 */
[----:B------:R-:W4:Y:S01]  /*12f000*/  LDC R239, c[0x0][0x228] ;  /* 0x00008a00ffef7b82 */ /* 0x000f220000000800 */
[----:B--2---:R2:W-:Y:S01]  /*12f010*/  @P2 STG.E desc[UR60][R198.64], R238 ;  /* 0x000000eec6002986 */ /* 0x0045e2000c10193c */
[----:B------:R-:W-:-:S03]  /*12f020*/  ISETP.GE.AND P2, PT, R16, R237, PT ;  /* 0x000000ed1000720c */ /* 0x000fc60003f46270 */
[----:B------:R-:W3:Y:S01]  /*12f030*/  LDL.LU R237, [R1+0x1e58] ;  /* 0x001e580001ed7983 */ /* 0x000ee20000300800 */
[----:B--2---:R-:W-:Y:S02]  /*12f040*/  IMAD.WIDE R198, R14, 0x4, R2 ;  /* 0x000000040ec67825 */ /* 0x004fe400078e0202 */
[----:B------:R-:W2:Y:S01]  /*12f050*/  LDC R238, c[0x0][0x228] ;  /* 0x00008a00ffee7b82 */ /* 0x000ea20000000800 */
[----:B------:R1:W-:Y:S01]  /*12f060*/  @P5 STG.E desc[UR60][R232.64], R234 ;  /* 0x000000eae8005986 */ /* 0x0003e2000c10193c */
[----:B------:R-:W-:Y:S02]  /*12f070*/  ISETP.LT.AND P5, PT, R15, R245, !P3 ;  /* 0x000000f50f00720c */ /* 0x000fe40005fa1270 */
[----:B------:R-:W-:Y:S01]  /*12f080*/  ISETP.LT.AND P3, PT, R17, R244, !P3 ;  /* 0x000000f41100720c */ /* 0x000fe20005f61270 */
[----:B------:R4:W-:Y:S04]  /*12f090*/  @P6 STG.E desc[UR60][R198.64], R246 ;  /* 0x000000f6c6006986 */ /* 0x0009e8000c10193c */
[----:B------:R-:W2:Y:S01]  /*12f0a0*/  LDL.LU R244, [R1+0x1218] ;  /* 0x0012180001f47983 */ /* 0x000ea20000300800 */
[----:B------:R-:W-:Y:S01]  /*12f0b0*/  VIADD R16, R10, 0x116 ;  /* 0x000001160a107836 */ /* 0x000fe20000000000 */
[----:B------:R-:W2:Y:S08]  /*12f0c0*/  LDC R245, c[0x0][0x228] ;  /* 0x00008a00fff57b82 */ /* 0x000eb00000000800 */
[----:B-1----:R-:W1:Y:S01]  /*12f0d0*/  LDC R234, c[0x0][0x228] ;  /* 0x00008a00ffea7b82 */ /* 0x002e620000000800 */
[----:B------:R-:W-:-:S04]  /*12f0e0*/  IMAD.WIDE R232, R14, 0x4, R4 ;  /* 0x000000040ee87825 */ /* 0x000fc800078e0204 */
[----:B----4-:R-:W-:-:S03]  /*12f0f0*/  IMAD.WIDE R198, R14, 0x4, R6 ;  /* 0x000000040ec67825 */ /* 0x010fc600078e0206 */
[----:B------:R-:W4:Y:S01]  /*12f100*/  LDC R246, c[0x0][0x22c] ;  /* 0x00008b00fff67b82 */ /* 0x000f220000000800 */
[----:B------:R1:W-:Y:S01]  /*12f110*/  @P4 STG.E desc[UR60][R232.64], R252 ;  /* 0x000000fce8004986 */ /* 0x0003e2000c10193c */
[----:B------:R-:W-:-:S03]  /*12f120*/  ISETP.LT.AND P4, PT, R11, R197, !P2 ;  /* 0x000000c50b00720c */ /* 0x000fc60005781270 */
[----:B-1----:R-:W4:Y:S04]  /*12f130*/  LDL.LU R252, [R1+0x228] ;  /* 0x0002280001fc7983 */ /* 0x002f280000300800 */
[----:B------:R-:W4:Y:S01]  /*12f140*/  LDL.LU R197, [R1+0xe28] ;  /* 0x000e280001c57983 */ /* 0x000f220000300800 */
[----:B------:R-:W-:-:S03]  /*12f150*/  IMAD.WIDE R232, R14, 0x4, R8 ;  /* 0x000000040ee87825 */ /* 0x000fc600078e0208 */
[----:B------:R-:W4:Y:S01]  /*12f160*/  LDL.LU R14, [R1+0x628] ;  /* 0x00062800010e7983 */ /* 0x000f220000300800 */
[----:B------:R-:W-:Y:S02]  /*12f170*/  ISETP.LT.AND P6, PT, R13, R235, !P2 ;  /* 0x000000eb0d00720c */ /* 0x000fe400057c1270 */
[----:B------:R-:W1:Y:S01]  /*12f180*/  LDC R235, c[0x0][0x248] ;  /* 0x00009200ffeb7b82 */ /* 0x000e620000000800 */
[----:B---3--:R3:W-:Y:S01]  /*12f190*/  @P3 STG.E desc[UR60][R198.64], R237 ;  /* 0x000000edc6003986 */ /* 0x0087e2000c10193c */
[----:B------:R-:W-:Y:S01]  /*12f1a0*/  ISETP.GE.AND P3, PT, R16, R247, PT ;  /* 0x000000f71000720c */ /* 0x000fe20003f66270 */
[----:B---3--:R-:W-:-:S05]  /*12f1b0*/  IMAD.WIDE R198, R0, 0x4, R2 ;  /* 0x0000000400c67825 */ /* 0x008fca00078e0202 */
[----:B------:R-:W3:Y:S01]  /*12f1c0*/  LDC R237, c[0x0][0x228] ;  /* 0x00008a00ffed7b82 */ /* 0x000ee20000000800 */
[----:B--2---:R2:W-:Y:S01]  /*12f1d0*/  @P5 STG.E desc[UR60][R232.64], R244 ;  /* 0x000000f4e8005986 */ /* 0x0045e2000c10193c */
[----:B------:R-:W-:-:S03]  /*12f1e0*/  ISETP.LT.AND P5, PT, R15, R236, !P2 ;  /* 0x000000ec0f00720c */ /* 0x000fc600057a1270 */
[----:B------:R-:W3:Y:S04]  /*12f1f0*/  LDL.LU R236, [R1+0xa28] ;  /* 0x000a280001ec7983 */ /* 0x000ee80000300800 */
[----:B------:R-:W3:Y:S01]  /*12f200*/  LDL.LU R247, [R1+0x121c] ;  /* 0x00121c0001f77983 */ /* 0x000ee20000300800 */
[----:B--2---:R-:W-:Y:S01]  /*12f210*/  IMAD.WIDE R232, R0, 0x4, R4 ;  /* 0x0000000400e87825 */ /* 0x004fe200078e0204 */
[----:B------:R-:W-:Y:S01]  /*12f220*/  IADD3 R16, R10, 0x117, RZ ;  /* 0x000001170a107810 */ /* 0x000fe20007ffe0ff */
[----:B------:R-:W2:Y:S01]  /*12f230*/  LDC R244, c[0x0][0x228] ;  /* 0x00008a00fff47b82 */ /* 0x000ea20000000800 */
[----:B----4-:R4:W-:Y:S04]  /*12f240*/  @P4 STG.E desc[UR60][R198.64], R197 ;  /* 0x000000c5c6004986 */ /* 0x0109e8000c10193c */
[----:B------:R1:W-:Y:S01]  /*12f250*/  @P6 STG.E desc[UR60][R232.64], R14 ;  /* 0x0000000ee8006986 */ /* 0x0003e2000c10193c */
[----:B----4-:R-:W-:-:S04]  /*12f260*/  IMAD.WIDE R198, R0, 0x4, R6 ;  /* 0x0000000400c67825 */ /* 0x010fc800078e0206 */
[C---:B-1----:R-:W-:Y:S02]  /*12f270*/  IMAD.IADD R14, R0.reuse, 0x1, R235 ;  /* 0x00000001000e7824 */ /* 0x042fe400078e02eb */
[----:B------:R-:W-:Y:S01]  /*12f280*/  IMAD.WIDE R232, R0, 0x4, R8 ;  /* 0x0000000400e87825 */ /* 0x000fe200078e0208 */
[----:B------:R-:W4:Y:S04]  /*12f290*/  LDL.LU R235, [R1+0x1a1c] ;  /* 0x001a1c0001eb7983 */ /* 0x000f280000300800 */
[----:B------:R-:W2:Y:S01]  /*12f2a0*/  LDL.LU R0, [R1+0x161c] ;  /* 0x00161c0001007983 */ /* 0x000ea20000300800 */
[----:B------:R-:W1:Y:S01]  /*12f2b0*/  LDC R197, c[0x0][0x228] ;  /* 0x00008a00ffc57b82 */ /* 0x000e620000000800 */
[----:B------:R-:W-:Y:S02]  /*12f2c0*/  ISETP.LT.AND P2, PT, R17, R238, !P2 ;  /* 0x000000ee1100720c */ /* 0x000fe40005741270 */
[----:B------:R-:W-:-:S05]  /*12f2d0*/  ISETP.LT.AND P6, PT, R11, R234, !P3 ;  /* 0x000000ea0b00720c */ /* 0x000fca0005fc1270 */
[----:B------:R-:W1:Y:S01]  /*12f2e0*/  LDC R234, c[0x0][0x248] ;  /* 0x00009200ffea7b82 */ /* 0x000e620000000800 */
[----:B------:R-:W-:-:S07]  /*12f2f0*/  ISETP.LT.AND P4, PT, R13, R245, !P3 ;  /* 0x000000f50d00720c */ /* 0x000fce0005f81270 */
[----:B------:R-:W1:Y:S08]  /*12f300*/  LDC R245, c[0x0][0x22c] ;  /* 0x00008b00fff57b82 */ /* 0x000e700000000800 */
[----:B------:R-:W1:Y:S01]  /*12f310*/  LDC R238, c[0x0][0x228] ;  /* 0x00008a00ffee7b82 */ /* 0x000e620000000800 */
[----:B---3--:R3:W-:Y:S04]  /*12f320*/  @P2 STG.E desc[UR60][R198.64], R236 ;  /* 0x000000ecc6002986 */ /* 0x0087e8000c10193c */
[----:B------:R1:W-:Y:S01]  /*12f330*/  @P5 STG.E desc[UR60][R232.64], R252 ;  /* 0x000000fce8005986 */ /* 0x0003e2000c10193c */
[----:B------:R-:W-:Y:S01]  /*12f340*/  ISETP.GE.AND P2, PT, R16, R246, PT ;  /* 0x000000f61000720c */ /* 0x000fe20003f46270 */
[----:B---3--:R-:W-:-:S04]  /*12f350*/  IMAD.WIDE R198, R14, 0x4, R2 ;  /* 0x000000040ec67825 */ /* 0x008fc800078e0202 */
[----:B-1----:R-:W-:Y:S01]  /*12f360*/  IMAD.WIDE R232, R14, 0x4, R4 ;  /* 0x000000040ee87825 */ /* 0x002fe200078e0204 */
[----:B------:R-:W3:Y:S04]  /*12f370*/  LDL.LU R252, [R1+0x62c] ;  /* 0x00062c0001fc7983 */ /* 0x000ee80000300800 */
[----:B------:R-:W3:Y:S01]  /*12f380*/  LDL.LU R246, [R1+0x22c] ;  /* 0x00022c0001f67983 */ /* 0x000ee20000300800 */
[----:B------:R-:W1:Y:S03]  /*12f390*/  LDC R236, c[0x0][0x228] ;  /* 0x00008a00ffec7b82 */ /* 0x000e660000000800 */
[----:B----4-:R4:W-:Y:S04]  /*12f3a0*/  @P6 STG.E desc[UR60][R198.64], R235 ;  /* 0x000000ebc6006986 */ /* 0x0109e8000c10193c */
[----:B--2---:R2:W-:Y:S01]  /*12f3b0*/  @P4 STG.E desc[UR60][R232.64], R0 ;  /* 0x00000000e8004986 */ /* 0x0045e2000c10193c */
[----:B------:R-:W-:-:S03]  /*12f3c0*/  ISETP.LT.AND P4, PT, R11, R197, !P2 ;  /* 0x000000c50b00720c */ /* 0x000fc60005781270 */
[----:B------:R-:W3:Y:S01]  /*12f3d0*/  LDL.LU R197, [R1+0x1e5c] ;  /* 0x001e5c0001c57983 */ /* 0x000ee20000300800 */
[----:B------:R-:W-:Y:S02]  /*12f3e0*/  ISETP.LT.AND P5, PT, R17, R237, !P3 ;  /* 0x000000ed1100720c */ /* 0x000fe40005fa1270 */
[----:B------:R-:W-:Y:S01]  /*12f3f0*/  IADD3 R16, R10, 0x118, RZ ;  /* 0x000001180a107810 */ /* 0x000fe20007ffe0ff */
[----:B----4-:R-:W4:Y:S01]  /*12f400*/  LDC R235, c[0x0][0x228] ;  /* 0x00008a00ffeb7b82 */ /* 0x010f220000000800 */
[C---:B--2---:R-:W-:Y:S02]  /*12f410*/  IADD3 R0, R14.reuse, R234, RZ ;  /* 0x000000ea0e007210 */ /* 0x044fe40007ffe0ff */
[----:B------:R-:W-:Y:S01]  /*12f420*/  ISETP.LT.AND P6, PT, R13, R239, !P2 ;  /* 0x000000ef0d00720c */ /* 0x000fe200057c1270 */
[----:B------:R-:W2:Y:S04]  /*12f430*/  LDL.LU R234, [R1+0xe2c] ;  /* 0x000e2c0001ea7983 */ /* 0x000ea80000300800 */
[----:B------:R-:W4:Y:S01]  /*12f440*/  LDC R239, c[0x0][0x248] ;  /* 0x00009200ffef7b82 */ /* 0x000f220000000800 */
[----:B------:R-:W-:Y:S01]  /*12f450*/  ISETP.LT.AND P3, PT, R15, R244, !P3 ;  /* 0x000000f40f00720c */ /* 0x000fe20005f61270 */
[----:B------:R-:W-:-:S04]  /*12f460*/  IMAD.WIDE R232, R14, 0x4, R6 ;  /* 0x000000040ee87825 */ /* 0x000fc800078e0206 */
[----:B------:R-:W-:Y:S02]  /*12f470*/  IMAD.WIDE R198, R14, 0x4, R8 ;  /* 0x000000040ec67825 */ /* 0x000fe400078e0208 */
[----:B------:R-:W4:Y:S08]  /*12f480*/  LDC R237, c[0x0][0x228] ;  /* 0x00008a00ffed7b82 */ /* 0x000f300000000800 */
[----:B------:R-:W4:Y:S01]  /*12f490*/  LDC R244, c[0x0][0x22c] ;  /* 0x00008b00fff47b82 */ /* 0x000f220000000800 */
[----:B---3--:R3:W-:Y:S01]  /*12f4a0*/  @P5 STG.E desc[UR60][R232.64], R197 ;  /* 0x000000c5e8005986 */ /* 0x0087e2000c10193c */
[----:B------:R-:W-:-:S03]  /*12f4b0*/  ISETP.GE.AND P5, PT, R16, R245, PT ;  /* 0x000000f51000720c */ /* 0x000fc60003fa6270 */
[----:B------:R1:W-:Y:S01]  /*12f4c0*/  @P3 STG.E desc[UR60][R198.64], R247 ;  /* 0x000000f7c6003986 */ /* 0x0003e2000c10193c */
[----:B------:R-:W-:Y:S02]  /*12f4d0*/  VIADD R14, R10, 0x119 ;  /* 0x000001190a0e7836 */ /* 0x000fe40000000000 */
[----:B------:R-:W4:Y:S01]  /*12f4e0*/  LDC R16, c[0x0][0x228] ;  /* 0x00008a00ff107b82 */ /* 0x000f220000000800 */
[----:B---3--:R-:W-:-:S04]  /*12f4f0*/  IMAD.WIDE R232, R0, 0x4, R2 ;  /* 0x0000000400e87825 */ /* 0x008fc800078e0202 */
[----:B-1----:R-:W-:Y:S01]  /*12f500*/  IMAD.WIDE R198, R0, 0x4, R4 ;  /* 0x0000000400c67825 */ /* 0x002fe200078e0204 */
[----:B------:R-:W3:Y:S04]  /*12f510*/  LDL.LU R247, [R1+0x1620] ;  /* 0x0016200001f77983 */ /* 0x000ee80000300800 */
[----:B--2---:R1:W-:Y:S01]  /*12f520*/  @P4 STG.E desc[UR60][R232.64], R234 ;  /* 0x000000eae8004986 */ /* 0x0043e2000c10193c */
[----:B------:R-:W-:-:S03]  /*12f530*/  ISETP.LT.AND P4, PT, R13, R238, !P5 ;  /* 0x000000ee0d00720c */ /* 0x000fc60006f81270 */
[----:B------:R-:W2:Y:S04]  /*12f540*/  LDL.LU R238, [R1+0xa2c] ;  /* 0x000a2c0001ee7983 */ /* 0x000ea80000300800 */
[----:B------:R1:W-:Y:S04]  /*12f550*/  @P6 STG.E desc[UR60][R198.64], R252 ;  /* 0x000000fcc6006986 */ /* 0x0003e8000c10193c */
[----:B------:R-:W3:Y:S01]  /*12f560*/  LDL.LU R245, [R1+0x1e60] ;  /* 0x001e600001f57983 */ /* 0x000ee20000300800 */
[----:B------:R-:W2:Y:S01]  /*12f570*/  LDC R197, c[0x0][0x228] ;  /* 0x00008a00ffc57b82 */ /* 0x000ea20000000800 */
[----:B------:R-:W-:-:S07]  /*12f580*/  ISETP.LT.AND P3, PT, R17, R236, !P2 ;  /* 0x000000ec1100720c */ /* 0x000fce0005761270 */
[----:B------:R-:W2:Y:S01]  /*12f590*/  LDC R236, c[0x0][0x228] ;  /* 0x00008a00ffec7b82 */ /* 0x000ea20000000800 */
[----:B-1----:R-:W-:-:S07]  /*12f5a0*/  IMAD.WIDE R232, R0, 0x4, R8 ;  /* 0x0000000400e87825 */ /* 0x002fce00078e0208 */
[----:B------:R-:W1:Y:S01]  /*12f5b0*/  LDC R234, c[0x0][0x228] ;  /* 0x00008a00ffea7b82 */ /* 0x000e620000000800 */
[C---:B------:R-:W-:Y:S01]  /*12f5c0*/  IMAD.WIDE R198, R0.reuse, 0x4, R6 ;  /* 0x0000000400c67825 */ /* 0x040fe200078e0206 */
[----:B------:R-:W3:Y:S01]  /*12f5d0*/  LDL.LU R252, [R1+0xe30] ;  /* 0x000e300001fc7983 */ /* 0x000ee20000300800 */
[----:B----4-:R-:W-:-:S03]  /*12f5e0*/  IADD3 R0, R0, R239, RZ ;  /* 0x000000ef00007210 */ /* 0x010fc60007ffe0ff */
[----:B------:R-:W4:Y:S01]  /*12f5f0*/  LDL.LU R239, [R1+0x1a20] ;  /* 0x001a200001ef7983 */ /* 0x000f220000300800 */
[----:B------:R-:W-:Y:S02]  /*12f600*/  ISETP.LT.AND P6, PT, R11, R235, !P5 ;  /* 0x000000eb0b00720c */ /* 0x000fe40006fc1270 */
[----:B------:R-:W1:Y:S01]  /*12f610*/  LDC R235, c[0x0][0x248] ;  /* 0x00009200ffeb7b82 */ /* 0x000e620000000800 */
[----:B------:R-:W-:-:S07]  /*12f620*/  ISETP.LT.AND P2, PT, R15, R237, !P2 ;  /* 0x000000ed0f00720c */ /* 0x000fce0005741270 */
[----:B------:R-:W3:Y:S01]  /*12f630*/  LDC R237, c[0x0][0x22c] ;  /* 0x00008b00ffed7b82 */ /* 0x000ee20000000800 */
[----:B--2---:R2:W-:Y:S05]  /*12f640*/  @P3 STG.E desc[UR60][R198.64], R238 ;  /* 0x000000eec6003986 */ /* 0x0045ea000c10193c */
[----:B------:R1:W-:Y:S01]  /*12f650*/  @P2 STG.E desc[UR60][R232.64], R246 ;  /* 0x000000f6e8002986 */ /* 0x0003e2000c10193c */
[----:B------:R-:W-:Y:S02]  /*12f660*/  ISETP.LT.AND P2, PT, R17, R197, !P5 ;  /* 0x000000c51100720c */ /* 0x000fe40006f41270 */
[----:B------:R-:W-:Y:S02]  /*12f670*/  ISETP.LT.AND P5, PT, R15, R236, !P5 ;  /* 0x000000ec0f00720c */ /* 0x000fe40006fa1270 */
[----:B------:R-:W-:Y:S01]  /*12f680*/  ISETP.GE.AND P3, PT, R14, R244, PT ;  /* 0x000000f40e00720c */ /* 0x000fe20003f66270 */
[----:B------:R-:W3:Y:S01]  /*12f690*/  LDL.LU R236, [R1+0x230] ;  /* 0x0002300001ec7983 */ /* 0x000ee20000300800 */
[----:B--2---:R-:W-:-:S04]  /*12f6a0*/  IMAD.WIDE R198, R0, 0x4, R2 ;  /* 0x0000000400c67825 */ /* 0x004fc800078e0202 */
[----:B-1----:R-:W-:-:S04]  /*12f6b0*/  IMAD.WIDE R232, R0, 0x4, R4 ;  /* 0x0000000400e87825 */ /* 0x002fc800078e0204 */
[----:B------:R-:W-:Y:S01]  /*12f6c0*/  IMAD.IADD R14, R0, 0x1, R235 ;  /* 0x00000001000e7824 */ /* 0x000fe200078e02eb */
[----:B------:R-:W1:Y:S08]  /*12f6d0*/  LDC R197, c[0x0][0x228] ;  /* 0x00008a00ffc57b82 */ /* 0x000e700000000800 */
[----:B------:R-:W2:Y:S01]  /*12f6e0*/  LDC R238, c[0x0][0x228] ;  /* 0x00008a00ffee7b82 */ /* 0x000ea20000000800 */
[----:B----4-:R4:W-:Y:S04]  /*12f6f0*/  @P6 STG.E desc[UR60][R198.64], R239 ;  /* 0x000000efc6006986 */ /* 0x0109e8000c10193c */
[----:B---3--:R3:W-:Y:S03]  /*12f700*/  @P4 STG.E desc[UR60][R232.64], R247 ;  /* 0x000000f7e8004986 */ /* 0x0087e6000c10193c */
[----:B------:R-:W1:Y:S08]  /*12f710*/  LDC R244, c[0x0][0x228] ;  /* 0x00008a00fff47b82 */ /* 0x000e700000000800 */
[----:B------:R-:W1:Y:S08]  /*12f720*/  LDC R246, c[0x0][0x228] ;  /* 0x00008a00fff67b82 */ /* 0x000e700000000800 */
[----:B----4-:R-:W4:Y:S01]  /*12f730*/  LDC R239, c[0x0][0x228] ;  /* 0x00008a00ffef7b82 */ /* 0x010f220000000800 */
[----:B---3--:R-:W3:Y:S04]  /*12f740*/  LDL.LU R247, [R1+0x120] ;  /* 0x0001200001f77983 */ /* 0x008ee80000300800 */
[----:B------:R-:W4:Y:S01]  /*12f750*/  LDL.LU R235, [R1+0x1220] ;  /* 0x0012200001eb7983 */ /* 0x000f220000300800 */
[----:B------:R-:W-:-:S02]  /*12f760*/  ISETP.LT.AND P4, PT, R11, R16, !P3 ;  /* 0x000000100b00720c */ /* 0x000fc40005f81270 */
[----:B------:R-:W-:Y:S01]  /*12f770*/  ISETP.LT.AND P6, PT, R13, R234, !P3 ;  /* 0x000000ea0d00720c */ /* 0x000fe20005fc1270 */
[----:B------:R-:W-:-:S04]  /*12f780*/  IMAD.WIDE R198, R0, 0x4, R6 ;  /* 0x0000000400c67825 */ /* 0x000fc800078e0206 */
[----:B------:R-:W-:Y:S01]  /*12f790*/  IMAD.WIDE R232, R0, 0x4, R8 ;  /* 0x0000000400e87825 */ /* 0x000fe200078e0208 */
[----:B------:R-:W-:Y:S01]  /*12f7a0*/  IADD3 R16, R10, 0x11a, RZ ;  /* 0x0000011a0a107810 */ /* 0x000fe20007ffe0ff */
[----:B------:R-:W1:Y:S01]  /*12f7b0*/  LDC R234, c[0x0][0x248] ;  /* 0x00009200ffea7b82 */ /* 0x000e620000000800 */
[----:B------:R2:W-:Y:S04]  /*12f7c0*/  @P2 STG.E desc[UR60][R198.64], R245 ;  /* 0x000000f5c6002986 */ /* 0x0005e8000c10193c */
[----:B------:R2:W-:Y:S01]  /*12f7d0*/  @P5 STG.E desc[UR60][R232.64], R252 ;  /* 0x000000fce8005986 */ /* 0x0005e2000c10193c */
[----:B------:R-:W-:Y:S01]  /*12f7e0*/  ISETP.GE.AND P2, PT, R16, R237, PT ;  /* 0x000000ed1000720c */ /* 0x000fe20003f46270 */
[----:B--2---:R-:W-:-:S04]  /*12f7f0*/  IMAD.WIDE R198, R14, 0x4, R2 ;  /* 0x000000040ec67825 */ /* 0x004fc800078e0202 */
[C---:B------:R-:W-:Y:S01]  /*12f800*/  IMAD.WIDE R232, R14.reuse, 0x4, R4 ;  /* 0x000000040ee87825 */ /* 0x040fe200078e0204 */
[----:B------:R-:W2:Y:S01]  /*12f810*/  LDL.LU R252, [R1+0x1624] ;  /* 0x0016240001fc7983 */ /* 0x000ea20000300800 */
[----:B------:R-:W3:Y:S01]  /*12f820*/  LDC R245, c[0x0][0x22c] ;  /* 0x00008b00fff57b82 */ /* 0x000ee20000000800 */
[----:B------:R-:W-:Y:S02]  /*12f830*/  ISETP.LT.AND P5, PT, R17, R238, !P3 ;  /* 0x000000ee1100720c */ /* 0x000fe40005fa1270 */
[----:B-1----:R-:W-:Y:S02]  /*12f840*/  IADD3 R0, R14, R234, RZ ;  /* 0x000000ea0e007210 */ /* 0x002fe40007ffe0ff */
[----:B------:R-:W-:-:S03]  /*12f850*/  IADD3 R16, R10, 0x11b, RZ ;  /* 0x0000011b0a107810 */ /* 0x000fc60007ffe0ff */
[----:B------:R-:W1:Y:S01]  /*12f860*/  LDC R237, c[0x0][0x228] ;  /* 0x00008a00ffed7b82 */ /* 0x000e620000000800 */
[----:B----4-:R4:W-:Y:S04]  /*12f870*/  @P4 STG.E desc[UR60][R198.64], R235 ;  /* 0x000000ebc6004986 */ /* 0x0109e8000c10193c */
[----:B------:R1:W-:Y:S01]  /*12f880*/  @P6 STG.E desc[UR60][R232.64], R236 ;  /* 0x000000ece8006986 */ /* 0x0003e2000c10193c */
[----:B------:R-:W-:Y:S02]  /*12f890*/  ISETP.LT.AND P6, PT, R11, R197, !P2 ;  /* 0x000000c50b00720c */ /* 0x000fe400057c1270 */
[----:B------:R-:W-:Y:S01]  /*12f8a0*/  ISETP.LT.AND P3, PT, R15, R244, !P3 ;  /* 0x000000f40f00720c */ /* 0x000fe20005f61270 */
[----:B------:R-:W2:Y:S01]  /*12f8b0*/  LDL.LU R197, [R1+0x1a24] ;  /* 0x001a240001c57983 */ /* 0x000ea20000300800 */
[----:B------:R-:W2:Y:S08]  /*12f8c0*/  LDC R238, c[0x0][0x228] ;  /* 0x00008a00ffee7b82 */ /* 0x000eb00000000800 */
[----:B----4-:R-:W4:Y:S01]  /*12f8d0*/  LDC R235, c[0x0][0x228] ;  /* 0x00008a00ffeb7b82 */ /* 0x010f220000000800 */
[----:B------:R-:W-:-:S07]  /*12f8e0*/  ISETP.LT.AND P4, PT, R13, R246, !P2 ;  /* 0x000000f60d00720c */ /* 0x000fce0005781270 */
[----:B-1----:R-:W1:Y:S08]  /*12f8f0*/  LDC R236, c[0x0][0x248] ;  /* 0x00009200ffec7b82 */ /* 0x002e700000000800 */
[----:B------:R-:W1:Y:S01]  /*12f900*/  LDC R246, c[0x0][0x22c] ;  /* 0x00008b00fff67b82 */ /* 0x000e620000000800 */
[----:B------:R-:W-:-:S04]  /*12f910*/  IMAD.WIDE R198, R14, 0x4, R6 ;  /* 0x000000040ec67825 */ /* 0x000fc800078e0206 */
[----:B------:R-:W-:-:S03]  /*12f920*/  IMAD.WIDE R232, R14, 0x4, R8 ;  /* 0x000000040ee87825 */ /* 0x000fc600078e0208 */
[----:B------:R-:W1:Y:S08]  /*12f930*/  LDC R244, c[0x0][0x228] ;  /* 0x00008a00fff47b82 */ /* 0x000e700000000800 */
[----:B------:R-:W1:Y:S01]  /*12f940*/  LDC R234, c[0x0][0x228] ;  /* 0x00008a00ffea7b82 */ /* 0x000e620000000800 */
[----:B---3--:R3:W-:Y:S04]  /*12f950*/  @P5 STG.E desc[UR60][R198.64], R247 ;  /* 0x000000f7c6005986 */ /* 0x0087e8000c10193c */
[----:B------:R4:W-:Y:S01]  /*12f960*/  @P3 STG.E desc[UR60][R232.64], R240 ;  /* 0x000000f0e8003986 */ /* 0x0009e2000c10193c */
[----:B------:R-:W-:Y:S01]  /*12f970*/  ISETP.GE.AND P5, PT, R16, R245, PT ;  /* 0x000000f51000720c */ /* 0x000fe20003fa6270 */
[----:B---3--:R-:W-:-:S02]  /*12f980*/  IMAD.WIDE R198, R0, 0x4, R2 ;  /* 0x0000000400c67825 */ /* 0x008fc400078e0202 */
[----:B------:R-:W3:Y:S04]  /*12f990*/  LDL.LU R247, [R1+0x234] ;  /* 0x0002340001f77983 */ /* 0x000ee80000300800 */
[----:B------:R-:W3:Y:S04]  /*12f9a0*/  LDL.LU R245, [R1+0x1e64] ;  /* 0x001e640001f57983 */ /* 0x000ee80000300800 */
[----:B----4-:R-:W4:Y:S04]  /*12f9b0*/  LDL.LU R240, [R1+0xe34] ;  /* 0x000e340001f07983 */ /* 0x010f280000300800 */
[----:B--2---:R2:W-:Y:S02]  /*12f9c0*/  @P6 STG.E desc[UR60][R198.64], R197 ;  /* 0x000000c5c6006986 */ /* 0x0045e4000c10193c */
[----:B--2---:R-:W-:Y:S01]  /*12f9d0*/  IMAD.WIDE R198, R0, 0x4, R4 ;  /* 0x0000000400c67825 */ /* 0x004fe200078e0204 */
[----:B------:R-:W2:Y:S04]  /*12f9e0*/  LDC R197, c[0x0][0x228] ;  /* 0x00008a00ffc57b82 */ /* 0x000ea80000000800 */
[----:B------:R1:W-:Y:S01]  /*12f9f0*/  @P4 STG.E desc[UR60][R198.64], R252 ;  /* 0x000000fcc6004986 */ /* 0x0003e2000c10193c */
[----:B------:R-:W-:-:S03]  /*12fa00*/  ISETP.LT.AND P4, PT, R11, R235, !P5 ;  /* 0x000000eb0b00720c */ /* 0x000fc60006f81270 */
[----:B-1----:R-:W2:Y:S04]  /*12fa10*/  LDL.LU R252, [R1+0x124] ;  /* 0x0001240001fc7983 */ /* 0x002ea80000300800 */
[----:B------:R-:W2:Y:S01]  /*12fa20*/  LDL.LU R235, [R1+0x1224] ;  /* 0x0012240001eb7983 */ /* 0x000ea20000300800 */
[----:B------:R-:W-:Y:S02]  /*12fa30*/  ISETP.LT.AND P3, PT, R17, R237, !P2 ;  /* 0x000000ed1100720c */ /* 0x000fe40005761270 */
[----:B------:R-:W-:Y:S01]  /*12fa40*/  ISETP.LT.AND P2, PT, R15, R238, !P2 ;  /* 0x000000ee0f00720c */ /* 0x000fe20005741270 */
[C---:B------:R-:W-:Y:S01]  /*12fa50*/  IMAD.WIDE R198, R0.reuse, 0x4, R6 ;  /* 0x0000000400c67825 */ /* 0x040fe200078e0206 */
[----:B------:R-:W-:-:S03]  /*12fa60*/  IADD3 R14, R0, R236, RZ ;  /* 0x000000ec000e7210 */ /* 0x000fc60007ffe0ff */
[----:B------:R-:W-:Y:S02]  /*12fa70*/  VIADD R16, R10, 0x11c ;  /* 0x0000011c0a107836 */ /* 0x000fe40000000000 */
[----:B------:R-:W-:Y:S01]  /*12fa80*/  IMAD.WIDE R232, R0, 0x4, R8 ;  /* 0x0000000400e87825 */ /* 0x000fe200078e0208 */
[----:B------:R-:W1:Y:S08]  /*12fa90*/  LDC R238, c[0x0][0x228] ;  /* 0x00008a00ffee7b82 */ /* 0x000e700000000800 */
[----:B------:R-:W1:Y:S01]  /*12faa0*/  LDC R237, c[0x0][0x248] ;  /* 0x00009200ffed7b82 */ /* 0x000e620000000800 */
[----:B---3--:R3:W-:Y:S01]  /*12fab0*/  @P3 STG.E desc[UR60][R198.64], R245 ;  /* 0x000000f5c6003986 */ /* 0x0087e2000c10193c */
[----:B------:R-:W-:-:S03]  /*12fac0*/  ISETP.GE.AND P3, PT, R16, R246, PT ;  /* 0x000000f61000720c */ /* 0x000fc60003f66270 */
[----:B----4-:R4:W-:Y:S01]  /*12fad0*/  @P2 STG.E desc[UR60][R232.64], R240 ;  /* 0x000000f0e8002986 */ /* 0x0109e2000c10193c */
[----:B------:R-:W-:Y:S02]  /*12fae0*/  ISETP.LT.AND P6, PT, R13, R239, !P5 ;  /* 0x000000ef0d00720c */ /* 0x000fe40006fc1270 */
[----:B------:R-:W2:Y:S01]  /*12faf0*/  LDC R236, c[0x0][0x248] ;  /* 0x00009200ffec7b82 */ /* 0x000ea20000000800 */
[----:B---3--:R-:W-:-:S07]  /*12fb00*/  IMAD.WIDE R198, R14, 0x4, R2 ;  /* 0x000000040ec67825 */ /* 0x008fce00078e0202 */
[----:B------:R-:W3:Y:S01]  /*12fb10*/  LDC R245, c[0x0][0x22c] ;  /* 0x00008b00fff57b82 */ /* 0x000ee20000000800 */
[----:B------:R-:W-:-:S07]  /*12fb20*/  ISETP.LT.AND P2, PT, R17, R244, !P5 ;  /* 0x000000f41100720c */ /* 0x000fce0006f41270 */
[----:B------:R-:W3:Y:S08]  /*12fb30*/  LDC R239, c[0x0][0x228] ;  /* 0x00008a00ffef7b82 */ /* 0x000ef00000000800 */
[----:B------:R-:W3:Y:S08]  /*12fb40*/  LDC R244, c[0x0][0x228] ;  /* 0x00008a00fff47b82 */ /* 0x000ef00000000800 */
[----:B----4-:R-:W4:Y:S01]  /*12fb50*/  LDC R240, c[0x0][0x228] ;  /* 0x00008a00fff07b82 */ /* 0x010f220000000800 */
[----:B-1----:R-:W-:Y:S01]  /*12fb60*/  IADD3 R16, R14, R237, RZ ;  /* 0x000000ed0e107210 */ /* 0x002fe20007ffe0ff */
[----:B------:R-:W-:-:S06]  /*12fb70*/  VIADD R0, R10, 0x11d ;  /* 0x0000011d0a007836 */ /* 0x000fcc0000000000 */
[----:B------:R-:W1:Y:S01]  /*12fb80*/  LDC R246, c[0x0][0x22c] ;  /* 0x00008b00fff67b82 */ /* 0x000e620000000800 */
[----:B--2---:R2:W-:Y:S01]  /*12fb90*/  @P4 STG.E desc[UR60][R198.64], R235 ;  /* 0x000000ebc6004986 */ /* 0x0045e2000c10193c */
[----:B------:R-:W-:-:S03]  /*12fba0*/  ISETP.LT.AND P4, PT, R11, R197, !P3 ;  /* 0x000000c50b00720c */ /* 0x000fc60005f81270 */
[----:B------:R-:W4:Y:S01]  /*12fbb0*/  LDL.LU R197, [R1+0x1a28] ;  /* 0x001a280001c57983 */ /* 0x000f220000300800 */
[C---:B------:R-:W-:Y:S01]  /*12fbc0*/  IMAD.WIDE R232, R14.reuse, 0x4, R4 ;  /* 0x000000040ee87825 */ /* 0x040fe200078e0204 */
[----:B------:R-:W-:Y:S01]  /*12fbd0*/  ISETP.LT.AND P5, PT, R15, R234, !P5 ;  /* 0x000000ea0f00720c */ /* 0x000fe20006fa1270 */
[----:B------:R-:W1:Y:S08]  /*12fbe0*/  LDC R237, c[0x0][0x228] ;  /* 0x00008a00ffed7b82 */ /* 0x000e700000000800 */
[----:B--2---:R-:W2:Y:S08]  /*12fbf0*/  LDC R235, c[0x0][0x228] ;  /* 0x00008a00ffeb7b82 */ /* 0x004eb00000000800 */
[----:B------:R-:W1:Y:S01]  /*12fc00*/  LDC R234, c[0x0][0x228] ;  /* 0x00008a00ffea7b82 */ /* 0x000e620000000800 */
[----:B------:R3:W-:Y:S01]  /*12fc10*/  @P6 STG.E desc[UR60][R232.64], R247 ;  /* 0x000000f7e8006986 */ /* 0x0007e2000c10193c */
[----:B------:R-:W-:Y:S01]  /*12fc20*/  ISETP.LT.AND P6, PT, R13, R238, !P3 ;  /* 0x000000ee0d00720c */ /* 0x000fe20005fc1270 */
[----:B------:R-:W-:-:S02]  /*12fc30*/  IMAD.WIDE R198, R14, 0x4, R6 ;  /* 0x000000040ec67825 */ /* 0x000fc400078e0206 */
[----:B---3--:R-:W3:Y:S04]  /*12fc40*/  LDL.LU R247, [R1+0x1e68] ;  /* 0x001e680001f77983 */ /* 0x008ee80000300800 */
[----:B------:R-:W2:Y:S01]  /*12fc50*/  LDL.LU R238, [R1+0x1628] ;  /* 0x0016280001ee7983 */ /* 0x000ea20000300800 */
[----:B------:R-:W-:-:S03]  /*12fc60*/  IMAD.WIDE R232, R14, 0x4, R8 ;  /* 0x000000040ee87825 */ /* 0x000fc600078e0208 */
[----:B------:R4:W-:Y:S01]  /*12fc70*/  @P2 STG.E desc[UR60][R198.64], R252 ;  /* 0x000000fcc6002986 */ /* 0x0009e2000c10193c */
[----:B------:R-:W-:-:S03]  /*12fc80*/  ISETP.GE.AND P2, PT, R0, R245, PT ;  /* 0x000000f50000720c */ /* 0x000fc60003f46270 */
[----:B------:R4:W-:Y:S01]  /*12fc90*/  @P5 STG.E desc[UR60][R232.64], R241 ;  /* 0x000000f1e8005986 */ /* 0x0009e2000c10193c */
[----:B------:R-:W-:Y:S01]  /*12fca0*/  ISETP.LT.AND P5, PT, R17, R239, !P3 ;  /* 0x000000ef1100720c */ /* 0x000fe20005fa1270 */
[C---:B----4-:R-:W-:Y:S02]  /*12fcb0*/  IMAD.WIDE R198, R16.reuse, 0x4, R2 ;  /* 0x0000000410c67825 */ /* 0x050fe400078e0202 */
[----:B------:R-:W4:Y:S04]  /*12fcc0*/  LDL.LU R252, [R1+0x238] ;  /* 0x0002380001fc7983 */ /* 0x000f280000300800 */
[----:B------:R-:W4:Y:S01]  /*12fcd0*/  LDL.LU R241, [R1+0x128] ;  /* 0x0001280001f17983 */ /* 0x000f220000300800 */
[----:B------:R-:W-:Y:S01]  /*12fce0*/  ISETP.LT.AND P3, PT, R15, R240, !P3 ;  /* 0x000000f00f00720c */ /* 0x000fe20005f61270 */
[C---:B------:R-:W-:Y:S01]  /*12fcf0*/  IMAD.WIDE R232, R16.reuse, 0x4, R6 ;  /* 0x0000000410e87825 */ /* 0x040fe200078e0206 */
[----:B------:R-:W-:Y:S01]  /*12fd00*/  IADD3 R0, R16, R236, RZ ;  /* 0x000000ec10007210 */ /* 0x000fe20007ffe0ff */
[----:B------:R-:W4:Y:S01]  /*12fd10*/  LDC R239, c[0x0][0x228] ;  /* 0x00008a00ffef7b82 */ /* 0x000f220000000800 */
[----:B------:R-:W-:-:S07]  /*12fd20*/  IADD3 R14, R10, 0x11e, RZ ;  /* 0x0000011e0a0e7810 */ /* 0x000fce0007ffe0ff */
[----:B------:R-:W4:Y:S08]  /*12fd30*/  LDC R245, c[0x0][0x22c] ;  /* 0x00008b00fff57b82 */ /* 0x000f300000000800 */
[----:B------:R-:W4:Y:S01]  /*12fd40*/  LDC R236, c[0x0][0x228] ;  /* 0x00008a00ffec7b82 */ /* 0x000f220000000800 */
[----:B------:R1:W-:Y:S01]  /*12fd50*/  @P4 STG.E desc[UR60][R198.64], R197 ;  /* 0x000000c5c6004986 */ /* 0x0003e2000c10193c */
[----:B------:R-:W-:-:S03]  /*12fd60*/  ISETP.LT.AND P4, PT, R13, R244, !P2 ;  /* 0x000000f40d00720c */ /* 0x000fc60005781270 */
[----:B------:R-:W4:Y:S04]  /*12fd70*/  LDL.LU R244, [R1+0x1228] ;  /* 0x0012280001f47983 */ /* 0x000f280000300800 */
[----:B------:R-:W4:Y:S01]  /*12fd80*/  LDL.LU R240, [R1+0xe38] ;  /* 0x000e380001f07983 */ /* 0x000f220000300800 */
[----:B-1----:R-:W1:Y:S01]  /*12fd90*/  LDC R197, c[0x0][0x228] ;  /* 0x00008a00ffc57b82 */ /* 0x002e620000000800 */
[----:B------:R-:W-:-:S05]  /*12fda0*/  IMAD.WIDE R198, R16, 0x4, R4 ;  /* 0x0000000410c67825 */ /* 0x000fca00078e0204 */
[----:B--2---:R2:W-:Y:S01]  /*12fdb0*/  @P6 STG.E desc[UR60][R198.64], R238 ;  /* 0x000000eec6006986 */ /* 0x0045e2000c10193c */
[----:B------:R-:W-:-:S03]  /*12fdc0*/  ISETP.LT.AND P6, PT, R11, R235, !P2 ;  /* 0x000000eb0b00720c */ /* 0x000fc600057c1270 */
[----:B---3--:R3:W-:Y:S01]  /*12fdd0*/  @P5 STG.E desc[UR60][R232.64], R247 ;  /* 0x000000f7e8005986 */ /* 0x0087e2000c10193c */
[----:B------:R-:W-:Y:S01]  /*12fde0*/  ISETP.GE.AND P5, PT, R14, R246, PT ;  /* 0x000000f60e00720c */ /* 0x000fe20003fa6270 */
[----:B------:R-:W1:Y:S08]  /*12fdf0*/  LDC R235, c[0x0][0x228] ;  /* 0x00008a00ffeb7b82 */ /* 0x000e700000000800 */
[----:B------:R-:W1:Y:S08]  /*12fe00*/  LDC R246, c[0x0][0x228] ;  /* 0x00008a00fff67b82 */ /* 0x000e700000000800 */
[----:B--2---:R-:W2:Y:S01]  /*12fe10*/  LDC R238, c[0x0][0x248] ;  /* 0x00009200ffee7b82 */ /* 0x004ea20000000800 */
[----:B------:R-:W-:-:S04]  /*12fe20*/  IMAD.WIDE R198, R16, 0x4, R8 ;  /* 0x0000000410c67825 */ /* 0x000fc800078e0208 */
[----:B---3--:R-:W-:-:S03]  /*12fe30*/  IMAD.WIDE R232, R0, 0x4, R2 ;  /* 0x0000000400e87825 */ /* 0x008fc600078e0202 */
[----:B------:R-:W3:Y:S01]  /*12fe40*/  LDC R247, c[0x0][0x228] ;  /* 0x00008a00fff77b82 */ /* 0x000ee20000000800 */
[----:B----4-:R-:W-:Y:S04]  /*12fe50*/  @P3 STG.E desc[UR60][R198.64], R240 ;  /* 0x000000f0c6003986 */ /* 0x010fe8000c10193c */
[----:B------:R4:W-:Y:S01]  /*12fe60*/  @P6 STG.E desc[UR60][R232.64], R244 ;  /* 0x000000f4e8006986 */ /* 0x0009e2000c10193c */
[----:B-1----:R-:W-:Y:S02]  /*12fe70*/  ISETP.LT.AND P6, PT, R13, R197, !P5 ;  /* 0x000000c50d00720c */ /* 0x002fe40006fc1270 */
[----:B------:R-:W-:Y:S01]  /*12fe80*/  ISETP.LT.AND P3, PT, R17, R237, !P2 ;  /* 0x000000ed1100720c */ /* 0x000fe20005761270 */
[----:B------:R-:W3:Y:S01]  /*12fe90*/  LDL.LU R197, [R1+0x1a2c] ;  /* 0x001a2c0001c57983 */ /* 0x000ee20000300800 */
[----:B------:R-:W-:Y:S01]  /*12fea0*/  ISETP.LT.AND P2, PT, R15, R234, !P2 ;  /* 0x000000ea0f00720c */ /* 0x000fe20005741270 */
[----:B------:R-:W1:Y:S01]  /*12feb0*/  LDC R237, c[0x0][0x228] ;  /* 0x00008a00ffed7b82 */ /* 0x000e620000000800 */
[----:B--2---:R-:W-:Y:S01]  /*12fec0*/  IADD3 R14, R0, R238, RZ ;  /* 0x000000ee000e7210 */ /* 0x004fe20007ffe0ff */
[----:B------:R-:W-:-:S06]  /*12fed0*/  VIADD R16, R10, 0x11f ;  /* 0x0000011f0a107836 */ /* 0x000fcc0000000000 */
[----:B----4-:R-:W2:Y:S08]  /*12fee0*/  LDC R244, c[0x0][0x248] ;  /* 0x00009200fff47b82 */ /* 0x010eb00000000800 */
[----:B------:R-:W4:Y:S01]  /*12fef0*/  LDC R234, c[0x0][0x228] ;  /* 0x00008a00ffea7b82 */ /* 0x000f220000000800 */
[----:B------:R-:W-:-:S05]  /*12ff00*/  IMAD.WIDE R198, R0, 0x4, R4 ;  /* 0x0000000400c67825 */ /* 0x000fca00078e0204 */
[----:B------:R1:W-:Y:S01]  /*12ff10*/  @P4 STG.E desc[UR60][R198.64], R252 ;  /* 0x000000fcc6004986 */ /* 0x0003e2000c10193c */
[----:B------:R-:W-:Y:S01]  /*12ff20*/  ISETP.LT.AND P4, PT, R11, R239, !P5 ;  /* 0x000000ef0b00720c */ /* 0x000fe20006f81270 */
[C---:B-1----:R-:W-:Y:S02]  /*12ff30*/  IMAD.WIDE R198, R0.reuse, 0x4, R6 ;  /* 0x0000000400c67825 */ /* 0x042fe400078e0206 */
[----:B------:R-:W4:Y:S04]  /*12ff40*/  LDL.LU R252, [R1+0xe3c] ;  /* 0x000e3c0001fc7983 */ /* 0x000f280000300800 */
[----:B------:R-:W2:Y:S04]  /*12ff50*/  LDL.LU R239, [R1+0x162c] ;  /* 0x00162c0001ef7983 */ /* 0x000ea80000300800 */
[----:B------:R1:W-:Y:S02]  /*12ff60*/  @P3 STG.E desc[UR60][R198.64], R241 ;  /* 0x000000f1c6003986 */ /* 0x0003e4000c10193c */
[----:B-1----:R-:W-:-:S04]  /*12ff70*/  IMAD.WIDE R198, R0, 0x4, R8 ;  /* 0x0000000400c67825 */ /* 0x002fc800078e0208 */
[----:B------:R-:W-:Y:S01]  /*12ff80*/  IMAD.WIDE R232, R14, 0x4, R2 ;  /* 0x000000040ee87825 */ /* 0x000fe200078e0202 */
[----:B------:R-:W1:Y:S01]  /*12ff90*/  LDC.64 R240, c[0x0][0x228] ;  /* 0x00008a00fff07b82 */ /* 0x000e620000000a00 */
[----:B------:R3:W-:Y:S04]  /*12ffa0*/  @P2 STG.E desc[UR60][R198.64], R242 ;  /* 0x000000f2c6002986 */ /* 0x0007e8000c10193c */
[----:B---3--:R-:W3:Y:S01]  /*12ffb0*/  LDL.LU R242, [R1+0x1e6c] ;  /* 0x001e6c0001f27983 */ /* 0x008ee20000300800 */
[----:B------:R-:W-:Y:S02]  /*12ffc0*/  ISETP.GE.AND P3, PT, R16, R245, PT ;  /* 0x000000f51000720c */ /* 0x000fe40003f66270 */
[----:B------:R-:W-:Y:S02]  /*12ffd0*/  ISETP.LT.AND P2, PT, R17, R247, !P5 ;  /* 0x000000f71100720c */ /* 0x000fe40006f41270 */
[----:B------:R-:W-:Y:S01]  /*12ffe0*/  ISETP.LT.AND P5, PT, R15, R237, !P5 ;  /* 0x000000ed0f00720c */ /* 0x000fe20006fa1270 */
[----:B------:R-:W-:Y:S01]  /*12fff0*/  IMAD.WIDE R198, R14, 0x4, R4 ;  /* 0x000000040ec67825 */ /* 0x000fe200078e0204 */
[----:B------:R-:W-:Y:S01]  /*130000*/  IADD3 R16, R10, 0x120, RZ ;  /* 0x000001200a107810 */ /* 0x000fe20007ffe0ff */
[----:B------:R-:W4:Y:S08]  /*130010*/  LDC R245, c[0x0][0x228] ;  /* 0x00008a00fff57b82 */ /* 0x000f300000000800 */
[----:B------:R-:W4:Y:S01]  /*130020*/  LDC R247, c[0x0][0x248] ;  /* 0x00009200fff77b82 */ /* 0x000f220000000800 */
[----:B------:R1:W-:Y:S01]  /*130030*/  @P4 STG.E desc[UR60][R232.64], R197 ;  /* 0x000000c5e8004986 */ /* 0x0003e2000c10193c */
[----:B------:R-:W-:-:S03]  /*130040*/  ISETP.LT.AND P4, PT, R13, R236, !P3 ;  /* 0x000000ec0d00720c */ /* 0x000fc60005f81270 */
[----:B------:R-:W4:Y:S04]  /*130050*/  LDL.LU R236, [R1+0x23c] ;  /* 0x00023c0001ec7983 */ /* 0x000f280000300800 */
[----:B------:R-:W4:Y:S01]  /*130060*/  LDL.LU R237, [R1+0x122c] ;  /* 0x00122c0001ed7983 */ /* 0x000f220000300800 */
[C---:B-1----:R-:W-:Y:S01]  /*130070*/  IMAD.WIDE R232, R14.reuse, 0x4, R8 ;  /* 0x000000040ee87825 */ /* 0x042fe200078e0208 */
[----:B------:R-:W1:Y:S02]  /*130080*/  LDC R197, c[0x0][0x228] ;  /* 0x00008a00ffc57b82 */ /* 0x000e640000000800 */
[----:B--2---:R2:W-:Y:S02]  /*130090*/  @P6 STG.E desc[UR60][R198.64], R239 ;  /* 0x000000efc6006986 */ /* 0x0045e4000c10193c */
[----:B--2---:R-:W-:-:S04]  /*1300a0*/  IMAD.WIDE R198, R14, 0x4, R6 ;  /* 0x000000040ec67825 */ /* 0x004fc800078e0206 */
[----:B------:R-:W-:Y:S01]  /*1300b0*/  IMAD.IADD R0, R14, 0x1, R244 ;  /* 0x000000010e007824 */ /* 0x000fe200078e02f4 */
[----:B------:R-:W2:Y:S01]  /*1300c0*/  LDC.64 R238, c[0x0][0x228] ;  /* 0x00008a00ffee7b82 */ /* 0x000ea20000000a00 */
[----:B---3--:R3:W-:Y:S01]  /*1300d0*/  @P2 STG.E desc[UR60][R198.64], R242 ;  /* 0x000000f2c6002986 */ /* 0x0087e2000c10193c */
[----:B------:R-:W-:-:S03]  /*1300e0*/  ISETP.GE.AND P2, PT, R16, R241, PT ;  /* 0x000000f11000720c */ /* 0x000fc60003f46270 */
[----:B------:R-:W2:Y:S04]  /*1300f0*/  LDL.LU R241, [R1+0x12c] ;  /* 0x00012c0001f17983 */ /* 0x000ea80000300800 */
[----:B----4-:R4:W-:Y:S01]  /*130100*/  @P5 STG.E desc[UR60][R232.64], R252 ;  /* 0x000000fce8005986 */ /* 0x0109e2000c10193c */
[----:B------:R-:W-:Y:S02]  /*130110*/  ISETP.LT.AND P5, PT, R15, R246, !P3 ;  /* 0x000000f60f00720c */ /* 0x000fe40005fa1270 */
[----:B------:R-:W-:Y:S02]  /*130120*/  ISETP.LT.AND P6, PT, R11, R235, !P3 ;  /* 0x000000eb0b00720c */ /* 0x000fe40005fc1270 */
[----:B------:R-:W-:Y:S01]  /*130130*/  IADD3 R14, R10, 0x121, RZ ;  /* 0x000001210a0e7810 */ /* 0x000fe20007ffe0ff */
[----:B------:R-:W2:Y:S08]  /*130140*/  LDC R16, c[0x0][0x228] ;  /* 0x00008a00ff107b82 */ /* 0x000eb00000000800 */
[----:B---3--:R-:W3:Y:S08]  /*130150*/  LDC R242, c[0x0][0x228] ;  /* 0x00008a00fff27b82 */ /* 0x008ef00000000800 */
[----:B------:R-:W3:Y:S01]  /*130160*/  LDC R244, c[0x0][0x228] ;  /* 0x00008a00fff47b82 */ /* 0x000ee20000000800 */
[----:B----4-:R-:W4:Y:S04]  /*130170*/  LDL.LU R252, [R1+0x1230] ;  /* 0x0012300001fc7983 */ /* 0x010f280000300800 */
[----:B------:R-:W4:Y:S01]  /*130180*/  LDL.LU R246, [R1+0x1630] ;  /* 0x0016300001f67983 */ /* 0x000f220000300800 */
[----:B------:R-:W-:-:S04]  /*130190*/  IMAD.WIDE R198, R0, 0x4, R2 ;  /* 0x0000000400c67825 */ /* 0x000fc800078e0202 */
[----:B------:R-:W-:Y:S01]  /*1301a0*/  IMAD.WIDE R232, R0, 0x4, R4 ;  /* 0x0000000400e87825 */ /* 0x000fe200078e0204 */
[----:B------:R-:W-:Y:S01]  /*1301b0*/  ISETP.LT.AND P3, PT, R17, R245, !P3 ;  /* 0x000000f51100720c */ /* 0x000fe20005f61270 */
[----:B------:R-:W4:Y:S01]  /*1301c0*/  LDC R235, c[0x0][0x228] ;  /* 0x00008a00ffeb7b82 */ /* 0x000f220000000800 */
[----:B------:R-:W4:Y:S04]  /*1301d0*/  LDL.LU R245, [R1+0xe40] ;  /* 0x000e400001f57983 */ /* 0x000f280000300800 */
[----:B------:R3:W-:Y:S04]  /*1301e0*/  @P6 STG.E desc[UR60][R198.64], R237 ;  /* 0x000000edc6006986 */ /* 0x0007e8000c10193c */
[----:B------:R3:W-:Y:S01]  /*1301f0*/  @P4 STG.E desc[UR60][R232.64], R236 ;  /* 0x000000ece8004986 */ /* 0x0007e2000c10193c */
[----:B-1----:R-:W-:-:S02]  /*130200*/  ISETP.LT.AND P4, PT, R11, R197, !P2 ;  /* 0x000000c50b00720c */ /* 0x002fc40005781270 */
[----:B------:R-:W1:Y:S01]  /*130210*/  LDC R197, c[0x0][0x248] ;  /* 0x00009200ffc57b82 */ /* 0x000e620000000800 */
[----:B------:R-:W-:Y:S01]  /*130220*/  ISETP.LT.AND P6, PT, R13, R234, !P2 ;  /* 0x000000ea0d00720c */ /* 0x000fe200057c1270 */
[----:B---3--:R-:W-:-:S04]  /*130230*/  IMAD.WIDE R198, R0, 0x4, R6 ;  /* 0x0000000400c67825 */ /* 0x008fc800078e0206 */
[C---:B------:R-:W-:Y:S01]  /*130240*/  IMAD.WIDE R232, R0.reuse, 0x4, R8 ;  /* 0x0000000400e87825 */ /* 0x040fe200078e0208 */
[----:B------:R-:W-:Y:S01]  /*130250*/  IADD3 R0, R0, R247, RZ ;  /* 0x000000f700007210 */ /* 0x000fe20007ffe0ff */
[----:B------:R-:W3:Y:S01]  /*130260*/  LDC.64 R236, c[0x0][0x228] ;  /* 0x00008a00ffec7b82 */ /* 0x000ee20000000a00 */
[----:B------:R-:W3:Y:S04]  /*130270*/  LDL.LU R247, [R1+0x1a30] ;  /* 0x001a300001f77983 */ /* 0x000ee80000300800 */
[----:B--2---:R2:W-:Y:S04]  /*130280*/  @P3 STG.E desc[UR60][R198.64], R241 ;  /* 0x000000f1c6003986 */ /* 0x0045e8000c10193c */
[----:B------:R2:W-:Y:S01]  /*130290*/  @P5 STG.E desc[UR60][R232.64], R243 ;  /* 0x000000f3e8005986 */ /* 0x0005e2000c10193c */
[----:B------:R-:W-:-:S02]  /*1302a0*/  ISETP.GE.AND P3, PT, R14, R239, PT ;  /* 0x000000ef0e00720c */ /* 0x000fc40003f66270 */
[C---:B-1----:R-:W-:Y:S01]  /*1302b0*/  IADD3 R14, R0.reuse, R197, RZ ;  /* 0x000000c5000e7210 */ /* 0x042fe20007ffe0ff */
[----:B--2---:R-:W-:-:S04]  /*1302c0*/  IMAD.WIDE R198, R0, 0x4, R2 ;  /* 0x0000000400c67825 */ /* 0x004fc800078e0202 */
[----:B------:R-:W-:Y:S01]  /*1302d0*/  IMAD.WIDE R232, R0, 0x4, R4 ;  /* 0x0000000400e87825 */ /* 0x000fe200078e0204 */
[----:B------:R-:W1:Y:S01]  /*1302e0*/  LDC R241, c[0x0][0x228] ;  /* 0x00008a00fff17b82 */ /* 0x000e620000000800 */
[----:B------:R-:W-:-:S07]  /*1302f0*/  ISETP.LT.AND P5, PT, R15, R242, !P2 ;  /* 0x000000f20f00720c */ /* 0x000fce00057a1270 */
[----:B------:R-:W2:Y:S01]  /*130300*/  LDC R243, c[0x0][0x228] ;  /* 0x00008a00fff37b82 */ /* 0x000ea20000000800 */
[----:B----4-:R4:W-:Y:S04]  /*130310*/  @P4 STG.E desc[UR60][R198.64], R246 ;  /* 0x000000f6c6004986 */ /* 0x0109e8000c10193c */
[----:B------:R4:W-:Y:S03]  /*130320*/  @P6 STG.E desc[UR60][R232.64], R252 ;  /* 0x000000fce8006986 */ /* 0x0009e6000c10193c */
[----:B------:R-:W2:Y:S08]  /*130330*/  LDC R242, c[0x0][0x228] ;  /* 0x00008a00fff27b82 */ /* 0x000eb00000000800 */
[----:B------:R-:W2:Y:S01]  /*130340*/  LDC R239, c[0x0][0x228] ;  /* 0x00008a00ffef7b82 */ /* 0x000ea20000000800 */
[C---:B----4-:R-:W-:Y:S01]  /*130350*/  IMAD.WIDE R198, R0.reuse, 0x4, R6 ;  /* 0x0000000400c67825 */ /* 0x050fe200078e0206 */
[----:B------:R-:W4:Y:S04]  /*130360*/  LDL.LU R252, [R1+0x630] ;  /* 0x0006300001fc7983 */ /* 0x000f280000300800 */
[----:B------:R-:W4:Y:S01]  /*130370*/  LDL.LU R197, [R1+0xa30] ;  /* 0x000a300001c57983 */ /* 0x000f220000300800 */
[----:B------:R-:W-:Y:S01]  /*130380*/  IMAD.WIDE R232, R0, 0x4, R8 ;  /* 0x0000000400e87825 */ /* 0x000fe200078e0208 */
[----:B------:R-:W4:Y:S02]  /*130390*/  LDC R246, c[0x0][0x248] ;  /* 0x00009200fff67b82 */ /* 0x000f240000000800 */
[----:B------:R-:W4:Y:S01]  /*1303a0*/  LDL.LU R0, [R1+0x240] ;  /* 0x0002400001007983 */ /* 0x000f220000300800 */
[----:B------:R-:W-:-:S02]  /*1303b0*/  ISETP.LT.AND P2, PT, R17, R235, !P2 ;  /* 0x000000eb1100720c */ /* 0x000fc40005741270 */
[----:B------:R-:W-:Y:S02]  /*1303c0*/  ISETP.LT.AND P6, PT, R11, R16, !P3 ;  /* 0x000000100b00720c */ /* 0x000fe40005fc1270 */
[----:B------:R-:W-:Y:S01]  /*1303d0*/  ISETP.LT.AND P4, PT, R13, R244, !P3 ;  /* 0x000000f40d00720c */ /* 0x000fe20005f81270 */
[----:B------:R-:W-:Y:S01]  /*1303e0*/  VIADD R16, R10, 0x122 ;  /* 0x000001220a107836 */ /* 0x000fe20000000000 */
[----:B------:R-:W4:Y:S08]  /*1303f0*/  LDC.64 R234, c[0x0][0x228] ;  /* 0x00008a00ffea7b82 */ /* 0x000f300000000a00 */
[----:B------:R-:W4:Y:S01]  /*130400*/  LDC R244, c[0x0][0x228] ;  /* 0x00008a00fff47b82 */ /* 0x000f220000000800 */
[----:B---3--:R3:W-:Y:S04]  /*130410*/  @P2 STG.E desc[UR60][R198.64], R247 ;  /* 0x000000f7c6002986 */ /* 0x0087e8000c10193c */
[----:B------:R3:W-:Y:S01]  /*130420*/  @P5 STG.E desc[UR60][R232.64], R245 ;  /* 0x000000f5e8005986 */ /* 0x0007e2000c10193c */
[----:B------:R-:W-:-:S02]  /*130430*/  ISETP.GE.AND P2, PT, R16, R237, PT ;  /* 0x000000ed1000720c */ /* 0x000fc40003f46270 */
[----:B-1----:R-:W-:Y:S02]  /*130440*/  ISETP.LT.AND P5, PT, R17, R241, !P3 ;  /* 0x000000f11100720c */ /* 0x002fe40005fa1270 */
[----:B--2---:R-:W-:Y:S01]  /*130450*/  ISETP.LT.AND P3, PT, R15, R242, !P3 ;  /* 0x000000f20f00720c */ /* 0x004fe20005f61270 */
[----:B------:R-:W1:Y:S01]  /*130460*/  LDC R241, c[0x0][0x248] ;  /* 0x00009200fff17b82 */ /* 0x000e620000000800 */
[----:B---3--:R-:W-:-:S04]  /*130470*/  IMAD.WIDE R198, R14, 0x4, R2 ;  /* 0x000000040ec67825 */ /* 0x008fc800078e0202 */
[----:B------:R-:W-:Y:S01]  /*130480*/  IMAD.WIDE R232, R14, 0x4, R4 ;  /* 0x000000040ee87825 */ /* 0x000fe200078e0204 */
[----:B------:R-:W2:Y:S01]  /*130490*/  LDL.LU R247, [R1+0x1234] ;  /* 0x0012340001f77983 */ /* 0x000ea20000300800 */
[----:B------:R-:W-:Y:S01]  /*1304a0*/  IADD3 R16, R10, 0x123, RZ ;  /* 0x000001230a107810 */ /* 0x000fe20007ffe0ff */
[----:B------:R-:W3:Y:S08]  /*1304b0*/  LDC R237, c[0x0][0x228] ;  /* 0x00008a00ffed7b82 */ /* 0x000ef00000000800 */
[----:B------:R-:W3:Y:S01]  /*1304c0*/  LDC R245, c[0x0][0x228] ;  /* 0x00008a00fff57b82 */ /* 0x000ee20000000800 */
[----:B----4-:R4:W-:Y:S01]  /*1304d0*/  @P6 STG.E desc[UR60][R198.64], R197 ;  /* 0x000000c5c6006986 */ /* 0x0109e2000c10193c */
[----:B------:R-:W-:-:S03]  /*1304e0*/  ISETP.LT.AND P6, PT, R13, R243, !P2 ;  /* 0x000000f30d00720c */ /* 0x000fc600057c1270 */
[----:B------:R1:W-:Y:S01]  /*1304f0*/  @P4 STG.E desc[UR60][R232.64], R0 ;  /* 0x00000000e8004986 */ /* 0x0003e2000c10193c */
[----:B------:R-:W-:-:S04]  /*130500*/  IMAD.WIDE R242, R14, 0x4, R6 ;  /* 0x000000040ef27825 */ /* 0x000fc800078e0206 */
[----:B----4-:R-:W-:-:S04]  /*130510*/  IMAD.WIDE R198, R14, 0x4, R8 ;  /* 0x000000040ec67825 */ /* 0x010fc800078e0208 */
[----:B-1----:R-:W-:Y:S01]  /*130520*/  IMAD.IADD R0, R14, 0x1, R246 ;  /* 0x000000010e007824 */ /* 0x002fe200078e02f6 */
[----:B------:R-:W1:Y:S01]  /*130530*/  LDC R197, c[0x0][0x228] ;  /* 0x00008a00ffc57b82 */ /* 0x000e620000000800 */
[----:B------:R-:W4:Y:S01]  /*130540*/  LDL.LU R14, [R1+0x1634] ;  /* 0x00163400010e7983 */ /* 0x000f220000300800 */
[----:B------:R-:W-:-:S03]  /*130550*/  ISETP.LT.AND P4, PT, R11, R239, !P2 ;  /* 0x000000ef0b00720c */ /* 0x000fc60005781270 */
[----:B------:R3:W-:Y:S04]  /*130560*/  @P5 STG.E desc[UR60][R242.64], R252 ;  /* 0x000000fcf2005986 */ /* 0x0007e8000c10193c */
[----:B------:R3:W-:Y:S01]  /*130570*/  @P3 STG.E desc[UR60][R198.64], R248 ;  /* 0x000000f8c6003986 */ /* 0x0007e2000c10193c */
[----:B------:R-:W-:Y:S01]  /*130580*/  ISETP.GE.AND P5, PT, R16, R235, PT ;  /* 0x000000eb1000720c */ /* 0x000fe20003fa6270 */
[----:B------:R-:W1:Y:S08]  /*130590*/  LDC.64 R232, c[0x0][0x228] ;  /* 0x00008a00ffe87b82 */ /* 0x000e700000000a00 */
[----:B------:R-:W1:Y:S08]  /*1305a0*/  LDC R246, c[0x0][0x228] ;  /* 0x00008a00fff67b82 */ /* 0x000e700000000800 */
[----:B------:R-:W1:Y:S01]  /*1305b0*/  LDC R239, c[0x0][0x228] ;  /* 0x00008a00ffef7b82 */ /* 0x000e620000000800 */
[----:B---3--:R-:W-:-:S07]  /*1305c0*/  IMAD.WIDE R242, R0, 0x4, R2 ;  /* 0x0000000400f27825 */ /* 0x008fce00078e0202 */
[----:B------:R-:W3:Y:S01]  /*1305d0*/  LDC R235, c[0x0][0x228] ;  /* 0x00008a00ffeb7b82 */ /* 0x000ee20000000800 */
[----:B------:R-:W-:Y:S01]  /*1305e0*/  IMAD.WIDE R198, R0, 0x4, R4 ;  /* 0x0000000400c67825 */ /* 0x000fe200078e0204 */
[----:B------:R-:W3:Y:S04]  /*1305f0*/  LDL.LU R252, [R1+0x244] ;  /* 0x0002440001fc7983 */ /* 0x000ee80000300800 */
[----:B------:R-:W3:Y:S04]  /*130600*/  LDL.LU R248, [R1+0x1a34] ;  /* 0x001a340001f87983 */ /* 0x000ee80000300800 */
[----:B----4-:R4:W-:Y:S04]  /*130610*/  @P4 STG.E desc[UR60][R242.64], R14 ;  /* 0x0000000ef2004986 */ /* 0x0109e8000c10193c */
[----:B--2---:R2:W-:Y:S01]  /*130620*/  @P6 STG.E desc[UR60][R198.64], R247 ;  /* 0x000000f7c6006986 */ /* 0x0045e2000c10193c */
[----:B-1----:R-:W-:-:S02]  /*130630*/  ISETP.LT.AND P6, PT, R11, R197, !P5 ;  /* 0x000000c50b00720c */ /* 0x002fc40006fc1270 */
[----:B----4-:R-:W-:Y:S01]  /*130640*/  IADD3 R14, R0, R241, RZ ;  /* 0x000000f1000e7210 */ /* 0x010fe20007ffe0ff */
[----:B--2---:R-:W2:Y:S04]  /*130650*/  LDL.LU R247, [R1+0x634] ;  /* 0x0006340001f77983 */ /* 0x004ea80000300800 */
[----:B------:R-:W4:Y:S04]  /*130660*/  LDL.LU R197, [R1+0xa34] ;  /* 0x000a340001c57983 */ /* 0x000f280000300800 */
[----:B------:R-:W2:Y:S01]  /*130670*/  LDL.LU R241, [R1+0xe44] ;  /* 0x000e440001f17983 */ /* 0x000ea20000300800 */
[----:B------:R-:W-:-:S02]  /*130680*/  ISETP.LT.AND P3, PT, R17, R237, !P2 ;  /* 0x000000ed1100720c */ /* 0x000fc40005761270 */
[----:B------:R-:W-:Y:S02]  /*130690*/  ISETP.LT.AND P2, PT, R15, R244, !P2 ;  /* 0x000000f40f00720c */ /* 0x000fe40005741270 */
[----:B------:R-:W-:Y:S01]  /*1306a0*/  ISETP.LT.AND P4, PT, R13, R245, !P5 ;  /* 0x000000f50d00720c */ /* 0x000fe20006f81270 */
[----:B------:R-:W-:-:S04]  /*1306b0*/  IMAD.WIDE R244, R0, 0x4, R6 ;  /* 0x0000000400f47825 */ /* 0x000fc800078e0206 */
[----:B------:R-:W-:Y:S01]  /*1306c0*/  IMAD.WIDE R242, R0, 0x4, R8 ;  /* 0x0000000400f27825 */ /* 0x000fe200078e0208 */
[----:B------:R-:W-:Y:S01]  /*1306d0*/  IADD3 R16, R10, 0x124, RZ ;  /* 0x000001240a107810 */ /* 0x000fe20007ffe0ff */
[----:B------:R-:W1:Y:S08]  /*1306e0*/  LDC R237, c[0x0][0x248] ;  /* 0x00009200ffed7b82 */ /* 0x000e700000000800 */
[----:B------:R-:W1:Y:S01]  /*1306f0*/  LDC.64 R198, c[0x0][0x228] ;  /* 0x00008a00ffc67b82 */ /* 0x000e620000000a00 */
[----:B---3--:R3:W-:Y:S01]  /*130700*/  @P3 STG.E desc[UR60][R244.64], R248 ;  /* 0x000000f8f4003986 */ /* 0x0087e2000c10193c */
[----:B------:R-:W-:Y:S01]  /*130710*/  ISETP.GE.AND P3, PT, R16, R233, PT ;  /* 0x000000e91000720c */ /* 0x000fe20003f66270 */
[----:B---3--:R-:W-:-:S05]  /*130720*/  IMAD.WIDE R244, R14, 0x4, R2 ;  /* 0x000000040ef47825 */ /* 0x008fca00078e0202 */
[----:B------:R-:W3:Y:S01]  /*130730*/  LDC R248, c[0x0][0x228] ;  /* 0x00008a00fff87b82 */ /* 0x000ee20000000800 */
[----:B--2---:R-:W-:Y:S01]  /*130740*/  @P2 STG.E desc[UR60][R242.64], R241 ;  /* 0x000000f1f2002986 */ /* 0x004fe2000c10193c */
[----:B------:R-:W-:-:S03]  /*130750*/  ISETP.LT.AND P2, PT, R17, R246, !P5 ;  /* 0x000000f61100720c */ /* 0x000fc60006f41270 */
[----:B----4-:R2:W-:Y:S01]  /*130760*/  @P6 STG.E desc[UR60][R244.64], R197 ;  /* 0x000000c5f4006986 */ /* 0x0105e2000c10193c */
[----:B------:R-:W-:Y:S02]  /*130770*/  ISETP.LT.AND P5, PT, R15, R239, !P5 ;  /* 0x000000ef0f00720c */ /* 0x000fe40006fa1270 */
[----:B------:R-:W4:Y:S01]  /*130780*/  LDC R246, c[0x0][0x228] ;  /* 0x00008a00fff67b82 */ /* 0x000f220000000800 */
[----:B------:R-:W4:Y:S01]  /*130790*/  LDL.LU R239, [R1+0x1238] ;  /* 0x0012380001ef7983 */ /* 0x000f220000300800 */
[----:B-1----:R-:W-:Y:S01]  /*1307a0*/  IADD3 R0, R14, R237, RZ ;  /* 0x000000ed0e007210 */ /* 0x002fe20007ffe0ff */
[----:B------:R-:W-:-:S05]  /*1307b0*/  VIADD R16, R10, 0x125 ;  /* 0x000001250a107836 */ /* 0x000fca0000000000 */
[----:B------:R-:W1:Y:S08]  /*1307c0*/  LDC R233, c[0x0][0x248] ;  /* 0x00009200ffe97b82 */ /* 0x000e700000000800 */
[----:B--2---:R-:W2:Y:S01]  /*1307d0*/  LDC R197, c[0x0][0x228] ;  /* 0x00008a00ffc57b82 */ /* 0x004ea20000000800 */
[----:B------:R-:W-:Y:S01]  /*1307e0*/  IMAD.WIDE R242, R14, 0x4, R4 ;  /* 0x000000040ef27825 */ /* 0x000fe200078e0204 */
[----:B------:R-:W-:-:S03]  /*1307f0*/  ISETP.LT.AND P6, PT, R11, R240, !P3 ;  /* 0x000000f00b00720c */ /* 0x000fc60005fc1270 */
[----:B------:R-:W-:-:S03]  /*130800*/  IMAD.WIDE R244, R14, 0x4, R6 ;  /* 0x000000040ef47825 */ /* 0x000fc600078e0206 */
[----:B------:R-:W2:Y:S08]  /*130810*/  LDC.64 R240, c[0x0][0x228] ;  /* 0x00008a00fff07b82 */ /* 0x000eb00000000a00 */
[----:B------:R-:W2:Y:S01]  /*130820*/  LDC R237, c[0x0][0x228] ;  /* 0x00008a00ffed7b82 */ /* 0x000ea20000000800 */
[----:B------:R3:W-:Y:S01]  /*130830*/  @P4 STG.E desc[UR60][R242.64], R252 ;  /* 0x000000fcf2004986 */ /* 0x0007e2000c10193c */
[----:B------:R-:W-:-:S03]  /*130840*/  ISETP.LT.AND P4, PT, R13, R235, !P3 ;  /* 0x000000eb0d00720c */ /* 0x000fc60005f81270 */
[----:B---3--:R-:W3:Y:S04]  /*130850*/  LDL.LU R252, [R1+0xe48] ;  /* 0x000e480001fc7983 */ /* 0x008ee80000300800 */
[----:B------:R-:W2:Y:S01]  /*130860*/  LDL.LU R235, [R1+0x1638] ;  /* 0x0016380001eb7983 */ /* 0x000ea20000300800 */
[----:B------:R-:W-:-:S03]  /*130870*/  IMAD.WIDE R242, R14, 0x4, R8 ;  /* 0x000000040ef27825 */ /* 0x000fc600078e0208 */
[----:B------:R1:W-:Y:S04]  /*130880*/  @P2 STG.E desc[UR60][R244.64], R247 ;  /* 0x000000f7f4002986 */ /* 0x0003e8000c10193c */
[----:B------:R1:W-:Y:S01]  /*130890*/  @P5 STG.E desc[UR60][R242.64], R249 ;  /* 0x000000f9f2005986 */ /* 0x0003e2000c10193c */
[----:B------:R-:W-:Y:S02]  /*1308a0*/  ISETP.LT.AND P5, PT, R17, R248, !P3 ;  /* 0x000000f81100720c */ /* 0x000fe40005fa1270 */
[----:B----4-:R-:W-:Y:S02]  /*1308b0*/  ISETP.LT.AND P3, PT, R15, R246, !P3 ;  /* 0x000000f60f00720c */ /* 0x010fe40005f61270 */
[----:B------:R-:W-:Y:S02]  /*1308c0*/  ISETP.GE.AND P2, PT, R16, R199, PT ;  /* 0x000000c71000720c */ /* 0x000fe40003f46270 */
[----:B------:R-:W4:Y:S01]  /*1308d0*/  LDC R199, c[0x0][0x228] ;  /* 0x00008a00ffc77b82 */ /* 0x000f220000000800 */
[----:B-1----:R-:W-:-:S07]  /*1308e0*/  IMAD.IADD R14, R0, 0x1, R233 ;  /* 0x00000001000e7824 */ /* 0x002fce00078e02e9 */
[----:B------:R-:W1:Y:S01]  /*1308f0*/  LDC R247, c[0x0][0x228] ;  /* 0x00008a00fff77b82 */ /* 0x000e620000000800 */
[C---:B------:R-:W-:Y:S01]  /*130900*/  IMAD.WIDE R244, R0.reuse, 0x4, R2 ;  /* 0x0000000400f47825 */ /* 0x040fe200078e0202 */
[----:B------:R-:W4:Y:S03]  /*130910*/  LDL.LU R249, [R1+0x248] ;  /* 0x0002480001f97983 */ /* 0x000f260000300800 */
[----:B------:R-:W-:Y:S01]  /*130920*/  IMAD.WIDE R242, R0, 0x4, R4 ;  /* 0x0000000400f27825 */ /* 0x000fe200078e0204 */
[----:B------:R-:W3:Y:S04]  /*130930*/  LDL.LU R246, [R1+0x1a38] ;  /* 0x001a380001f67983 */ /* 0x000ee80000300800 */
[----:B------:R-:W4:Y:S01]  /*130940*/  LDL.LU R248, [R1+0x638] ;  /* 0x0006380001f87983 */ /* 0x000f220000300800 */
[----:B------:R-:W-:Y:S01]  /*130950*/  IADD3 R16, R10, 0x126, RZ ;  /* 0x000001260a107810 */ /* 0x000fe20007ffe0ff */
[----:B------:R-:W4:Y:S02]  /*130960*/  LDC R233, c[0x0][0x248] ;  /* 0x00009200ffe97b82 */ /* 0x000f240000000800 */
[----:B--2---:R2:W-:Y:S04]  /*130970*/  @P6 STG.E desc[UR60][R244.64], R235 ;  /* 0x000000ebf4006986 */ /* 0x0045e8000c10193c */
[----:B------:R1:W-:Y:S01]  /*130980*/  @P4 STG.E desc[UR60][R242.64], R239 ;  /* 0x000000eff2004986 */ /* 0x0003e2000c10193c */
[----:B------:R-:W-:-:S03]  /*130990*/  ISETP.LT.AND P4, PT, R13, R197, !P2 ;  /* 0x000000c50d00720c */ /* 0x000fc60005781270 */
[----:B------:R-:W4:Y:S01]  /*1309a0*/  LDL.LU R197, [R1+0xa38] ;  /* 0x000a380001c57983 */ /* 0x000f220000300800 */
[----:B------:R-:W-:Y:S01]  /*1309b0*/  ISETP.LT.AND P6, PT, R11, R238, !P2 ;  /* 0x000000ee0b00720c */ /* 0x000fe200057c1270 */
[----:B--2---:R-:W-:-:S04]  /*1309c0*/  IMAD.WIDE R244, R0, 0x4, R6 ;  /* 0x0000000400f47825 */ /* 0x004fc800078e0206 */
[----:B-1----:R-:W-:Y:S01]  /*1309d0*/  IMAD.WIDE R242, R0, 0x4, R8 ;  /* 0x0000000400f27825 */ /* 0x002fe200078e0208 */
[----:B------:R-:W1:Y:S08]  /*1309e0*/  LDC R235, c[0x0][0x248] ;  /* 0x00009200ffeb7b82 */ /* 0x000e700000000800 */
[----:B------:R-:W2:Y:S01]  /*1309f0*/  LDC.64 R238, c[0x0][0x228] ;  /* 0x00008a00ffee7b82 */ /* 0x000ea20000000a00 */
[----:B---3--:R3:W-:Y:S04]  /*130a00*/  @P5 STG.E desc[UR60][R244.64], R246 ;  /* 0x000000f6f4005986 */ /* 0x0087e8000c10193c */
[----:B------:R3:W-:Y:S01]  /*130a10*/  @P3 STG.E desc[UR60][R242.64], R252 ;  /* 0x000000fcf2003986 */ /* 0x0007e2000c10193c */
[----:B------:R-:W-:-:S02]  /*130a20*/  ISETP.GE.AND P5, PT, R16, R241, PT ;  /* 0x000000f11000720c */ /* 0x000fc40003fa6270 */
[----:B------:R-:W2:Y:S01]  /*130a30*/  LDC R241, c[0x0][0x228] ;  /* 0x00008a00fff17b82 */ /* 0x000ea20000000800 */
[----:B---3--:R-:W-:-:S04]  /*130a40*/  IMAD.WIDE R244, R14, 0x4, R2 ;  /* 0x000000040ef47825 */ /* 0x008fc800078e0202 */
[C---:B------:R-:W-:Y:S01]  /*130a50*/  IMAD.WIDE R242, R14.reuse, 0x4, R4 ;  /* 0x000000040ef27825 */ /* 0x040fe200078e0204 */
[----:B------:R-:W3:Y:S02]  /*130a60*/  LDL.LU R252, [R1+0x123c] ;  /* 0x00123c0001fc7983 */ /* 0x000ee40000300800 */
[----:B------:R-:W2:Y:S01]  /*130a70*/  LDC R246, c[0x0][0x228] ;  /* 0x00008a00fff67b82 */ /* 0x000ea20000000800 */
[----:B------:R-:W-:Y:S02]  /*130a80*/  ISETP.LT.AND P3, PT, R17, R247, !P2 ;  /* 0x000000f71100720c */ /* 0x000fe40005761270 */
[----:B------:R-:W-:Y:S02]  /*130a90*/  ISETP.LT.AND P2, PT, R15, R237, !P2 ;  /* 0x000000ed0f00720c */ /* 0x000fe40005741270 */
[----:B-1----:R-:W-:Y:S02]  /*130aa0*/  IADD3 R0, R14, R235, RZ ;  /* 0x000000eb0e007210 */ /* 0x002fe40007ffe0ff */
[----:B------:R-:W-:Y:S01]  /*130ab0*/  IADD3 R16, R10, 0x127, RZ ;  /* 0x000001270a107810 */ /* 0x000fe20007ffe0ff */
[----:B------:R-:W1:Y:S01]  /*130ac0*/  LDC R247, c[0x0][0x228] ;  /* 0x00008a00fff77b82 */ /* 0x000e620000000800 */
[----:B----4-:R4:W-:Y:S04]  /*130ad0*/  @P6 STG.E desc[UR60][R244.64], R197 ;  /* 0x000000c5f4006986 */ /* 0x0109e8000c10193c */
[----:B------:R2:W-:Y:S01]  /*130ae0*/  @P4 STG.E desc[UR60][R242.64], R249 ;  /* 0x000000f9f2004986 */ /* 0x0005e2000c10193c */
[----:B------:R-:W-:-:S02]  /*130af0*/  ISETP.LT.AND P4, PT, R13, R199, !P5 ;  /* 0x000000c70d00720c */ /* 0x000fc40006f81270 */
[----:B----4-:R-:W4:Y:S01]  /*130b00*/  LDC R197, c[0x0][0x228] ;  /* 0x00008a00ffc57b82 */ /* 0x010f220000000800 */
[----:B--2---:R-:W2:Y:S04]  /*130b10*/  LDL.LU R249, [R1+0xe4c] ;  /* 0x000e4c0001f97983 */ /* 0x004ea80000300800 */
[----:B------:R-:W3:Y:S01]  /*130b20*/  LDL.LU R199, [R1+0x163c] ;  /* 0x00163c0001c77983 */ /* 0x000ee20000300800 */
[----:B------:R-:W-:-:S04]  /*130b30*/  IMAD.WIDE R244, R14, 0x4, R6 ;  /* 0x000000040ef47825 */ /* 0x000fc800078e0206 */
[----:B------:R-:W-:Y:S01]  /*130b40*/  IMAD.WIDE R242, R14, 0x4, R8 ;  /* 0x000000040ef27825 */ /* 0x000fe200078e0208 */
[----:B------:R-:W-:Y:S02]  /*130b50*/  ISETP.LT.AND P6, PT, R11, R236, !P5 ;  /* 0x000000ec0b00720c */ /* 0x000fe40006fc1270 */
[----:B------:R-:W1:Y:S01]  /*130b60*/  LDC.64 R236, c[0x0][0x228] ;  /* 0x00008a00ffec7b82 */ /* 0x000e620000000a00 */
[----:B------:R4:W-:Y:S04]  /*130b70*/  @P3 STG.E desc[UR60][R244.64], R248 ;  /* 0x000000f8f4003986 */ /* 0x0009e8000c10193c */
[----:B------:R4:W-:Y:S01]  /*130b80*/  @P2 STG.E desc[UR60][R242.64], R250 ;  /* 0x000000faf2002986 */ /* 0x0009e2000c10193c */
[----:B------:R-:W-:Y:S02]  /*130b90*/  ISETP.LT.AND P2, PT, R17, R246, !P5 ;  /* 0x000000f61100720c */ /* 0x000fe40006f41270 */
[----:B------:R-:W-:Y:S01]  /*130ba0*/  ISETP.LT.AND P5, PT, R15, R241, !P5 ;  /* 0x000000f10f00720c */ /* 0x000fe20006fa1270 */
[----:B------:R-:W1:Y:S01]  /*130bb0*/  LDC R246, c[0x0][0x228] ;  /* 0x00008a00fff67b82 */ /* 0x000e620000000800 */
[----:B----4-:R-:W4:Y:S04]  /*130bc0*/  LDL.LU R248, [R1+0x24c] ;  /* 0x00024c0001f87983 */ /* 0x010f280000300800 */
[----:B------:R-:W4:Y:S04]  /*130bd0*/  LDL.LU R250, [R1+0xa3c] ;  /* 0x000a3c0001fa7983 */ /* 0x000f280000300800 */
[----:B------:R-:W2:Y:S01]  /*130be0*/  LDL.LU R241, [R1+0x1a3c] ;  /* 0x001a3c0001f17983 */ /* 0x000ea20000300800 */
[----:B------:R-:W-:-:S04]  /*130bf0*/  IMAD.WIDE R244, R0, 0x4, R2 ;  /* 0x0000000400f47825 */ /* 0x000fc800078e0202 */
[----:B------:R-:W-:Y:S01]  /*130c00*/  IMAD.WIDE R242, R0, 0x4, R4 ;  /* 0x0000000400f27825 */ /* 0x000fe200078e0204 */
[----:B------:R-:W-:Y:S02]  /*130c10*/  ISETP.GE.AND P3, PT, R16, R239, PT ;  /* 0x000000ef1000720c */ /* 0x000fe40003f66270 */
[----:B------:R-:W-:Y:S01]  /*130c20*/  IADD3 R14, R0, R233, RZ ;  /* 0x000000e9000e7210 */ /* 0x000fe20007ffe0ff */
[----:B---3--:R3:W-:Y:S04]  /*130c30*/  @P6 STG.E desc[UR60][R244.64], R199 ;  /* 0x000000c7f4006986 */ /* 0x0087e8000c10193c */
[----:B------:R1:W-:Y:S01]  /*130c40*/  @P4 STG.E desc[UR60][R242.64], R252 ;  /* 0x000000fcf2004986 */ /* 0x0003e2000c10193c */
[----:B------:R-:W-:Y:S01]  /*130c50*/  VIADD R16, R10, 0x128 ;  /* 0x000001280a107836 */ /* 0x000fe20000000000 */
[----:B------:R-:W4:Y:S08]  /*130c60*/  LDC R239, c[0x0][0x248] ;  /* 0x00009200ffef7b82 */ /* 0x000f300000000800 */
[----:B---3--:R-:W3:Y:S01]  /*130c70*/  LDC R199, c[0x0][0x228] ;  /* 0x00008a00ffc77b82 */ /* 0x008ee20000000800 */
[----:B-1----:R-:W3:Y:S01]  /*130c80*/  LDL.LU R252, [R1+0x63c] ;  /* 0x00063c0001fc7983 */ /* 0x002ee20000300800 */
[----:B------:R-:W-:-:S02]  /*130c90*/  ISETP.LT.AND P6, PT, R11, R234, !P3 ;  /* 0x000000ea0b00720c */ /* 0x000fc40005fc1270 */
[----:B------:R-:W-:Y:S01]  /*130ca0*/  ISETP.LT.AND P4, PT, R13, R197, !P3 ;  /* 0x000000c50d00720c */ /* 0x000fe20005f81270 */
[----:B------:R-:W-:-:S04]  /*130cb0*/  IMAD.WIDE R244, R0, 0x4, R6 ;  /* 0x0000000400f47825 */ /* 0x000fc800078e0206 */
[----:B------:R-:W-:Y:S01]  /*130cc0*/  IMAD.WIDE R242, R0, 0x4, R8 ;  /* 0x0000000400f27825 */ /* 0x000fe200078e0208 */
[----:B------:R-:W1:Y:S08]  /*130cd0*/  LDC.64 R234, c[0x0][0x228] ;  /* 0x00008a00ffea7b82 */ /* 0x000e700000000a00 */
[----:B------:R-:W1:Y:S01]  /*130ce0*/  LDC R197, c[0x0][0x228] ;  /* 0x00008a00ffc57b82 */ /* 0x000e620000000800 */
[----:B--2---:R2:W-:Y:S04]  /*130cf0*/  @P2 STG.E desc[UR60][R244.64], R241 ;  /* 0x000000f1f4002986 */ /* 0x0045e8000c10193c */
[----:B------:R2:W-:Y:S01]  /*130d00*/  @P5 STG.E desc[UR60][R242.64], R249 ;  /* 0x000000f9f2005986 */ /* 0x0005e2000c10193c */
[----:B------:R-:W-:-:S02]  /*130d10*/  ISETP.GE.AND P2, PT, R16, R237, PT ;  /* 0x000000ed1000720c */ /* 0x000fc40003f46270 */
[----:B------:R-:W-:Y:S01]  /*130d20*/  ISETP.LT.AND P5, PT, R17, R247, !P3 ;  /* 0x000000f71100720c */ /* 0x000fe20005fa1270 */
[----:B--2---:R-:W-:-:S04]  /*130d30*/  IMAD.WIDE R244, R14, 0x4, R2 ;  /* 0x000000040ef47825 */ /* 0x004fc800078e0202 */
[----:B------:R-:W-:Y:S01]  /*130d40*/  IMAD.WIDE R242, R14, 0x4, R4 ;  /* 0x000000040ef27825 */ /* 0x000fe200078e0204 */
[----:B------:R-:W2:Y:S04]  /*130d50*/  LDL.LU R249, [R1+0x1240] ;  /* 0x0012400001f97983 */ /* 0x000ea80000300800 */
[----:B----4-:R-:W-:Y:S04]  /*130d60*/  @P6 STG.E desc[UR60][R244.64], R250 ;  /* 0x000000faf4006986 */ /* 0x010fe8000c10193c */
[----:B------:R4:W-:Y:S01]  /*130d70*/  @P4 STG.E desc[UR60][R242.64], R248 ;  /* 0x000000f8f2004986 */ /* 0x0009e2000c10193c */
[----:B---3--:R-:W-:-:S02]  /*130d80*/  ISETP.LT.AND P4, PT, R13, R199, !P2 ;  /* 0x000000c70d00720c */ /* 0x008fc40005781270 */
[----:B------:R-:W-:Y:S02]  /*130d90*/  ISETP.LT.AND P3, PT, R15, R246, !P3 ;  /* 0x000000f60f00720c */ /* 0x000fe40005f61270 */
[----:B------:R-:W-:Y:S01]  /*130da0*/  ISETP.LT.AND P6, PT, R11, R232, !P2 ;  /* 0x000000e80b00720c */ /* 0x000fe200057c1270 */
[----:B------:R-:W3:Y:S08]  /*130db0*/  LDC R241, c[0x0][0x228] ;  /* 0x00008a00fff17b82 */ /* 0x000ef00000000800 */
[----:B------:R-:W3:Y:S08]  /*130dc0*/  LDC R247, c[0x0][0x228] ;  /* 0x00008a00fff77b82 */ /* 0x000ef00000000800 */
[----:B------:R-:W3:Y:S01]  /*130dd0*/  LDC R237, c[0x0][0x248] ;  /* 0x00009200ffed7b82 */ /* 0x000ee20000000800 */
[----:B----4-:R-:W4:Y:S04]  /*130de0*/  LDL.LU R248, [R1+0x1a40] ;  /* 0x001a400001f87983 */ /* 0x010f280000300800 */
[----:B------:R-:W4:Y:S04]  /*130df0*/  LDL.LU R250, [R1+0xe50] ;  /* 0x000e500001fa7983 */ /* 0x000f280000300800 */
[----:B------:R-:W2:Y:S01]  /*130e00*/  LDL.LU R199, [R1+0x1640] ;  /* 0x0016400001c77983 */ /* 0x000ea20000300800 */
[----:B------:R-:W-:-:S04]  /*130e10*/  IMAD.WIDE R232, R14, 0x4, R6 ;  /* 0x000000040ee87825 */ /* 0x000fc800078e0206 */
[----:B------:R-:W-:Y:S01]  /*130e20*/  IMAD.WIDE R244, R14, 0x4, R8 ;  /* 0x000000040ef47825 */ /* 0x000fe200078e0208 */
[----:B------:R-:W4:Y:S01]  /*130e30*/  LDC.64 R242, c[0x0][0x228] ;  /* 0x00008a00fff27b82 */ /* 0x000f220000000a00 */
[----:B------:R-:W-:Y:S02]  /*130e40*/  IADD3 R16, R10, 0x129, RZ ;  /* 0x000001290a107810 */ /* 0x000fe40007ffe0ff */
[----:B------:R-:W-:-:S05]  /*130e50*/  IMAD.IADD R0, R14, 0x1, R239 ;  /* 0x000000010e007824 */ /* 0x000fca00078e02ef */
[----:B------:R-:W4:Y:S08]  /*130e60*/  LDC R246, c[0x0][0x228] ;  /* 0x00008a00fff67b82 */ /* 0x000f300000000800 */
[----:B------:R-:W4:Y:S01]  /*130e70*/  LDC R239, c[0x0][0x248] ;  /* 0x00009200ffef7b82 */ /* 0x000f220000000800 */
[----:B------:R1:W-:Y:S04]  /*130e80*/  @P5 STG.E desc[UR60][R232.64], R252 ;  /* 0x000000fce8005986 */ /* 0x0003e8000c10193c */
[----:B------:R3:W-:Y:S04]  /*130e90*/  @P3 STG.E desc[UR60][R244.64], R251 ;  /* 0x000000fbf4003986 */ /* 0x0007e8000c10193c */
[----:B-1----:R-:W4:Y:S04]  /*130ea0*/  LDL.LU R252, [R1+0x640] ;  /* 0x0006400001fc7983 */ /* 0x002f280000300800 */
[----:B---3--:R-:W3:Y:S01]  /*130eb0*/  LDL.LU R251, [R1+0xa40] ;  /* 0x000a400001fb7983 */ /* 0x008ee20000300800 */
[----:B------:R-:W-:-:S02]  /*130ec0*/  ISETP.GE.AND P5, PT, R16, R235, PT ;  /* 0x000000eb1000720c */ /* 0x000fc40003fa6270 */
[----:B------:R-:W1:Y:S01]  /*130ed0*/  LDC R235, c[0x0][0x228] ;  /* 0x00008a00ffeb7b82 */ /* 0x000e620000000800 */
[----:B------:R-:W-:Y:S01]  /*130ee0*/  IMAD.WIDE R232, R0, 0x4, R2 ;  /* 0x0000000400e87825 */ /* 0x000fe200078e0202 */
[----:B------:R-:W-:-:S03]  /*130ef0*/  ISETP.LT.AND P3, PT, R17, R241, !P2 ;  /* 0x000000f11100720c */ /* 0x000fc60005761270 */
[C---:B------:R-:W-:Y:S01]  /*130f00*/  IMAD.WIDE R244, R0.reuse, 0x4, R4 ;  /* 0x0000000400f47825 */ /* 0x040fe200078e0204 */
[----:B------:R-:W-:Y:S02]  /*130f10*/  ISETP.LT.AND P2, PT, R15, R247, !P2 ;  /* 0x000000f70f00720c */ /* 0x000fe40005741270 */
[----:B------:R-:W-:Y:S02]  /*130f20*/  IADD3 R14, R0, R237, RZ ;  /* 0x000000ed000e7210 */ /* 0x000fe40007ffe0ff */
[----:B------:R-:W-:Y:S01]  /*130f30*/  IADD3 R16, R10, 0x12a, RZ ;  /* 0x0000012a0a107810 */ /* 0x000fe20007ffe0ff */
[----:B------:R-:W1:Y:S08]  /*130f40*/  LDC R241, c[0x0][0x228] ;  /* 0x00008a00fff17b82 */ /* 0x000e700000000800 */
[----:B------:R-:W1:Y:S08]  /*130f50*/  LDC R247, c[0x0][0x228] ;  /* 0x00008a00fff77b82 */ /* 0x000e700000000800 */
[----:B------:R-:W1:Y:S01]  /*130f60*/  LDC R237, c[0x0][0x248] ;  /* 0x00009200ffed7b82 */ /* 0x000e620000000800 */
[----:B--2---:R2:W-:Y:S01]  /*130f70*/  @P6 STG.E desc[UR60][R232.64], R199 ;  /* 0x000000c7e8006986 */ /* 0x0045e2000c10193c */
[----:B------:R-:W-:-:S03]  /*130f80*/  ISETP.LT.AND P6, PT, R11, R198, !P5 ;  /* 0x000000c60b00720c */ /* 0x000fc60006fc1270 */
[----:B------:R1:W-:Y:S01]  /*130f90*/  @P4 STG.E desc[UR60][R244.64], R249 ;  /* 0x000000f9f4004986 */ /* 0x0003e2000c10193c */
[----:B------:R-:W-:Y:S02]  /*130fa0*/  ISETP.LT.AND P4, PT, R13, R197, !P5 ;  /* 0x000000c50d00720c */ /* 0x000fe40006f81270 */
[----:B------:R-:W3:Y:S08]  /*130fb0*/  LDC R197, c[0x0][0x228] ;  /* 0x00008a00ffc57b82 */ /* 0x000ef00000000800 */
[----:B--2---:R-:W2:Y:S01]  /*130fc0*/  LDC.64 R198, c[0x0][0x228] ;  /* 0x00008a00ffc67b82 */ /* 0x004ea20000000a00 */
[----:B------:R-:W-:-:S04]  /*130fd0*/  IMAD.WIDE R232, R0, 0x4, R6 ;  /* 0x0000000400e87825 */ /* 0x000fc800078e0206 */
[----:B-1----:R-:W-:Y:S01]  /*130fe0*/  IMAD.WIDE R244, R0, 0x4, R8 ;  /* 0x0000000400f47825 */ /* 0x002fe200078e0208 */
[----:B------:R-:W2:Y:S04]  /*130ff0*/  LDL.LU R249, [R1+0x250] ;  /* 0x0002500001f97983 */ /* 0x000ea80000300800 */
[----:B----4-:R1:W-:Y:S04]  /*131000*/  @P3 STG.E desc[UR60][R232.64], R248 ;  /* 0x000000f8e8003986 */ /* 0x0103e8000c10193c */
[----:B------:R4:W-:Y:S01]  /*131010*/  @P2 STG.E desc[UR60][R244.64], R250 ;  /* 0x000000faf4002986 */ /* 0x0009e2000c10193c */
[----:B------:R-:W-:-:S03]  /*131020*/  ISETP.GE.AND P3, PT, R16, R243, PT ;  /* 0x000000f31000720c */ /* 0x000fc60003f66270 */
[----:B------:R-:W2:Y:S01]  /*131030*/  LDL.LU R243, [R1+0x650] ;  /* 0x0006500001f37983 */ /* 0x000ea20000300800 */
[----:B-1----:R-:W-:-:S04]  /*131040*/  IMAD.WIDE R232, R14, 0x4, R2 ;  /* 0x000000040ee87825 */ /* 0x002fc800078e0202 */
[----:B----4-:R-:W-:Y:S01]  /*131050*/  IMAD.WIDE R244, R14, 0x4, R4 ;  /* 0x000000040ef47825 */ /* 0x010fe200078e0204 */
[----:B------:R-:W4:Y:S01]  /*131060*/  LDL.LU R250, [R1+0x1244] ;  /* 0x0012440001fa7983 */ /* 0x000f220000300800 */
[----:B------:R-:W1:Y:S03]  /*131070*/  LDC R248, c[0x0][0x228] ;  /* 0x00008a00fff87b82 */ /* 0x000e660000000800 */
[----:B---3--:R3:W-:Y:S04]  /*131080*/  @P6 STG.E desc[UR60][R232.64], R251 ;  /* 0x000000fbe8006986 */ /* 0x0087e8000c10193c */
[----:B------:R1:W-:Y:S01]  /*131090*/  @P4 STG.E desc[UR60][R244.64], R252 ;  /* 0x000000fcf4004986 */ /* 0x0003e2000c10193c */
[----:B------:R-:W-:-:S03]  /*1310a0*/  ISETP.LT.AND P4, PT, R13, R235, !P3 ;  /* 0x000000eb0d00720c */ /* 0x000fc60005f81270 */
[----:B---3--:R-:W3:Y:S04]  /*1310b0*/  LDL.LU R251, [R1+0x1a44] ;  /* 0x001a440001fb7983 */ /* 0x008ee80000300800 */
[----:B-1----:R-:W3:Y:S04]  /*1310c0*/  LDL.LU R252, [R1+0xe54] ;  /* 0x000e540001fc7983 */ /* 0x002ee80000300800 */
[----:B------:R-:W4:Y:S01]  /*1310d0*/  LDL.LU R235, [R1+0x1644] ;  /* 0x0016440001eb7983 */ /* 0x000f220000300800 */
[----:B------:R-:W-:Y:S02]  /*1310e0*/  ISETP.LT.AND P2, PT, R17, R246, !P5 ;  /* 0x000000f61100720c */ /* 0x000fe40006f41270 */
[----:B------:R-:W-:-:S02]  /*1310f0*/  ISETP.LT.AND P5, PT, R15, R241, !P5 ;  /* 0x000000f10f00720c */ /* 0x000fc40006fa1270 */
[----:B------:R-:W-:Y:S01]  /*131100*/  ISETP.LT.AND P6, PT, R11, R240, !P3 ;  /* 0x000000f00b00720c */ /* 0x000fe20005fc1270 */
[C---:B------:R-:W-:Y:S01]  /*131110*/  IMAD.WIDE R244, R14.reuse, 0x4, R6 ;  /* 0x000000040ef47825 */ /* 0x040fe200078e0206 */
[----:B------:R-:W-:-:S03]  /*131120*/  IADD3 R0, R14, R239, RZ ;  /* 0x000000ef0e007210 */ /* 0x000fc60007ffe0ff */
[----:B------:R-:W-:-:S04]  /*131130*/  IMAD.WIDE R240, R14, 0x4, R8 ;  /* 0x000000040ef07825 */ /* 0x000fc800078e0208 */
[----:B------:R-:W-:Y:S01]  /*131140*/  VIADD R16, R10, 0x12b ;  /* 0x0000012b0a107836 */ /* 0x000fe20000000000 */
[----:B------:R-:W1:Y:S08]  /*131150*/  LDC R246, c[0x0][0x228] ;  /* 0x00008a00fff67b82 */ /* 0x000e700000000800 */
[----:B------:R-:W1:Y:S01]  /*131160*/  LDC.64 R232, c[0x0][0x228] ;  /* 0x00008a00ffe87b82 */ /* 0x000e620000000a00 */
[----:B--2---:R2:W-:Y:S04]  /*131170*/  @P2 STG.E desc[UR60][R244.64], R243 ;  /* 0x000000f3f4002986 */ /* 0x0045e8000c10193c */
[----:B------:R1:W-:Y:S01]  /*131180*/  @P5 STG.E desc[UR60][R240.64], R249 ;  /* 0x000000f9f0005986 */ /* 0x0003e2000c10193c */
[----:B------:R-:W-:-:S02]  /*131190*/  ISETP.GE.AND P2, PT, R16, R199, PT ;  /* 0x000000c71000720c */ /* 0x000fc40003f46270 */
[----:B------:R-:W-:Y:S01]  /*1311a0*/  ISETP.LT.AND P5, PT, R17, R248, !P3 ;  /* 0x000000f81100720c */ /* 0x000fe20005fa1270 */
[----:B--2---:R-:W-:-:S04]  /*1311b0*/  IMAD.WIDE R244, R0, 0x4, R2 ;  /* 0x0000000400f47825 */ /* 0x004fc800078e0202 */
[C---:B-1----:R-:W-:Y:S01]  /*1311c0*/  IMAD.WIDE R240, R0.reuse, 0x4, R4 ;  /* 0x0000000400f07825 */ /* 0x042fe200078e0204 */
[----:B------:R-:W2:Y:S04]  /*1311d0*/  LDL.LU R249, [R1+0x644] ;  /* 0x0006440001f97983 */ /* 0x000ea80000300800 */
[----:B------:R-:W2:Y:S01]  /*1311e0*/  LDL.LU R248, [R1+0x654] ;  /* 0x0006540001f87983 */ /* 0x000ea20000300800 */
[----:B------:R-:W-:Y:S01]  /*1311f0*/  ISETP.LT.AND P3, PT, R15, R247, !P3 ;  /* 0x000000f70f00720c */ /* 0x000fe20005f61270 */
[----:B------:R-:W1:Y:S08]  /*131200*/  LDC R243, c[0x0][0x228] ;  /* 0x00008a00fff37b82 */ /* 0x000e700000000800 */
[----:B------:R-:W2:Y:S01]  /*131210*/  LDC R247, c[0x0][0x228] ;  /* 0x00008a00fff77b82 */ /* 0x000ea20000000800 */
[----:B------:R-:W-:Y:S01]  /*131220*/  IMAD.IADD R14, R0, 0x1, R237 ;  /* 0x00000001000e7824 */ /* 0x000fe200078e02ed */
[----:B------:R-:W-:-:S06]  /*131230*/  IADD3 R16, R10, 0x12c, RZ ;  /* 0x0000012c0a107810 */ /* 0x000fcc0007ffe0ff */
[----:B------:R-:W2:Y:S01]  /*131240*/  LDC R199, c[0x0][0x228] ;  /* 0x00008a00ffc77b82 */ /* 0x000ea20000000800 */
[----:B----4-:R4:W-:Y:S04]  /*131250*/  @P6 STG.E desc[UR60][R244.64], R235 ;  /* 0x000000ebf4006986 */ /* 0x0109e8000c10193c */
[----:B------:R1:W-:Y:S01]  /*131260*/  @P4 STG.E desc[UR60][R240.64], R250 ;  /* 0x000000faf0004986 */ /* 0x0003e2000c10193c */
[----:B------:R-:W-:Y:S02]  /*131270*/  ISETP.LT.AND P4, PT, R13, R197, !P2 ;  /* 0x000000c50d00720c */ /* 0x000fe40005781270 */
[----:B----4-:R-:W4:Y:S01]  /*131280*/  LDC R235, c[0x0][0x248] ;  /* 0x00009200ffeb7b82 */ /* 0x010f220000000800 */
[----:B-1----:R-:W2:Y:S04]  /*131290*/  LDL.LU R250, [R1+0x254] ;  /* 0x0002540001fa7983 */ /* 0x002ea80000300800 */
[----:B------:R-:W2:Y:S01]  /*1312a0*/  LDL.LU R197, [R1+0xa44] ;  /* 0x000a440001c57983 */ /* 0x000ea20000300800 */
[----:B------:R-:W-:-:S04]  /*1312b0*/  IMAD.WIDE R244, R0, 0x4, R6 ;  /* 0x0000000400f47825 */ /* 0x000fc800078e0206 */
[----:B------:R-:W-:Y:S01]  /*1312c0*/  IMAD.WIDE R240, R0, 0x4, R8 ;  /* 0x0000000400f07825 */ /* 0x000fe200078e0208 */
[----:B---3--:R1:W-:Y:S04]  /*1312d0*/  @P5 STG.E desc[UR60][R244.64], R251 ;  /* 0x000000fbf4005986 */ /* 0x0083e8000c10193c */
[----:B------:R3:W-:Y:S04]  /*1312e0*/  @P3 STG.E desc[UR60][R240.64], R252 ;  /* 0x000000fcf0003986 */ /* 0x0007e8000c10193c */
[----:B-1----:R-:W2:Y:S04]  /*1312f0*/  LDL.LU R251, [R1+0x1648] ;  /* 0x0016480001fb7983 */ /* 0x002ea80000300800 */
[----:B---3--:R-:W3:Y:S01]  /*131300*/  LDL.LU R252, [R1+0x1248] ;  /* 0x0012480001fc7983 */ /* 0x008ee20000300800 */
[----:B------:R-:W-:-:S02]  /*131310*/  ISETP.LT.AND P6, PT, R11, R238, !P2 ;  /* 0x000000ee0b00720c */ /* 0x000fc400057c1270 */
[----:B------:R-:W-:Y:S02]  /*131320*/  ISETP.LT.AND P3, PT, R17, R246, !P2 ;  /* 0x000000f61100720c */ /* 0x000fe40005761270 */
[----:B------:R-:W-:Y:S01]  /*131330*/  ISETP.LT.AND P2, PT, R15, R243, !P2 ;  /* 0x000000f30f00720c */ /* 0x000fe20005741270 */
[----:B------:R-:W-:-:S04]  /*131340*/  IMAD.WIDE R244, R14, 0x4, R2 ;  /* 0x000000040ef47825 */ /* 0x000fc800078e0202 */
[----:B------:R-:W-:Y:S01]  /*131350*/  IMAD.WIDE R240, R14, 0x4, R4 ;  /* 0x000000040ef07825 */ /* 0x000fe200078e0204 */
[----:B------:R-:W-:Y:S02]  /*131360*/  ISETP.GE.AND P5, PT, R16, R233, PT ;  /* 0x000000e91000720c */ /* 0x000fe40003fa6270 */
[C---:B----4-:R-:W-:Y:S01]  /*131370*/  IADD3 R0, R14.reuse, R235, RZ ;  /* 0x000000eb0e007210 */ /* 0x050fe20007ffe0ff */
[----:B------:R-:W1:Y:S08]  /*131380*/  LDC R233, c[0x0][0x228] ;  /* 0x00008a00ffe97b82 */ /* 0x000e700000000800 */
[----:B------:R-:W4:Y:S08]  /*131390*/  LDC.64 R238, c[0x0][0x228] ;  /* 0x00008a00ffee7b82 */ /* 0x000f300000000a00 */
[----:B------:R-:W4:Y:S08]  /*1313a0*/  LDC R243, c[0x0][0x248] ;  /* 0x00009200fff37b82 */ /* 0x000f300000000800 */
[----:B------:R-:W4:Y:S01]  /*1313b0*/  LDC R246, c[0x0][0x228] ;  /* 0x00008a00fff67b82 */ /* 0x000f220000000800 */
[----:B--2---:R2:W-:Y:S04]  /*1313c0*/  @P6 STG.E desc[UR60][R244.64], R197 ;  /* 0x000000c5f4006986 */ /* 0x0045e8000c10193c */
[----:B------:R1:W-:Y:S01]  /*1313d0*/  @P4 STG.E desc[UR60][R240.64], R249 ;  /* 0x000000f9f0004986 */ /* 0x0003e2000c10193c */
[----:B--2---:R-:W-:-:S04]  /*1313e0*/  IMAD.WIDE R244, R14, 0x4, R6 ;  /* 0x000000040ef47825 */ /* 0x004fc800078e0206 */
[----:B-1----:R-:W-:Y:S01]  /*1313f0*/  IMAD.WIDE R240, R14, 0x4, R8 ;  /* 0x000000040ef07825 */ /* 0x002fe200078e0208 */
[----:B------:R-:W2:Y:S04]  /*131400*/  LDL.LU R249, [R1+0xe58] ;  /* 0x000e580001f97983 */ /* 0x000ea80000300800 */
[----:B------:R1:W-:Y:S04]  /*131410*/  @P3 STG.E desc[UR60][R244.64], R248 ;  /* 0x000000f8f4003986 */ /* 0x0003e8000c10193c */
[----:B------:R4:W-:Y:S01]  /*131420*/  @P2 STG.E desc[UR60][R240.64], R250 ;  /* 0x000000faf0002986 */ /* 0x0009e2000c10193c */
[----:B------:R-:W-:Y:S01]  /*131430*/  ISETP.LT.AND P2, PT, R17, R247, !P5 ;  /* 0x000000f71100720c */ /* 0x000fe20006f41270 */
[----:B------:R-:W3:Y:S02]  /*131440*/  LDC R197, c[0x0][0x228] ;  /* 0x00008a00ffc57b82 */ /* 0x000ee40000000800 */
[----:B-1----:R-:W2:Y:S04]  /*131450*/  LDL.LU R248, [R1+0xa48] ;  /* 0x000a480001f87983 */ /* 0x002ea80000300800 */
[----:B----4-:R-:W4:Y:S04]  /*131460*/  LDL.LU R250, [R1+0x648] ;  /* 0x0006480001fa7983 */ /* 0x010f280000300800 */
[----:B------:R-:W2:Y:S01]  /*131470*/  LDL.LU R247, [R1+0x1a48] ;  /* 0x001a480001f77983 */ /* 0x000ea20000300800 */
[----:B------:R-:W-:-:S02]  /*131480*/  ISETP.LT.AND P6, PT, R11, R236, !P5 ;  /* 0x000000ec0b00720c */ /* 0x000fc40006fc1270 */
[----:B------:R-:W-:Y:S01]  /*131490*/  ISETP.LT.AND P4, PT, R13, R199, !P5 ;  /* 0x000000c70d00720c */ /* 0x000fe20006f81270 */
[----:B------:R-:W-:-:S04]  /*1314a0*/  IMAD.WIDE R244, R0, 0x4, R2 ;  /* 0x0000000400f47825 */ /* 0x000fc800078e0202 */
[----:B------:R-:W-:Y:S01]  /*1314b0*/  IMAD.WIDE R240, R0, 0x4, R4 ;  /* 0x0000000400f07825 */ /* 0x000fe200078e0204 */
[----:B------:R-:W1:Y:S08]  /*1314c0*/  LDC.64 R236, c[0x0][0x228] ;  /* 0x00008a00ffec7b82 */ /* 0x000e700000000a00 */
[----:B------:R-:W4:Y:S01]  /*1314d0*/  LDC R199, c[0x0][0x228] ;  /* 0x00008a00ffc77b82 */ /* 0x000f220000000800 */
[----:B------:R3:W-:Y:S04]  /*1314e0*/  @P6 STG.E desc[UR60][R244.64], R251 ;  /* 0x000000fbf4006986 */ /* 0x0007e8000c10193c */
[----:B---3--:R3:W-:Y:S04]  /*1314f0*/  @P4 STG.E desc[UR60][R240.64], R252 ;  /* 0x000000fcf0004986 */ /* 0x0087e8000c10193c */
[----:B------:R-:W4:Y:S04]  /*131500*/  LDL.LU R251, [R1+0x658] ;  /* 0x0006580001fb7983 */ /* 0x000f280000300800 */
[----:B---3--:R-:W3:Y:S01]  /*131510*/  LDL.LU R252, [R1+0x258] ;  /* 0x0002580001fc7983 */ /* 0x008ee20000300800 */
[----:B------:R-:W-:-:S02]  /*131520*/  IADD3 R16, R10, 0x12d, RZ ;  /* 0x0000012d0a107810 */ /* 0x000fc40007ffe0ff */
[----:B------:R-:W-:Y:S01]  /*131530*/  ISETP.LT.AND P5, PT, R15, R233, !P5 ;  /* 0x000000e90f00720c */ /* 0x000fe20006fa1270 */
[C---:B------:R-:W-:Y:S01]  /*131540*/  IMAD.WIDE R244, R0.reuse, 0x4, R6 ;  /* 0x0000000400f47825 */ /* 0x040fe200078e0206 */
[----:B------:R-:W-:Y:S02]  /*131550*/  IADD3 R14, R0, R243, RZ ;  /* 0x000000f3000e7210 */ /* 0x000fe40007ffe0ff */
[----:B------:R-:W-:Y:S01]  /*131560*/  ISETP.GE.AND P3, PT, R16, R239, PT ;  /* 0x000000ef1000720c */ /* 0x000fe20003f66270 */
[----:B------:R-:W-:-:S04]  /*131570*/  IMAD.WIDE R240, R0, 0x4, R8 ;  /* 0x0000000400f07825 */ /* 0x000fc800078e0208 */
[----:B------:R-:W-:Y:S01]  /*131580*/  VIADD R16, R10, 0x12e ;  /* 0x0000012e0a107836 */ /* 0x000fe20000000000 */
[----:B------:R-:W4:Y:S01]  /*131590*/  LDC R239, c[0x0][0x228] ;  /* 0x00008a00ffef7b82 */ /* 0x000f220000000800 */
[----:B------:R-:W-:Y:S02]  /*1315a0*/  ISETP.LT.AND P6, PT, R11, R234, !P3 ;  /* 0x000000ea0b00720c */ /* 0x000fe40005fc1270 */
[----:B------:R-:W-:-:S05]  /*1315b0*/  ISETP.LT.AND P4, PT, R13, R197, !P3 ;  /* 0x000000c50d00720c */ /* 0x000fca0005f81270 */
[----:B------:R-:W4:Y:S08]  /*1315c0*/  LDC R233, c[0x0][0x248] ;  /* 0x00009200ffe97b82 */ /* 0x000f300000000800 */
[----:B------:R-:W3:Y:S08]  /*1315d0*/  LDC.64 R234, c[0x0][0x228] ;  /* 0x00008a00ffea7b82 */ /* 0x000ef00000000a00 */
[----:B------:R-:W3:Y:S01]  /*1315e0*/  LDC R197, c[0x0][0x228] ;  /* 0x00008a00ffc57b82 */ /* 0x000ee20000000800 */
[----:B--2---:R2:W-:Y:S04]  /*1315f0*/  @P2 STG.E desc[UR60][R244.64], R247 ;  /* 0x000000f7f4002986 */ /* 0x0045e8000c10193c */
[----:B------:R2:W-:Y:S01]  /*131600*/  @P5 STG.E desc[UR60][R240.64], R249 ;  /* 0x000000f9f0005986 */ /* 0x0005e2000c10193c */
[----:B-1----:R-:W-:Y:S01]  /*131610*/  ISETP.GE.AND P2, PT, R16, R237, PT ;  /* 0x000000ed1000720c */ /* 0x002fe20003f46270 */
[----:B--2---:R-:W-:-:S04]  /*131620*/  IMAD.WIDE R244, R14, 0x4, R2 ;  /* 0x000000040ef47825 */ /* 0x004fc800078e0202 */
[----:B------:R-:W-:Y:S01]  /*131630*/  IMAD.WIDE R240, R14, 0x4, R4 ;  /* 0x000000040ef07825 */ /* 0x000fe200078e0204 */
[----:B------:R-:W2:Y:S04]  /*131640*/  LDL.LU R249, [R1+0x124c] ;  /* 0x00124c0001f97983 */ /* 0x000ea80000300800 */
[----:B------:R1:W-:Y:S04]  /*131650*/  @P6 STG.E desc[UR60][R244.64], R248 ;  /* 0x000000f8f4006986 */ /* 0x0003e8000c10193c */
[----:B----4-:R4:W-:Y:S01]  /*131660*/  @P4 STG.E desc[UR60][R240.64], R250 ;  /* 0x000000faf0004986 */ /* 0x0109e2000c10193c */
[----:B------:R-:W-:-:S02]  /*131670*/  ISETP.LT.AND P4, PT, R13, R199, !P2 ;  /* 0x000000c70d00720c */ /* 0x000fc40005781270 */
[----:B------:R-:W-:Y:S01]  /*131680*/  ISETP.LT.AND P5, PT, R17, R246, !P3 ;  /* 0x000000f61100720c */ /* 0x000fe20005fa1270 */
[----:B------:R-:W3:Y:S01]  /*131690*/  LDC R247, c[0x0][0x228] ;  /* 0x00008a00fff77b82 */ /* 0x000ee20000000800 */
[----:B------:R-:W-:Y:S01]  /*1316a0*/  IMAD.IADD R0, R14, 0x1, R233 ;  /* 0x000000010e007824 */ /* 0x000fe200078e02e9 */
[----:B------:R-:W-:-:S06]  /*1316b0*/  IADD3 R16, R10, 0x12f, RZ ;  /* 0x0000012f0a107810 */ /* 0x000fcc0007ffe0ff */
[----:B------:R-:W3:Y:S01]  /*1316c0*/  LDC R237, c[0x0][0x248] ;  /* 0x00009200ffed7b82 */ /* 0x000ee20000000800 */
[----:B-1----:R-:W2:Y:S04]  /*1316d0*/  LDL.LU R248, [R1+0x1a4c] ;  /* 0x001a4c0001f87983 */ /* 0x002ea80000300800 */
[----:B----4-:R-:W4:Y:S04]  /*1316e0*/  LDL.LU R250, [R1+0xe5c] ;  /* 0x000e5c0001fa7983 */ /* 0x010f280000300800 */
[----:B------:R-:W2:Y:S01]  /*1316f0*/  LDL.LU R199, [R1+0x164c] ;  /* 0x00164c0001c77983 */ /* 0x000ea20000300800 */
[----:B------:R-:W-:-:S02]  /*131700*/  ISETP.LT.AND P3, PT, R15, R239, !P3 ;  /* 0x000000ef0f00720c */ /* 0x000fc40005f61270 */
[----:B------:R-:W-:Y:S01]  /*131710*/  ISETP.LT.AND P6, PT, R11, R242, !P2 ;  /* 0x000000f20b00720c */ /* 0x000fe200057c1270 */
[----:B------:R-:W-:-:S04]  /*131720*/  IMAD.WIDE R244, R14, 0x4, R6 ;  /* 0x000000040ef47825 */ /* 0x000fc800078e0206 */
[----:B------:R-:W-:Y:S01]  /*131730*/  IMAD.WIDE R242, R14, 0x4, R8 ;  /* 0x000000040ef27825 */ /* 0x000fe200078e0208 */
[----:B------:R-:W1:Y:S08]  /*131740*/  LDC R246, c[0x0][0x228] ;  /* 0x00008a00fff67b82 */ /* 0x000e700000000800 */
[----:B------:R-:W2:Y:S08]  /*131750*/  LDC.64 R240, c[0x0][0x228] ;  /* 0x00008a00fff07b82 */ /* 0x000eb00000000a00 */
[----:B------:R-:W4:Y:S01]  /*131760*/  LDC R239, c[0x0][0x228] ;  /* 0x00008a00ffef7b82 */ /* 0x000f220000000800 */
[----:B------:R3:W-:Y:S07]  /*131770*/  @P5 STG.E desc[UR60][R244.64], R251 ;  /* 0x000000fbf4005986 */ /* 0x0007ee000c10193c */
[----:B------:R-:W4:Y:S01]  /*131780*/  LDC R233, c[0x0][0x228] ;  /* 0x00008a00ffe97b82 */ /* 0x000f220000000800 */
[----:B---3--:R3:W-:Y:S04]  /*131790*/  @P3 STG.E desc[UR60][R242.64], R252 ;  /* 0x000000fcf2003986 */ /* 0x0087e8000c10193c */
[----:B------:R-:W4:Y:S04]  /*1317a0*/  LDL.LU R251, [R1+0xa4c] ;  /* 0x000a4c0001fb7983 */ /* 0x000f280000300800 */
[----:B---3--:R-:W3:Y:S01]  /*1317b0*/  LDL.LU R252, [R1+0x64c] ;  /* 0x00064c0001fc7983 */ /* 0x008ee20000300800 */
[----:B------:R-:W-:Y:S01]  /*1317c0*/  ISETP.LT.AND P3, PT, R17, R247, !P2 ;  /* 0x000000f71100720c */ /* 0x000fe20005761270 */
[----:B------:R-:W-:-:S04]  /*1317d0*/  IMAD.WIDE R244, R0, 0x4, R2 ;  /* 0x0000000400f47825 */ /* 0x000fc800078e0202 */
[----:B------:R-:W-:Y:S01]  /*1317e0*/  IMAD.WIDE R242, R0, 0x4, R4 ;  /* 0x0000000400f27825 */ /* 0x000fe200078e0204 */
[----:B-1----:R-:W-:Y:S02]  /*1317f0*/  ISETP.LT.AND P2, PT, R15, R246, !P2 ;  /* 0x000000f60f00720c */ /* 0x002fe40005741270 */
[----:B------:R-:W-:Y:S02]  /*131800*/  ISETP.GE.AND P5, PT, R16, R235, PT ;  /* 0x000000eb1000720c */ /* 0x000fe40003fa6270 */
[----:B------:R-:W-:Y:S02]  /*131810*/  IADD3 R16, R10, 0x130, RZ ;  /* 0x000001300a107810 */ /* 0x000fe40007ffe0ff */
[C---:B------:R-:W-:Y:S01]  /*131820*/  IADD3 R14, R0.reuse, R237, RZ ;  /* 0x000000ed000e7210 */ /* 0x040fe20007ffe0ff */
[----:B------:R-:W1:Y:S08]  /*131830*/  LDC R247, c[0x0][0x228] ;  /* 0x00008a00fff77b82 */ /* 0x000e700000000800 */
[----:B------:R-:W1:Y:S08]  /*131840*/  LDC R235, c[0x0][0x248] ;  /* 0x00009200ffeb7b82 */ /* 0x000e700000000800 */
[----:B------:R-:W1:Y:S08]  /*131850*/  LDC R246, c[0x0][0x228] ;  /* 0x00008a00fff67b82 */ /* 0x000e700000000800 */
[----:B------:R-:W1:Y:S01]  /*131860*/  LDC R237, c[0x0][0x248] ;  /* 0x00009200ffed7b82 */ /* 0x000e620000000800 */
[----:B--2---:R2:W-:Y:S04]  /*131870*/  @P6 STG.E desc[UR60][R244.64], R199 ;  /* 0x000000c7f4006986 */ /* 0x0045e8000c10193c */
[----:B------:R1:W-:Y:S01]  /*131880*/  @P4 STG.E desc[UR60][R242.64], R249 ;  /* 0x000000f9f2004986 */ /* 0x0003e2000c10193c */
[----:B--2---:R-:W-:-:S03]  /*131890*/  IMAD.WIDE R244, R0, 0x4, R6 ;  /* 0x0000000400f47825 */ /* 0x004fc600078e0206 */
[----:B-1----:R-:W2:Y:S01]  /*1318a0*/  LDL.LU R249, [R1+0x25c] ;  /* 0x00025c0001f97983 */ /* 0x002ea20000300800 */
[----:B------:R-:W-:-:S03]  /*1318b0*/  IMAD.WIDE R242, R0, 0x4, R8 ;  /* 0x0000000400f27825 */ /* 0x000fc600078e0208 */
[----:B------:R1:W-:Y:S01]  /*1318c0*/  @P3 STG.E desc[UR60][R244.64], R248 ;  /* 0x000000f8f4003986 */ /* 0x0003e2000c10193c */
[----:B------:R-:W-:-:S03]  /*1318d0*/  ISETP.GE.AND P3, PT, R16, R241, PT ;  /* 0x000000f11000720c */ /* 0x000fc60003f66270 */
[----:B----4-:R4:W-:Y:S04]  /*1318e0*/  @P2 STG.E desc[UR60][R242.64], R250 ;  /* 0x000000faf2002986 */ /* 0x0109e8000c10193c */
[----:B-1----:R-:W2:Y:S04]  /*1318f0*/  LDL.LU R248, [R1+0x1a50] ;  /* 0x001a500001f87983 */ /* 0x002ea80000300800 */
[----:B------:R-:W2:Y:S04]  /*131900*/  LDL.LU R241, [R1+0x65c] ;  /* 0x00065c0001f17983 */ /* 0x000ea80000300800 */
[----:B----4-:R-:W4:Y:S01]  /*131910*/  LDL.LU R250, [R1+0x1650] ;  /* 0x0016500001fa7983 */ /* 0x010f220000300800 */
        /* <DEDUP_REMOVED lines=10> */
[----:B------:R-:W-:-:S02]  /*1319c0*/  ISETP.LT.AND P2, PT, R17, R239, !P5 ;  /* 0x000000ef1100720c */ /* 0x000fc40006f41270 */
[----:B------:R-:W-:Y:S02]  /*1319d0*/  ISETP.LT.AND P5, PT, R15, R247, !P5 ;  /* 0x000000f70f00720c */ /* 0x000fe40006fa1270 */
[----:B------:R-:W-:Y:S02]  /*1319e0*/  ISETP.LT.AND P6, PT, R11, R232, !P3 ;  /* 0x000000e80b00720c */ /* 0x000fe40005fc1270 */
[----:B------:R-:W-:Y:S01]  /*1319f0*/  ISETP.LT.AND P4, PT, R13, R233, !P3 ;  /* 0x000000e90d00720c */ /* 0x000fe20005f81270 */
[C---:B------:R-:W-:Y:S01]  /*131a00*/  IMAD.WIDE R232, R14.reuse, 0x4, R6 ;  /* 0x000000040ee87825 */ /* 0x040fe200078e0206 */
[----:B------:R-:W-:-:S03]  /*131a10*/  IADD3 R0, R14, R235, RZ ;  /* 0x000000eb0e007210 */ /* 0x000fc60007ffe0ff */
[----:B------:R-:W-:-:S04]  /*131a20*/  IMAD.WIDE R244, R14, 0x4, R8 ;  /* 0x000000040ef47825 */ /* 0x000fc800078e0208 */
[----:B------:R-:W-:Y:S01]  /*131a30*/  VIADD R16, R10, 0x131 ;  /* 0x000001310a107836 */ /* 0x000fe20000000000 */
[----:B------:R-:W4:Y:S08]  /*131a40*/  LDC R239, c[0x0][0x228] ;  /* 0x00008a00ffef7b82 */ /* 0x000f300000000800 */
[----:B------:R-:W3:Y:S08]  /*131a50*/  LDC.64 R242, c[0x0][0x228] ;  /* 0x00008a00fff27b82 */ /* 0x000ef00000000a00 */
[----:B------:R-:W3:Y:S01]  /*131a60*/  LDC R247, c[0x0][0x228] ;  /* 0x00008a00fff77b82 */ /* 0x000ee20000000800 */
[----:B--2---:R2:W-:Y:S04]  /*131a70*/  @P2 STG.E desc[UR60][R232.64], R241 ;  /* 0x000000f1e8002986 */ /* 0x0045e8000c10193c */
[----:B------:R2:W-:Y:S01]  /*131a80*/  @P5 STG.E desc[UR60][R244.64], R249 ;  /* 0x000000f9f4005986 */ /* 0x0005e2000c10193c */
[----:B-1----:R-:W-:-:S02]  /*131a90*/  ISETP.GE.AND P2, PT, R16, R199, PT ;  /* 0x000000c71000720c */ /* 0x002fc40003f46270 */
[----:B------:R-:W1:Y:S01]  /*131aa0*/  LDC R235, c[0x0][0x248] ;  /* 0x00009200ffeb7b82 */ /* 0x000e620000000800 */
[----:B--2---:R-:W-:-:S04]  /*131ab0*/  IMAD.WIDE R232, R0, 0x4, R2 ;  /* 0x0000000400e87825 */ /* 0x004fc800078e0202 */
[----:B------:R-:W-:Y:S01]  /*131ac0*/  IMAD.WIDE R244, R0, 0x4, R4 ;  /* 0x0000000400f47825 */ /* 0x000fe200078e0204 */
[----:B------:R-:W2:Y:S04]  /*131ad0*/  LDL.LU R249, [R1+0x660] ;  /* 0x0006600001f97983 */ /* 0x000ea80000300800 */
[----:B------:R3:W-:Y:S04]  /*131ae0*/  @P6 STG.E desc[UR60][R232.64], R248 ;  /* 0x000000f8e8006986 */ /* 0x0007e8000c10193c */
[----:B----4-:R4:W-:Y:S01]  /*131af0*/  @P4 STG.E desc[UR60][R244.64], R250 ;  /* 0x000000faf4004986 */ /* 0x0109e2000c10193c */
[----:B------:R-:W-:-:S02]  /*131b00*/  ISETP.LT.AND P4, PT, R13, R197, !P2 ;  /* 0x000000c50d00720c */ /* 0x000fc40005781270 */
[----:B------:R-:W-:Y:S01]  /*131b10*/  ISETP.LT.AND P5, PT, R17, R246, !P3 ;  /* 0x000000f61100720c */ /* 0x000fe20005fa1270 */
[----:B------:R-:W1:Y:S01]  /*131b20*/  LDC R241, c[0x0][0x228] ;  /* 0x00008a00fff17b82 */ /* 0x000e620000000800 */
[----:B------:R-:W-:-:S07]  /*131b30*/  IADD3 R16, R10, 0x132, RZ ;  /* 0x000001320a107810 */ /* 0x000fce0007ffe0ff */
[----:B------:R-:W2:Y:S01]  /*131b40*/  LDC R199, c[0x0][0x228] ;  /* 0x00008a00ffc77b82 */ /* 0x000ea20000000800 */
[----:B---3--:R-:W3:Y:S04]  /*131b50*/  LDL.LU R248, [R1+0xa50] ;  /* 0x000a500001f87983 */ /* 0x008ee80000300800 */
[----:B----4-:R-:W4:Y:S04]  /*131b60*/  LDL.LU R250, [R1+0x260] ;  /* 0x0002600001fa7983 */ /* 0x010f280000300800 */
[----:B------:R-:W2:Y:S01]  /*131b70*/  LDL.LU R197, [R1+0xe60] ;  /* 0x000e600001c57983 */ /* 0x000ea20000300800 */
[----:B------:R-:W-:-:S02]  /*131b80*/  ISETP.LT.AND P3, PT, R15, R239, !P3 ;  /* 0x000000ef0f00720c */ /* 0x000fc40005f61270 */
[----:B------:R-:W-:Y:S01]  /*131b90*/  ISETP.LT.AND P6, PT, R11, R238, !P2 ;  /* 0x000000ee0b00720c */ /* 0x000fe200057c1270 */
[----:B------:R-:W-:-:S04]  /*131ba0*/  IMAD.WIDE R238, R0, 0x4, R6 ;  /* 0x0000000400ee7825 */ /* 0x000fc800078e0206 */
[C---:B------:R-:W-:Y:S01]  /*131bb0*/  IMAD.WIDE R244, R0.reuse, 0x4, R8 ;  /* 0x0000000400f47825 */ /* 0x040fe200078e0208 */
[----:B------:R-:W4:Y:S03]  /*131bc0*/  LDC R246, c[0x0][0x228] ;  /* 0x00008a00fff67b82 */ /* 0x000f260000000800 */
[----:B------:R-:W-:-:S05]  /*131bd0*/  IMAD.IADD R14, R0, 0x1, R237 ;  /* 0x00000001000e7824 */ /* 0x000fca00078e02ed */
[----:B------:R-:W4:Y:S01]  /*131be0*/  LDC.64 R232, c[0x0][0x228] ;  /* 0x00008a00ffe87b82 */ /* 0x000f220000000a00 */
[----:B------:R1:W-:Y:S04]  /*131bf0*/  @P5 STG.E desc[UR60][R238.64], R251 ;  /* 0x000000fbee005986 */ /* 0x0003e8000c10193c */
[----:B------:R1:W-:Y:S04]  /*131c00*/  @P3 STG.E desc[UR60][R244.64], R252 ;  /* 0x000000fcf4003986 */ /* 0x0003e8000c10193c */
[----:B-1----:R-:W4:Y:S04]  /*131c10*/  LDL.LU R251, [R1+0x1a54] ;  /* 0x001a540001fb7983 */ /* 0x002f280000300800 */
[----:B------:R-:W4:Y:S01]  /*131c20*/  LDL.LU R252, [R1+0x1654] ;  /* 0x0016540001fc7983 */ /* 0x000f220000300800 */
[----:B------:R-:W-:-:S02]  /*131c30*/  ISETP.GE.AND P5, PT, R16, R243, PT ;  /* 0x000000f31000720c */ /* 0x000fc40003fa6270 */
[----:B------:R-:W1:Y:S01]  /*131c40*/  LDC R243, c[0x0][0x228] ;  /* 0x00008a00fff37b82 */ /* 0x000e620000000800 */
[----:B------:R-:W-:Y:S01]  /*131c50*/  ISETP.LT.AND P3, PT, R17, R247, !P2 ;  /* 0x000000f71100720c */ /* 0x000fe20005761270 */
[----:B------:R-:W-:Y:S01]  /*131c60*/  IMAD.WIDE R238, R14, 0x4, R2 ;  /* 0x000000040eee7825 */ /* 0x000fe200078e0202 */
[----:B------:R-:W-:-:S03]  /*131c70*/  ISETP.LT.AND P2, PT, R15, R241, !P2 ;  /* 0x000000f10f00720c */ /* 0x000fc60005741270 */
[C---:B------:R-:W-:Y:S01]  /*131c80*/  IMAD.WIDE R244, R14.reuse, 0x4, R4 ;  /* 0x000000040ef47825 */ /* 0x040fe200078e0204 */
[----:B------:R-:W-:Y:S01]  /*131c90*/  IADD3 R0, R14, R235, RZ ;  /* 0x000000eb0e007210 */ /* 0x000fe20007ffe0ff */
[----:B------:R-:W1:Y:S01]  /*131ca0*/  LDC R241, c[0x0][0x248] ;  /* 0x00009200fff17b82 */ /* 0x000e620000000800 */
[----:B------:R-:W-:-:S07]  /*131cb0*/  IADD3 R16, R10, 0x133, RZ ;  /* 0x000001330a107810 */ /* 0x000fce0007ffe0ff */
[----:B------:R-:W1:Y:S01]  /*131cc0*/  LDC R247, c[0x0][0x228] ;  /* 0x00008a00fff77b82 */ /* 0x000e620000000800 */
[----:B--2---:R2:W-:Y:S04]  /*131cd0*/  @P6 STG.E desc[UR60][R238.64], R197 ;  /* 0x000000c5ee006986 */ /* 0x0045e8000c10193c */
[----:B------:R1:W-:Y:S01]  /*131ce0*/  @P4 STG.E desc[UR60][R244.64], R249 ;  /* 0x000000f9f4004986 */ /* 0x0003e2000c10193c */
[----:B------:R-:W-:Y:S02]  /*131cf0*/  ISETP.LT.AND P6, PT, R11, R236, !P5 ;  /* 0x000000ec0b00720c */ /* 0x000fe40006fc1270 */
[----:B------:R-:W-:Y:S01]  /*131d00*/  ISETP.LT.AND P4, PT, R13, R199, !P5 ;  /* 0x000000c70d00720c */ /* 0x000fe20006f81270 */
[----:B------:R-:W4:Y:S08]  /*131d10*/  LDC.64 R236, c[0x0][0x228] ;  /* 0x00008a00ffec7b82 */ /* 0x000f300000000a00 */
[----:B------:R-:W4:Y:S08]  /*131d20*/  LDC R199, c[0x0][0x228] ;  /* 0x00008a00ffc77b82 */ /* 0x000f300000000800 */
[----:B--2---:R-:W2:Y:S01]  /*131d30*/  LDC R197, c[0x0][0x228] ;  /* 0x00008a00ffc57b82 */ /* 0x004ea20000000800 */
[----:B------:R-:W-:-:S04]  /*131d40*/  IMAD.WIDE R238, R14, 0x4, R8 ;  /* 0x000000040eee7825 */ /* 0x000fc800078e0208 */
[----:B-1----:R-:W-:Y:S01]  /*131d50*/  IMAD.WIDE R244, R14, 0x4, R6 ;  /* 0x000000040ef47825 */ /* 0x002fe200078e0206 */
[----:B------:R-:W2:Y:S04]  /*131d60*/  LDL.LU R249, [R1+0x1254] ;  /* 0x0012540001f97983 */ /* 0x000ea80000300800 */
[----:B---3--:R1:W-:Y:S04]  /*131d70*/  @P3 STG.E desc[UR60][R244.64], R248 ;  /* 0x000000f8f4003986 */ /* 0x0083e8000c10193c */
[----:B----4-:R3:W-:Y:S01]  /*131d80*/  @P2 STG.E desc[UR60][R238.64], R250 ;  /* 0x000000faee002986 */ /* 0x0107e2000c10193c */
[----:B------:R-:W-:-:S02]  /*131d90*/  ISETP.LT.AND P2, PT, R17, R246, !P5 ;  /* 0x000000f61100720c */ /* 0x000fc40006f41270 */
[----:B------:R-:W-:Y:S01]  /*131da0*/  ISETP.LT.AND P5, PT, R15, R243, !P5 ;  /* 0x000000f30f00720c */ /* 0x000fe20006fa1270 */
[----:B------:R-:W4:Y:S01]  /*131db0*/  LDC R246, c[0x0][0x228] ;  /* 0x00008a00fff67b82 */ /* 0x000f220000000800 */
[----:B-1----:R-:W4:Y:S04]  /*131dc0*/  LDL.LU R248, [R1+0xe64] ;  /* 0x000e640001f87983 */ /* 0x002f280000300800 */
[----:B---3--:R-:W3:Y:S04]  /*131dd0*/  LDL.LU R250, [R1+0x664] ;  /* 0x0006640001fa7983 */ /* 0x008ee80000300800 */
[----:B------:R-:W4:Y:S01]  /*131de0*/  LDL.LU R243, [R1+0x1e74] ;  /* 0x001e740001f37983 */ /* 0x000f220000300800 */
[----:B------:R-:W-:-:S04]  /*131df0*/  IMAD.WIDE R244, R0, 0x4, R2 ;  /* 0x0000000400f47825 */ /* 0x000fc800078e0202 */
[----:B------:R-:W-:Y:S01]  /*131e00*/  IMAD.WIDE R238, R0, 0x4, R4 ;  /* 0x0000000400ee7825 */ /* 0x000fe200078e0204 */
[----:B------:R1:W-:Y:S04]  /*131e10*/  @P6 STG.E desc[UR60][R244.64], R251 ;  /* 0x000000fbf4006986 */ /* 0x0003e8000c10193c */
[----:B------:R1:W-:Y:S04]  /*131e20*/  @P4 STG.E desc[UR60][R238.64], R252 ;  /* 0x000000fcee004986 */ /* 0x0003e8000c10193c */
[----:B-1----:R-:W3:Y:S04]  /*131e30*/  LDL.LU R251, [R1+0xa54] ;  /* 0x000a540001fb7983 */ /* 0x002ee80000300800 */
[----:B------:R-:W3:Y:S01]  /*131e40*/  LDL.LU R252, [R1+0x264] ;  /* 0x0002640001fc7983 */ /* 0x000ee20000300800 */
[----:B------:R-:W-:Y:S01]  /*131e50*/  ISETP.GE.AND P3, PT, R16, R233, PT ;  /* 0x000000e91000720c */ /* 0x000fe20003f66270 */
[C---:B------:R-:W-:Y:S01]  /*131e60*/  IMAD.WIDE R244, R0.reuse, 0x4, R6 ;  /* 0x0000000400f47825 */ /* 0x040fe200078e0206 */
[----:B------:R-:W-:-:S03]  /*131e70*/  IADD3 R14, R0, R241, RZ ;  /* 0x000000f1000e7210 */ /* 0x000fc60007ffe0ff */
[----:B------:R-:W-:Y:S01]  /*131e80*/  IMAD.WIDE R238, R0, 0x4, R8 ;  /* 0x0000000400ee7825 */ /* 0x000fe200078e0208 */
[----:B------:R-:W-:Y:S02]  /*131e90*/  ISETP.LT.AND P6, PT, R11, R234, !P3 ;  /* 0x000000ea0b00720c */ /* 0x000fe40005fc1270 */
[----:B--2---:R-:W-:Y:S01]  /*131ea0*/  ISETP.LT.AND P4, PT, R13, R197, !P3 ;  /* 0x000000c50d00720c */ /* 0x004fe20005f81270 */
[----:B------:R-:W-:Y:S01]  /*131eb0*/  VIADD R16, R10, 0x134 ;  /* 0x000001340a107836 */ /* 0x000fe20000000000 */
[----:B------:R-:W1:Y:S08]  /*131ec0*/  LDC R233, c[0x0][0x248] ;  /* 0x00009200ffe97b82 */ /* 0x000e700000000800 */
[----:B------:R-:W2:Y:S08]  /*131ed0*/  LDC.64 R234, c[0x0][0x228] ;  /* 0x00008a00ffea7b82 */ /* 0x000eb00000000a00 */
[----:B------:R-:W2:Y:S01]  /*131ee0*/  LDC R197, c[0x0][0x228] ;  /* 0x00008a00ffc57b82 */ /* 0x000ea20000000800 */
[----:B----4-:R4:W-:Y:S04]  /*131ef0*/  @P2 STG.E desc[UR60][R244.64], R243 ;  /* 0x000000f3f4002986 */ /* 0x0109e8000c10193c */
[----:B------:R1:W-:Y:S01]  /*131f00*/  @P5 STG.E desc[UR60][R238.64], R249 ;  /* 0x000000f9ee005986 */ /* 0x0003e2000c10193c */
[----:B------:R-:W-:-:S02]  /*131f10*/  ISETP.GE.AND P2, PT, R16, R237, PT ;  /* 0x000000ed1000720c */ /* 0x000fc40003f46270 */
[----:B------:R-:W-:Y:S01]  /*131f20*/  ISETP.LT.AND P5, PT, R17, R247, !P3 ;  /* 0x000000f71100720c */ /* 0x000fe20005fa1270 */
[----:B----4-:R-:W-:-:S04]  /*131f30*/  IMAD.WIDE R244, R14, 0x4, R2 ;  /* 0x000000040ef47825 */ /* 0x010fc800078e0202 */
[----:B-1----:R-:W-:Y:S01]  /*131f40*/  IMAD.WIDE R238, R14, 0x4, R4 ;  /* 0x000000040eee7825 */ /* 0x002fe200078e0204 */
[----:B------:R-:W4:Y:S04]  /*131f50*/  LDL.LU R249, [R1+0x1658] ;  /* 0x0016580001f97983 */ /* 0x000f280000300800 */
[----:B------:R1:W-:Y:S04]  /*131f60*/  @P6 STG.E desc[UR60][R244.64], R248 ;  /* 0x000000f8f4006986 */ /* 0x0003e8000c10193c */
[----:B---3--:R3:W-:Y:S01]  /*131f70*/  @P4 STG.E desc[UR60][R238.64], R250 ;  /* 0x000000faee004986 */ /* 0x0087e2000c10193c */
[----:B------:R-:W-:-:S02]  /*131f80*/  ISETP.LT.AND P4, PT, R13, R199, !P2 ;  /* 0x000000c70d00720c */ /* 0x000fc40005781270 */
[----:B------:R-:W-:Y:S01]  /*131f90*/  ISETP.LT.AND P3, PT, R15, R246, !P3 ;  /* 0x000000f60f00720c */ /* 0x000fe20005f61270 */
[----:B------:R-:W2:Y:S08]  /*131fa0*/  LDC R243, c[0x0][0x228] ;  /* 0x00008a00fff37b82 */ /* 0x000eb00000000800 */
[----:B------:R-:W2:Y:S08]  /*131fb0*/  LDC R247, c[0x0][0x228] ;  /* 0x00008a00fff77b82 */ /* 0x000eb00000000800 */
[----:B------:R-:W2:Y:S01]  /*131fc0*/  LDC R237, c[0x0][0x248] ;  /* 0x00009200ffed7b82 */ /* 0x000ea20000000800 */
[----:B-1----:R-:W4:Y:S04]  /*131fd0*/  LDL.LU R248, [R1+0x1e78] ;  /* 0x001e780001f87983 */ /* 0x002f280000300800 */
[----:B---3--:R-:W3:Y:S04]  /*131fe0*/  LDL.LU R250, [R1+0x1258] ;  /* 0x0012580001fa7983 */ /* 0x008ee80000300800 */
[----:B------:R-:W4:Y:S01]  /*131ff0*/  LDL.LU R199, [R1+0x1a58] ;  /* 0x001a580001c77983 */ /* 0x000f220000300800 */
[----:B------:R-:W-:Y:S01]  /*132000*/  ISETP.LT.AND P6, PT, R11, R240, !P2 ;  /* 0x000000f00b00720c */ /* 0x000fe200057c1270 */
[----:B------:R-:W-:-:S04]  /*132010*/  IMAD.WIDE R244, R14, 0x4, R6 ;  /* 0x000000040ef47825 */ /* 0x000fc800078e0206 */
[C---:B------:R-:W-:Y:S01]  /*132020*/  IMAD.WIDE R240, R14.reuse, 0x4, R8 ;  /* 0x000000040ef07825 */ /* 0x040fe200078e0208 */
[----:B------:R-:W1:Y:S03]  /*132030*/  LDC.64 R238, c[0x0][0x228] ;  /* 0x00008a00ffee7b82 */ /* 0x000e660000000a00 */
[----:B------:R-:W-:-:S05]  /*132040*/  IMAD.IADD R0, R14, 0x1, R233 ;  /* 0x000000010e007824 */ /* 0x000fca00078e02e9 */
[----:B------:R-:W1:Y:S01]  /*132050*/  LDC R233, c[0x0][0x228] ;  /* 0x00008a00ffe97b82 */ /* 0x000e620000000800 */
[----:B------:R2:W-:Y:S04]  /*132060*/  @P5 STG.E desc[UR60][R244.64], R251 ;  /* 0x000000fbf4005986 */ /* 0x0005e8000c10193c */
[----:B------:R2:W-:Y:S01]  /*132070*/  @P3 STG.E desc[UR60][R240.64], R252 ;  /* 0x000000fcf0003986 */ /* 0x0005e2000c10193c */
[----:B------:R-:W-:Y:S02]  /*132080*/  IADD3 R16, R10, 0x135, RZ ;  /* 0x000001350a107810 */ /* 0x000fe40007ffe0ff */
[----:B------:R-:W1:Y:S01]  /*132090*/  LDC R246, c[0x0][0x228] ;  /* 0x00008a00fff67b82 */ /* 0x000e620000000800 */
[----:B--2---:R-:W2:Y:S04]  /*1320a0*/  LDL.LU R251, [R1+0xe68] ;  /* 0x000e680001fb7983 */ /* 0x004ea80000300800 */
[----:B------:R-:W2:Y:S01]  /*1320b0*/  LDL.LU R252, [R1+0x668] ;  /* 0x0006680001fc7983 */ /* 0x000ea20000300800 */
[----:B------:R-:W-:Y:S01]  /*1320c0*/  IMAD.WIDE R244, R0, 0x4, R2 ;  /* 0x0000000400f47825 */ /* 0x000fe200078e0202 */
[----:B------:R-:W-:-:S03]  /*1320d0*/  ISETP.LT.AND P3, PT, R17, R243, !P2 ;  /* 0x000000f31100720c */ /* 0x000fc60005761270 */
[----:B------:R-:W-:Y:S01]  /*1320e0*/  IMAD.WIDE R240, R0, 0x4, R4 ;  /* 0x0000000400f07825 */ /* 0x000fe200078e0204 */
[----:B------:R-:W-:Y:S02]  /*1320f0*/  ISETP.LT.AND P2, PT, R15, R247, !P2 ;  /* 0x000000f70f00720c */ /* 0x000fe40005741270 */
[----:B------:R-:W-:Y:S02]  /*132100*/  ISETP.GE.AND P5, PT, R16, R235, PT ;  /* 0x000000eb1000720c */ /* 0x000fe40003fa6270 */
[----:B------:R-:W-:Y:S02]  /*132110*/  IADD3 R14, R0, R237, RZ ;  /* 0x000000ed000e7210 */ /* 0x000fe40007ffe0ff */
[----:B------:R-:W-:Y:S01]  /*132120*/  IADD3 R16, R10, 0x136, RZ ;  /* 0x000001360a107810 */ /* 0x000fe20007ffe0ff */
[----:B------:R-:W2:Y:S08]  /*132130*/  LDC R243, c[0x0][0x228] ;  /* 0x00008a00fff37b82 */ /* 0x000eb00000000800 */
[----:B------:R-:W2:Y:S08]  /*132140*/  LDC R235, c[0x0][0x248] ;  /* 0x00009200ffeb7b82 */ /* 0x000eb00000000800 */
[----:B------:R-:W2:Y:S08]  /*132150*/  LDC R247, c[0x0][0x228] ;  /* 0x00008a00fff77b82 */ /* 0x000eb00000000800 */
[----:B------:R-:W2:Y:S01]  /*132160*/  LDC R237, c[0x0][0x248] ;  /* 0x00009200ffed7b82 */ /* 0x000ea20000000800 */
[----:B----4-:R4:W-:Y:S01]  /*132170*/  @P6 STG.E desc[UR60][R244.64], R199 ;  /* 0x000000c7f4006986 */ /* 0x0109e2000c10193c */
[----:B------:R-:W-:-:S03]  /*132180*/  ISETP.LT.AND P6, PT, R11, R198, !P5 ;  /* 0x000000c60b00720c */ /* 0x000fc60006fc1270 */
[----:B------:R1:W-:Y:S01]  /*132190*/  @P4 STG.E desc[UR60][R240.64], R249 ;  /* 0x000000f9f0004986 */ /* 0x0003e2000c10193c */
[----:B------:R-:W-:Y:S02]  /*1321a0*/  ISETP.LT.AND P4, PT, R13, R197, !P5 ;  /* 0x000000c50d00720c */ /* 0x000fe40006f81270 */
[----:B------:R-:W2:Y:S08]  /*1321b0*/  LDC R197, c[0x0][0x228] ;  /* 0x00008a00ffc57b82 */ /* 0x000eb00000000800 */
[----:B----4-:R-:W4:Y:S01]  /*1321c0*/  LDC.64 R198, c[0x0][0x228] ;  /* 0x00008a00ffc67b82 */ /* 0x010f220000000a00 */
[----:B------:R-:W-:-:S04]  /*1321d0*/  IMAD.WIDE R244, R0, 0x4, R6 ;  /* 0x0000000400f47825 */ /* 0x000fc800078e0206 */
[----:B-1----:R-:W-:Y:S01]  /*1321e0*/  IMAD.WIDE R240, R0, 0x4, R8 ;  /* 0x0000000400f07825 */ /* 0x002fe200078e0208 */
[----:B------:R-:W4:Y:S04]  /*1321f0*/  LDL.LU R249, [R1+0x268] ;  /* 0x0002680001f97983 */ /* 0x000f280000300800 */
[----:B------:R1:W-:Y:S04]  /*132200*/  @P3 STG.E desc[UR60][R244.64], R248 ;  /* 0x000000f8f4003986 */ /* 0x0003e8000c10193c */
[----:B---3--:R3:W-:Y:S01]  /*132210*/  @P2 STG.E desc[UR60][R240.64], R250 ;  /* 0x000000faf0002986 */ /* 0x0087e2000c10193c */
[----:B------:R-:W-:-:S03]  /*132220*/  ISETP.GE.AND P3, PT, R16, R239, PT ;  /* 0x000000ef1000720c */ /* 0x000fc60003f66270 */
[----:B------:R-:W4:Y:S01]  /*132230*/  LDL.LU R239, [R1+0xa58] ;  /* 0x000a580001ef7983 */ /* 0x000f220000300800 */
[----:B-1----:R-:W-:-:S04]  /*132240*/  IMAD.WIDE R244, R14, 0x4, R2 ;  /* 0x000000040ef47825 */ /* 0x002fc800078e0202 */
[----:B---3--:R-:W-:Y:S01]  /*132250*/  IMAD.WIDE R240, R14, 0x4, R4 ;  /* 0x000000040ef07825 */ /* 0x008fe200078e0204 */
[----:B------:R-:W3:Y:S04]  /*132260*/  LDL.LU R250, [R1+0x165c] ;  /* 0x00165c0001fa7983 */ /* 0x000ee80000300800 */
[----:B--2---:R1:W-:Y:S04]  /*132270*/  @P6 STG.E desc[UR60][R244.64], R251 ;  /* 0x000000fbf4006986 */ /* 0x0043e8000c10193c */
[----:B------:R2:W-:Y:S01]  /*132280*/  @P4 STG.E desc[UR60][R240.64], R252 ;  /* 0x000000fcf0004986 */ /* 0x0005e2000c10193c */
[----:B------:R-:W-:Y:S01]  /*132290*/  ISETP.LT.AND P4, PT, R13, R233, !P3 ;  /* 0x000000e90d00720c */ /* 0x000fe20005f81270 */
[----:B------:R-:W4:Y:S02]  /*1322a0*/  LDC R248, c[0x0][0x228] ;  /* 0x00008a00fff87b82 */ /* 0x000f240000000800 */
[----:B-1----:R-:W3:Y:S04]  /*1322b0*/  LDL.LU R251, [R1+0x1e7c] ;  /* 0x001e7c0001fb7983 */ /* 0x002ee80000300800 */
[----:B--2---:R-:W2:Y:S04]  /*1322c0*/  LDL.LU R252, [R1+0x125c] ;  /* 0x00125c0001fc7983 */ /* 0x004ea80000300800 */
[----:B------:R-:W3:Y:S01]  /*1322d0*/  LDL.LU R233, [R1+0x1a5c] ;  /* 0x001a5c0001e97983 */ /* 0x000ee20000300800 */
[----:B------:R-:W-:-:S02]  /*1322e0*/  ISETP.LT.AND P2, PT, R17, R246, !P5 ;  /* 0x000000f61100720c */ /* 0x000fc40006f41270 */
[----:B------:R-:W-:Y:S02]  /*1322f0*/  ISETP.LT.AND P5, PT, R15, R243, !P5 ;  /* 0x000000f30f00720c */ /* 0x000fe40006fa1270 */
[----:B------:R-:W-:Y:S01]  /*132300*/  ISETP.LT.AND P6, PT, R11, R242, !P3 ;  /* 0x000000f20b00720c */ /* 0x000fe20005fc1270 */
[C---:B------:R-:W-:Y:S01]  /*132310*/  IMAD.WIDE R244, R14.reuse, 0x4, R6 ;  /* 0x000000040ef47825 */ /* 0x040fe200078e0206 */
[----:B------:R-:W-:-:S03]  /*132320*/  IADD3 R0, R14, R235, RZ ;  /* 0x000000eb0e007210 */ /* 0x000fc60007ffe0ff */
[----:B------:R-:W-:-:S04]  /*132330*/  IMAD.WIDE R242, R14, 0x4, R8 ;  /* 0x000000040ef27825 */ /* 0x000fc800078e0208 */
[----:B------:R-:W-:Y:S01]  /*132340*/  VIADD R16, R10, 0x137 ;  /* 0x000001370a107836 */ /* 0x000fe20000000000 */
[----:B------:R-:W1:Y:S08]  /*132350*/  LDC R246, c[0x0][0x228] ;  /* 0x00008a00fff67b82 */ /* 0x000e700000000800 */
[----:B------:R-:W1:Y:S01]  /*132360*/  LDC.64 R240, c[0x0][0x228] ;  /* 0x00008a00fff07b82 */ /* 0x000e620000000a00 */
[----:B----4-:R4:W-:Y:S04]  /*132370*/  @P2 STG.E desc[UR60][R244.64], R239 ;  /* 0x000000eff4002986 */ /* 0x0109e8000c10193c */
[----:B------:R1:W-:Y:S01]  /*132380*/  @P5 STG.E desc[UR60][R242.64], R249 ;  /* 0x000000f9f2005986 */ /* 0x0003e2000c10193c */
[----:B------:R-:W-:-:S02]  /*132390*/  ISETP.GE.AND P2, PT, R16, R199, PT ;  /* 0x000000c71000720c */ /* 0x000fc40003f46270 */
[----:B------:R-:W-:Y:S02]  /*1323a0*/  ISETP.LT.AND P5, PT, R17, R248, !P3 ;  /* 0x000000f81100720c */ /* 0x000fe40005fa1270 */
[----:B------:R-:W-:Y:S01]  /*1323b0*/  ISETP.LT.AND P3, PT, R15, R247, !P3 ;  /* 0x000000f70f00720c */ /* 0x000fe20005f61270 */
[----:B------:R-:W2:Y:S08]  /*1323c0*/  LDC R199, c[0x0][0x228] ;  /* 0x00008a00ffc77b82 */ /* 0x000eb00000000800 */
[----:B----4-:R-:W4:Y:S08]  /*1323d0*/  LDC R239, c[0x0][0x228] ;  /* 0x00008a00ffef7b82 */ /* 0x010f300000000800 */
[----:B------:R-:W4:Y:S08]  /*1323e0*/  LDC R248, c[0x0][0x228] ;  /* 0x00008a00fff87b82 */ /* 0x000f300000000800 */
[----:B------:R-:W4:Y:S01]  /*1323f0*/  LDC R235, c[0x0][0x248] ;  /* 0x00009200ffeb7b82 */ /* 0x000f220000000800 */
[----:B------:R-:W-:-:S04]  /*132400*/  IMAD.WIDE R244, R0, 0x4, R2 ;  /* 0x0000000400f47825 */ /* 0x000fc800078e0202 */
[----:B-1----:R-:W-:Y:S01]  /*132410*/  IMAD.WIDE R242, R0, 0x4, R4 ;  /* 0x0000000400f27825 */ /* 0x002fe200078e0204 */
[----:B------:R-:W4:Y:S04]  /*132420*/  LDL.LU R249, [R1+0x66c] ;  /* 0x00066c0001f97983 */ /* 0x000f280000300800 */
[----:B------:R-:W4:Y:S04]  /*132430*/  LDL.LU R247, [R1+0xa5c] ;  /* 0x000a5c0001f77983 */ /* 0x000f280000300800 */
[----:B---3--:R-:W-:Y:S04]  /*132440*/  @P6 STG.E desc[UR60][R244.64], R233 ;  /* 0x000000e9f4006986 */ /* 0x008fe8000c10193c */
[----:B------:R1:W-:Y:S01]  /*132450*/  @P4 STG.E desc[UR60][R242.64], R250 ;  /* 0x000000faf2004986 */ /* 0x0003e2000c10193c */
[----:B------:R-:W-:-:S03]  /*132460*/  ISETP.LT.AND P4, PT, R13, R197, !P2 ;  /* 0x000000c50d00720c */ /* 0x000fc60005781270 */
[----:B-1----:R-:W3:Y:S04]  /*132470*/  LDL.LU R250, [R1+0x26c] ;  /* 0x00026c0001fa7983 */ /* 0x002ee80000300800 */
[----:B------:R-:W3:Y:S01]  /*132480*/  LDL.LU R197, [R1+0xe6c] ;  /* 0x000e6c0001c57983 */ /* 0x000ee20000300800 */
[----:B------:R-:W-:-:S05]  /*132490*/  IMAD.WIDE R244, R0, 0x4, R6 ;  /* 0x0000000400f47825 */ /* 0x000fca00078e0206 */
[----:B------:R1:W-:Y:S04]  /*1324a0*/  @P5 STG.E desc[UR60][R244.64], R251 ;  /* 0x000000fbf4005986 */ /* 0x0003e8000c10193c */
[----:B-1----:R-:W3:Y:S01]  /*1324b0*/  LDL.LU R251, [R1+0x1a60] ;  /* 0x001a600001fb7983 */ /* 0x002ee20000300800 */
[----:B------:R-:W-:-:S05]  /*1324c0*/  IMAD.WIDE R242, R0, 0x4, R8 ;  /* 0x0000000400f27825 */ /* 0x000fca00078e0208 */
[----:B--2---:R1:W-:Y:S04]  /*1324d0*/  @P3 STG.E desc[UR60][R242.64], R252 ;  /* 0x000000fcf2003986 */ /* 0x0043e8000c10193c */
[----:B-1----:R-:W2:Y:S01]  /*1324e0*/  LDL.LU R252, [R1+0x1660] ;  /* 0x0016600001fc7983 */ /* 0x002ea20000300800 */
[----:B------:R-:W-:Y:S02]  /*1324f0*/  ISETP.LT.AND P3, PT, R17, R246, !P2 ;  /* 0x000000f61100720c */ /* 0x000fe40005761270 */
[----:B------:R-:W-:Y:S01]  /*132500*/  ISETP.LT.AND P6, PT, R11, R232, !P2 ;  /* 0x000000e80b00720c */ /* 0x000fe200057c1270 */
[----:B------:R-:W1:Y:S01]  /*132510*/  LDC R246, c[0x0][0x228] ;  /* 0x00008a00fff67b82 */ /* 0x000e620000000800 */
[----:B------:R-:W-:Y:S01]  /*132520*/  IMAD.IADD R14, R0, 0x1, R237 ;  /* 0x00000001000e7824 */ /* 0x000fe200078e02ed */
[----:B------:R-:W-:-:S02]  /*132530*/  IADD3 R16, R10, 0x138, RZ ;  /* 0x000001380a107810 */ /* 0x000fc40007ffe0ff */
[----:B----4-:R-:W-:-:S04]  /*132540*/  ISETP.LT.AND P2, PT, R15, R239, !P2 ;  /* 0x000000ef0f00720c */ /* 0x010fc80005741270 */
[----:B------:R-:W4:Y:S01]  /*132550*/  LDC.64 R232, c[0x0][0x228] ;  /* 0x00008a00ffe87b82 */ /* 0x000f220000000a00 */
[----:B------:R-:W-:Y:S01]  /*132560*/  IMAD.WIDE R244, R14, 0x4, R2 ;  /* 0x000000040ef47825 */ /* 0x000fe200078e0202 */
[----:B------:R-:W-:-:S03]  /*132570*/  ISETP.GE.AND P5, PT, R16, R241, PT ;  /* 0x000000f11000720c */ /* 0x000fc60003fa6270 */
[C---:B------:R-:W-:Y:S01]  /*132580*/  IMAD.WIDE R242, R14.reuse, 0x4, R4 ;  /* 0x000000040ef27825 */ /* 0x040fe200078e0204 */
[C---:B------:R-:W-:Y:S02]  /*132590*/  IADD3 R0, R14.reuse, R235, RZ ;  /* 0x000000eb0e007210 */ /* 0x040fe40007ffe0ff */
[----:B------:R-:W4:Y:S01]  /*1325a0*/  LDC R239, c[0x0][0x248] ;  /* 0x00009200ffef7b82 */ /* 0x000f220000000800 */
[----:B---3--:R3:W-:Y:S01]  /*1325b0*/  @P6 STG.E desc[UR60][R244.64], R197 ;  /* 0x000000c5f4006986 */ /* 0x0087e2000c10193c */
[----:B------:R-:W-:Y:S01]  /*1325c0*/  ISETP.LT.AND P6, PT, R11, R236, !P5 ;  /* 0x000000ec0b00720c */ /* 0x000fe20006fc1270 */
[----:B------:R-:W-:Y:S02]  /*1325d0*/  IMAD.WIDE R236, R14, 0x4, R6 ;  /* 0x000000040eec7825 */ /* 0x000fe400078e0206 */
[----:B------:R1:W-:Y:S01]  /*1325e0*/  @P4 STG.E desc[UR60][R242.64], R249 ;  /* 0x000000f9f2004986 */ /* 0x0003e2000c10193c */
[----:B------:R-:W-:Y:S02]  /*1325f0*/  ISETP.LT.AND P4, PT, R13, R199, !P5 ;  /* 0x000000c70d00720c */ /* 0x000fe40006f81270 */
[----:B------:R-:W-:Y:S01]  /*132600*/  IADD3 R16, R10, 0x139, RZ ;  /* 0x000001390a107810 */ /* 0x000fe20007ffe0ff */
[----:B------:R-:W4:Y:S01]  /*132610*/  LDC R199, c[0x0][0x228] ;  /* 0x00008a00ffc77b82 */ /* 0x000f220000000800 */
[----:B------:R2:W-:Y:S07]  /*132620*/  @P3 STG.E desc[UR60][R236.64], R247 ;  /* 0x000000f7ec003986 */ /* 0x0005ee000c10193c */
[----:B---3--:R-:W3:Y:S08]  /*132630*/  LDC R197, c[0x0][0x228] ;  /* 0x00008a00ffc57b82 */ /* 0x008ef00000000800 */
[----:B-1----:R-:W1:Y:S08]  /*132640*/  LDC.64 R242, c[0x0][0x228] ;  /* 0x00008a00fff27b82 */ /* 0x002e700000000a00 */
[----:B------:R-:W1:Y:S01]  /*132650*/  LDC R241, c[0x0][0x228] ;  /* 0x00008a00fff17b82 */ /* 0x000e620000000800 */
[----:B------:R-:W-:Y:S01]  /*132660*/  IMAD.WIDE R244, R14, 0x4, R8 ;  /* 0x000000040ef47825 */ /* 0x000fe200078e0208 */
[----:B------:R-:W3:Y:S04]  /*132670*/  LDL.LU R249, [R1+0x1260] ;  /* 0x0012600001f97983 */ /* 0x000ee80000300800 */
[----:B------:R4:W-:Y:S01]  /*132680*/  @P2 STG.E desc[UR60][R244.64], R250 ;  /* 0x000000faf4002986 */ /* 0x0009e2000c10193c */
[----:B------:R-:W-:-:S02]  /*132690*/  ISETP.LT.AND P2, PT, R17, R248, !P5 ;  /* 0x000000f81100720c */ /* 0x000fc40006f41270 */
[----:B------:R-:W-:Y:S01]  /*1326a0*/  ISETP.LT.AND P5, PT, R15, R246, !P5 ;  /* 0x000000f60f00720c */ /* 0x000fe20006fa1270 */
[----:B--2---:R-:W2:Y:S01]  /*1326b0*/  LDC R247, c[0x0][0x228] ;  /* 0x00008a00fff77b82 */ /* 0x004ea20000000800 */
[----:B----4-:R-:W4:Y:S04]  /*1326c0*/  LDL.LU R250, [R1+0x670] ;  /* 0x0006700001fa7983 */ /* 0x010f280000300800 */
[----:B------:R-:W2:Y:S04]  /*1326d0*/  LDL.LU R248, [R1+0xe70] ;  /* 0x000e700001f87983 */ /* 0x000ea80000300800 */
[----:B------:R-:W4:Y:S01]  /*1326e0*/  LDL.LU R246, [R1+0x1e80] ;  /* 0x001e800001f67983 */ /* 0x000f220000300800 */
[----:B------:R-:W-:-:S05]  /*1326f0*/  IMAD.WIDE R236, R0, 0x4, R2 ;  /* 0x0000000400ec7825 */ /* 0x000fca00078e0202 */
[----:B------:R1:W-:Y:S04]  /*132700*/  @P6 STG.E desc[UR60][R236.64], R251 ;  /* 0x000000fbec006986 */ /* 0x0003e8000c10193c */
[----:B-1----:R-:W2:Y:S01]  /*132710*/  LDL.LU R251, [R1+0xa60] ;  /* 0x000a600001fb7983 */ /* 0x002ea20000300800 */
[----:B------:R-:W-:-:S05]  /*132720*/  IMAD.WIDE R244, R0, 0x4, R4 ;  /* 0x0000000400f47825 */ /* 0x000fca00078e0204 */
[----:B------:R1:W-:Y:S04]  /*132730*/  @P4 STG.E desc[UR60][R244.64], R252 ;  /* 0x000000fcf4004986 */ /* 0x0003e8000c10193c */
[----:B-1----:R-:W2:Y:S01]  /*132740*/  LDL.LU R252, [R1+0x270] ;  /* 0x0002700001fc7983 */ /* 0x002ea20000300800 */
[----:B------:R-:W-:Y:S01]  /*132750*/  ISETP.GE.AND P3, PT, R16, R233, PT ;  /* 0x000000e91000720c */ /* 0x000fe20003f66270 */
[C---:B------:R-:W-:Y:S01]  /*132760*/  IMAD.WIDE R236, R0.reuse, 0x4, R6 ;  /* 0x0000000400ec7825 */ /* 0x040fe200078e0206 */
[----:B------:R-:W-:-:S03]  /*132770*/  IADD3 R14, R0, R239, RZ ;  /* 0x000000ef000e7210 */ /* 0x000fc60007ffe0ff */
[----:B------:R-:W-:Y:S01]  /*132780*/  IMAD.WIDE R244, R0, 0x4, R8 ;  /* 0x0000000400f47825 */ /* 0x000fe200078e0208 */
[----:B------:R-:W-:Y:S02]  /*132790*/  ISETP.LT.AND P6, PT, R11, R234, !P3 ;  /* 0x000000ea0b00720c */ /* 0x000fe40005fc1270 */
[----:B---3--:R-:W-:Y:S01]  /*1327a0*/  ISETP.LT.AND P4, PT, R13, R197, !P3 ;  /* 0x000000c50d00720c */ /* 0x008fe20005f81270 */
[----:B------:R-:W-:Y:S01]  /*1327b0*/  VIADD R16, R10, 0x13a ;  /* 0x0000013a0a107836 */ /* 0x000fe20000000000 */
[----:B------:R-:W1:Y:S08]  /*1327c0*/  LDC R233, c[0x0][0x248] ;  /* 0x00009200ffe97b82 */ /* 0x000e700000000800 */
[----:B------:R-:W3:Y:S08]  /*1327d0*/  LDC.64 R234, c[0x0][0x228] ;  /* 0x00008a00ffea7b82 */ /* 0x000ef00000000a00 */
[----:B------:R-:W3:Y:S01]  /*1327e0*/  LDC R197, c[0x0][0x228] ;  /* 0x00008a00ffc57b82 */ /* 0x000ee20000000800 */
[----:B----4-:R4:W-:Y:S04]  /*1327f0*/  @P2 STG.E desc[UR60][R236.64], R246 ;  /* 0x000000f6ec002986 */ /* 0x0109e8000c10193c */
[----:B------:R1:W-:Y:S01]  /*132800*/  @P5 STG.E desc[UR60][R244.64], R249 ;  /* 0x000000f9f4005986 */ /* 0x0003e2000c10193c */
[----:B------:R-:W-:Y:S01]  /*132810*/  ISETP.GE.AND P2, PT, R16, R243, PT ;  /* 0x000000f31000720c */ /* 0x000fe20003f46270 */
[----:B----4-:R-:W-:-:S04]  /*132820*/  IMAD.WIDE R236, R14, 0x4, R2 ;  /* 0x000000040eec7825 */ /* 0x010fc800078e0202 */
[----:B-1----:R-:W-:Y:S01]  /*132830*/  IMAD.WIDE R244, R14, 0x4, R4 ;  /* 0x000000040ef47825 */ /* 0x002fe200078e0204 */
[----:B------:R-:W4:Y:S04]  /*132840*/  LDL.LU R249, [R1+0x1664] ;  /* 0x0016640001f97983 */ /* 0x000f280000300800 */
[----:B--2---:R1:W-:Y:S04]  /*132850*/  @P6 STG.E desc[UR60][R236.64], R248 ;  /* 0x000000f8ec006986 */ /* 0x0043e8000c10193c */
[----:B------:R2:W-:Y:S01]  /*132860*/  @P4 STG.E desc[UR60][R244.64], R250 ;  /* 0x000000faf4004986 */ /* 0x0005e2000c10193c */
[----:B------:R-:W-:-:S02]  /*132870*/  ISETP.LT.AND P4, PT, R13, R199, !P2 ;  /* 0x000000c70d00720c */ /* 0x000fc40005781270 */
[----:B------:R-:W-:Y:S01]  /*132880*/  ISETP.LT.AND P5, PT, R17, R247, !P3 ;  /* 0x000000f71100720c */ /* 0x000fe20005fa1270 */
[----:B------:R-:W3:Y:S08]  /*132890*/  LDC R246, c[0x0][0x228] ;  /* 0x00008a00fff67b82 */ /* 0x000ef00000000800 */
[----:B------:R-:W3:Y:S01]  /*1328a0*/  LDC R243, c[0x0][0x228] ;  /* 0x00008a00fff37b82 */ /* 0x000ee20000000800 */
[----:B------:R-:W-:Y:S01]  /*1328b0*/  IMAD.IADD R0, R14, 0x1, R233 ;  /* 0x000000010e007824 */ /* 0x000fe200078e02e9 */
[----:B------:R-:W-:-:S06]  /*1328c0*/  IADD3 R16, R10, 0x13b, RZ ;  /* 0x0000013b0a107810 */ /* 0x000fcc0007ffe0ff */
[----:B-1----:R-:W1:Y:S01]  /*1328d0*/  LDC.64 R236, c[0x0][0x228] ;  /* 0x00008a00ffec7b82 */ /* 0x002e620000000a00 */
[----:B------:R-:W4:Y:S04]  /*1328e0*/  LDL.LU R248, [R1+0x1e84] ;  /* 0x001e840001f87983 */ /* 0x000f280000300800 */
[----:B--2---:R-:W2:Y:S04]  /*1328f0*/  LDL.LU R250, [R1+0x1264] ;  /* 0x0012640001fa7983 */ /* 0x004ea80000300800 */
[----:B------:R-:W4:Y:S01]  /*132900*/  LDL.LU R199, [R1+0x1a64] ;  /* 0x001a640001c77983 */ /* 0x000f220000300800 */
[----:B------:R-:W-:Y:S01]  /*132910*/  IMAD.WIDE R244, R14, 0x4, R6 ;  /* 0x000000040ef47825 */ /* 0x000fe200078e0206 */
[----:B------:R-:W-:-:S02]  /*132920*/  ISETP.LT.AND P3, PT, R15, R241, !P3 ;  /* 0x000000f10f00720c */ /* 0x000fc40005f61270 */
[----:B------:R-:W-:Y:S01]  /*132930*/  ISETP.LT.AND P6, PT, R11, R238, !P2 ;  /* 0x000000ee0b00720c */ /* 0x000fe200057c1270 */
[----:B------:R-:W1:Y:S08]  /*132940*/  LDC R247, c[0x0][0x228] ;  /* 0x00008a00fff77b82 */ /* 0x000e700000000800 */
[----:B------:R-:W1:Y:S01]  /*132950*/  LDC R233, c[0x0][0x228] ;  /* 0x00008a00ffe97b82 */ /* 0x000e620000000800 */
[----:B------:R3:W-:Y:S07]  /*132960*/  @P5 STG.E desc[UR60][R244.64], R251 ;  /* 0x000000fbf4005986 */ /* 0x0007ee000c10193c */
[----:B------:R-:W1:Y:S01]  /*132970*/  LDC R241, c[0x0][0x248] ;  /* 0x00009200fff17b82 */ /* 0x000e620000000800 */
[----:B---3--:R-:W3:Y:S01]  /*132980*/  LDL.LU R251, [R1+0xe74] ;  /* 0x000e740001fb7983 */ /* 0x008ee20000300800 */
[----:B------:R-:W-:-:S05]  /*132990*/  IMAD.WIDE R238, R14, 0x4, R8 ;  /* 0x000000040eee7825 */ /* 0x000fca00078e0208 */
[----:B------:R1:W-:Y:S04]  /*1329a0*/  @P3 STG.E desc[UR60][R238.64], R252 ;  /* 0x000000fcee003986 */ /* 0x0003e8000c10193c */
[----:B-1----:R-:W3:Y:S01]  /*1329b0*/  LDL.LU R252, [R1+0x674] ;  /* 0x0006740001fc7983 */ /* 0x002ee20000300800 */
[----:B------:R-:W-:Y:S02]  /*1329c0*/  ISETP.LT.AND P3, PT, R17, R246, !P2 ;  /* 0x000000f61100720c */ /* 0x000fe40005761270 */
[----:B------:R-:W1:Y:S01]  /*1329d0*/  LDC R246, c[0x0][0x228] ;  /* 0x00008a00fff67b82 */ /* 0x000e620000000800 */
[----:B------:R-:W-:Y:S01]  /*1329e0*/  ISETP.LT.AND P2, PT, R15, R243, !P2 ;  /* 0x000000f30f00720c */ /* 0x000fe20005741270 */
[----:B------:R-:W-:-:S04]  /*1329f0*/  IMAD.WIDE R244, R0, 0x4, R2 ;  /* 0x0000000400f47825 */ /* 0x000fc800078e0202 */
[----:B------:R-:W-:Y:S01]  /*132a00*/  IMAD.WIDE R238, R0, 0x4, R4 ;  /* 0x0000000400ee7825 */ /* 0x000fe200078e0204 */
[----:B------:R-:W-:Y:S02]  /*132a10*/  ISETP.GE.AND P5, PT, R16, R235, PT ;  /* 0x000000eb1000720c */ /* 0x000fe40003fa6270 */
[----:B------:R-:W-:Y:S01]  /*132a20*/  IADD3 R14, R0, R241, RZ ;  /* 0x000000f1000e7210 */ /* 0x000fe20007ffe0ff */
[----:B------:R-:W1:Y:S08]  /*132a30*/  LDC R235, c[0x0][0x248] ;  /* 0x00009200ffeb7b82 */ /* 0x000e700000000800 */
[----:B------:R-:W3:Y:S01]  /*132a40*/  LDC R243, c[0x0][0x228] ;  /* 0x00008a00fff37b82 */ /* 0x000ee20000000800 */
[----:B----4-:R4:W-:Y:S04]  /*132a50*/  @P6 STG.E desc[UR60][R244.64], R199 ;  /* 0x000000c7f4006986 */ /* 0x0109e8000c10193c */
[----:B------:R1:W-:Y:S01]  /*132a60*/  @P4 STG.E desc[UR60][R238.64], R249 ;  /* 0x000000f9ee004986 */ /* 0x0003e2000c10193c */
[----:B------:R-:W-:-:S02]  /*132a70*/  ISETP.LT.AND P6, PT, R11, R198, !P5 ;  /* 0x000000c60b00720c */ /* 0x000fc40006fc1270 */
[----:B------:R-:W-:Y:S02]  /*132a80*/  ISETP.LT.AND P4, PT, R13, R197, !P5 ;  /* 0x000000c50d00720c */ /* 0x000fe40006f81270 */
[----:B------:R-:W-:Y:S01]  /*132a90*/  IADD3 R16, R10, 0x13c, RZ ;  /* 0x0000013c0a107810 */ /* 0x000fe20007ffe0ff */
[----:B------:R-:W3:Y:S08]  /*132aa0*/  LDC R197, c[0x0][0x228] ;  /* 0x00008a00ffc57b82 */ /* 0x000ef00000000800 */
[----:B----4-:R-:W4:Y:S01]  /*132ab0*/  LDC.64 R198, c[0x0][0x228] ;  /* 0x00008a00ffc67b82 */ /* 0x010f220000000a00 */
[----:B------:R-:W-:-:S04]  /*132ac0*/  IMAD.WIDE R244, R0, 0x4, R6 ;  /* 0x0000000400f47825 */ /* 0x000fc800078e0206 */
[----:B-1----:R-:W-:Y:S01]  /*132ad0*/  IMAD.WIDE R238, R0, 0x4, R8 ;  /* 0x0000000400ee7825 */ /* 0x002fe200078e0208 */
[----:B------:R-:W4:Y:S04]  /*132ae0*/  LDL.LU R249, [R1+0x274] ;  /* 0x0002740001f97983 */ /* 0x000f280000300800 */
[----:B------:R1:W-:Y:S04]  /*132af0*/  @P3 STG.E desc[UR60][R244.64], R248 ;  /* 0x000000f8f4003986 */ /* 0x0003e8000c10193c */
[----:B--2---:R2:W-:Y:S01]  /*132b00*/  @P2 STG.E desc[UR60][R238.64], R250 ;  /* 0x000000faee002986 */ /* 0x0045e2000c10193c */
[----:B------:R-:W-:-:S02]  /*132b10*/  ISETP.LT.AND P2, PT, R17, R247, !P5 ;  /* 0x000000f71100720c */ /* 0x000fc40006f41270 */
[----:B------:R-:W-:Y:S01]  /*132b20*/  ISETP.LT.AND P5, PT, R15, R246, !P5 ;  /* 0x000000f60f00720c */ /* 0x000fe20006fa1270 */
[----:B-1----:R-:W4:Y:S04]  /*132b30*/  LDL.LU R248, [R1+0x1a68] ;  /* 0x001a680001f87983 */ /* 0x002f280000300800 */
[----:B--2---:R-:W2:Y:S04]  /*132b40*/  LDL.LU R250, [R1+0x1668] ;  /* 0x0016680001fa7983 */ /* 0x004ea80000300800 */
[----:B------:R-:W4:Y:S01]  /*132b50*/  LDL.LU R246, [R1+0xa64] ;  /* 0x000a640001f67983 */ /* 0x000f220000300800 */
[----:B------:R-:W-:-:S04]  /*132b60*/  IMAD.WIDE R244, R14, 0x4, R2 ;  /* 0x000000040ef47825 */ /* 0x000fc800078e0202 */
[----:B------:R-:W-:Y:S01]  /*132b70*/  IMAD.WIDE R238, R14, 0x4, R4 ;  /* 0x000000040eee7825 */ /* 0x000fe200078e0204 */
[----:B------:R-:W-:Y:S02]  /*132b80*/  ISETP.GE.AND P3, PT, R16, R237, PT ;  /* 0x000000ed1000720c */ /* 0x000fe40003f66270 */
[----:B------:R-:W-:Y:S01]  /*132b90*/  IADD3 R0, R14, R235, RZ ;  /* 0x000000eb0e007210 */ /* 0x000fe20007ffe0ff */
[----:B------:R-:W1:Y:S01]  /*132ba0*/  LDC R247, c[0x0][0x228] ;  /* 0x00008a00fff77b82 */ /* 0x000e620000000800 */
[----:B---3--:R3:W-:Y:S01]  /*132bb0*/  @P6 STG.E desc[UR60][R244.64], R251 ;  /* 0x000000fbf4006986 */ /* 0x0087e2000c10193c */
[----:B------:R-:W-:-:S06]  /*132bc0*/  VIADD R16, R10, 0x13d ;  /* 0x0000013d0a107836 */ /* 0x000fcc0000000000 */
[----:B------:R-:W1:Y:S08]  /*132bd0*/  LDC R237, c[0x0][0x248] ;  /* 0x00009200ffed7b82 */ /* 0x000e700000000800 */
[----:B------:R-:W1:Y:S01]  /*132be0*/  LDC R235, c[0x0][0x248] ;  /* 0x00009200ffeb7b82 */ /* 0x000e620000000800 */
[----:B---3--:R-:W3:Y:S04]  /*132bf0*/  LDL.LU R251, [R1+0x1e88] ;  /* 0x001e880001fb7983 */ /* 0x008ee80000300800 */
[----:B------:R1:W-:Y:S04]  /*132c00*/  @P4 STG.E desc[UR60][R238.64], R252 ;  /* 0x000000fcee004986 */ /* 0x0003e8000c10193c */
[----:B-1----:R-:W3:Y:S01]  /*132c10*/  LDL.LU R252, [R1+0x1268] ;  /* 0x0012680001fc7983 */ /* 0x002ee20000300800 */
[----:B------:R-:W1:Y:S01]  /*132c20*/  LDC.64 R238, c[0x0][0x228] ;  /* 0x00008a00ffee7b82 */ /* 0x000e620000000a00 */
[----:B------:R-:W-:Y:S01]  /*132c30*/  ISETP.LT.AND P6, PT, R11, R240, !P3 ;  /* 0x000000f00b00720c */ /* 0x000fe20005fc1270 */
[----:B------:R-:W-:Y:S01]  /*132c40*/  IMAD.WIDE R244, R14, 0x4, R6 ;  /* 0x000000040ef47825 */ /* 0x000fe200078e0206 */
[----:B------:R-:W-:-:S03]  /*132c50*/  ISETP.LT.AND P4, PT, R13, R233, !P3 ;  /* 0x000000e90d00720c */ /* 0x000fc60005f81270 */
[----:B------:R-:W-:Y:S01]  /*132c60*/  IMAD.WIDE R240, R14, 0x4, R8 ;  /* 0x000000040ef07825 */ /* 0x000fe200078e0208 */
[----:B----4-:R4:W-:Y:S04]  /*132c70*/  @P2 STG.E desc[UR60][R244.64], R246 ;  /* 0x000000f6f4002986 */ /* 0x0109e8000c10193c */
[----:B------:R1:W-:Y:S01]  /*132c80*/  @P5 STG.E desc[UR60][R240.64], R249 ;  /* 0x000000f9f0005986 */ /* 0x0003e2000c10193c */
[----:B------:R-:W-:Y:S02]  /*132c90*/  ISETP.LT.AND P5, PT, R17, R243, !P3 ;  /* 0x000000f31100720c */ /* 0x000fe40005fa1270 */
[----:B------:R-:W-:Y:S01]  /*132ca0*/  ISETP.GE.AND P2, PT, R16, R199, PT ;  /* 0x000000c71000720c */ /* 0x000fe20003f46270 */
[----:B----4-:R-:W-:-:S04]  /*132cb0*/  IMAD.WIDE R244, R0, 0x4, R2 ;  /* 0x0000000400f47825 */ /* 0x010fc800078e0202 */
[----:B-1----:R-:W-:Y:S01]  /*132cc0*/  IMAD.WIDE R240, R0, 0x4, R4 ;  /* 0x0000000400f07825 */ /* 0x002fe200078e0204 */
[----:B------:R-:W4:Y:S04]  /*132cd0*/  LDL.LU R249, [R1+0x678] ;  /* 0x0006780001f97983 */ /* 0x000f280000300800 */
[----:B------:R1:W-:Y:S04]  /*132ce0*/  @P6 STG.E desc[UR60][R244.64], R248 ;  /* 0x000000f8f4006986 */ /* 0x0003e8000c10193c */
[----:B--2---:R2:W-:Y:S01]  /*132cf0*/  @P4 STG.E desc[UR60][R240.64], R250 ;  /* 0x000000faf0004986 */ /* 0x0045e2000c10193c */
[----:B------:R-:W-:-:S02]  /*132d00*/  ISETP.LT.AND P4, PT, R13, R197, !P2 ;  /* 0x000000c50d00720c */ /* 0x000fc40005781270 */
[----:B------:R-:W-:Y:S02]  /*132d10*/  IADD3 R16, R10, 0x13e, RZ ;  /* 0x0000013e0a107810 */ /* 0x000fe40007ffe0ff */
[----:B------:R-:W-:Y:S01]  /*132d20*/  ISETP.LT.AND P3, PT, R15, R247, !P3 ;  /* 0x000000f70f00720c */ /* 0x000fe20005f61270 */
[----:B------:R-:W3:Y:S08]  /*132d30*/  LDC R246, c[0x0][0x228] ;  /* 0x00008a00fff67b82 */ /* 0x000ef00000000800 */
[----:B------:R-:W3:Y:S08]  /*132d40*/  LDC R243, c[0x0][0x228] ;  /* 0x00008a00fff37b82 */ /* 0x000ef00000000800 */
[----:B-1----:R-:W1:Y:S01]  /*132d50*/  LDC R248, c[0x0][0x228] ;  /* 0x00008a00fff87b82 */ /* 0x002e620000000800 */
[----:B------:R-:W-:-:S07]  /*132d60*/  IMAD.IADD R14, R0, 0x1, R237 ;  /* 0x00000001000e7824 */ /* 0x000fce00078e02ed */
[----:B------:R-:W1:Y:S01]  /*132d70*/  LDC R199, c[0x0][0x228] ;  /* 0x00008a00ffc77b82 */ /* 0x000e620000000800 */
[C---:B------:R-:W-:Y:S01]  /*132d80*/  IMAD.WIDE R244, R0.reuse, 0x4, R6 ;  /* 0x0000000400f47825 */ /* 0x040fe200078e0206 */
[----:B--2---:R-:W2:Y:S04]  /*132d90*/  LDL.LU R250, [R1+0x278] ;  /* 0x0002780001fa7983 */ /* 0x004ea80000300800 */
[----:B------:R-:W4:Y:S01]  /*132da0*/  LDL.LU R197, [R1+0xe78] ;  /* 0x000e780001c57983 */ /* 0x000f220000300800 */
[----:B------:R-:W-:Y:S01]  /*132db0*/  IMAD.WIDE R240, R0, 0x4, R8 ;  /* 0x0000000400f07825 */ /* 0x000fe200078e0208 */
[----:B------:R-:W-:Y:S02]  /*132dc0*/  ISETP.LT.AND P6, PT, R11, R232, !P2 ;  /* 0x000000e80b00720c */ /* 0x000fe400057c1270 */
[----:B---3--:R3:W-:Y:S01]  /*132dd0*/  @P5 STG.E desc[UR60][R244.64], R251 ;  /* 0x000000fbf4005986 */ /* 0x0087e2000c10193c */
[----:B------:R-:W-:Y:S01]  /*132de0*/  ISETP.GE.AND P5, PT, R16, R239, PT ;  /* 0x000000ef1000720c */ /* 0x000fe20003fa6270 */
[----:B------:R-:W1:Y:S01]  /*132df0*/  LDC R247, c[0x0][0x228] ;  /* 0x00008a00fff77b82 */ /* 0x000e620000000800 */
[----:B------:R-:W-:-:S07]  /*132e00*/  IADD3 R0, R14, R235, RZ ;  /* 0x000000eb0e007210 */ /* 0x000fce0007ffe0ff */
[----:B------:R-:W1:Y:S08]  /*132e10*/  LDC.64 R232, c[0x0][0x228] ;  /* 0x00008a00ffe87b82 */ /* 0x000e700000000a00 */
[----:B------:R-:W1:Y:S01]  /*132e20*/  LDC R237, c[0x0][0x248] ;  /* 0x00009200ffed7b82 */ /* 0x000e620000000800 */
[----:B---3--:R-:W3:Y:S04]  /*132e30*/  LDL.LU R251, [R1+0x1a6c] ;  /* 0x001a6c0001fb7983 */ /* 0x008ee80000300800 */
[----:B------:R-:W2:Y:S04]  /*132e40*/  LDL.LU R239, [R1+0xa68] ;  /* 0x000a680001ef7983 */ /* 0x000ea80000300800 */
[----:B------:R1:W-:Y:S04]  /*132e50*/  @P3 STG.E desc[UR60][R240.64], R252 ;  /* 0x000000fcf0003986 */ /* 0x0003e8000c10193c */
[----:B-1----:R-:W3:Y:S01]  /*132e60*/  LDL.LU R252, [R1+0x166c] ;  /* 0x00166c0001fc7983 */ /* 0x002ee20000300800 */
[----:B------:R-:W-:-:S02]  /*132e70*/  ISETP.LT.AND P3, PT, R17, R246, !P2 ;  /* 0x000000f61100720c */ /* 0x000fc40005761270 */
[----:B------:R-:W-:Y:S01]  /*132e80*/  ISETP.LT.AND P2, PT, R15, R243, !P2 ;  /* 0x000000f30f00720c */ /* 0x000fe20005741270 */
[----:B------:R-:W-:-:S04]  /*132e90*/  IMAD.WIDE R244, R14, 0x4, R2 ;  /* 0x000000040ef47825 */ /* 0x000fc800078e0202 */
[C---:B------:R-:W-:Y:S01]  /*132ea0*/  IMAD.WIDE R240, R14.reuse, 0x4, R4 ;  /* 0x000000040ef07825 */ /* 0x040fe200078e0204 */
[----:B------:R-:W1:Y:S01]  /*132eb0*/  LDC R246, c[0x0][0x228] ;  /* 0x00008a00fff67b82 */ /* 0x000e620000000800 */
[----:B----4-:R4:W-:Y:S01]  /*132ec0*/  @P6 STG.E desc[UR60][R244.64], R197 ;  /* 0x000000c5f4006986 */ /* 0x0109e2000c10193c */
[----:B------:R-:W-:Y:S01]  /*132ed0*/  ISETP.LT.AND P6, PT, R11, R242, !P5 ;  /* 0x000000f20b00720c */ /* 0x000fe20006fc1270 */
[C---:B------:R-:W-:Y:S02]  /*132ee0*/  IMAD.WIDE R242, R14.reuse, 0x4, R8 ;  /* 0x000000040ef27825 */ /* 0x040fe400078e0208 */
[----:B------:R1:W-:Y:S02]  /*132ef0*/  @P4 STG.E desc[UR60][R240.64], R249 ;  /* 0x000000f9f0004986 */ /* 0x0003e4000c10193c */
[----:B----4-:R-:W-:Y:S01]  /*132f00*/  IMAD.WIDE R244, R14, 0x4, R6 ;  /* 0x000000040ef47825 */ /* 0x010fe200078e0206 */
[----:B------:R-:W4:Y:S08]  /*132f10*/  LDC R197, c[0x0][0x228] ;  /* 0x00008a00ffc57b82 */ /* 0x000f300000000800 */
[----:B-1----:R-:W1:Y:S01]  /*132f20*/  LDC.64 R240, c[0x0][0x228] ;  /* 0x00008a00fff07b82 */ /* 0x002e620000000a00 */
[----:B------:R-:W4:Y:S04]  /*132f30*/  LDL.LU R249, [R1+0x126c] ;  /* 0x00126c0001f97983 */ /* 0x000f280000300800 */
[----:B--2---:R2:W-:Y:S04]  /*132f40*/  @P3 STG.E desc[UR60][R244.64], R239 ;  /* 0x000000eff4003986 */ /* 0x0045e8000c10193c */
[----:B------:R3:W-:Y:S01]  /*132f50*/  @P2 STG.E desc[UR60][R242.64], R250 ;  /* 0x000000faf2002986 */ /* 0x0007e2000c10193c */
[----:B------:R-:W-:-:S02]  /*132f60*/  ISETP.LT.AND P2, PT, R17, R248, !P5 ;  /* 0x000000f81100720c */ /* 0x000fc40006f41270 */
[----:B------:R-:W-:Y:S02]  /*132f70*/  ISETP.LT.AND P4, PT, R13, R199, !P5 ;  /* 0x000000c70d00720c */ /* 0x000fe40006f81270 */
[----:B------:R-:W-:Y:S01]  /*132f80*/  IADD3 R16, R10, 0x13f, RZ ;  /* 0x0000013f0a107810 */ /* 0x000fe20007ffe0ff */
[----:B--2---:R-:W2:Y:S01]  /*132f90*/  LDC R239, c[0x0][0x228] ;  /* 0x00008a00ffef7b82 */ /* 0x004ea20000000800 */
[----:B---3--:R-:W3:Y:S04]  /*132fa0*/  LDL.LU R250, [R1+0x67c] ;  /* 0x00067c0001fa7983 */ /* 0x008ee80000300800 */
[----:B------:R-:W2:Y:S01]  /*132fb0*/  LDL.LU R248, [R1+0x1e8c] ;  /* 0x001e8c0001f87983 */ /* 0x000ea20000300800 */
[----:B------:R-:W-:Y:S01]  /*132fc0*/  ISETP.LT.AND P5, PT, R15, R247, !P5 ;  /* 0x000000f70f00720c */ /* 0x000fe20006fa1270 */
[----:B------:R-:W-:-:S02]  /*132fd0*/  IMAD.WIDE R244, R0, 0x4, R2 ;  /* 0x0000000400f47825 */ /* 0x000fc400078e0202 */
[----:B------:R-:W3:Y:S02]  /*132fe0*/  LDL.LU R247, [R1+0xe7c] ;  /* 0x000e7c0001f77983 */ /* 0x000ee40000300800 */
[C---:B------:R-:W-:Y:S01]  /*132ff0*/  IMAD.WIDE R242, R0.reuse, 0x4, R4 ;  /* 0x0000000400f27825 */ /* 0x040fe200078e0204 */
[----:B------:R-:W3:Y:S01]  /*133000*/  LDC R199, c[0x0][0x228] ;  /* 0x00008a00ffc77b82 */ /* 0x000ee20000000800 */
[----:B------:R1:W-:Y:S04]  /*133010*/  @P6 STG.E desc[UR60][R244.64], R251 ;  /* 0x000000fbf4006986 */ /* 0x0003e8000c10193c */
[----:B------:R1:W-:Y:S04]  /*133020*/  @P4 STG.E desc[UR60][R242.64], R252 ;  /* 0x000000fcf2004986 */ /* 0x0003e8000c10193c */
[----:B-1----:R-:W3:Y:S04]  /*133030*/  LDL.LU R251, [R1+0xa6c] ;  /* 0x000a6c0001fb7983 */ /* 0x002ee80000300800 */
[----:B------:R-:W3:Y:S01]  /*133040*/  LDL.LU R252, [R1+0x27c] ;  /* 0x00027c0001fc7983 */ /* 0x000ee20000300800 */
[----:B------:R-:W-:Y:S01]  /*133050*/  IMAD.WIDE R244, R0, 0x4, R6 ;  /* 0x0000000400f47825 */ /* 0x000fe200078e0206 */
[----:B------:R-:W-:-:S03]  /*133060*/  ISETP.GE.AND P3, PT, R16, R233, PT ;  /* 0x000000e91000720c */ /* 0x000fc60003f66270 */
[C---:B------:R-:W-:Y:S01]  /*133070*/  IMAD.WIDE R242, R0.reuse, 0x4, R8 ;  /* 0x0000000400f27825 */ /* 0x040fe200078e0208 */
[----:B------:R-:W-:-:S03]  /*133080*/  IADD3 R14, R0, R237, RZ ;  /* 0x000000ed000e7210 */ /* 0x000fc60007ffe0ff */
[----:B------:R-:W-:Y:S01]  /*133090*/  VIADD R16, R10, 0x140 ;  /* 0x000001400a107836 */ /* 0x000fe20000000000 */
[----:B------:R-:W-:Y:S02]  /*1330a0*/  ISETP.LT.AND P6, PT, R11, R234, !P3 ;  /* 0x000000ea0b00720c */ /* 0x000fe40005fc1270 */
[----:B----4-:R-:W-:Y:S01]  /*1330b0*/  ISETP.LT.AND P4, PT, R13, R197, !P3 ;  /* 0x000000c50d00720c */ /* 0x010fe20005f81270 */
[----:B------:R-:W1:Y:S08]  /*1330c0*/  LDC R233, c[0x0][0x248] ;  /* 0x00009200ffe97b82 */ /* 0x000e700000000800 */
[----:B------:R-:W4:Y:S08]  /*1330d0*/  LDC.64 R234, c[0x0][0x228] ;  /* 0x00008a00ffea7b82 */ /* 0x000f300000000a00 */
[----:B------:R-:W4:Y:S01]  /*1330e0*/  LDC R197, c[0x0][0x228] ;  /* 0x00008a00ffc57b82 */ /* 0x000f220000000800 */
[----:B--2---:R2:W-:Y:S04]  /*1330f0*/  @P2 STG.E desc[UR60][R244.64], R248 ;  /* 0x000000f8f4002986 */ /* 0x0045e8000c10193c */
[----:B------:R1:W-:Y:S01]  /*133100*/  @P5 STG.E desc[UR60][R242.64], R249 ;  /* 0x000000f9f2005986 */ /* 0x0003e2000c10193c */
[----:B------:R-:W-:-:S02]  /*133110*/  ISETP.LT.AND P5, PT, R17, R246, !P3 ;  /* 0x000000f61100720c */ /* 0x000fc40005fa1270 */
[----:B--2---:R-:W2:Y:S01]  /*133120*/  LDC R248, c[0x0][0x228] ;  /* 0x00008a00fff87b82 */ /* 0x004ea20000000800 */
[----:B------:R-:W-:Y:S01]  /*133130*/  IMAD.WIDE R244, R14, 0x4, R2 ;  /* 0x000000040ef47825 */ /* 0x000fe200078e0202 */
[----:B------:R-:W-:Y:S02]  /*133140*/  ISETP.LT.AND P3, PT, R15, R239, !P3 ;  /* 0x000000ef0f00720c */ /* 0x000fe40005f61270 */
[----:B------:R-:W-:Y:S01]  /*133150*/  ISETP.GE.AND P2, PT, R16, R241, PT ;  /* 0x000000f11000720c */ /* 0x000fe20003f46270 */
[----:B-1----:R-:W-:Y:S01]  /*133160*/  IMAD.WIDE R242, R14, 0x4, R4 ;  /* 0x000000040ef27825 */ /* 0x002fe200078e0204 */
[----:B------:R-:W4:Y:S04]  /*133170*/  LDL.LU R249, [R1+0x1670] ;  /* 0x0016700001f97983 */ /* 0x000f280000300800 */
[----:B---3--:R1:W-:Y:S01]  /*133180*/  @P6 STG.E desc[UR60][R244.64], R247 ;  /* 0x000000f7f4006986 */ /* 0x0083e2000c10193c */
[----:B------:R-:W-:-:S03]  /*133190*/  ISETP.LT.AND P6, PT, R11, R236, !P2 ;  /* 0x000000ec0b00720c */ /* 0x000fc600057c1270 */
[----:B------:R3:W-:Y:S01]  /*1331a0*/  @P4 STG.E desc[UR60][R242.64], R250 ;  /* 0x000000faf2004986 */ /* 0x0007e2000c10193c */
[C---:B------:R-:W-:Y:S01]  /*1331b0*/  IMAD.WIDE R236, R14.reuse, 0x4, R6 ;  /* 0x000000040eec7825 */ /* 0x040fe200078e0206 */
[----:B------:R-:W-:Y:S01]  /*1331c0*/  ISETP.LT.AND P4, PT, R13, R199, !P2 ;  /* 0x000000c70d00720c */ /* 0x000fe20005781270 */
[----:B------:R-:W2:Y:S08]  /*1331d0*/  LDC R246, c[0x0][0x228] ;  /* 0x00008a00fff67b82 */ /* 0x000eb00000000800 */
[----:B-1----:R-:W1:Y:S01]  /*1331e0*/  LDC R247, c[0x0][0x228] ;  /* 0x00008a00fff77b82 */ /* 0x002e620000000800 */
[----:B------:R-:W-:Y:S01]  /*1331f0*/  IMAD.IADD R0, R14, 0x1, R233 ;  /* 0x000000010e007824 */ /* 0x000fe200078e02e9 */
[----:B------:R2:W-:Y:S01]  /*133200*/  @P5 STG.E desc[UR60][R236.64], R251 ;  /* 0x000000fbec005986 */ /* 0x0005e2000c10193c */
[----:B------:R-:W-:-:S05]  /*133210*/  IADD3 R16, R10, 0x141, RZ ;  /* 0x000001410a107810 */ /* 0x000fca0007ffe0ff */
[----:B------:R-:W1:Y:S08]  /*133220*/  LDC R239, c[0x0][0x248] ;  /* 0x00009200ffef7b82 */ /* 0x000e700000000800 */
[----:B------:R-:W1:Y:S01]  /*133230*/  LDC R241, c[0x0][0x228] ;  /* 0x00008a00fff17b82 */ /* 0x000e620000000800 */
[----:B------:R-:W-:-:S07]  /*133240*/  IMAD.WIDE R244, R14, 0x4, R8 ;  /* 0x000000040ef47825 */ /* 0x000fce00078e0208 */
[----:B---3--:R-:W3:Y:S01]  /*133250*/  LDC.64 R242, c[0x0][0x228] ;  /* 0x00008a00fff27b82 */ /* 0x008ee20000000a00 */
[----:B------:R-:W3:Y:S04]  /*133260*/  LDL.LU R250, [R1+0x1270] ;  /* 0x0012700001fa7983 */ /* 0x000ee80000300800 */
[----:B------:R-:W3:Y:S04]  /*133270*/  LDL.LU R199, [R1+0x1a70] ;  /* 0x001a700001c77983 */ /* 0x000ee80000300800 */
[----:B------:R2:W-:Y:S01]  /*133280*/  @P3 STG.E desc[UR60][R244.64], R252 ;  /* 0x000000fcf4003986 */ /* 0x0005e2000c10193c */
[----:B------:R-:W3:Y:S01]  /*133290*/  LDC R233, c[0x0][0x228] ;  /* 0x00008a00ffe97b82 */ /* 0x000ee20000000800 */
[----:B--2---:R-:W-:-:S02]  /*1332a0*/  ISETP.LT.AND P3, PT, R17, R248, !P2 ;  /* 0x000000f81100720c */ /* 0x004fc40005761270 */
[----:B------:R-:W2:Y:S04]  /*1332b0*/  LDL.LU R251, [R1+0xe80] ;  /* 0x000e800001fb7983 */ /* 0x000ea80000300800 */
[----:B------:R-:W2:Y:S04]  /*1332c0*/  LDL.LU R252, [R1+0x680] ;  /* 0x0006800001fc7983 */ /* 0x000ea80000300800 */
[----:B------:R-:W2:Y:S01]  /*1332d0*/  LDL.LU R248, [R1+0x1e90] ;  /* 0x001e900001f87983 */ /* 0x000ea20000300800 */
[----:B------:R-:W-:Y:S01]  /*1332e0*/  ISETP.LT.AND P2, PT, R15, R246, !P2 ;  /* 0x000000f60f00720c */ /* 0x000fe20005741270 */
[----:B------:R-:W-:-:S04]  /*1332f0*/  IMAD.WIDE R236, R0, 0x4, R2 ;  /* 0x0000000400ec7825 */ /* 0x000fc800078e0202 */
[----:B------:R-:W-:Y:S01]  /*133300*/  IMAD.WIDE R244, R0, 0x4, R4 ;  /* 0x0000000400f47825 */ /* 0x000fe200078e0204 */
[----:B----4-:R-:W-:Y:S02]  /*133310*/  ISETP.GE.AND P5, PT, R16, R235, PT ;  /* 0x000000eb1000720c */ /* 0x010fe40003fa6270 */
[C---:B-1----:R-:W-:Y:S01]  /*133320*/  IADD3 R14, R0.reuse, R239, RZ ;  /* 0x000000ef000e7210 */ /* 0x042fe20007ffe0ff */
[----:B------:R-:W1:Y:S08]  /*133330*/  LDC R235, c[0x0][0x248] ;  /* 0x00009200ffeb7b82 */ /* 0x000e700000000800 */
[----:B------:R-:W4:Y:S01]  /*133340*/  LDC R246, c[0x0][0x228] ;  /* 0x00008a00fff67b82 */ /* 0x000f220000000800 */
[----:B---3--:R3:W-:Y:S04]  /*133350*/  @P6 STG.E desc[UR60][R236.64], R199 ;  /* 0x000000c7ec006986 */ /* 0x0087e8000c10193c */
[----:B------:R1:W-:Y:S01]  /*133360*/  @P4 STG.E desc[UR60][R244.64], R249 ;  /* 0x000000f9f4004986 */ /* 0x0003e2000c10193c */
[----:B---3--:R-:W-:-:S04]  /*133370*/  IMAD.WIDE R236, R0, 0x4, R6 ;  /* 0x0000000400ec7825 */ /* 0x008fc800078e0206 */
[----:B-1----:R-:W-:Y:S01]  /*133380*/  IMAD.WIDE R244, R0, 0x4, R8 ;  /* 0x0000000400f47825 */ /* 0x002fe200078e0208 */
[----:B------:R-:W3:Y:S04]  /*133390*/  LDL.LU R249, [R1+0x280] ;  /* 0x0002800001f97983 */ /* 0x000ee80000300800 */
[----:B--2---:R1:W-:Y:S04]  /*1333a0*/  @P3 STG.E desc[UR60][R236.64], R248 ;  /* 0x000000f8ec003986 */ /* 0x0043e8000c10193c */
[----:B------:R2:W-:Y:S01]  /*1333b0*/  @P2 STG.E desc[UR60][R244.64], R250 ;  /* 0x000000faf4002986 */ /* 0x0005e2000c10193c */
[----:B------:R-:W-:-:S03]  /*1333c0*/  ISETP.LT.AND P2, PT, R17, R247, !P5 ;  /* 0x000000f71100720c */ /* 0x000fc60006f41270 */
[----:B-1----:R-:W4:Y:S04]  /*1333d0*/  LDL.LU R248, [R1+0x1a74] ;  /* 0x001a740001f87983 */ /* 0x002f280000300800 */
[----:B--2---:R-:W2:Y:S04]  /*1333e0*/  LDL.LU R250, [R1+0x1674] ;  /* 0x0016740001fa7983 */ /* 0x004ea80000300800 */
[----:B------:R-:W3:Y:S01]  /*1333f0*/  LDL.LU R247, [R1+0xa70] ;  /* 0x000a700001f77983 */ /* 0x000ee20000300800 */
[----:B------:R-:W-:Y:S02]  /*133400*/  ISETP.LT.AND P6, PT, R11, R198, !P5 ;  /* 0x000000c60b00720c */ /* 0x000fe40006fc1270 */
[----:B------:R-:W-:Y:S01]  /*133410*/  ISETP.LT.AND P4, PT, R13, R197, !P5 ;  /* 0x000000c50d00720c */ /* 0x000fe20006f81270 */
[----:B------:R-:W-:-:S04]  /*133420*/  IMAD.WIDE R236, R14, 0x4, R2 ;  /* 0x000000040eec7825 */ /* 0x000fc800078e0202 */
[----:B------:R-:W-:Y:S01]  /*133430*/  IMAD.WIDE R244, R14, 0x4, R4 ;  /* 0x000000040ef47825 */ /* 0x000fe200078e0204 */
[----:B------:R-:W1:Y:S08]  /*133440*/  LDC.64 R198, c[0x0][0x228] ;  /* 0x00008a00ffc67b82 */ /* 0x000e700000000a00 */
[----:B------:R-:W2:Y:S01]  /*133450*/  LDC R197, c[0x0][0x228] ;  /* 0x00008a00ffc57b82 */ /* 0x000ea20000000800 */
[----:B------:R1:W-:Y:S04]  /*133460*/  @P6 STG.E desc[UR60][R236.64], R251 ;  /* 0x000000fbec006986 */ /* 0x0003e8000c10193c */
[----:B------:R1:W-:Y:S04]  /*133470*/  @P4 STG.E desc[UR60][R244.64], R252 ;  /* 0x000000fcf4004986 */ /* 0x0003e8000c10193c */
[----:B-1----:R-:W2:Y:S04]  /*133480*/  LDL.LU R251, [R1+0x1e94] ;  /* 0x001e940001fb7983 */ /* 0x002ea80000300800 */
[----:B------:R-:W2:Y:S01]  /*133490*/  LDL.LU R252, [R1+0x1274] ;  /* 0x0012740001fc7983 */ /* 0x000ea20000300800 */
[----:B------:R-:W-:-:S02]  /*1334a0*/  IADD3 R16, R10, 0x142, RZ ;  /* 0x000001420a107810 */ /* 0x000fc40007ffe0ff */
[----:B------:R-:W-:Y:S01]  /*1334b0*/  ISETP.LT.AND P5, PT, R15, R241, !P5 ;  /* 0x000000f10f00720c */ /* 0x000fe20006fa1270 */
[C---:B------:R-:W-:Y:S01]  /*1334c0*/  IMAD.WIDE R244, R14.reuse, 0x4, R6 ;  /* 0x000000040ef47825 */ /* 0x040fe200078e0206 */
[----:B------:R-:W-:Y:S02]  /*1334d0*/  IADD3 R0, R14, R235, RZ ;  /* 0x000000eb0e007210 */ /* 0x000fe40007ffe0ff */
[----:B------:R-:W-:Y:S01]  /*1334e0*/  ISETP.GE.AND P3, PT, R16, R243, PT ;  /* 0x000000f31000720c */ /* 0x000fe20003f66270 */
[----:B------:R-:W-:Y:S01]  /*1334f0*/  VIADD R16, R10, 0x143 ;  /* 0x000001430a107836 */ /* 0x000fe20000000000 */
[----:B------:R-:W1:Y:S08]  /*133500*/  LDC R243, c[0x0][0x228] ;  /* 0x00008a00fff37b82 */ /* 0x000e700000000800 */
[----:B------:R-:W1:Y:S01]  /*133510*/  LDC R241, c[0x0][0x248] ;  /* 0x00009200fff17b82 */ /* 0x000e620000000800 */
[----:B------:R-:W-:-:S02]  /*133520*/  ISETP.LT.AND P6, PT, R11, R238, !P3 ;  /* 0x000000ee0b00720c */ /* 0x000fc40005fc1270 */
[----:B------:R-:W-:Y:S01]  /*133530*/  ISETP.LT.AND P4, PT, R13, R233, !P3 ;  /* 0x000000e90d00720c */ /* 0x000fe20005f81270 */
[----:B------:R-:W-:-:S04]  /*133540*/  IMAD.WIDE R238, R14, 0x4, R8 ;  /* 0x000000040eee7825 */ /* 0x000fc800078e0208 */
[----:B------:R-:W1:Y:S08]  /*133550*/  LDC.64 R236, c[0x0][0x228] ;  /* 0x00008a00ffec7b82 */ /* 0x000e700000000a00 */
[----:B------:R-:W1:Y:S01]  /*133560*/  LDC R235, c[0x0][0x248] ;  /* 0x00009200ffeb7b82 */ /* 0x000e620000000800 */
[----:B---3--:R3:W-:Y:S04]  /*133570*/  @P2 STG.E desc[UR60][R244.64], R247 ;  /* 0x000000f7f4002986 */ /* 0x0087e8000c10193c */
[----:B------:R1:W-:Y:S01]  /*133580*/  @P5 STG.E desc[UR60][R238.64], R249 ;  /* 0x000000f9ee005986 */ /* 0x0003e2000c10193c */
[----:B------:R-:W-:Y:S01]  /*133590*/  ISETP.GE.AND P2, PT, R16, R199, PT ;  /* 0x000000c71000720c */ /* 0x000fe20003f46270 */
[----:B---3--:R-:W-:-:S04]  /*1335a0*/  IMAD.WIDE R244, R0, 0x4, R2 ;  /* 0x0000000400f47825 */ /* 0x008fc800078e0202 */
[----:B-1----:R-:W-:Y:S01]  /*1335b0*/  IMAD.WIDE R238, R0, 0x4, R4 ;  /* 0x0000000400ee7825 */ /* 0x002fe200078e0204 */
[----:B------:R-:W3:Y:S04]  /*1335c0*/  LDL.LU R249, [R1+0x684] ;  /* 0x0006840001f97983 */ /* 0x000ee80000300800 */
[----:B----4-:R1:W-:Y:S04]  /*1335d0*/  @P6 STG.E desc[UR60][R244.64], R248 ;  /* 0x000000f8f4006986 */ /* 0x0103e8000c10193c */
[----:B--2---:R2:W-:Y:S01]  /*1335e0*/  @P4 STG.E desc[UR60][R238.64], R250 ;  /* 0x000000faee004986 */ /* 0x0045e2000c10193c */
[----:B------:R-:W-:-:S02]  /*1335f0*/  ISETP.LT.AND P4, PT, R13, R197, !P2 ;  /* 0x000000c50d00720c */ /* 0x000fc40005781270 */
[----:B------:R-:W-:Y:S01]  /*133600*/  ISETP.LT.AND P5, PT, R17, R246, !P3 ;  /* 0x000000f61100720c */ /* 0x000fe20005fa1270 */
[----:B------:R-:W4:Y:S01]  /*133610*/  LDC R247, c[0x0][0x228] ;  /* 0x00008a00fff77b82 */ /* 0x000f220000000800 */
[----:B------:R-:W-:-:S07]  /*133620*/  IMAD.IADD R14, R0, 0x1, R241 ;  /* 0x00000001000e7824 */ /* 0x000fce00078e02f1 */
[----:B------:R-:W3:Y:S01]  /*133630*/  LDC R199, c[0x0][0x228] ;  /* 0x00008a00ffc77b82 */ /* 0x000ee20000000800 */
[----:B-1----:R-:W3:Y:S04]  /*133640*/  LDL.LU R248, [R1+0xa74] ;  /* 0x000a740001f87983 */ /* 0x002ee80000300800 */
[----:B--2---:R-:W2:Y:S04]  /*133650*/  LDL.LU R250, [R1+0x284] ;  /* 0x0002840001fa7983 */ /* 0x004ea80000300800 */
[----:B------:R-:W3:Y:S01]  /*133660*/  LDL.LU R197, [R1+0xe84] ;  /* 0x000e840001c57983 */ /* 0x000ee20000300800 */
[----:B------:R-:W-:Y:S01]  /*133670*/  ISETP.LT.AND P3, PT, R15, R243, !P3 ;  /* 0x000000f30f00720c */ /* 0x000fe20005f61270 */
[----:B------:R-:W-:-:S04]  /*133680*/  IMAD.WIDE R244, R0, 0x4, R6 ;  /* 0x0000000400f47825 */ /* 0x000fc800078e0206 */
[----:B------:R-:W-:Y:S01]  /*133690*/  IMAD.WIDE R238, R0, 0x4, R8 ;  /* 0x0000000400ee7825 */ /* 0x000fe200078e0208 */
[----:B------:R-:W-:Y:S01]  /*1336a0*/  ISETP.LT.AND P6, PT, R11, R232, !P2 ;  /* 0x000000e80b00720c */ /* 0x000fe200057c1270 */
[----:B------:R-:W1:Y:S08]  /*1336b0*/  LDC R246, c[0x0][0x228] ;  /* 0x00008a00fff67b82 */ /* 0x000e700000000800 */
[----:B------:R-:W2:Y:S01]  /*1336c0*/  LDC R243, c[0x0][0x228] ;  /* 0x00008a00fff37b82 */ /* 0x000ea20000000800 */
[----:B------:R4:W-:Y:S07]  /*1336d0*/  @P5 STG.E desc[UR60][R244.64], R251 ;  /* 0x000000fbf4005986 */ /* 0x0009ee000c10193c */
[----:B------:R-:W2:Y:S01]  /*1336e0*/  LDC.64 R232, c[0x0][0x228] ;  /* 0x00008a00ffe87b82 */ /* 0x000ea20000000a00 */
[----:B------:R4:W-:Y:S04]  /*1336f0*/  @P3 STG.E desc[UR60][R238.64], R252 ;  /* 0x000000fcee003986 */ /* 0x0009e8000c10193c */
[----:B----4-:R-:W4:Y:S04]  /*133700*/  LDL.LU R251, [R1+0x1a78] ;  /* 0x001a780001fb7983 */ /* 0x010f280000300800 */
[----:B------:R-:W4:Y:S01]  /*133710*/  LDL.LU R252, [R1+0x1678] ;  /* 0x0016780001fc7983 */ /* 0x000f220000300800 */
[----:B------:R-:W-:-:S04]  /*133720*/  IMAD.WIDE R244, R14, 0x4, R2 ;  /* 0x000000040ef47825 */ /* 0x000fc800078e0202 */
[----:B------:R-:W-:Y:S01]  /*133730*/  IMAD.WIDE R238, R14, 0x4, R4 ;  /* 0x000000040eee7825 */ /* 0x000fe200078e0204 */
[----:B------:R-:W-:Y:S02]  /*133740*/  ISETP.LT.AND P3, PT, R17, R247, !P2 ;  /* 0x000000f71100720c */ /* 0x000fe40005761270 */
[----:B------:R-:W2:Y:S01]  /*133750*/  LDC R247, c[0x0][0x228] ;  /* 0x00008a00fff77b82 */ /* 0x000ea20000000800 */
[----:B------:R-:W-:Y:S02]  /*133760*/  IADD3 R16, R10, 0x144, RZ ;  /* 0x000001440a107810 */ /* 0x000fe40007ffe0ff */
[----:B-1----:R-:W-:Y:S02]  /*133770*/  ISETP.LT.AND P2, PT, R15, R246, !P2 ;  /* 0x000000f60f00720c */ /* 0x002fe40005741270 */
[----:B------:R-:W-:-:S03]  /*133780*/  IADD3 R0, R14, R235, RZ ;  /* 0x000000eb0e007210 */ /* 0x000fc60007ffe0ff */
[----:B------:R-:W1:Y:S01]  /*133790*/  LDC R246, c[0x0][0x228] ;  /* 0x00008a00fff67b82 */ /* 0x000e620000000800 */
[----:B------:R-:W-:Y:S02]  /*1337a0*/  ISETP.GE.AND P5, PT, R16, R237, PT ;  /* 0x000000ed1000720c */ /* 0x000fe40003fa6270 */
[----:B------:R-:W-:-:S05]  /*1337b0*/  IADD3 R16, R10, 0x145, RZ ;  /* 0x000001450a107810 */ /* 0x000fca0007ffe0ff */
[----:B------:R-:W1:Y:S01]  /*1337c0*/  LDC R237, c[0x0][0x248] ;  /* 0x00009200ffed7b82 */ /* 0x000e620000000800 */
[----:B---3--:R3:W-:Y:S04]  /*1337d0*/  @P6 STG.E desc[UR60][R244.64], R197 ;  /* 0x000000c5f4006986 */ /* 0x0087e8000c10193c */
[----:B------:R1:W-:Y:S03]  /*1337e0*/  @P4 STG.E desc[UR60][R238.64], R249 ;  /* 0x000000f9ee004986 */ /* 0x0003e6000c10193c */
        /* <DEDUP_REMOVED lines=8> */
[----:B------:R4:W-:Y:S04]  /*133870*/  @P3 STG.E desc[UR60][R244.64], R248 ;  /* 0x000000f8f4003986 */ /* 0x0009e8000c10193c */
[----:B--2---:R2:W-:Y:S01]  /*133880*/  @P2 STG.E desc[UR60][R240.64], R250 ;  /* 0x000000faf0002986 */ /* 0x0045e2000c10193c */
[----:B------:R-:W-:-:S02]  /*133890*/  ISETP.LT.AND P2, PT, R17, R243, !P5 ;  /* 0x000000f31100720c */ /* 0x000fc40006f41270 */
[----:B------:R-:W-:Y:S02]  /*1338a0*/  ISETP.LT.AND P5, PT, R15, R247, !P5 ;  /* 0x000000f70f00720c */ /* 0x000fe40006fa1270 */
[----:B------:R-:W-:Y:S01]  /*1338b0*/  ISETP.GE.AND P3, PT, R16, R233, PT ;  /* 0x000000e91000720c */ /* 0x000fe20003f66270 */
[----:B----4-:R-:W-:-:S04]  /*1338c0*/  IMAD.WIDE R244, R0, 0x4, R2 ;  /* 0x0000000400f47825 */ /* 0x010fc800078e0202 */
[----:B--2---:R-:W-:Y:S01]  /*1338d0*/  IMAD.WIDE R240, R0, 0x4, R4 ;  /* 0x0000000400f07825 */ /* 0x004fe200078e0204 */
[----:B------:R-:W2:Y:S04]  /*1338e0*/  LDL.LU R250, [R1+0x688] ;  /* 0x0006880001fa7983 */ /* 0x000ea80000300800 */
[----:B------:R-:W4:Y:S04]  /*1338f0*/  LDL.LU R247, [R1+0x1278] ;  /* 0x0012780001f77983 */ /* 0x000f280000300800 */
[----:B------:R1:W-:Y:S04]  /*133900*/  @P6 STG.E desc[UR60][R244.64], R251 ;  /* 0x000000fbf4006986 */ /* 0x0003e8000c10193c */
[----:B------:R1:W-:Y:S01]  /*133910*/  @P4 STG.E desc[UR60][R240.64], R252 ;  /* 0x000000fcf0004986 */ /* 0x0003e2000c10193c */
[----:B---3--:R-:W-:Y:S01]  /*133920*/  ISETP.LT.AND P4, PT, R13, R197, !P3 ;  /* 0x000000c50d00720c */ /* 0x008fe20005f81270 */
[----:B------:R-:W-:Y:S01]  /*133930*/  VIADD R16, R10, 0x146 ;  /* 0x000001460a107836 */ /* 0x000fe20000000000 */
[C---:B------:R-:W-:Y:S01]  /*133940*/  IADD3 R14, R0.reuse, R237, RZ ;  /* 0x000000ed000e7210 */ /* 0x040fe20007ffe0ff */
[----:B------:R-:W3:Y:S08]  /*133950*/  LDC R243, c[0x0][0x228] ;  /* 0x00008a00fff37b82 */ /* 0x000ef00000000800 */
[----:B------:R-:W3:Y:S08]  /*133960*/  LDC R233, c[0x0][0x248] ;  /* 0x00009200ffe97b82 */ /* 0x000ef00000000800 */
[----:B------:R-:W3:Y:S01]  /*133970*/  LDC R248, c[0x0][0x228] ;  /* 0x00008a00fff87b82 */ /* 0x000ee20000000800 */
[C---:B-1----:R-:W-:Y:S01]  /*133980*/  IMAD.WIDE R244, R0.reuse, 0x4, R6 ;  /* 0x0000000400f47825 */ /* 0x042fe200078e0206 */
[----:B------:R-:W3:Y:S04]  /*133990*/  LDL.LU R252, [R1+0x288] ;  /* 0x0002880001fc7983 */ /* 0x000ee80000300800 */
[----:B------:R-:W2:Y:S04]  /*1339a0*/  LDL.LU R197, [R1+0xe88] ;  /* 0x000e880001c57983 */ /* 0x000ea80000300800 */
[----:B------:R-:W3:Y:S01]  /*1339b0*/  LDL.LU R251, [R1+0x1a7c] ;  /* 0x001a7c0001fb7983 */ /* 0x000ee20000300800 */
[----:B------:R-:W-:Y:S01]  /*1339c0*/  ISETP.LT.AND P6, PT, R11, R234, !P3 ;  /* 0x000000ea0b00720c */ /* 0x000fe20005fc1270 */
[----:B------:R-:W-:Y:S01]  /*1339d0*/  IMAD.WIDE R240, R0, 0x4, R8 ;  /* 0x0000000400f07825 */ /* 0x000fe200078e0208 */
[----:B------:R-:W1:Y:S08]  /*1339e0*/  LDC.64 R234, c[0x0][0x228] ;  /* 0x00008a00ffea7b82 */ /* 0x000e700000000a00 */
[----:B------:R-:W1:Y:S01]  /*1339f0*/  LDC R237, c[0x0][0x248] ;  /* 0x00009200ffed7b82 */ /* 0x000e620000000800 */
[----:B------:R1:W-:Y:S01]  /*133a00*/  @P2 STG.E desc[UR60][R244.64], R249 ;  /* 0x000000f9f4002986 */ /* 0x0003e2000c10193c */
[----:B------:R-:W-:-:S03]  /*133a10*/  ISETP.GE.AND P2, PT, R16, R239, PT ;  /* 0x000000ef1000720c */ /* 0x000fc60003f46270 */
[----:B-1----:R-:W3:Y:S04]  /*133a20*/  LDL.LU R249, [R1+0x167c] ;  /* 0x00167c0001f97983 */ /* 0x002ee80000300800 */
[----:B------:R-:W3:Y:S01]  /*133a30*/  LDL.LU R239, [R1+0xa78] ;  /* 0x000a780001ef7983 */ /* 0x000ee20000300800 */
[----:B------:R-:W-:-:S03]  /*133a40*/  IMAD.WIDE R244, R14, 0x4, R2 ;  /* 0x000000040ef47825 */ /* 0x000fc600078e0202 */
[----:B----4-:R1:W-:Y:S02]  /*133a50*/  @P5 STG.E desc[UR60][R240.64], R247 ;  /* 0x000000f7f0005986 */ /* 0x0103e4000c10193c */
[----:B-1----:R-:W-:Y:S01]  /*133a60*/  IMAD.WIDE R240, R14, 0x4, R4 ;  /* 0x000000040ef07825 */ /* 0x002fe200078e0204 */
[----:B------:R-:W1:Y:S01]  /*133a70*/  LDC R247, c[0x0][0x228] ;  /* 0x00008a00fff77b82 */ /* 0x000e620000000800 */
[----:B--2---:R2:W-:Y:S04]  /*133a80*/  @P6 STG.E desc[UR60][R244.64], R197 ;  /* 0x000000c5f4006986 */ /* 0x0045e8000c10193c */
[----:B------:R4:W-:Y:S01]  /*133a90*/  @P4 STG.E desc[UR60][R240.64], R250 ;  /* 0x000000faf0004986 */ /* 0x0009e2000c10193c */
[----:B------:R-:W-:Y:S02]  /*133aa0*/  ISETP.LT.AND P5, PT, R17, R246, !P3 ;  /* 0x000000f61100720c */ /* 0x000fe40005fa1270 */
[----:B--2---:R-:W2:Y:S01]  /*133ab0*/  LDC R197, c[0x0][0x228] ;  /* 0x00008a00ffc57b82 */ /* 0x004ea20000000800 */
[----:B----4-:R-:W4:Y:S01]  /*133ac0*/  LDL.LU R250, [R1+0x1e9c] ;  /* 0x001e9c0001fa7983 */ /* 0x010f220000300800 */
[----:B---3--:R-:W-:-:S02]  /*133ad0*/  ISETP.LT.AND P3, PT, R15, R243, !P3 ;  /* 0x000000f30f00720c */ /* 0x008fc40005f61270 */
[----:B------:R-:W-:Y:S02]  /*133ae0*/  ISETP.LT.AND P6, PT, R11, R242, !P2 ;  /* 0x000000f20b00720c */ /* 0x000fe400057c1270 */
[----:B------:R-:W-:Y:S01]  /*133af0*/  ISETP.LT.AND P4, PT, R13, R199, !P2 ;  /* 0x000000c70d00720c */ /* 0x000fe20005781270 */
[----:B------:R-:W-:-:S04]  /*133b00*/  IMAD.WIDE R244, R14, 0x4, R6 ;  /* 0x000000040ef47825 */ /* 0x000fc800078e0206 */
[----:B------:R-:W-:-:S04]  /*133b10*/  IMAD.WIDE R242, R14, 0x4, R8 ;  /* 0x000000040ef27825 */ /* 0x000fc800078e0208 */
[----:B------:R-:W-:Y:S01]  /*133b20*/  IMAD.IADD R0, R14, 0x1, R233 ;  /* 0x000000010e007824 */ /* 0x000fe200078e02e9 */
[----:B------:R-:W-:Y:S01]  /*133b30*/  IADD3 R16, R10, 0x147, RZ ;  /* 0x000001470a107810 */ /* 0x000fe20007ffe0ff */
[----:B------:R-:W3:Y:S08]  /*133b40*/  LDC R246, c[0x0][0x228] ;  /* 0x00008a00fff67b82 */ /* 0x000ef00000000800 */
[----:B------:R-:W4:Y:S08]  /*133b50*/  LDC.64 R240, c[0x0][0x228] ;  /* 0x00008a00fff07b82 */ /* 0x000f300000000a00 */
[----:B------:R-:W3:Y:S01]  /*133b60*/  LDC R233, c[0x0][0x228] ;  /* 0x00008a00ffe97b82 */ /* 0x000ee20000000800 */
[----:B------:R-:W-:Y:S01]  /*133b70*/  IADD3 R14, R0, R237, RZ ;  /* 0x000000ed000e7210 */ /* 0x000fe20007ffe0ff */
[----:B------:R2:W-:Y:S04]  /*133b80*/  @P5 STG.E desc[UR60][R244.64], R239 ;  /* 0x000000eff4005986 */ /* 0x0005e8000c10193c */
[----:B------:R3:W-:Y:S01]  /*133b90*/  @P3 STG.E desc[UR60][R242.64], R252 ;  /* 0x000000fcf2003986 */ /* 0x0007e2000c10193c */
[----:B------:R-:W-:-:S02]  /*133ba0*/  ISETP.GE.AND P5, PT, R16, R235, PT ;  /* 0x000000eb1000720c */ /* 0x000fc40003fa6270 */
[----:B------:R-:W-:Y:S02]  /*133bb0*/  ISETP.LT.AND P3, PT, R17, R248, !P2 ;  /* 0x000000f81100720c */ /* 0x000fe40005761270 */
[----:B-1----:R-:W-:Y:S01]  /*133bc0*/  ISETP.LT.AND P2, PT, R15, R247, !P2 ;  /* 0x000000f70f00720c */ /* 0x002fe20005741270 */
[----:B------:R-:W1:Y:S08]  /*133bd0*/  LDC R235, c[0x0][0x248] ;  /* 0x00009200ffeb7b82 */ /* 0x000e700000000800 */
[----:B--2---:R-:W2:Y:S08]  /*133be0*/  LDC R239, c[0x0][0x228] ;  /* 0x00008a00ffef7b82 */ /* 0x004eb00000000800 */
[----:B------:R-:W2:Y:S01]  /*133bf0*/  LDC R248, c[0x0][0x228] ;  /* 0x00008a00fff87b82 */ /* 0x000ea20000000800 */
[----:B------:R-:W-:-:S04]  /*133c00*/  IMAD.WIDE R244, R0, 0x4, R2 ;  /* 0x0000000400f47825 */ /* 0x000fc800078e0202 */
[----:B---3--:R-:W-:Y:S01]  /*133c10*/  IMAD.WIDE R242, R0, 0x4, R4 ;  /* 0x0000000400f27825 */ /* 0x008fe200078e0204 */
[----:B------:R-:W3:Y:S04]  /*133c20*/  LDL.LU R252, [R1+0x68c] ;  /* 0x00068c0001fc7983 */ /* 0x000ee80000300800 */
[----:B------:R-:W-:Y:S04]  /*133c30*/  @P6 STG.E desc[UR60][R244.64], R251 ;  /* 0x000000fbf4006986 */ /* 0x000fe8000c10193c */
[----:B------:R1:W-:Y:S04]  /*133c40*/  @P4 STG.E desc[UR60][R242.64], R249 ;  /* 0x000000f9f2004986 */ /* 0x0003e8000c10193c */
[----:B------:R-:W3:Y:S01]  /*133c50*/  LDL.LU R247, [R1+0xa7c] ;  /* 0x000a7c0001f77983 */ /* 0x000ee20000300800 */
[----:B------:R-:W-:-:S03]  /*133c60*/  ISETP.LT.AND P4, PT, R13, R197, !P5 ;  /* 0x000000c50d00720c */ /* 0x000fc60006f81270 */
[----:B-1----:R-:W3:Y:S04]  /*133c70*/  LDL.LU R249, [R1+0x28c] ;  /* 0x00028c0001f97983 */ /* 0x002ee80000300800 */
[----:B------:R-:W2:Y:S04]  /*133c80*/  LDL.LU R197, [R1+0xe8c] ;  /* 0x000e8c0001c57983 */ /* 0x000ea80000300800 */
[----:B------:R-:W3:Y:S01]  /*133c90*/  LDL.LU R237, [R1+0x127c] ;  /* 0x00127c0001ed7983 */ /* 0x000ee20000300800 */
[----:B------:R-:W-:-:S03]  /*133ca0*/  IMAD.WIDE R244, R0, 0x4, R6 ;  /* 0x0000000400f47825 */ /* 0x000fc600078e0206 */
[----:B------:R-:W2:Y:S04]  /*133cb0*/  LDL.LU R251, [R1+0x1a80] ;  /* 0x001a800001fb7983 */ /* 0x000ea80000300800 */
[----:B----4-:R1:W-:Y:S04]  /*133cc0*/  @P3 STG.E desc[UR60][R244.64], R250 ;  /* 0x000000faf4003986 */ /* 0x0103e8000c10193c */
[----:B-1----:R-:W4:Y:S01]  /*133cd0*/  LDL.LU R250, [R1+0x1680] ;  /* 0x0016800001fa7983 */ /* 0x002f220000300800 */
[----:B------:R-:W-:Y:S01]  /*133ce0*/  ISETP.LT.AND P6, PT, R11, R198, !P5 ;  /* 0x000000c60b00720c */ /* 0x000fe20006fc1270 */
[----:B------:R-:W-:-:S04]  /*133cf0*/  IMAD.WIDE R242, R0, 0x4, R8 ;  /* 0x0000000400f27825 */ /* 0x000fc800078e0208 */
[----:B------:R-:W-:Y:S01]  /*133d00*/  IMAD.WIDE R244, R14, 0x4, R2 ;  /* 0x000000040ef47825 */ /* 0x000fe200078e0202 */
[----:B------:R-:W1:Y:S01]  /*133d10*/  LDC.64 R198, c[0x0][0x228] ;  /* 0x00008a00ffc67b82 */ /* 0x000e620000000a00 */
[----:B------:R-:W-:-:S04]  /*133d20*/  IADD3 R16, R10, 0x148, RZ ;  /* 0x000001480a107810 */ /* 0x000fc80007ffe0ff */
[----:B------:R-:W-:Y:S02]  /*133d30*/  ISETP.GE.AND P3, PT, R16, R241, PT ;  /* 0x000000f11000720c */ /* 0x000fe40003f66270 */
[----:B------:R-:W-:Y:S01]  /*133d40*/  IADD3 R0, R14, R235, RZ ;  /* 0x000000eb0e007210 */ /* 0x000fe20007ffe0ff */
[----:B------:R-:W-:Y:S01]  /*133d50*/  VIADD R16, R10, 0x149 ;  /* 0x000001490a107836 */ /* 0x000fe20000000000 */
[----:B------:R-:W4:Y:S08]  /*133d60*/  LDC R241, c[0x0][0x228] ;  /* 0x00008a00fff17b82 */ /* 0x000f300000000800 */
[----:B------:R-:W4:Y:S01]  /*133d70*/  LDC R235, c[0x0][0x248] ;  /* 0x00009200ffeb7b82 */ /* 0x000f220000000800 */
[----:B---3--:R3:W-:Y:S01]  /*133d80*/  @P2 STG.E desc[UR60][R242.64], R237 ;  /* 0x000000edf2002986 */ /* 0x0087e2000c10193c */
[----:B------:R-:W-:-:S03]  /*133d90*/  ISETP.LT.AND P2, PT, R17, R246, !P5 ;  /* 0x000000f61100720c */ /* 0x000fc60006f41270 */
[----:B--2---:R2:W-:Y:S01]  /*133da0*/  @P6 STG.E desc[UR60][R244.64], R197 ;  /* 0x000000c5f4006986 */ /* 0x0045e2000c10193c */
[----:B------:R-:W-:Y:S02]  /*133db0*/  ISETP.LT.AND P5, PT, R15, R239, !P5 ;  /* 0x000000ef0f00720c */ /* 0x000fe40006fa1270 */
[----:B------:R-:W4:Y:S08]  /*133dc0*/  LDC R246, c[0x0][0x228] ;  /* 0x00008a00fff67b82 */ /* 0x000f300000000800 */
[----:B------:R-:W4:Y:S01]  /*133dd0*/  LDC R239, c[0x0][0x248] ;  /* 0x00009200ffef7b82 */ /* 0x000f220000000800 */
[----:B---3--:R-:W-:-:S07]  /*133de0*/  IMAD.WIDE R242, R14, 0x4, R4 ;  /* 0x000000040ef27825 */ /* 0x008fce00078e0204 */
[----:B--2---:R-:W2:Y:S01]  /*133df0*/  LDC R197, c[0x0][0x228] ;  /* 0x00008a00ffc57b82 */ /* 0x004ea20000000800 */
[----:B------:R3:W-:Y:S01]  /*133e00*/  @P4 STG.E desc[UR60][R242.64], R252 ;  /* 0x000000fcf2004986 */ /* 0x0007e2000c10193c */
[----:B------:R-:W-:Y:S02]  /*133e10*/  ISETP.LT.AND P6, PT, R11, R236, !P3 ;  /* 0x000000ec0b00720c */ /* 0x000fe40005fc1270 */
[----:B------:R-:W-:Y:S01]  /*133e20*/  ISETP.LT.AND P4, PT, R13, R233, !P3 ;  /* 0x000000e90d00720c */ /* 0x000fe20005f81270 */
[C---:B------:R-:W-:Y:S01]  /*133e30*/  IMAD.WIDE R236, R14.reuse, 0x4, R6 ;  /* 0x000000040eec7825 */ /* 0x040fe200078e0206 */
[----:B---3--:R-:W3:Y:S03]  /*133e40*/  LDL.LU R252, [R1+0x1ea0] ;  /* 0x001ea00001fc7983 */ /* 0x008ee60000300800 */
[----:B------:R-:W-:Y:S01]  /*133e50*/  IMAD.WIDE R244, R14, 0x4, R8 ;  /* 0x000000040ef47825 */ /* 0x000fe200078e0208 */
[----:B------:R4:W-:Y:S01]  /*133e60*/  @P2 STG.E desc[UR60][R236.64], R247 ;  /* 0x000000f7ec002986 */ /* 0x0009e2000c10193c */
[----:B-1----:R-:W-:-:S02]  /*133e70*/  ISETP.GE.AND P2, PT, R16, R199, PT ;  /* 0x000000c71000720c */ /* 0x002fc40003f46270 */
[----:B----4-:R-:W-:Y:S01]  /*133e80*/  IMAD.IADD R14, R0, 0x1, R239 ;  /* 0x00000001000e7824 */ /* 0x010fe200078e02ef */
[----:B------:R-:W1:Y:S01]  /*133e90*/  LDC.64 R242, c[0x0][0x228] ;  /* 0x00008a00fff27b82 */ /* 0x000e620000000a00 */
[----:B------:R4:W-:Y:S01]  /*133ea0*/  @P5 STG.E desc[UR60][R244.64], R249 ;  /* 0x000000f9f4005986 */ /* 0x0009e2000c10193c */
[----:B------:R-:W-:-:S06]  /*133eb0*/  ISETP.LT.AND P5, PT, R17, R248, !P3 ;  /* 0x000000f81100720c */ /* 0x000fcc0005fa1270 */
[----:B------:R-:W1:Y:S08]  /*133ec0*/  LDC R199, c[0x0][0x228] ;  /* 0x00008a00ffc77b82 */ /* 0x000e700000000800 */
[----:B------:R-:W1:Y:S01]  /*133ed0*/  LDC R247, c[0x0][0x228] ;  /* 0x00008a00fff77b82 */ /* 0x000e620000000800 */
[----:B------:R-:W-:-:S04]  /*133ee0*/  IMAD.WIDE R236, R0, 0x4, R2 ;  /* 0x0000000400ec7825 */ /* 0x000fc800078e0202 */
[----:B----4-:R-:W-:Y:S01]  /*133ef0*/  IMAD.WIDE R244, R0, 0x4, R4 ;  /* 0x0000000400f47825 */ /* 0x010fe200078e0204 */
[----:B------:R-:W4:Y:S04]  /*133f00*/  LDL.LU R249, [R1+0x690] ;  /* 0x0006900001f97983 */ /* 0x000f280000300800 */
[----:B------:R-:W-:Y:S04]  /*133f10*/  @P6 STG.E desc[UR60][R236.64], R251 ;  /* 0x000000fbec006986 */ /* 0x000fe8000c10193c */
[----:B------:R2:W-:Y:S04]  /*133f20*/  @P4 STG.E desc[UR60][R244.64], R250 ;  /* 0x000000faf4004986 */ /* 0x0005e8000c10193c */
[----:B------:R-:W4:Y:S01]  /*133f30*/  LDL.LU R248, [R1+0xa90] ;  /* 0x000a900001f87983 */ /* 0x000f220000300800 */
[----:B--2---:R-:W-:-:S03]  /*133f40*/  ISETP.LT.AND P4, PT, R13, R197, !P2 ;  /* 0x000000c50d00720c */ /* 0x004fc60005781270 */
[----:B------:R-:W2:Y:S04]  /*133f50*/  LDL.LU R250, [R1+0xa80] ;  /* 0x000a800001fa7983 */ /* 0x000ea80000300800 */
[----:B------:R-:W4:Y:S04]  /*133f60*/  LDL.LU R197, [R1+0xe90] ;  /* 0x000e900001c57983 */ /* 0x000f280000300800 */
[----:B------:R-:W2:Y:S01]  /*133f70*/  LDL.LU R239, [R1+0x1280] ;  /* 0x0012800001ef7983 */ /* 0x000ea20000300800 */
[----:B------:R-:W-:-:S03]  /*133f80*/  IMAD.WIDE R236, R0, 0x4, R6 ;  /* 0x0000000400ec7825 */ /* 0x000fc600078e0206 */
[----:B------:R-:W4:Y:S01]  /*133f90*/  LDL.LU R251, [R1+0x1a84] ;  /* 0x001a840001fb7983 */ /* 0x000f220000300800 */
[----:B------:R-:W-:Y:S02]  /*133fa0*/  ISETP.LT.AND P3, PT, R15, R246, !P3 ;  /* 0x000000f60f00720c */ /* 0x000fe40005f61270 */
[----:B------:R-:W-:Y:S01]  /*133fb0*/  ISETP.LT.AND P6, PT, R11, R232, !P2 ;  /* 0x000000e80b00720c */ /* 0x000fe200057c1270 */
[----:B------:R-:W-:Y:S01]  /*133fc0*/  IMAD.WIDE R244, R0, 0x4, R8 ;  /* 0x0000000400f47825 */ /* 0x000fe200078e0208 */
[----:B------:R-:W1:Y:S01]  /*133fd0*/  LDC.64 R232, c[0x0][0x228] ;  /* 0x00008a00ffe87b82 */ /* 0x000e620000000a00 */
[----:B---3--:R3:W-:Y:S01]  /*133fe0*/  @P5 STG.E desc[UR60][R236.64], R252 ;  /* 0x000000fcec005986 */ /* 0x0087e2000c10193c */
[----:B------:R-:W-:-:S06]  /*133ff0*/  IADD3 R16, R10, 0x14a, RZ ;  /* 0x0000014a0a107810 */ /* 0x000fcc0007ffe0ff */
[----:B------:R-:W1:Y:S01]  /*134000*/  LDC R246, c[0x0][0x228] ;  /* 0x00008a00fff67b82 */ /* 0x000e620000000800 */
[----:B---3--:R-:W3:Y:S01]  /*134010*/  LDL.LU R252, [R1+0x1684] ;  /* 0x0016840001fc7983 */ /* 0x008ee20000300800 */
[----:B------:R-:W-:-:S03]  /*134020*/  IMAD.WIDE R236, R14, 0x4, R2 ;  /* 0x000000040eec7825 */ /* 0x000fc600078e0202 */
[----:B--2---:R2:W-:Y:S04]  /*134030*/  @P3 STG.E desc[UR60][R244.64], R239 ;  /* 0x000000eff4003986 */ /* 0x0045e8000c10193c */
[----:B----4-:R4:W-:Y:S01]  /*134040*/  @P6 STG.E desc[UR60][R236.64], R197 ;  /* 0x000000c5ec006986 */ /* 0x0109e2000c10193c */
[----:B--2---:R-:W-:Y:S01]  /*134050*/  IMAD.WIDE R244, R14, 0x4, R4 ;  /* 0x000000040ef47825 */ /* 0x004fe200078e0204 */
[----:B-1----:R-:W-:Y:S01]  /*134060*/  ISETP.LT.AND P3, PT, R17, R247, !P2 ;  /* 0x000000f71100720c */ /* 0x002fe20005761270 */
[----:B----4-:R-:W1:Y:S01]  /*134070*/  LDC R197, c[0x0][0x228] ;  /* 0x00008a00ffc57b82 */ /* 0x010e620000000800 */
[----:B------:R-:W-:Y:S02]  /*134080*/  ISETP.GE.AND P5, PT, R16, R243, PT ;  /* 0x000000f31000720c */ /* 0x000fe40003fa6270 */
[----:B------:R-:W-:Y:S01]  /*134090*/  IADD3 R0, R14, R235, RZ ;  /* 0x000000eb0e007210 */ /* 0x000fe20007ffe0ff */
[----:B------:R2:W-:Y:S01]  /*1340a0*/  @P4 STG.E desc[UR60][R244.64], R249 ;  /* 0x000000f9f4004986 */ /* 0x0005e2000c10193c */
[----:B------:R-:W-:-:S03]  /*1340b0*/  ISETP.LT.AND P2, PT, R15, R241, !P2 ;  /* 0x000000f10f00720c */ /* 0x000fc60005741270 */
[----:B------:R-:W4:Y:S01]  /*1340c0*/  LDC R241, c[0x0][0x248] ;  /* 0x00009200fff17b82 */ /* 0x000f220000000800 */
[----:B------:R-:W-:-:S07]  /*1340d0*/  IADD3 R16, R10, 0x14b, RZ ;  /* 0x0000014b0a107810 */ /* 0x000fce0007ffe0ff */
[----:B------:R-:W1:Y:S08]  /*1340e0*/  LDC R243, c[0x0][0x228] ;  /* 0x00008a00fff37b82 */ /* 0x000e700000000800 */
[----:B------:R-:W1:Y:S08]  /*1340f0*/  LDC R247, c[0x0][0x228] ;  /* 0x00008a00fff77b82 */ /* 0x000e700000000800 */
[----:B------:R-:W1:Y:S01]  /*134100*/  LDC.64 R236, c[0x0][0x228] ;  /* 0x00008a00ffec7b82 */ /* 0x000e620000000a00 */
[----:B--2---:R-:W2:Y:S01]  /*134110*/  LDL.LU R249, [R1+0x1ea4] ;  /* 0x001ea40001f97983 */ /* 0x004ea20000300800 */
[----:B------:R-:W-:-:S02]  /*134120*/  ISETP.LT.AND P6, PT, R11, R238, !P5 ;  /* 0x000000ee0b00720c */ /* 0x000fc40006fc1270 */
[----:B------:R-:W-:Y:S01]  /*134130*/  ISETP.LT.AND P4, PT, R13, R199, !P5 ;  /* 0x000000c70d00720c */ /* 0x000fe20006f81270 */
[----:B------:R-:W-:-:S04]  /*134140*/  IMAD.WIDE R244, R14, 0x4, R6 ;  /* 0x000000040ef47825 */ /* 0x000fc800078e0206 */
[----:B------:R-:W-:Y:S01]  /*134150*/  IMAD.WIDE R238, R14, 0x4, R8 ;  /* 0x000000040eee7825 */ /* 0x000fe200078e0208 */
[----:B------:R-:W2:Y:S01]  /*134160*/  LDC R199, c[0x0][0x228] ;  /* 0x00008a00ffc77b82 */ /* 0x000ea20000000800 */
[----:B------:R4:W-:Y:S04]  /*134170*/  @P3 STG.E desc[UR60][R244.64], R248 ;  /* 0x000000f8f4003986 */ /* 0x0009e8000c10193c */
[----:B------:R4:W-:Y:S01]  /*134180*/  @P2 STG.E desc[UR60][R238.64], R250 ;  /* 0x000000faee002986 */ /* 0x0009e2000c10193c */
[----:B------:R-:W-:Y:S01]  /*134190*/  ISETP.GE.AND P3, PT, R16, R233, PT ;  /* 0x000000e91000720c */ /* 0x000fe20003f66270 */
[----:B----4-:R-:W-:-:S04]  /*1341a0*/  IMAD.WIDE R244, R0, 0x4, R2 ;  /* 0x0000000400f47825 */ /* 0x010fc800078e0202 */
[C---:B------:R-:W-:Y:S01]  /*1341b0*/  IMAD.WIDE R238, R0.reuse, 0x4, R4 ;  /* 0x0000000400ee7825 */ /* 0x040fe200078e0204 */
[----:B------:R-:W4:Y:S04]  /*1341c0*/  LDL.LU R250, [R1+0x694] ;  /* 0x0006940001fa7983 */ /* 0x000f280000300800 */
[----:B------:R1:W-:Y:S04]  /*1341d0*/  @P6 STG.E desc[UR60][R244.64], R251 ;  /* 0x000000fbf4006986 */ /* 0x0003e8000c10193c */
[----:B------:R-:W4:Y:S01]  /*1341e0*/  LDL.LU R248, [R1+0xa94] ;  /* 0x000a940001f87983 */ /* 0x000f220000300800 */
[----:B------:R-:W-:-:S02]  /*1341f0*/  IADD3 R14, R0, R241, RZ ;  /* 0x000000f1000e7210 */ /* 0x000fc40007ffe0ff */
[----:B------:R-:W-:Y:S01]  /*134200*/  ISETP.LT.AND P2, PT, R17, R246, !P5 ;  /* 0x000000f61100720c */ /* 0x000fe20006f41270 */
[----:B------:R-:W2:Y:S08]  /*134210*/  LDC R233, c[0x0][0x248] ;  /* 0x00009200ffe97b82 */ /* 0x000eb00000000800 */
[----:B------:R-:W2:Y:S01]  /*134220*/  LDC R246, c[0x0][0x228] ;  /* 0x00008a00fff67b82 */ /* 0x000ea20000000800 */
[----:B-1----:R-:W-:Y:S01]  /*134230*/  IMAD.WIDE R244, R0, 0x4, R6 ;  /* 0x0000000400f47825 */ /* 0x002fe200078e0206 */
[----:B---3--:R1:W-:Y:S01]  /*134240*/  @P4 STG.E desc[UR60][R238.64], R252 ;  /* 0x000000fcee004986 */ /* 0x0083e2000c10193c */
[----:B------:R-:W-:-:S03]  /*134250*/  ISETP.LT.AND P4, PT, R13, R197, !P3 ;  /* 0x000000c50d00720c */ /* 0x000fc60005f81270 */
[----:B-1----:R-:W3:Y:S04]  /*134260*/  LDL.LU R252, [R1+0xa84] ;  /* 0x000a840001fc7983 */ /* 0x002ee80000300800 */
[----:B------:R-:W4:Y:S04]  /*134270*/  LDL.LU R197, [R1+0xe94] ;  /* 0x000e940001c57983 */ /* 0x000f280000300800 */
[----:B------:R-:W3:Y:S04]  /*134280*/  LDL.LU R241, [R1+0x1284] ;  /* 0x0012840001f17983 */ /* 0x000ee80000300800 */
[----:B------:R-:W4:Y:S04]  /*134290*/  LDL.LU R251, [R1+0x1a88] ;  /* 0x001a880001fb7983 */ /* 0x000f280000300800 */
[----:B--2---:R1:W-:Y:S04]  /*1342a0*/  @P2 STG.E desc[UR60][R244.64], R249 ;  /* 0x000000f9f4002986 */ /* 0x0043e8000c10193c */
[----:B-1----:R-:W2:Y:S01]  /*1342b0*/  LDL.LU R249, [R1+0x1688] ;  /* 0x0016880001f97983 */ /* 0x002ea20000300800 */
[----:B------:R-:W-:-:S02]  /*1342c0*/  ISETP.LT.AND P5, PT, R15, R243, !P5 ;  /* 0x000000f30f00720c */ /* 0x000fc40006fa1270 */
[----:B------:R-:W-:Y:S01]  /*1342d0*/  ISETP.LT.AND P6, PT, R11, R234, !P3 ;  /* 0x000000ea0b00720c */ /* 0x000fe20005fc1270 */
[----:B------:R-:W-:-:S04]  /*1342e0*/  IMAD.WIDE R238, R0, 0x4, R8 ;  /* 0x0000000400ee7825 */ /* 0x000fc800078e0208 */
[----:B------:R-:W-:-:S04]  /*1342f0*/  IMAD.WIDE R244, R14, 0x4, R2 ;  /* 0x000000040ef47825 */ /* 0x000fc800078e0202 */
[----:B------:R-:W-:Y:S01]  /*134300*/  VIADD R16, R10, 0x14c ;  /* 0x0000014c0a107836 */ /* 0x000fe20000000000 */
[----:B------:R-:W1:Y:S08]  /*134310*/  LDC.64 R234, c[0x0][0x228] ;  /* 0x00008a00ffea7b82 */ /* 0x000e700000000a00 */
[----:B------:R-:W1:Y:S01]  /*134320*/  LDC R243, c[0x0][0x228] ;  /* 0x00008a00fff37b82 */ /* 0x000e620000000800 */
[----:B------:R-:W-:-:S07]  /*134330*/  ISETP.GE.AND P2, PT, R16, R237, PT ;  /* 0x000000ed1000720c */ /* 0x000fce0003f46270 */
[----:B------:R-:W1:Y:S01]  /*134340*/  LDC R237, c[0x0][0x248] ;  /* 0x00009200ffed7b82 */ /* 0x000e620000000800 */
[----:B------:R-:W-:Y:S01]  /*134350*/  IMAD.IADD R0, R14, 0x1, R233 ;  /* 0x000000010e007824 */ /* 0x000fe200078e02e9 */
[----:B------:R-:W-:-:S06]  /*134360*/  IADD3 R16, R10, 0x14d, RZ ;  /* 0x0000014d0a107810 */ /* 0x000fcc0007ffe0ff */
[----:B------:R-:W2:Y:S01]  /*134370*/  LDC R233, c[0x0][0x228] ;  /* 0x00008a00ffe97b82 */ /* 0x000ea20000000800 */
[----:B---3--:R3:W-:Y:S01]  /*134380*/  @P5 STG.E desc[UR60][R238.64], R241 ;  /* 0x000000f1ee005986 */ /* 0x0087e2000c10193c */
[----:B------:R-:W-:-:S03]  /*134390*/  ISETP.LT.AND P5, PT, R17, R247, !P3 ;  /* 0x000000f71100720c */ /* 0x000fc60005fa1270 */
[----:B----4-:R4:W-:Y:S03]  /*1343a0*/  @P6 STG.E desc[UR60][R244.64], R197 ;  /* 0x000000c5f4006986 */ /* 0x0109e6000c10193c */
[----:B------:R-:W1:Y:S01]  /*1343b0*/  LDC R247, c[0x0][0x228] ;  /* 0x00008a00fff77b82 */ /* 0x000e620000000800 */
[----:B------:R-:W-:Y:S01]  /*1343c0*/  ISETP.LT.AND P3, PT, R15, R246, !P3 ;  /* 0x000000f60f00720c */ /* 0x000fe20005f61270 */
[----:B---3--:R-:W-:-:S06]  /*1343d0*/  IMAD.WIDE R238, R14, 0x4, R4 ;  /* 0x000000040eee7825 */ /* 0x008fcc00078e0204 */
[----:B----4-:R-:W3:Y:S01]  /*1343e0*/  LDC R197, c[0x0][0x228] ;  /* 0x00008a00ffc57b82 */ /* 0x010ee20000000800 */
[----:B------:R-:W-:Y:S01]  /*1343f0*/  ISETP.LT.AND P6, PT, R11, R240, !P2 ;  /* 0x000000f00b00720c */ /* 0x000fe200057c1270 */
[C---:B------:R-:W-:Y:S01]  /*134400*/  IMAD.WIDE R244, R14.reuse, 0x4, R6 ;  /* 0x000000040ef47825 */ /* 0x040fe200078e0206 */
[----:B------:R4:W-:Y:S01]  /*134410*/  @P4 STG.E desc[UR60][R238.64], R250 ;  /* 0x000000faee004986 */ /* 0x0009e2000c10193c */
[----:B------:R-:W-:Y:S02]  /*134420*/  ISETP.LT.AND P4, PT, R13, R199, !P2 ;  /* 0x000000c70d00720c */ /* 0x000fe40005781270 */
[----:B------:R-:W-:Y:S02]  /*134430*/  IMAD.WIDE R240, R14, 0x4, R8 ;  /* 0x000000040ef07825 */ /* 0x000fe400078e0208 */
[----:B------:R-:W3:Y:S01]  /*134440*/  LDC R246, c[0x0][0x228] ;  /* 0x00008a00fff67b82 */ /* 0x000ee20000000800 */
[----:B----4-:R-:W4:Y:S04]  /*134450*/  LDL.LU R250, [R1+0x1ea8] ;  /* 0x001ea80001fa7983 */ /* 0x010f280000300800 */
[----:B------:R3:W-:Y:S04]  /*134460*/  @P5 STG.E desc[UR60][R244.64], R248 ;  /* 0x000000f8f4005986 */ /* 0x0007e8000c10193c */
[----:B------:R3:W-:Y:S01]  /*134470*/  @P3 STG.E desc[UR60][R240.64], R252 ;  /* 0x000000fcf0003986 */ /* 0x0007e2000c10193c */
[----:B-1----:R-:W-:-:S02]  /*134480*/  ISETP.GE.AND P5, PT, R16, R235, PT ;  /* 0x000000eb1000720c */ /* 0x002fc40003fa6270 */
[----:B------:R-:W-:Y:S02]  /*134490*/  ISETP.LT.AND P3, PT, R17, R243, !P2 ;  /* 0x000000f31100720c */ /* 0x000fe40005761270 */
[----:B------:R-:W-:Y:S02]  /*1344a0*/  ISETP.LT.AND P2, PT, R15, R247, !P2 ;  /* 0x000000f70f00720c */ /* 0x000fe40005741270 */
[C---:B------:R-:W-:Y:S01]  /*1344b0*/  IADD3 R14, R0.reuse, R237, RZ ;  /* 0x000000ed000e7210 */ /* 0x040fe20007ffe0ff */
[----:B------:R-:W1:Y:S08]  /*1344c0*/  LDC R243, c[0x0][0x228] ;  /* 0x00008a00fff37b82 */ /* 0x000e700000000800 */
[----:B------:R-:W1:Y:S08]  /*1344d0*/  LDC.64 R238, c[0x0][0x228] ;  /* 0x00008a00ffee7b82 */ /* 0x000e700000000a00 */
[----:B------:R-:W1:Y:S08]  /*1344e0*/  LDC R235, c[0x0][0x248] ;  /* 0x00009200ffeb7b82 */ /* 0x000e700000000800 */
[----:B---3--:R-:W3:Y:S01]  /*1344f0*/  LDC R248, c[0x0][0x228] ;  /* 0x00008a00fff87b82 */ /* 0x008ee20000000800 */
[----:B------:R-:W-:-:S04]  /*134500*/  IMAD.WIDE R244, R0, 0x4, R2 ;  /* 0x0000000400f47825 */ /* 0x000fc800078e0202 */
[----:B------:R-:W-:Y:S01]  /*134510*/  IMAD.WIDE R240, R0, 0x4, R4 ;  /* 0x0000000400f07825 */ /* 0x000fe200078e0204 */
[----:B------:R-:W3:Y:S04]  /*134520*/  LDL.LU R252, [R1+0x698] ;  /* 0x0006980001fc7983 */ /* 0x000ee80000300800 */
[----:B------:R-:W-:Y:S04]  /*134530*/  @P6 STG.E desc[UR60][R244.64], R251 ;  /* 0x000000fbf4006986 */ /* 0x000fe8000c10193c */
[----:B------:R-:W3:Y:S04]  /*134540*/  LDL.LU R247, [R1+0xa98] ;  /* 0x000a980001f77983 */ /* 0x000ee80000300800 */
[----:B--2---:R2:W-:Y:S01]  /*134550*/  @P4 STG.E desc[UR60][R240.64], R249 ;  /* 0x000000f9f0004986 */ /* 0x0045e2000c10193c */
[----:B------:R-:W-:-:S03]  /*134560*/  ISETP.LT.AND P4, PT, R13, R197, !P5 ;  /* 0x000000c50d00720c */ /* 0x000fc60006f81270 */
[----:B--2---:R-:W2:Y:S04]  /*134570*/  LDL.LU R249, [R1+0xa88] ;  /* 0x000a880001f97983 */ /* 0x004ea80000300800 */
[----:B------:R-:W3:Y:S04]  /*134580*/  LDL.LU R197, [R1+0xe98] ;  /* 0x000e980001c57983 */ /* 0x000ee80000300800 */
[----:B------:R-:W2:Y:S01]  /*134590*/  LDL.LU R237, [R1+0x1288] ;  /* 0x0012880001ed7983 */ /* 0x000ea20000300800 */
[----:B------:R-:W-:-:S03]  /*1345a0*/  IMAD.WIDE R244, R0, 0x4, R6 ;  /* 0x0000000400f47825 */ /* 0x000fc600078e0206 */
[----:B------:R-:W3:Y:S01]  /*1345b0*/  LDL.LU R251, [R1+0x1a8c] ;  /* 0x001a8c0001fb7983 */ /* 0x000ee20000300800 */
[----:B------:R-:W-:Y:S01]  /*1345c0*/  ISETP.LT.AND P6, PT, R11, R198, !P5 ;  /* 0x000000c60b00720c */ /* 0x000fe20006fc1270 */
[----:B------:R-:W-:Y:S01]  /*1345d0*/  IMAD.WIDE R240, R0, 0x4, R8 ;  /* 0x0000000400f07825 */ /* 0x000fe200078e0208 */
[----:B------:R-:W1:Y:S01]  /*1345e0*/  LDC.64 R198, c[0x0][0x228] ;  /* 0x00008a00ffc67b82 */ /* 0x000e620000000a00 */
[----:B----4-:R4:W-:Y:S04]  /*1345f0*/  @P3 STG.E desc[UR60][R244.64], R250 ;  /* 0x000000faf4003986 */ /* 0x0109e8000c10193c */
[----:B----4-:R-:W4:Y:S01]  /*134600*/  LDL.LU R250, [R1+0x168c] ;  /* 0x00168c0001fa7983 */ /* 0x010f220000300800 */
[----:B------:R-:W-:-:S03]  /*134610*/  IMAD.WIDE R244, R14, 0x4, R2 ;  /* 0x000000040ef47825 */ /* 0x000fc600078e0202 */
[----:B--2---:R2:W-:Y:S04]  /*134620*/  @P2 STG.E desc[UR60][R240.64], R237 ;  /* 0x000000edf0002986 */ /* 0x0045e8000c10193c */
[----:B---3--:R3:W-:Y:S01]  /*134630*/  @P6 STG.E desc[UR60][R244.64], R197 ;  /* 0x000000c5f4006986 */ /* 0x0087e2000c10193c */
[----:B--2---:R-:W-:Y:S01]  /*134640*/  IMAD.WIDE R240, R14, 0x4, R4 ;  /* 0x000000040ef07825 */ /* 0x004fe200078e0204 */
[----:B---3--:R-:W2:Y:S01]  /*134650*/  LDC R197, c[0x0][0x228] ;  /* 0x00008a00ffc57b82 */ /* 0x008ea20000000800 */
[----:B------:R-:W-:-:S07]  /*134660*/  IADD3 R16, R10, 0x14e, RZ ;  /* 0x0000014e0a107810 */ /* 0x000fce0007ffe0ff */
[----:B------:R-:W3:Y:S01]  /*134670*/  LDC R237, c[0x0][0x248] ;  /* 0x00009200ffed7b82 */ /* 0x000ee20000000800 */
[----:B------:R1:W-:Y:S04]  /*134680*/  @P4 STG.E desc[UR60][R240.64], R252 ;  /* 0x000000fcf0004986 */ /* 0x0003e8000c10193c */
[----:B-1----:R-:W2:Y:S01]  /*134690*/  LDL.LU R252, [R1+0x1eac] ;  /* 0x001eac0001fc7983 */ /* 0x002ea20000300800 */
[----:B------:R-:W-:Y:S02]  /*1346a0*/  ISETP.LT.AND P2, PT, R17, R246, !P5 ;  /* 0x000000f61100720c */ /* 0x000fe40006f41270 */
[----:B------:R-:W-:Y:S02]  /*1346b0*/  ISETP.LT.AND P5, PT, R15, R243, !P5 ;  /* 0x000000f30f00720c */ /* 0x000fe40006fa1270 */
[----:B------:R-:W-:Y:S01]  /*1346c0*/  ISETP.GE.AND P3, PT, R16, R239, PT ;  /* 0x000000ef1000720c */ /* 0x000fe20003f66270 */
[C---:B------:R-:W-:Y:S01]  /*1346d0*/  IMAD.WIDE R244, R14.reuse, 0x4, R6 ;  /* 0x000000040ef47825 */ /* 0x040fe200078e0206 */
[----:B------:R-:W-:-:S03]  /*1346e0*/  IADD3 R0, R14, R235, RZ ;  /* 0x000000eb0e007210 */ /* 0x000fc60007ffe0ff */
[----:B------:R-:W-:Y:S01]  /*1346f0*/  VIADD R16, R10, 0x14f ;  /* 0x0000014f0a107836 */ /* 0x000fe20000000000 */
[----:B------:R-:W-:Y:S02]  /*134700*/  ISETP.LT.AND P6, PT, R11, R242, !P3 ;  /* 0x000000f20b00720c */ /* 0x000fe40005fc1270 */
[----:B------:R-:W-:Y:S01]  /*134710*/  ISETP.LT.AND P4, PT, R13, R233, !P3 ;  /* 0x000000e90d00720c */ /* 0x000fe20005f81270 */
[----:B------:R-:W-:Y:S01]  /*134720*/  IMAD.WIDE R242, R14, 0x4, R8 ;  /* 0x000000040ef27825 */ /* 0x000fe200078e0208 */
[----:B------:R-:W1:Y:S08]  /*134730*/  LDC R246, c[0x0][0x228] ;  /* 0x00008a00fff67b82 */ /* 0x000e700000000800 */
[----:B------:R-:W1:Y:S08]  /*134740*/  LDC R239, c[0x0][0x228] ;  /* 0x00008a00ffef7b82 */ /* 0x000e700000000800 */
[----:B------:R-:W1:Y:S01]  /*134750*/  LDC.64 R240, c[0x0][0x228] ;  /* 0x00008a00fff07b82 */ /* 0x000e620000000a00 */
[----:B------:R3:W-:Y:S04]  /*134760*/  @P2 STG.E desc[UR60][R244.64], R247 ;  /* 0x000000f7f4002986 */ /* 0x0007e8000c10193c */
[----:B------:R3:W-:Y:S01]  /*134770*/  @P5 STG.E desc[UR60][R242.64], R249 ;  /* 0x000000f9f2005986 */ /* 0x0007e2000c10193c */
[----:B------:R-:W-:-:S02]  /*134780*/  ISETP.GE.AND P2, PT, R16, R199, PT ;  /* 0x000000c71000720c */ /* 0x000fc40003f46270 */
[----:B------:R-:W-:Y:S01]  /*134790*/  ISETP.LT.AND P5, PT, R17, R248, !P3 ;  /* 0x000000f81100720c */ /* 0x000fe20005fa1270 */
[C---:B---3--:R-:W-:Y:S01]  /*1347a0*/  IMAD.IADD R14, R0.reuse, 0x1, R237 ;  /* 0x00000001000e7824 */ /* 0x048fe200078e02ed */
[----:B------:R-:W3:Y:S01]  /*1347b0*/  LDC R199, c[0x0][0x228] ;  /* 0x00008a00ffc77b82 */ /* 0x000ee20000000800 */
[----:B------:R-:W-:-:S07]  /*1347c0*/  IMAD.WIDE R244, R0, 0x4, R2 ;  /* 0x0000000400f47825 */ /* 0x000fce00078e0202 */
[----:B------:R-:W3:Y:S08]  /*1347d0*/  LDC R235, c[0x0][0x248] ;  /* 0x00009200ffeb7b82 */ /* 0x000ef00000000800 */
[----:B------:R-:W3:Y:S01]  /*1347e0*/  LDC R247, c[0x0][0x228] ;  /* 0x00008a00fff77b82 */ /* 0x000ee20000000800 */
[C---:B------:R-:W-:Y:S01]  /*1347f0*/  IMAD.WIDE R242, R0.reuse, 0x4, R4 ;  /* 0x0000000400f27825 */ /* 0x040fe200078e0204 */
[----:B------:R-:W3:Y:S04]  /*134800*/  LDL.LU R249, [R1+0x69c] ;  /* 0x00069c0001f97983 */ /* 0x000ee80000300800 */
[----:B------:R1:W-:Y:S04]  /*134810*/  @P6 STG.E desc[UR60][R244.64], R251 ;  /* 0x000000fbf4006986 */ /* 0x0003e8000c10193c */
[----:B------:R-:W3:Y:S01]  /*134820*/  LDL.LU R248, [R1+0xa9c] ;  /* 0x000a9c0001f87983 */ /* 0x000ee20000300800 */
[----:B-1----:R-:W-:-:S03]  /*134830*/  IMAD.WIDE R244, R0, 0x4, R6 ;  /* 0x0000000400f47825 */ /* 0x002fc600078e0206 */
[----:B----4-:R1:W-:Y:S01]  /*134840*/  @P4 STG.E desc[UR60][R242.64], R250 ;  /* 0x000000faf2004986 */ /* 0x0103e2000c10193c */
[----:B--2---:R-:W-:-:S03]  /*134850*/  ISETP.LT.AND P4, PT, R13, R197, !P2 ;  /* 0x000000c50d00720c */ /* 0x004fc60005781270 */
[----:B-1----:R-:W2:Y:S04]  /*134860*/  LDL.LU R250, [R1+0xa8c] ;  /* 0x000a8c0001fa7983 */ /* 0x002ea80000300800 */
[----:B------:R-:W4:Y:S04]  /*134870*/  LDL.LU R197, [R1+0xe9c] ;  /* 0x000e9c0001c57983 */ /* 0x000f280000300800 */
[----:B------:R-:W2:Y:S04]  /*134880*/  LDL.LU R237, [R1+0x128c] ;  /* 0x00128c0001ed7983 */ /* 0x000ea80000300800 */
[----:B------:R-:W4:Y:S04]  /*134890*/  LDL.LU R251, [R1+0x1a90] ;  /* 0x001a900001fb7983 */ /* 0x000f280000300800 */
[----:B------:R1:W-:Y:S04]  /*1348a0*/  @P5 STG.E desc[UR60][R244.64], R252 ;  /* 0x000000fcf4005986 */ /* 0x0003e8000c10193c */
[----:B-1----:R-:W4:Y:S01]  /*1348b0*/  LDL.LU R252, [R1+0x1690] ;  /* 0x0016900001fc7983 */ /* 0x002f220000300800 */
[----:B------:R-:W-:-:S02]  /*1348c0*/  ISETP.LT.AND P3, PT, R15, R246, !P3 ;  /* 0x000000f60f00720c */ /* 0x000fc40005f61270 */
[----:B------:R-:W-:Y:S01]  /*1348d0*/  ISETP.LT.AND P6, PT, R11, R232, !P2 ;  /* 0x000000e80b00720c */ /* 0x000fe200057c1270 */
[----:B------:R-:W-:-:S04]  /*1348e0*/  IMAD.WIDE R242, R0, 0x4, R8 ;  /* 0x0000000400f27825 */ /* 0x000fc800078e0208 */
[----:B------:R-:W-:Y:S01]  /*1348f0*/  IMAD.WIDE R244, R14, 0x4, R2 ;  /* 0x000000040ef47825 */ /* 0x000fe200078e0202 */
[----:B------:R-:W1:Y:S01]  /*134900*/  LDC.64 R232, c[0x0][0x228] ;  /* 0x00008a00ffe87b82 */ /* 0x000e620000000a00 */
[----:B------:R-:W-:-:S07]  /*134910*/  IADD3 R16, R10, 0x150, RZ ;  /* 0x000001500a107810 */ /* 0x000fce0007ffe0ff */
[----:B------:R-:W1:Y:S01]  /*134920*/  LDC R246, c[0x0][0x228] ;  /* 0x00008a00fff67b82 */ /* 0x000e620000000800 */
[----:B------:R-:W-:Y:S02]  /*134930*/  ISETP.GE.AND P5, PT, R16, R241, PT ;  /* 0x000000f11000720c */ /* 0x000fe40003fa6270 */
[----:B---3--:R-:W-:Y:S02]  /*134940*/  IADD3 R0, R14, R235, RZ ;  /* 0x000000eb0e007210 */ /* 0x008fe40007ffe0ff */
[----:B------:R-:W-:-:S03]  /*134950*/  IADD3 R16, R10, 0x151, RZ ;  /* 0x000001510a107810 */ /* 0x000fc60007ffe0ff */
[----:B------:R-:W3:Y:S01]  /*134960*/  LDC R241, c[0x0][0x228] ;  /* 0x00008a00fff17b82 */ /* 0x000ee20000000800 */
[----:B--2---:R2:W-:Y:S01]  /*134970*/  @P3 STG.E desc[UR60][R242.64], R237 ;  /* 0x000000edf2003986 */ /* 0x0045e2000c10193c */
[----:B------:R-:W-:-:S03]  /*134980*/  ISETP.LT.AND P3, PT, R17, R247, !P2 ;  /* 0x000000f71100720c */ /* 0x000fc60005761270 */
[----:B----4-:R4:W-:Y:S01]  /*134990*/  @P6 STG.E desc[UR60][R244.64], R197 ;  /* 0x000000c5f4006986 */ /* 0x0109e2000c10193c */
[----:B------:R-:W-:Y:S02]  /*1349a0*/  ISETP.LT.AND P2, PT, R15, R239, !P2 ;  /* 0x000000ef0f00720c */ /* 0x000fe40005741270 */
[----:B------:R-:W3:Y:S08]  /*1349b0*/  LDC R247, c[0x0][0x228] ;  /* 0x00008a00fff77b82 */ /* 0x000ef00000000800 */
[----:B------:R-:W3:Y:S01]  /*1349c0*/  LDC R239, c[0x0][0x248] ;  /* 0x00009200ffef7b82 */ /* 0x000ee20000000800 */
[----:B--2---:R-:W-:-:S07]  /*1349d0*/  IMAD.WIDE R242, R14, 0x4, R4 ;  /* 0x000000040ef27825 */ /* 0x004fce00078e0204 */
[----:B----4-:R-:W2:Y:S01]  /*1349e0*/  LDC R197, c[0x0][0x228] ;  /* 0x00008a00ffc57b82 */ /* 0x010ea20000000800 */
[----:B------:R4:W-:Y:S01]  /*1349f0*/  @P4 STG.E desc[UR60][R242.64], R249 ;  /* 0x000000f9f2004986 */ /* 0x0009e2000c10193c */
[----:B------:R-:W-:Y:S02]  /*134a00*/  ISETP.LT.AND P6, PT, R11, R236, !P5 ;  /* 0x000000ec0b00720c */ /* 0x000fe40006fc1270 */
[----:B------:R-:W-:Y:S01]  /*134a10*/  ISETP.LT.AND P4, PT, R13, R199, !P5 ;  /* 0x000000c70d00720c */ /* 0x000fe20006f81270 */
[----:B------:R-:W-:-:S03]  /*134a20*/  IMAD.WIDE R244, R14, 0x4, R6 ;  /* 0x000000040ef47825 */ /* 0x000fc600078e0206 */
[----:B------:R-:W2:Y:S08]  /*134a30*/  LDC.64 R236, c[0x0][0x228] ;  /* 0x00008a00ffec7b82 */ /* 0x000eb00000000a00 */
[----:B------:R-:W2:Y:S01]  /*134a40*/  LDC R199, c[0x0][0x228] ;  /* 0x00008a00ffc77b82 */ /* 0x000ea20000000800 */
[----:B----4-:R-:W4:Y:S01]  /*134a50*/  LDL.LU R249, [R1+0x1eb0] ;  /* 0x001eb00001f97983 */ /* 0x010f220000300800 */
[----:B------:R-:W-:-:S03]  /*134a60*/  IMAD.WIDE R242, R14, 0x4, R8 ;  /* 0x000000040ef27825 */ /* 0x000fc600078e0208 */
[----:B------:R3:W-:Y:S01]  /*134a70*/  @P3 STG.E desc[UR60][R244.64], R248 ;  /* 0x000000f8f4003986 */ /* 0x0007e2000c10193c */
[----:B-1----:R-:W-:Y:S02]  /*134a80*/  ISETP.GE.AND P3, PT, R16, R233, PT ;  /* 0x000000e91000720c */ /* 0x002fe40003f66270 */
[C---:B---3--:R-:W-:Y:S01]  /*134a90*/  IADD3 R14, R0.reuse, R239, RZ ;  /* 0x000000ef000e7210 */ /* 0x048fe20007ffe0ff */
[----:B------:R-:W1:Y:S01]  /*134aa0*/  LDC R233, c[0x0][0x248] ;  /* 0x00009200ffe97b82 */ /* 0x000e620000000800 */
[----:B------:R3:W-:Y:S01]  /*134ab0*/  @P2 STG.E desc[UR60][R242.64], R250 ;  /* 0x000000faf2002986 */ /* 0x0007e2000c10193c */
[----:B------:R-:W-:-:S04]  /*134ac0*/  IMAD.WIDE R244, R0, 0x4, R2 ;  /* 0x0000000400f47825 */ /* 0x000fc800078e0202 */
[----:B---3--:R-:W-:Y:S01]  /*134ad0*/  IMAD.WIDE R242, R0, 0x4, R4 ;  /* 0x0000000400f27825 */ /* 0x008fe200078e0204 */
[----:B------:R-:W3:Y:S04]  /*134ae0*/  LDL.LU R250, [R1+0x2a0] ;  /* 0x0002a00001fa7983 */ /* 0x000ee80000300800 */
[----:B------:R-:W-:Y:S04]  /*134af0*/  @P6 STG.E desc[UR60][R244.64], R251 ;  /* 0x000000fbf4006986 */ /* 0x000fe8000c10193c */
[----:B------:R1:W-:Y:S04]  /*134b00*/  @P4 STG.E desc[UR60][R242.64], R252 ;  /* 0x000000fcf2004986 */ /* 0x0003e8000c10193c */
[----:B------:R-:W3:Y:S01]  /*134b10*/  LDL.LU R248, [R1+0xaa0] ;  /* 0x000aa00001f87983 */ /* 0x000ee20000300800 */
[----:B--2---:R-:W-:-:S03]  /*134b20*/  ISETP.LT.AND P4, PT, R13, R197, !P3 ;  /* 0x000000c50d00720c */ /* 0x004fc60005f81270 */
[----:B-1----:R-:W2:Y:S04]  /*134b30*/  LDL.LU R252, [R1+0x6a0] ;  /* 0x0006a00001fc7983 */ /* 0x002ea80000300800 */
[----:B------:R-:W3:Y:S04]  /*134b40*/  LDL.LU R197, [R1+0xea0] ;  /* 0x000ea00001c57983 */ /* 0x000ee80000300800 */
[----:B------:R-:W2:Y:S01]  /*134b50*/  LDL.LU R239, [R1+0x1290] ;  /* 0x0012900001ef7983 */ /* 0x000ea20000300800 */
[----:B------:R-:W-:Y:S01]  /*134b60*/  ISETP.LT.AND P2, PT, R17, R246, !P5 ;  /* 0x000000f61100720c */ /* 0x000fe20006f41270 */
[----:B------:R-:W-:-:S02]  /*134b70*/  IMAD.WIDE R244, R0, 0x4, R6 ;  /* 0x0000000400f47825 */ /* 0x000fc400078e0206 */
[----:B------:R-:W3:Y:S01]  /*134b80*/  LDL.LU R251, [R1+0x1a94] ;  /* 0x001a940001fb7983 */ /* 0x000ee20000300800 */
[----:B------:R-:W-:Y:S02]  /*134b90*/  ISETP.LT.AND P5, PT, R15, R241, !P5 ;  /* 0x000000f10f00720c */ /* 0x000fe40006fa1270 */
[----:B------:R-:W-:Y:S01]  /*134ba0*/  ISETP.LT.AND P6, PT, R11, R234, !P3 ;  /* 0x000000ea0b00720c */ /* 0x000fe20005fc1270 */
[----:B------:R-:W-:Y:S01]  /*134bb0*/  IMAD.WIDE R242, R0, 0x4, R8 ;  /* 0x0000000400f27825 */ /* 0x000fe200078e0208 */
[----:B------:R-:W1:Y:S03]  /*134bc0*/  LDC R246, c[0x0][0x228] ;  /* 0x00008a00fff67b82 */ /* 0x000e660000000800 */
[----:B------:R-:W-:-:S05]  /*134bd0*/  VIADD R16, R10, 0x152 ;  /* 0x000001520a107836 */ /* 0x000fca0000000000 */
[----:B------:R-:W1:Y:S08]  /*134be0*/  LDC.64 R234, c[0x0][0x228] ;  /* 0x00008a00ffea7b82 */ /* 0x000e700000000a00 */
[----:B------:R-:W1:Y:S01]  /*134bf0*/  LDC R241, c[0x0][0x228] ;  /* 0x00008a00fff17b82 */ /* 0x000e620000000800 */
[----:B----4-:R4:W-:Y:S04]  /*134c00*/  @P2 STG.E desc[UR60][R244.64], R249 ;  /* 0x000000f9f4002986 */ /* 0x0109e8000c10193c */
[----:B----4-:R-:W4:Y:S01]  /*134c10*/  LDL.LU R249, [R1+0x1694] ;  /* 0x0016940001f97983 */ /* 0x010f220000300800 */
[----:B------:R-:W-:-:S03]  /*134c20*/  IMAD.WIDE R244, R14, 0x4, R2 ;  /* 0x000000040ef47825 */ /* 0x000fc600078e0202 */
[----:B--2---:R2:W-:Y:S04]  /*134c30*/  @P5 STG.E desc[UR60][R242.64], R239 ;  /* 0x000000eff2005986 */ /* 0x0045e8000c10193c */
[----:B---3--:R3:W-:Y:S01]  /*134c40*/  @P6 STG.E desc[UR60][R244.64], R197 ;  /* 0x000000c5f4006986 */ /* 0x0087e2000c10193c */
[----:B--2---:R-:W-:Y:S01]  /*134c50*/  IMAD.WIDE R242, R14, 0x4, R4 ;  /* 0x000000040ef27825 */ /* 0x004fe200078e0204 */
[----:B------:R-:W-:Y:S02]  /*134c60*/  ISETP.LT.AND P5, PT, R17, R247, !P3 ;  /* 0x000000f71100720c */ /* 0x000fe40005fa1270 */
[----:B------:R-:W-:Y:S01]  /*134c70*/  ISETP.GE.AND P2, PT, R16, R237, PT ;  /* 0x000000ed1000720c */ /* 0x000fe20003f46270 */
[----:B------:R-:W2:Y:S08]  /*134c80*/  LDC R247, c[0x0][0x228] ;  /* 0x00008a00fff77b82 */ /* 0x000eb00000000800 */
[----:B---3--:R-:W3:Y:S01]  /*134c90*/  LDC R197, c[0x0][0x228] ;  /* 0x00008a00ffc57b82 */ /* 0x008ee20000000800 */
[----:B------:R1:W-:Y:S07]  /*134ca0*/  @P4 STG.E desc[UR60][R242.64], R250 ;  /* 0x000000faf2004986 */ /* 0x0003ee000c10193c */
[----:B------:R-:W2:Y:S01]  /*134cb0*/  LDC R237, c[0x0][0x248] ;  /* 0x00009200ffed7b82 */ /* 0x000ea20000000800 */
[----:B-1----:R-:W3:Y:S01]  /*134cc0*/  LDL.LU R250, [R1+0x1eb4] ;  /* 0x001eb40001fa7983 */ /* 0x002ee20000300800 */
[----:B------:R-:W-:-:S02]  /*134cd0*/  ISETP.LT.AND P3, PT, R15, R246, !P3 ;  /* 0x000000f60f00720c */ /* 0x000fc40005f61270 */
[----:B------:R-:W-:Y:S02]  /*134ce0*/  ISETP.LT.AND P6, PT, R11, R238, !P2 ;  /* 0x000000ee0b00720c */ /* 0x000fe400057c1270 */
[----:B------:R-:W-:Y:S01]  /*134cf0*/  ISETP.LT.AND P4, PT, R13, R199, !P2 ;  /* 0x000000c70d00720c */ /* 0x000fe20005781270 */
[----:B------:R-:W-:-:S04]  /*134d00*/  IMAD.WIDE R244, R14, 0x4, R6 ;  /* 0x000000040ef47825 */ /* 0x000fc800078e0206 */
[----:B------:R-:W-:-:S04]  /*134d10*/  IMAD.WIDE R242, R14, 0x4, R8 ;  /* 0x000000040ef27825 */ /* 0x000fc800078e0208 */
[----:B------:R-:W-:Y:S01]  /*134d20*/  IMAD.IADD R0, R14, 0x1, R233 ;  /* 0x000000010e007824 */ /* 0x000fe200078e02e9 */
[----:B------:R-:W-:Y:S01]  /*134d30*/  IADD3 R16, R10, 0x153, RZ ;  /* 0x000001530a107810 */ /* 0x000fe20007ffe0ff */
[----:B------:R-:W1:Y:S01]  /*134d40*/  LDC R246, c[0x0][0x228] ;  /* 0x00008a00fff67b82 */ /* 0x000e620000000800 */
[----:B------:R2:W-:Y:S07]  /*134d50*/  @P5 STG.E desc[UR60][R244.64], R248 ;  /* 0x000000f8f4005986 */ /* 0x0005ee000c10193c */
[----:B------:R-:W1:Y:S01]  /*134d60*/  LDC.64 R238, c[0x0][0x228] ;  /* 0x00008a00ffee7b82 */ /* 0x000e620000000a00 */
[----:B------:R-:W-:-:S07]  /*134d70*/  ISETP.GE.AND P5, PT, R16, R235, PT ;  /* 0x000000eb1000720c */ /* 0x000fce0003fa6270 */
[----:B------:R-:W1:Y:S01]  /*134d80*/  LDC R233, c[0x0][0x228] ;  /* 0x00008a00ffe97b82 */ /* 0x000e620000000800 */
[----:B--2---:R-:W-:Y:S01]  /*134d90*/  IADD3 R14, R0, R237, RZ ;  /* 0x000000ed000e7210 */ /* 0x004fe20007ffe0ff */
[----:B------:R2:W-:Y:S01]  /*134da0*/  @P3 STG.E desc[UR60][R242.64], R252 ;  /* 0x000000fcf2003986 */ /* 0x0005e2000c10193c */
[----:B------:R-:W-:Y:S02]  /*134db0*/  ISETP.LT.AND P3, PT, R17, R241, !P2 ;  /* 0x000000f11100720c */ /* 0x000fe40005761270 */
[----:B------:R-:W-:-:S03]  /*134dc0*/  ISETP.LT.AND P2, PT, R15, R247, !P2 ;  /* 0x000000f70f00720c */ /* 0x000fc60005741270 */
[----:B------:R-:W1:Y:S01]  /*134dd0*/  LDC R241, c[0x0][0x228] ;  /* 0x00008a00fff17b82 */ /* 0x000e620000000800 */
[----:B------:R-:W-:-:S07]  /*134de0*/  IMAD.WIDE R244, R0, 0x4, R2 ;  /* 0x0000000400f47825 */ /* 0x000fce00078e0202 */
[----:B------:R-:W1:Y:S01]  /*134df0*/  LDC R235, c[0x0][0x248] ;  /* 0x00009200ffeb7b82 */ /* 0x000e620000000800 */
[----:B--2---:R-:W-:-:S07]  /*134e00*/  IMAD.WIDE R242, R0, 0x4, R4 ;  /* 0x0000000400f27825 */ /* 0x004fce00078e0204 */
[----:B------:R-:W2:Y:S01]  /*134e10*/  LDC R248, c[0x0][0x228] ;  /* 0x00008a00fff87b82 */ /* 0x000ea20000000800 */
[----:B------:R1:W-:Y:S04]  /*134e20*/  @P6 STG.E desc[UR60][R244.64], R251 ;  /* 0x000000fbf4006986 */ /* 0x0003e8000c10193c */
[----:B------:R-:W2:Y:S04]  /*134e30*/  LDL.LU R252, [R1+0x2a4] ;  /* 0x0002a40001fc7983 */ /* 0x000ea80000300800 */
[----:B------:R-:W2:Y:S01]  /*134e40*/  LDL.LU R247, [R1+0xaa4] ;  /* 0x000aa40001f77983 */ /* 0x000ea20000300800 */
[----:B-1----:R-:W-:-:S03]  /*134e50*/  IMAD.WIDE R244, R0, 0x4, R6 ;  /* 0x0000000400f47825 */ /* 0x002fc600078e0206 */
[----:B----4-:R1:W-:Y:S01]  /*134e60*/  @P4 STG.E desc[UR60][R242.64], R249 ;  /* 0x000000f9f2004986 */ /* 0x0103e2000c10193c */
[----:B---3--:R-:W-:-:S03]  /*134e70*/  ISETP.LT.AND P4, PT, R13, R197, !P5 ;  /* 0x000000c50d00720c */ /* 0x008fc60006f81270 */
[----:B-1----:R-:W3:Y:S04]  /*134e80*/  LDL.LU R249, [R1+0x6a4] ;  /* 0x0006a40001f97983 */ /* 0x002ee80000300800 */
[----:B------:R-:W4:Y:S04]  /*134e90*/  LDL.LU R197, [R1+0xea4] ;  /* 0x000ea40001c57983 */ /* 0x000f280000300800 */
[----:B------:R-:W2:Y:S04]  /*134ea0*/  LDL.LU R237, [R1+0x1294] ;  /* 0x0012940001ed7983 */ /* 0x000ea80000300800 */
[----:B------:R-:W3:Y:S04]  /*134eb0*/  LDL.LU R251, [R1+0x1a98] ;  /* 0x001a980001fb7983 */ /* 0x000ee80000300800 */
[----:B------:R1:W-:Y:S04]  /*134ec0*/  @P3 STG.E desc[UR60][R244.64], R250 ;  /* 0x000000faf4003986 */ /* 0x0003e8000c10193c */
[----:B-1----:R-:W3:Y:S01]  /*134ed0*/  LDL.LU R250, [R1+0x1698] ;  /* 0x0016980001fa7983 */ /* 0x002ee20000300800 */
        /* <DEDUP_REMOVED lines=8> */
[----:B------:R-:W3:Y:S08]  /*134f60*/  LDC R239, c[0x0][0x228] ;  /* 0x00008a00ffef7b82 */ /* 0x000ef00000000800 */
[----:B------:R-:W3:Y:S01]  /*134f70*/  LDC R235, c[0x0][0x248] ;  /* 0x00009200ffeb7b82 */ /* 0x000ee20000000800 */
[----:B--2---:R2:W-:Y:S04]  /*134f80*/  @P2 STG.E desc[UR60][R242.64], R237 ;  /* 0x000000edf2002986 */ /* 0x0045e8000c10193c */
[----:B----4-:R4:W-:Y:S01]  /*134f90*/  @P6 STG.E desc[UR60][R244.64], R197 ;  /* 0x000000c5f4006986 */ /* 0x0109e2000c10193c */
[----:B------:R-:W-:-:S02]  /*134fa0*/  ISETP.LT.AND P2, PT, R17, R246, !P5 ;  /* 0x000000f61100720c */ /* 0x000fc40006f41270 */
[----:B------:R-:W-:Y:S01]  /*134fb0*/  ISETP.LT.AND P5, PT, R15, R241, !P5 ;  /* 0x000000f10f00720c */ /* 0x000fe20006fa1270 */
[C---:B--2---:R-:W-:Y:S01]  /*134fc0*/  IMAD.WIDE R242, R14.reuse, 0x4, R4 ;  /* 0x000000040ef27825 */ /* 0x044fe200078e0204 */
[----:B----4-:R-:W2:Y:S08]  /*134fd0*/  LDC R197, c[0x0][0x228] ;  /* 0x00008a00ffc57b82 */ /* 0x010eb00000000800 */
[----:B------:R-:W4:Y:S01]  /*134fe0*/  LDC R237, c[0x0][0x248] ;  /* 0x00009200ffed7b82 */ /* 0x000f220000000800 */
[----:B------:R-:W-:Y:S01]  /*134ff0*/  ISETP.LT.AND P6, PT, R11, R240, !P3 ;  /* 0x000000f00b00720c */ /* 0x000fe20005fc1270 */
[----:B------:R-:W-:Y:S01]  /*135000*/  IMAD.WIDE R244, R14, 0x4, R6 ;  /* 0x000000040ef47825 */ /* 0x000fe200078e0206 */
[----:B------:R1:W-:Y:S01]  /*135010*/  @P4 STG.E desc[UR60][R242.64], R252 ;  /* 0x000000fcf2004986 */ /* 0x0003e2000c10193c */
[----:B------:R-:W-:-:S04]  /*135020*/  ISETP.LT.AND P4, PT, R13, R233, !P3 ;  /* 0x000000e90d00720c */ /* 0x000fc80005f81270 */
[----:B------:R-:W2:Y:S08]  /*135030*/  LDC R246, c[0x0][0x228] ;  /* 0x00008a00fff67b82 */ /* 0x000eb00000000800 */
[----:B------:R-:W2:Y:S01]  /*135040*/  LDC.64 R240, c[0x0][0x228] ;  /* 0x00008a00fff07b82 */ /* 0x000ea20000000a00 */
[----:B-1----:R-:W2:Y:S01]  /*135050*/  LDL.LU R252, [R1+0x1eb8] ;  /* 0x001eb80001fc7983 */ /* 0x002ea20000300800 */
[----:B------:R-:W-:-:S03]  /*135060*/  IMAD.WIDE R242, R14, 0x4, R8 ;  /* 0x000000040ef27825 */ /* 0x000fc600078e0208 */
[----:B------:R1:W-:Y:S01]  /*135070*/  @P2 STG.E desc[UR60][R244.64], R247 ;  /* 0x000000f7f4002986 */ /* 0x0003e2000c10193c */
[----:B------:R-:W-:Y:S02]  /*135080*/  ISETP.GE.AND P2, PT, R16, R199, PT ;  /* 0x000000c71000720c */ /* 0x000fe40003f46270 */
[----:B------:R-:W2:Y:S01]  /*135090*/  LDC R199, c[0x0][0x228] ;  /* 0x00008a00ffc77b82 */ /* 0x000ea20000000800 */
[----:B---3--:R3:W-:Y:S01]  /*1350a0*/  @P5 STG.E desc[UR60][R242.64], R249 ;  /* 0x000000f9f2005986 */ /* 0x0087e2000c10193c */
[----:B------:R-:W-:Y:S01]  /*1350b0*/  ISETP.LT.AND P5, PT, R17, R248, !P3 ;  /* 0x000000f81100720c */ /* 0x000fe20005fa1270 */
[----:B-1----:R-:W-:-:S04]  /*1350c0*/  IMAD.WIDE R244, R0, 0x4, R2 ;  /* 0x0000000400f47825 */ /* 0x002fc800078e0202 */
[C---:B----4-:R-:W-:Y:S01]  /*1350d0*/  IMAD.IADD R14, R0.reuse, 0x1, R237 ;  /* 0x00000001000e7824 */ /* 0x050fe200078e02ed */
[----:B------:R-:W1:Y:S01]  /*1350e0*/  LDC R247, c[0x0][0x228] ;  /* 0x00008a00fff77b82 */ /* 0x000e620000000800 */
[----:B---3--:R-:W-:Y:S01]  /*1350f0*/  IMAD.WIDE R242, R0, 0x4, R4 ;  /* 0x0000000400f27825 */ /* 0x008fe200078e0204 */
[----:B------:R-:W3:Y:S04]  /*135100*/  LDL.LU R249, [R1+0x2a8] ;  /* 0x0002a80001f97983 */ /* 0x000ee80000300800 */
[----:B------:R-:W-:Y:S04]  /*135110*/  @P6 STG.E desc[UR60][R244.64], R251 ;  /* 0x000000fbf4006986 */ /* 0x000fe8000c10193c */
[----:B------:R4:W-:Y:S04]  /*135120*/  @P4 STG.E desc[UR60][R242.64], R250 ;  /* 0x000000faf2004986 */ /* 0x0009e8000c10193c */
[----:B------:R-:W3:Y:S01]  /*135130*/  LDL.LU R248, [R1+0xaa8] ;  /* 0x000aa80001f87983 */ /* 0x000ee20000300800 */
[----:B--2---:R-:W-:-:S03]  /*135140*/  ISETP.LT.AND P4, PT, R13, R197, !P2 ;  /* 0x000000c50d00720c */ /* 0x004fc60005781270 */
[----:B----4-:R-:W2:Y:S04]  /*135150*/  LDL.LU R250, [R1+0x6a8] ;  /* 0x0006a80001fa7983 */ /* 0x010ea80000300800 */
[----:B------:R-:W4:Y:S04]  /*135160*/  LDL.LU R197, [R1+0xea8] ;  /* 0x000ea80001c57983 */ /* 0x000f280000300800 */
[----:B------:R-:W3:Y:S01]  /*135170*/  LDL.LU R237, [R1+0x1298] ;  /* 0x0012980001ed7983 */ /* 0x000ee20000300800 */
[----:B------:R-:W-:-:S03]  /*135180*/  IMAD.WIDE R244, R0, 0x4, R6 ;  /* 0x0000000400f47825 */ /* 0x000fc600078e0206 */
[----:B------:R-:W2:Y:S01]  /*135190*/  LDL.LU R251, [R1+0x1a9c] ;  /* 0x001a9c0001fb7983 */ /* 0x000ea20000300800 */
[----:B------:R-:W-:Y:S02]  /*1351a0*/  ISETP.LT.AND P3, PT, R15, R246, !P3 ;  /* 0x000000f60f00720c */ /* 0x000fe40005f61270 */
[----:B------:R-:W-:Y:S01]  /*1351b0*/  ISETP.LT.AND P6, PT, R11, R232, !P2 ;  /* 0x000000e80b00720c */ /* 0x000fe200057c1270 */
[----:B------:R-:W-:Y:S01]  /*1351c0*/  IMAD.WIDE R242, R0, 0x4, R8 ;  /* 0x0000000400f27825 */ /* 0x000fe200078e0208 */
[----:B------:R-:W1:Y:S01]  /*1351d0*/  LDC.64 R232, c[0x0][0x228] ;  /* 0x00008a00ffe87b82 */ /* 0x000e620000000a00 */
[----:B------:R1:W-:Y:S01]  /*1351e0*/  @P5 STG.E desc[UR60][R244.64], R252 ;  /* 0x000000fcf4005986 */ /* 0x0003e2000c10193c */
[----:B------:R-:W-:-:S06]  /*1351f0*/  IADD3 R16, R10, 0x156, RZ ;  /* 0x000001560a107810 */ /* 0x000fcc0007ffe0ff */
[----:B------:R-:W2:Y:S01]  /*135200*/  LDC R246, c[0x0][0x228] ;  /* 0x00008a00fff67b82 */ /* 0x000ea20000000800 */
[----:B-1----:R-:W2:Y:S01]  /*135210*/  LDL.LU R252, [R1+0x169c] ;  /* 0x00169c0001fc7983 */ /* 0x002ea20000300800 */
[----:B------:R-:W-:-:S03]  /*135220*/  IMAD.WIDE R244, R14, 0x4, R2 ;  /* 0x000000040ef47825 */ /* 0x000fc600078e0202 */
[----:B---3--:R1:W-:Y:S04]  /*135230*/  @P3 STG.E desc[UR60][R242.64], R237 ;  /* 0x000000edf2003986 */ /* 0x0083e8000c10193c */
[----:B----4-:R3:W-:Y:S01]  /*135240*/  @P6 STG.E desc[UR60][R244.64], R197 ;  /* 0x000000c5f4006986 */ /* 0x0107e2000c10193c */
[----:B-1----:R-:W-:Y:S01]  /*135250*/  IMAD.WIDE R242, R14, 0x4, R4 ;  /* 0x000000040ef27825 */ /* 0x002fe200078e0204 */
[----:B------:R-:W-:Y:S01]  /*135260*/  ISETP.LT.AND P3, PT, R17, R247, !P2 ;  /* 0x000000f71100720c */ /* 0x000fe20005761270 */
[----:B---3--:R-:W1:Y:S03]  /*135270*/  LDC R197, c[0x0][0x228] ;  /* 0x00008a00ffc57b82 */ /* 0x008e660000000800 */
[----:B------:R3:W-:Y:S01]  /*135280*/  @P4 STG.E desc[UR60][R242.64], R249 ;  /* 0x000000f9f2004986 */ /* 0x0007e2000c10193c */
[----:B------:R-:W-:Y:S01]  /*135290*/  ISETP.GE.AND P5, PT, R16, R241, PT ;  /* 0x000000f11000720c */ /* 0x000fe20003fa6270 */
[C---:B------:R-:W-:Y:S01]  /*1352a0*/  IMAD.WIDE R244, R14.reuse, 0x4, R6 ;  /* 0x000000040ef47825 */ /* 0x040fe200078e0206 */
[----:B------:R-:W-:-:S02]  /*1352b0*/  IADD3 R0, R14, R235, RZ ;  /* 0x000000eb0e007210 */ /* 0x000fc40007ffe0ff */
[----:B------:R-:W4:Y:S01]  /*1352c0*/  LDC R247, c[0x0][0x228] ;  /* 0x00008a00fff77b82 */ /* 0x000f220000000800 */
[----:B---3--:R-:W3:Y:S01]  /*1352d0*/  LDL.LU R249, [R1+0x1ebc] ;  /* 0x001ebc0001f97983 */ /* 0x008ee20000300800 */
[----:B------:R-:W-:Y:S01]  /*1352e0*/  ISETP.LT.AND P2, PT, R15, R239, !P2 ;  /* 0x000000ef0f00720c */ /* 0x000fe20005741270 */
[----:B------:R-:W-:-:S05]  /*1352f0*/  IMAD.WIDE R242, R14, 0x4, R8 ;  /* 0x000000040ef27825 */ /* 0x000fca00078e0208 */
[----:B------:R-:W1:Y:S01]  /*135300*/  LDC R239, c[0x0][0x248] ;  /* 0x00009200ffef7b82 */ /* 0x000e620000000800 */
[----:B------:R-:W-:Y:S02]  /*135310*/  ISETP.LT.AND P6, PT, R11, R236, !P5 ;  /* 0x000000ec0b00720c */ /* 0x000fe40006fc1270 */
[----:B------:R-:W-:Y:S02]  /*135320*/  ISETP.LT.AND P4, PT, R13, R199, !P5 ;  /* 0x000000c70d00720c */ /* 0x000fe40006f81270 */
[----:B------:R-:W-:Y:S01]  /*135330*/  IADD3 R16, R10, 0x157, RZ ;  /* 0x000001570a107810 */ /* 0x000fe20007ffe0ff */
[----:B------:R2:W-:Y:S02]  /*135340*/  @P3 STG.E desc[UR60][R244.64], R248 ;  /* 0x000000f8f4003986 */ /* 0x0005e4000c10193c */
[----:B------:R-:W4:Y:S08]  /*135350*/  LDC R241, c[0x0][0x228] ;  /* 0x00008a00fff17b82 */ /* 0x000f300000000800 */
[----:B------:R-:W4:Y:S01]  /*135360*/  LDC.64 R236, c[0x0][0x228] ;  /* 0x00008a00ffec7b82 */ /* 0x000f220000000a00 */
[----:B------:R-:W-:-:S07]  /*135370*/  ISETP.GE.AND P3, PT, R16, R233, PT ;  /* 0x000000e91000720c */ /* 0x000fce0003f66270 */
[----:B------:R-:W4:Y:S08]  /*135380*/  LDC R199, c[0x0][0x228] ;  /* 0x00008a00ffc77b82 */ /* 0x000f300000000800 */
[----:B------:R-:W4:Y:S01]  /*135390*/  LDC R233, c[0x0][0x248] ;  /* 0x00009200ffe97b82 */ /* 0x000f220000000800 */
[C---:B--2---:R-:W-:Y:S01]  /*1353a0*/  IMAD.WIDE R244, R0.reuse, 0x4, R2 ;  /* 0x0000000400f47825 */ /* 0x044fe200078e0202 */
[----:B------:R2:W-:Y:S04]  /*1353b0*/  @P2 STG.E desc[UR60][R242.64], R250 ;  /* 0x000000faf2002986 */ /* 0x0005e8000c10193c */
[----:B------:R1:W-:Y:S01]  /*1353c0*/  @P6 STG.E desc[UR60][R244.64], R251 ;  /* 0x000000fbf4006986 */ /* 0x0003e2000c10193c */
[----:B--2---:R-:W-:-:S03]  /*1353d0*/  IMAD.WIDE R242, R0, 0x4, R4 ;  /* 0x0000000400f27825 */ /* 0x004fc600078e0204 */
[----:B------:R-:W2:Y:S04]  /*1353e0*/  LDL.LU R250, [R1+0x2ac] ;  /* 0x0002ac0001fa7983 */ /* 0x000ea80000300800 */
[----:B------:R-:W2:Y:S01]  /*1353f0*/  LDL.LU R248, [R1+0xaac] ;  /* 0x000aac0001f87983 */ /* 0x000ea20000300800 */
[C---:B-1----:R-:W-:Y:S02]  /*135400*/  IADD3 R14, R0.reuse, R239, RZ ;  /* 0x000000ef000e7210 */ /* 0x042fe40007ffe0ff */
[----:B------:R-:W-:Y:S01]  /*135410*/  ISETP.LT.AND P2, PT, R17, R246, !P5 ;  /* 0x000000f61100720c */ /* 0x000fe20006f41270 */
[----:B------:R-:W-:Y:S01]  /*135420*/  IMAD.WIDE R244, R0, 0x4, R6 ;  /* 0x0000000400f47825 */ /* 0x000fe200078e0206 */
[----:B------:R-:W1:Y:S01]  /*135430*/  LDC R246, c[0x0][0x228] ;  /* 0x00008a00fff67b82 */ /* 0x000e620000000800 */
[----:B------:R4:W-:Y:S01]  /*135440*/  @P4 STG.E desc[UR60][R242.64], R252 ;  /* 0x000000fcf2004986 */ /* 0x0009e2000c10193c */
[----:B------:R-:W-:-:S03]  /*135450*/  ISETP.LT.AND P4, PT, R13, R197, !P3 ;  /* 0x000000c50d00720c */ /* 0x000fc60005f81270 */
[----:B----4-:R-:W4:Y:S04]  /*135460*/  LDL.LU R252, [R1+0x6ac] ;  /* 0x0006ac0001fc7983 */ /* 0x010f280000300800 */
[----:B------:R-:W2:Y:S04]  /*135470*/  LDL.LU R197, [R1+0xeac] ;  /* 0x000eac0001c57983 */ /* 0x000ea80000300800 */
[----:B------:R-:W4:Y:S04]  /*135480*/  LDL.LU R239, [R1+0x129c] ;  /* 0x00129c0001ef7983 */ /* 0x000f280000300800 */
[----:B------:R-:W2:Y:S04]  /*135490*/  LDL.LU R251, [R1+0x1aa0] ;  /* 0x001aa00001fb7983 */ /* 0x000ea80000300800 */
[----:B---3--:R3:W-:Y:S04]  /*1354a0*/  @P2 STG.E desc[UR60][R244.64], R249 ;  /* 0x000000f9f4002986 */ /* 0x0087e8000c10193c */
[----:B---3--:R-:W3:Y:S01]  /*1354b0*/  LDL.LU R249, [R1+0x16a0] ;  /* 0x0016a00001f97983 */ /* 0x008ee20000300800 */
        /* <DEDUP_REMOVED lines=11> */
[----:B------:R-:W3:Y:S01]  /*135570*/  LDC R233, c[0x0][0x228] ;  /* 0x00008a00ffe97b82 */ /* 0x000ee20000000800 */
[----:B----4-:R4:W-:Y:S01]  /*135580*/  @P5 STG.E desc[UR60][R242.64], R239 ;  /* 0x000000eff2005986 */ /* 0x0109e2000c10193c */
[----:B------:R-:W-:-:S03]  /*135590*/  ISETP.LT.AND P5, PT, R17, R247, !P3 ;  /* 0x000000f71100720c */ /* 0x000fc60005fa1270 */
[----:B--2---:R2:W-:Y:S03]  /*1355a0*/  @P6 STG.E desc[UR60][R244.64], R197 ;  /* 0x000000c5f4006986 */ /* 0x0045e6000c10193c */
[----:B------:R-:W2:Y:S01]  /*1355b0*/  LDC R247, c[0x0][0x228] ;  /* 0x00008a00fff77b82 */ /* 0x000ea20000000800 */
[----:B-1----:R-:W-:Y:S01]  /*1355c0*/  ISETP.LT.AND P3, PT, R15, R246, !P3 ;  /* 0x000000f60f00720c */ /* 0x002fe20005f61270 */
[----:B----4-:R-:W-:-:S06]  /*1355d0*/  IMAD.WIDE R242, R14, 0x4, R4 ;  /* 0x000000040ef27825 */ /* 0x010fcc00078e0204 */
[----:B--2---:R-:W1:Y:S01]  /*1355e0*/  LDC R197, c[0x0][0x228] ;  /* 0x00008a00ffc57b82 */ /* 0x004e620000000800 */
[----:B------:R-:W-:Y:S01]  /*1355f0*/  ISETP.LT.AND P6, PT, R11, R238, !P2 ;  /* 0x000000ee0b00720c */ /* 0x000fe200057c1270 */
[----:B------:R-:W-:Y:S01]  /*135600*/  IMAD.WIDE R244, R14, 0x4, R6 ;  /* 0x000000040ef47825 */ /* 0x000fe200078e0206 */
[----:B------:R2:W-:Y:S01]  /*135610*/  @P4 STG.E desc[UR60][R242.64], R250 ;  /* 0x000000faf2004986 */ /* 0x0005e2000c10193c */
[----:B------:R-:W-:-:S04]  /*135620*/  ISETP.LT.AND P4, PT, R13, R199, !P2 ;  /* 0x000000c70d00720c */ /* 0x000fc80005781270 */
[----:B------:R-:W4:Y:S08]  /*135630*/  LDC R246, c[0x0][0x228] ;  /* 0x00008a00fff67b82 */ /* 0x000f300000000800 */
[----:B------:R-:W4:Y:S01]  /*135640*/  LDC.64 R238, c[0x0][0x228] ;  /* 0x00008a00ffee7b82 */ /* 0x000f220000000a00 */
[----:B--2---:R-:W2:Y:S01]  /*135650*/  LDL.LU R250, [R1+0x1ec0] ;  /* 0x001ec00001fa7983 */ /* 0x004ea20000300800 */
[----:B------:R-:W-:-:S03]  /*135660*/  IMAD.WIDE R242, R14, 0x4, R8 ;  /* 0x000000040ef27825 */ /* 0x000fc600078e0208 */
[----:B------:R1:W-:Y:S01]  /*135670*/  @P5 STG.E desc[UR60][R244.64], R248 ;  /* 0x000000f8f4005986 */ /* 0x0003e2000c10193c */
[----:B------:R-:W-:Y:S02]  /*135680*/  ISETP.GE.AND P5, PT, R16, R235, PT ;  /* 0x000000eb1000720c */ /* 0x000fe40003fa6270 */
[----:B------:R-:W-:Y:S01]  /*135690*/  IADD3 R14, R0, R237, RZ ;  /* 0x000000ed000e7210 */ /* 0x000fe20007ffe0ff */
[----:B------:R-:W4:Y:S01]  /*1356a0*/  LDC R235, c[0x0][0x248] ;  /* 0x00009200ffeb7b82 */ /* 0x000f220000000800 */
[----:B------:R1:W-:Y:S01]  /*1356b0*/  @P3 STG.E desc[UR60][R242.64], R252 ;  /* 0x000000fcf2003986 */ /* 0x0003e2000c10193c */
[----:B------:R-:W-:Y:S02]  /*1356c0*/  ISETP.LT.AND P3, PT, R17, R241, !P2 ;  /* 0x000000f11100720c */ /* 0x000fe40005761270 */
[----:B------:R-:W-:-:S04]  /*1356d0*/  ISETP.LT.AND P2, PT, R15, R247, !P2 ;  /* 0x000000f70f00720c */ /* 0x000fc80005741270 */
[----:B------:R-:W4:Y:S01]  /*1356e0*/  LDC R241, c[0x0][0x228] ;  /* 0x00008a00fff17b82 */ /* 0x000f220000000800 */
[----:B-1----:R-:W-:-:S07]  /*1356f0*/  IMAD.WIDE R244, R0, 0x4, R2 ;  /* 0x0000000400f47825 */ /* 0x002fce00078e0202 */
[----:B------:R-:W1:Y:S01]  /*135700*/  LDC R248, c[0x0][0x228] ;  /* 0x00008a00fff87b82 */ /* 0x000e620000000800 */
[----:B------:R-:W-:Y:S01]  /*135710*/  IMAD.WIDE R242, R0, 0x4, R4 ;  /* 0x0000000400f27825 */ /* 0x000fe200078e0204 */
[----:B------:R-:W4:Y:S04]  /*135720*/  LDL.LU R252, [R1+0x6b0] ;  /* 0x0006b00001fc7983 */ /* 0x000f280000300800 */
[----:B------:R-:W-:Y:S04]  /*135730*/  @P6 STG.E desc[UR60][R244.64], R251 ;  /* 0x000000fbf4006986 */ /* 0x000fe8000c10193c */
[----:B---3--:R3:W-:Y:S04]  /*135740*/  @P4 STG.E desc[UR60][R242.64], R249 ;  /* 0x000000f9f2004986 */ /* 0x0087e8000c10193c */
[----:B------:R-:W4:Y:S01]  /*135750*/  LDL.LU R247, [R1+0xeb0] ;  /* 0x000eb00001f77983 */ /* 0x000f220000300800 */
[----:B------:R-:W-:-:S03]  /*135760*/  ISETP.LT.AND P4, PT, R13, R197, !P5 ;  /* 0x000000c50d00720c */ /* 0x000fc60006f81270 */
[----:B---3--:R-:W3:Y:S04]  /*135770*/  LDL.LU R249, [R1+0xab0] ;  /* 0x000ab00001f97983 */ /* 0x008ee80000300800 */
[----:B------:R-:W4:Y:S04]  /*135780*/  LDL.LU R197, [R1+0x12a0] ;  /* 0x0012a00001c57983 */ /* 0x000f280000300800 */
[----:B------:R-:W3:Y:S01]  /*135790*/  LDL.LU R237, [R1+0x12b0] ;  /* 0x0012b00001ed7983 */ /* 0x000ee20000300800 */
[----:B------:R-:W-:-:S03]  /*1357a0*/  IMAD.WIDE R244, R0, 0x4, R6 ;  /* 0x0000000400f47825 */ /* 0x000fc600078e0206 */
[----:B------:R-:W4:Y:S01]  /*1357b0*/  LDL.LU R251, [R1+0x1aa4] ;  /* 0x001aa40001fb7983 */ /* 0x000f220000300800 */
[----:B------:R-:W-:Y:S01]  /*1357c0*/  ISETP.LT.AND P6, PT, R11, R198, !P5 ;  /* 0x000000c60b00720c */ /* 0x000fe20006fc1270 */
[----:B------:R-:W-:Y:S01]  /*1357d0*/  IMAD.WIDE R242, R0, 0x4, R8 ;  /* 0x0000000400f27825 */ /* 0x000fe200078e0208 */
[----:B------:R-:W1:Y:S01]  /*1357e0*/  LDC.64 R198, c[0x0][0x228] ;  /* 0x00008a00ffc67b82 */ /* 0x000e620000000a00 */
[----:B--2---:R2:W-:Y:S04]  /*1357f0*/  @P3 STG.E desc[UR60][R244.64], R250 ;  /* 0x000000faf4003986 */ /* 0x0045e8000c10193c */
[----:B--2---:R-:W2:Y:S01]  /*135800*/  LDL.LU R250, [R1+0x16a4] ;  /* 0x0016a40001fa7983 */ /* 0x004ea20000300800 */
[----:B------:R-:W-:-:S03]  /*135810*/  IMAD.WIDE R244, R14, 0x4, R2 ;  /* 0x000000040ef47825 */ /* 0x000fc600078e0202 */
[----:B---3--:R3:W-:Y:S04]  /*135820*/  @P2 STG.E desc[UR60][R242.64], R237 ;  /* 0x000000edf2002986 */ /* 0x0087e8000c10193c */
[----:B----4-:R4:W-:Y:S01]  /*135830*/  @P6 STG.E desc[UR60][R244.64], R197 ;  /* 0x000000c5f4006986 */ /* 0x0109e2000c10193c */
[----:B---3--:R-:W-:Y:S01]  /*135840*/  IMAD.WIDE R242, R14, 0x4, R4 ;  /* 0x000000040ef27825 */ /* 0x008fe200078e0204 */
[----:B----4-:R-:W3:Y:S01]  /*135850*/  LDC R197, c[0x0][0x228] ;  /* 0x00008a00ffc57b82 */ /* 0x010ee20000000800 */
[----:B------:R-:W-:-:S07]  /*135860*/  IADD3 R16, R10, 0x15a, RZ ;  /* 0x0000015a0a107810 */ /* 0x000fce0007ffe0ff */
[----:B------:R-:W4:Y:S01]  /*135870*/  LDC R237, c[0x0][0x248] ;  /* 0x00009200ffed7b82 */ /* 0x000f220000000800 */
[----:B------:R1:W-:Y:S04]  /*135880*/  @P4 STG.E desc[UR60][R242.64], R252 ;  /* 0x000000fcf2004986 */ /* 0x0003e8000c10193c */
[----:B-1----:R-:W3:Y:S01]  /*135890*/  LDL.LU R252, [R1+0x1ec4] ;  /* 0x001ec40001fc7983 */ /* 0x002ee20000300800 */
[----:B------:R-:W-:Y:S02]  /*1358a0*/  ISETP.LT.AND P2, PT, R17, R246, !P5 ;  /* 0x000000f61100720c */ /* 0x000fe40006f41270 */
[----:B------:R-:W-:Y:S02]  /*1358b0*/  ISETP.LT.AND P5, PT, R15, R241, !P5 ;  /* 0x000000f10f00720c */ /* 0x000fe40006fa1270 */
[----:B------:R-:W-:Y:S01]  /*1358c0*/  ISETP.GE.AND P3, PT, R16, R239, PT ;  /* 0x000000ef1000720c */ /* 0x000fe20003f66270 */
[C---:B------:R-:W-:Y:S01]  /*1358d0*/  IMAD.WIDE R244, R14.reuse, 0x4, R6 ;  /* 0x000000040ef47825 */ /* 0x040fe200078e0206 */
[----:B------:R-:W-:-:S03]  /*1358e0*/  IADD3 R0, R14, R235, RZ ;  /* 0x000000eb0e007210 */ /* 0x000fc60007ffe0ff */
[----:B------:R-:W-:Y:S01]  /*1358f0*/  IMAD.WIDE R242, R14, 0x4, R8 ;  /* 0x000000040ef27825 */ /* 0x000fe200078e0208 */
[----:B------:R-:W-:Y:S02]  /*135900*/  ISETP.LT.AND P6, PT, R11, R240, !P3 ;  /* 0x000000f00b00720c */ /* 0x000fe40005fc1270 */
[----:B------:R-:W-:Y:S01]  /*135910*/  ISETP.LT.AND P4, PT, R13, R233, !P3 ;  /* 0x000000e90d00720c */ /* 0x000fe20005f81270 */
[----:B------:R-:W-:Y:S01]  /*135920*/  VIADD R16, R10, 0x15b ;  /* 0x0000015b0a107836 */ /* 0x000fe20000000000 */
[----:B------:R-:W1:Y:S08]  /*135930*/  LDC R246, c[0x0][0x228] ;  /* 0x00008a00fff67b82 */ /* 0x000e700000000800 */
[----:B------:R-:W1:Y:S01]  /*135940*/  LDC R239, c[0x0][0x228] ;  /* 0x00008a00ffef7b82 */ /* 0x000e620000000800 */
[----:B------:R4:W-:Y:S04]  /*135950*/  @P2 STG.E desc[UR60][R244.64], R247 ;  /* 0x000000f7f4002986 */ /* 0x0009e8000c10193c */
[----:B------:R4:W-:Y:S01]  /*135960*/  @P5 STG.E desc[UR60][R242.64], R249 ;  /* 0x000000f9f2005986 */ /* 0x0009e2000c10193c */
[----:B------:R-:W-:-:S02]  /*135970*/  ISETP.GE.AND P2, PT, R16, R199, PT ;  /* 0x000000c71000720c */ /* 0x000fc40003f46270 */
[----:B------:R-:W-:Y:S01]  /*135980*/  ISETP.LT.AND P5, PT, R17, R248, !P3 ;  /* 0x000000f81100720c */ /* 0x000fe20005fa1270 */
[C---:B----4-:R-:W-:Y:S01]  /*135990*/  IMAD.IADD R14, R0.reuse, 0x1, R237 ;  /* 0x00000001000e7824 */ /* 0x050fe200078e02ed */
[----:B------:R-:W4:Y:S08]  /*1359a0*/  LDC.64 R240, c[0x0][0x228] ;  /* 0x00008a00fff07b82 */ /* 0x000f300000000a00 */
[----:B------:R-:W4:Y:S08]  /*1359b0*/  LDC R247, c[0x0][0x228] ;  /* 0x00008a00fff77b82 */ /* 0x000f300000000800 */
[----:B------:R-:W4:Y:S08]  /*1359c0*/  LDC R199, c[0x0][0x228] ;  /* 0x00008a00ffc77b82 */ /* 0x000f300000000800 */
[----:B------:R-:W4:Y:S01]  /*1359d0*/  LDC R235, c[0x0][0x248] ;  /* 0x00009200ffeb7b82 */ /* 0x000f220000000800 */
[----:B------:R-:W-:-:S04]  /*1359e0*/  IMAD.WIDE R244, R0, 0x4, R2 ;  /* 0x0000000400f47825 */ /* 0x000fc800078e0202 */
[C---:B------:R-:W-:Y:S01]  /*1359f0*/  IMAD.WIDE R242, R0.reuse, 0x4, R4 ;  /* 0x0000000400f27825 */ /* 0x040fe200078e0204 */
[----:B------:R-:W4:Y:S04]  /*135a00*/  LDL.LU R249, [R1+0x6b4] ;  /* 0x0006b40001f97983 */ /* 0x000f280000300800 */
[----:B------:R1:W-:Y:S04]  /*135a10*/  @P6 STG.E desc[UR60][R244.64], R251 ;  /* 0x000000fbf4006986 */ /* 0x0003e8000c10193c */
[----:B------:R-:W4:Y:S01]  /*135a20*/  LDL.LU R248, [R1+0xeb4] ;  /* 0x000eb40001f87983 */ /* 0x000f220000300800 */
[----:B-1----:R-:W-:-:S03]  /*135a30*/  IMAD.WIDE R244, R0, 0x4, R6 ;  /* 0x0000000400f47825 */ /* 0x002fc600078e0206 */
[----:B--2---:R1:W-:Y:S01]  /*135a40*/  @P4 STG.E desc[UR60][R242.64], R250 ;  /* 0x000000faf2004986 */ /* 0x0043e2000c10193c */
[----:B---3--:R-:W-:-:S03]  /*135a50*/  ISETP.LT.AND P4, PT, R13, R197, !P2 ;  /* 0x000000c50d00720c */ /* 0x008fc60005781270 */
[----:B-1----:R-:W2:Y:S04]  /*135a60*/  LDL.LU R250, [R1+0xab4] ;  /* 0x000ab40001fa7983 */ /* 0x002ea80000300800 */
[----:B------:R-:W3:Y:S04]  /*135a70*/  LDL.LU R197, [R1+0x12a4] ;  /* 0x0012a40001c57983 */ /* 0x000ee80000300800 */
[----:B------:R-:W2:Y:S04]  /*135a80*/  LDL.LU R237, [R1+0x12b4] ;  /* 0x0012b40001ed7983 */ /* 0x000ea80000300800 */
[----:B------:R-:W3:Y:S04]  /*135a90*/  LDL.LU R251, [R1+0x1aa8] ;  /* 0x001aa80001fb7983 */ /* 0x000ee80000300800 */
[----:B------:R1:W-:Y:S04]  /*135aa0*/  @P5 STG.E desc[UR60][R244.64], R252 ;  /* 0x000000fcf4005986 */ /* 0x0003e8000c10193c */
[----:B-1----:R-:W3:Y:S01]  /*135ab0*/  LDL.LU R252, [R1+0x16a8] ;  /* 0x0016a80001fc7983 */ /* 0x002ee20000300800 */
[----:B------:R-:W-:-:S02]  /*135ac0*/  ISETP.LT.AND P3, PT, R15, R246, !P3 ;  /* 0x000000f60f00720c */ /* 0x000fc40005f61270 */
[----:B------:R-:W-:Y:S01]  /*135ad0*/  ISETP.LT.AND P6, PT, R11, R232, !P2 ;  /* 0x000000e80b00720c */ /* 0x000fe200057c1270 */
[----:B------:R-:W-:-:S04]  /*135ae0*/  IMAD.WIDE R242, R0, 0x4, R8 ;  /* 0x0000000400f27825 */ /* 0x000fc800078e0208 */
[----:B------:R-:W-:Y:S01]  /*135af0*/  IMAD.WIDE R244, R14, 0x4, R2 ;  /* 0x000000040ef47825 */ /* 0x000fe200078e0202 */
[----:B------:R-:W1:Y:S01]  /*135b00*/  LDC.64 R232, c[0x0][0x228] ;  /* 0x00008a00ffe87b82 */ /* 0x000e620000000a00 */
[----:B------:R-:W-:-:S07]  /*135b10*/  IADD3 R16, R10, 0x15c, RZ ;  /* 0x0000015c0a107810 */ /* 0x000fce0007ffe0ff */
[----:B------:R-:W1:Y:S01]  /*135b20*/  LDC R246, c[0x0][0x228] ;  /* 0x00008a00fff67b82 */ /* 0x000e620000000800 */
[----:B----4-:R-:W-:Y:S02]  /*135b30*/  ISETP.GE.AND P5, PT, R16, R241, PT ;  /* 0x000000f11000720c */ /* 0x010fe40003fa6270 */
[----:B------:R-:W-:Y:S02]  /*135b40*/  IADD3 R0, R14, R235, RZ ;  /* 0x000000eb0e007210 */ /* 0x000fe40007ffe0ff */
[----:B------:R-:W-:-:S03]  /*135b50*/  IADD3 R16, R10, 0x15d, RZ ;  /* 0x0000015d0a107810 */ /* 0x000fc60007ffe0ff */
[----:B------:R-:W4:Y:S01]  /*135b60*/  LDC R241, c[0x0][0x228] ;  /* 0x00008a00fff17b82 */ /* 0x000f220000000800 */
[----:B--2---:R2:W-:Y:S01]  /*135b70*/  @P3 STG.E desc[UR60][R242.64], R237 ;  /* 0x000000edf2003986 */ /* 0x0045e2000c10193c */
[----:B------:R-:W-:-:S03]  /*135b80*/  ISETP.LT.AND P3, PT, R17, R247, !P2 ;  /* 0x000000f71100720c */ /* 0x000fc60005761270 */
[----:B---3--:R3:W-:Y:S01]  /*135b90*/  @P6 STG.E desc[UR60][R244.64], R197 ;  /* 0x000000c5f4006986 */ /* 0x0087e2000c10193c */
[----:B------:R-:W-:Y:S02]  /*135ba0*/  ISETP.LT.AND P2, PT, R15, R239, !P2 ;  /* 0x000000ef0f00720c */ /* 0x000fe40005741270 */
[----:B------:R-:W4:Y:S08]  /*135bb0*/  LDC R247, c[0x0][0x228] ;  /* 0x00008a00fff77b82 */ /* 0x000f300000000800 */
[----:B------:R-:W4:Y:S01]  /*135bc0*/  LDC R239, c[0x0][0x248] ;  /* 0x00009200ffef7b82 */ /* 0x000f220000000800 */
[----:B--2---:R-:W-:-:S07]  /*135bd0*/  IMAD.WIDE R242, R14, 0x4, R4 ;  /* 0x000000040ef27825 */ /* 0x004fce00078e0204 */
[----:B---3--:R-:W2:Y:S01]  /*135be0*/  LDC R197, c[0x0][0x228] ;  /* 0x00008a00ffc57b82 */ /* 0x008ea20000000800 */
[----:B------:R3:W-:Y:S01]  /*135bf0*/  @P4 STG.E desc[UR60][R242.64], R249 ;  /* 0x000000f9f2004986 */ /* 0x0007e2000c10193c */
[----:B------:R-:W-:Y:S02]  /*135c00*/  ISETP.LT.AND P6, PT, R11, R236, !P5 ;  /* 0x000000ec0b00720c */ /* 0x000fe40006fc1270 */
[----:B------:R-:W-:Y:S01]  /*135c10*/  ISETP.LT.AND P4, PT, R13, R199, !P5 ;  /* 0x000000c70d00720c */ /* 0x000fe20006f81270 */
[----:B------:R-:W-:-:S03]  /*135c20*/  IMAD.WIDE R244, R14, 0x4, R6 ;  /* 0x000000040ef47825 */ /* 0x000fc600078e0206 */
[----:B------:R-:W2:Y:S08]  /*135c30*/  LDC.64 R236, c[0x0][0x228] ;  /* 0x00008a00ffec7b82 */ /* 0x000eb00000000a00 */
[----:B------:R-:W2:Y:S01]  /*135c40*/  LDC R199, c[0x0][0x228] ;  /* 0x00008a00ffc77b82 */ /* 0x000ea20000000800 */
[----:B---3--:R-:W3:Y:S01]  /*135c50*/  LDL.LU R249, [R1+0x1ec8] ;  /* 0x001ec80001f97983 */ /* 0x008ee20000300800 */
[----:B------:R-:W-:-:S03]  /*135c60*/  IMAD.WIDE R242, R14, 0x4, R8 ;  /* 0x000000040ef27825 */ /* 0x000fc600078e0208 */
[----:B------:R4:W-:Y:S01]  /*135c70*/  @P3 STG.E desc[UR60][R244.64], R248 ;  /* 0x000000f8f4003986 */ /* 0x0009e2000c10193c */
[----:B-1----:R-:W-:Y:S02]  /*135c80*/  ISETP.GE.AND P3, PT, R16, R233, PT ;  /* 0x000000e91000720c */ /* 0x002fe40003f66270 */
[C---:B----4-:R-:W-:Y:S01]  /*135c90*/  IADD3 R14, R0.reuse, R239, RZ ;  /* 0x000000ef000e7210 */ /* 0x050fe20007ffe0ff */
[----:B------:R-:W1:Y:S01]  /*135ca0*/  LDC R233, c[0x0][0x248] ;  /* 0x00009200ffe97b82 */ /* 0x000e620000000800 */
[----:B------:R4:W-:Y:S01]  /*135cb0*/  @P2 STG.E desc[UR60][R242.64], R250 ;  /* 0x000000faf2002986 */ /* 0x0009e2000c10193c */
[----:B------:R-:W-:-:S04]  /*135cc0*/  IMAD.WIDE R244, R0, 0x4, R2 ;  /* 0x0000000400f47825 */ /* 0x000fc800078e0202 */
[----:B----4-:R-:W-:Y:S01]  /*135cd0*/  IMAD.WIDE R242, R0, 0x4, R4 ;  /* 0x0000000400f27825 */ /* 0x010fe200078e0204 */
[----:B------:R-:W4:Y:S04]  /*135ce0*/  LDL.LU R250, [R1+0x6b8] ;  /* 0x0006b80001fa7983 */ /* 0x000f280000300800 */
[----:B------:R-:W-:Y:S04]  /*135cf0*/  @P6 STG.E desc[UR60][R244.64], R251 ;  /* 0x000000fbf4006986 */ /* 0x000fe8000c10193c */
[----:B------:R1:W-:Y:S04]  /*135d00*/  @P4 STG.E desc[UR60][R242.64], R252 ;  /* 0x000000fcf2004986 */ /* 0x0003e8000c10193c */
[----:B------:R-:W4:Y:S01]  /*135d10*/  LDL.LU R248, [R1+0xeb8] ;  /* 0x000eb80001f87983 */ /* 0x000f220000300800 */
[----:B--2---:R-:W-:-:S03]  /*135d20*/  ISETP.LT.AND P4, PT, R13, R197, !P3 ;  /* 0x000000c50d00720c */ /* 0x004fc60005f81270 */
[----:B-1----:R-:W2:Y:S04]  /*135d30*/  LDL.LU R252, [R1+0xab8] ;  /* 0x000ab80001fc7983 */ /* 0x002ea80000300800 */
[----:B------:R-:W4:Y:S04]  /*135d40*/  LDL.LU R197, [R1+0x12a8] ;  /* 0x0012a80001c57983 */ /* 0x000f280000300800 */
[----:B------:R-:W2:Y:S01]  /*135d50*/  LDL.LU R239, [R1+0x12b8] ;  /* 0x0012b80001ef7983 */ /* 0x000ea20000300800 */
[----:B------:R-:W-:Y:S01]  /*135d60*/  ISETP.LT.AND P2, PT, R17, R246, !P5 ;  /* 0x000000f61100720c */ /* 0x000fe20006f41270 */
[----:B------:R-:W-:-:S02]  /*135d70*/  IMAD.WIDE R244, R0, 0x4, R6 ;  /* 0x0000000400f47825 */ /* 0x000fc400078e0206 */
[----:B------:R-:W4:Y:S01]  /*135d80*/  LDL.LU R251, [R1+0x1aac] ;  /* 0x001aac0001fb7983 */ /* 0x000f220000300800 */
[----:B------:R-:W-:Y:S02]  /*135d90*/  ISETP.LT.AND P5, PT, R15, R241, !P5 ;  /* 0x000000f10f00720c */ /* 0x000fe40006fa1270 */
[----:B------:R-:W-:Y:S01]  /*135da0*/  ISETP.LT.AND P6, PT, R11, R234, !P3 ;  /* 0x000000ea0b00720c */ /* 0x000fe20005fc1270 */
[----:B------:R-:W-:Y:S01]  /*135db0*/  IMAD.WIDE R242, R0, 0x4, R8 ;  /* 0x0000000400f27825 */ /* 0x000fe200078e0208 */
[----:B------:R-:W1:Y:S03]  /*135dc0*/  LDC R246, c[0x0][0x228] ;  /* 0x00008a00fff67b82 */ /* 0x000e660000000800 */
[----:B------:R-:W-:-:S05]  /*135dd0*/  VIADD R16, R10, 0x15e ;  /* 0x0000015e0a107836 */ /* 0x000fca0000000000 */
[----:B------:R-:W1:Y:S08]  /*135de0*/  LDC.64 R234, c[0x0][0x228] ;  /* 0x00008a00ffea7b82 */ /* 0x000e700000000a00 */
[----:B------:R-:W1:Y:S01]  /*135df0*/  LDC R241, c[0x0][0x228] ;  /* 0x00008a00fff17b82 */ /* 0x000e620000000800 */
[----:B---3--:R3:W-:Y:S04]  /*135e00*/  @P2 STG.E desc[UR60][R244.64], R249 ;  /* 0x000000f9f4002986 */ /* 0x0087e8000c10193c */
[----:B---3--:R-:W3:Y:S01]  /*135e10*/  LDL.LU R249, [R1+0x16ac] ;  /* 0x0016ac0001f97983 */ /* 0x008ee20000300800 */
[----:B------:R-:W-:-:S03]  /*135e20*/  IMAD.WIDE R244, R14, 0x4, R2 ;  /* 0x000000040ef47825 */ /* 0x000fc600078e0202 */
[----:B--2---:R2:W-:Y:S04]  /*135e30*/  @P5 STG.E desc[UR60][R242.64], R239 ;  /* 0x000000eff2005986 */ /* 0x0045e8000c10193c */
[----:B----4-:R4:W-:Y:S01]  /*135e40*/  @P6 STG.E desc[UR60][R244.64], R197 ;  /* 0x000000c5f4006986 */ /* 0x0109e2000c10193c */
[----:B--2---:R-:W-:Y:S01]  /*135e50*/  IMAD.WIDE R242, R14, 0x4, R4 ;  /* 0x000000040ef27825 */ /* 0x004fe200078e0204 */
[----:B------:R-:W-:Y:S02]  /*135e60*/  ISETP.LT.AND P5, PT, R17, R247, !P3 ;  /* 0x000000f71100720c */ /* 0x000fe40005fa1270 */
[----:B------:R-:W-:Y:S01]  /*135e70*/  ISETP.GE.AND P2, PT, R16, R237, PT ;  /* 0x000000ed1000720c */ /* 0x000fe20003f46270 */
[----:B------:R-:W2:Y:S08]  /*135e80*/  LDC R247, c[0x0][0x228] ;  /* 0x00008a00fff77b82 */ /* 0x000eb00000000800 */
[----:B----4-:R-:W4:Y:S01]  /*135e90*/  LDC R197, c[0x0][0x228] ;  /* 0x00008a00ffc57b82 */ /* 0x010f220000000800 */
[----:B------:R1:W-:Y:S07]  /*135ea0*/  @P4 STG.E desc[UR60][R242.64], R250 ;  /* 0x000000faf2004986 */ /* 0x0003ee000c10193c */
[----:B------:R-:W2:Y:S01]  /*135eb0*/  LDC R237, c[0x0][0x248] ;  /* 0x00009200ffed7b82 */ /* 0x000ea20000000800 */
[----:B-1----:R-:W4:Y:S01]  /*135ec0*/  LDL.LU R250, [R1+0x1ecc] ;  /* 0x001ecc0001fa7983 */ /* 0x002f220000300800 */
        /* <DEDUP_REMOVED lines=25> */
[----:B---3--:R1:W-:Y:S01]  /*136060*/  @P4 STG.E desc[UR60][R242.64], R249 ;  /* 0x000000f9f2004986 */ /* 0x0083e2000c10193c */
[----:B----4-:R-:W-:-:S03]  /*136070*/  ISETP.LT.AND P4, PT, R13, R197, !P5 ;  /* 0x000000c50d00720c */ /* 0x010fc60006f81270 */
        /* <DEDUP_REMOVED lines=115> */
[----:B------:R-:W3:Y:S01]  /*1367b0*/  LDC R247, c[0x0][0x228] ;  /* 0x00008a00fff77b82 */ /* 0x000ee20000000800 */
        /* <DEDUP_REMOVED lines=17> */
[----:B---3--:R-:W-:-:S04]  /*1368d0*/  ISETP.LT.AND P2, PT, R15, R247, !P2 ;  /* 0x000000f70f00720c */ /* 0x008fc80005741270 */
[----:B------:R-:W3:Y:S01]  /*1368e0*/  LDC R241, c[0x0][0x228] ;  /* 0x00008a00fff17b82 */ /* 0x000ee20000000800 */
[----:B------:R-:W-:-:S07]  /*1368f0*/  IMAD.WIDE R244, R0, 0x4, R2 ;  /* 0x0000000400f47825 */ /* 0x000fce00078e0202 */
[----:B------:R-:W3:Y:S01]  /*136900*/  LDC R248, c[0x0][0x228] ;  /* 0x00008a00fff87b82 */ /* 0x000ee20000000800 */
[----:B-1----:R-:W-:Y:S01]  /*136910*/  IMAD.WIDE R242, R0, 0x4, R4 ;  /* 0x0000000400f27825 */ /* 0x002fe200078e0204 */
[----:B------:R-:W4:Y:S04]  /*136920*/  LDL.LU R252, [R1+0x6c8] ;  /* 0x0006c80001fc7983 */ /* 0x000f280000300800 */
[----:B------:R-:W-:Y:S04]  /*136930*/  @P6 STG.E desc[UR60][R244.64], R251 ;  /* 0x000000fbf4006986 */ /* 0x000fe8000c10193c */
[----:B------:R1:W-:Y:S04]  /*136940*/  @P4 STG.E desc[UR60][R242.64], R249 ;  /* 0x000000f9f2004986 */ /* 0x0003e8000c10193c */
[----:B------:R-:W3:Y:S01]  /*136950*/  LDL.LU R247, [R1+0xec8] ;  /* 0x000ec80001f77983 */ /* 0x000ee20000300800 */
[----:B------:R-:W-:-:S03]  /*136960*/  ISETP.LT.AND P4, PT, R13, R197, !P5 ;  /* 0x000000c50d00720c */ /* 0x000fc60006f81270 */
[----:B-1----:R-:W3:Y:S04]  /*136970*/  LDL.LU R249, [R1+0xac8] ;  /* 0x000ac80001f97983 */ /* 0x002ee80000300800 */
        /* <DEDUP_REMOVED lines=398> */
[----:B------:R-:W-:Y:S01]  /*138260*/  ISETP.GE.AND P2, PT, R16, R237, PT ;  /* 0x000000ed1000720c */ /* 0x000fe20003f46270 */
[----:B----4-:R-:W2:Y:S08]  /*138270*/  LDC R197, c[0x0][0x228] ;  /* 0x00008a00ffc57b82 */ /* 0x010eb00000000800 */
[----:B------:R-:W4:Y:S01]  /*138280*/  LDC R237, c[0x0][0x248] ;  /* 0x00009200ffed7b82 */ /* 0x000f220000000800 */
[----:B------:R1:W-:Y:S04]  /*138290*/  @P4 STG.E desc[UR60][R242.64], R250 ;  /* 0x000000faf2004986 */ /* 0x0003e8000c10193c */
[----:B-1----:R-:W2:Y:S01]  /*1382a0*/  LDL.LU R250, [R1+0x1aec] ;  /* 0x001aec0001fa7983 */ /* 0x002ea20000300800 */
[----:B------:R-:W-:-:S02]  /*1382b0*/  ISETP.LT.AND P5, PT, R17, R247, !P3 ;  /* 0x000000f71100720c */ /* 0x000fc40005fa1270 */
[----:B------:R-:W-:Y:S02]  /*1382c0*/  ISETP.LT.AND P3, PT, R15, R246, !P3 ;  /* 0x000000f60f00720c */ /* 0x000fe40005f61270 */
[----:B------:R-:W-:Y:S02]  /*1382d0*/  ISETP.LT.AND P6, PT, R11, R238, !P2 ;  /* 0x000000ee0b00720c */ /* 0x000fe400057c1270 */
[----:B------:R-:W-:Y:S01]  /*1382e0*/  ISETP.LT.AND P4, PT, R13, R199, !P2 ;  /* 0x000000c70d00720c */ /* 0x000fe20005781270 */
[----:B------:R-:W-:-:S04]  /*1382f0*/  IMAD.WIDE R244, R14, 0x4, R6 ;  /* 0x000000040ef47825 */ /* 0x000fc800078e0206 */
[----:B------:R-:W-:-:S04]  /*138300*/  IMAD.WIDE R242, R14, 0x4, R8 ;  /* 0x000000040ef27825 */ /* 0x000fc800078e0208 */
[----:B------:R-:W-:Y:S01]  /*138310*/  IMAD.IADD R0, R14, 0x1, R233 ;  /* 0x000000010e007824 */ /* 0x000fe200078e02e9 */
[----:B------:R-:W-:Y:S01]  /*138320*/  IADD3 R16, R10, 0x177, RZ ;  /* 0x000001770a107810 */ /* 0x000fe20007ffe0ff */
[----:B------:R-:W1:Y:S08]  /*138330*/  LDC R247, c[0x0][0x228] ;  /* 0x00008a00fff77b82 */ /* 0x000e700000000800 */
[----:B------:R-:W1:Y:S08]  /*138340*/  LDC R246, c[0x0][0x228] ;  /* 0x00008a00fff67b82 */ /* 0x000e700000000800 */
[----:B------:R-:W1:Y:S01]  /*138350*/  LDC.64 R238, c[0x0][0x228] ;  /* 0x00008a00ffee7b82 */ /* 0x000e620000000a00 */
[----:B------:R4:W-:Y:S04]  /*138360*/  @P5 STG.E desc[UR60][R244.64], R248 ;  /* 0x000000f8f4005986 */ /* 0x0009e8000c10193c */
[----:B------:R4:W-:Y:S01]  /*138370*/  @P3 STG.E desc[UR60][R242.64], R252 ;  /* 0x000000fcf2003986 */ /* 0x0009e2000c10193c */
[----:B------:R-:W-:-:S02]  /*138380*/  ISETP.GE.AND P5, PT, R16, R235, PT ;  /* 0x000000eb1000720c */ /* 0x000fc40003fa6270 */
[C---:B----4-:R-:W-:Y:S01]  /*138390*/  IADD3 R14, R0.reuse, R237, RZ ;  /* 0x000000ed000e7210 */ /* 0x050fe20007ffe0ff */
[----:B------:R-:W4:Y:S01]  /*1383a0*/  LDC R233, c[0x0][0x228] ;  /* 0x00008a00ffe97b82 */ /* 0x000f220000000800 */
[----:B------:R-:W-:-:S04]  /*1383b0*/  IMAD.WIDE R244, R0, 0x4, R2 ;  /* 0x0000000400f47825 */ /* 0x000fc800078e0202 */
[C---:B------:R-:W-:Y:S01]  /*1383c0*/  IMAD.WIDE R242, R0.reuse, 0x4, R4 ;  /* 0x0000000400f27825 */ /* 0x040fe200078e0204 */
[----:B------:R-:W4:Y:S04]  /*1383d0*/  LDL.LU R252, [R1+0x6ec] ;  /* 0x0006ec0001fc7983 */ /* 0x000f280000300800 */
[----:B------:R1:W-:Y:S04]  /*1383e0*/  @P6 STG.E desc[UR60][R244.64], R251 ;  /* 0x000000fbf4006986 */ /* 0x0003e8000c10193c */
[----:B------:R-:W4:Y:S01]  /*1383f0*/  LDL.LU R248, [R1+0xeec] ;  /* 0x000eec0001f87983 */ /* 0x000f220000300800 */
[----:B------:R-:W-:Y:S01]  /*138400*/  ISETP.LT.AND P3, PT, R17, R241, !P2 ;  /* 0x000000f11100720c */ /* 0x000fe20005761270 */
[----:B------:R-:W2:Y:S08]  /*138410*/  LDC R235, c[0x0][0x248] ;  /* 0x00009200ffeb7b82 */ /* 0x000eb00000000800 */
[----:B------:R-:W4:Y:S01]  /*138420*/  LDC R241, c[0x0][0x228] ;  /* 0x00008a00fff17b82 */ /* 0x000f220000000800 */
[----:B-1----:R-:W-:Y:S01]  /*138430*/  IMAD.WIDE R244, R0, 0x4, R6 ;  /* 0x0000000400f47825 */ /* 0x002fe200078e0206 */
[----:B---3--:R1:W-:Y:S01]  /*138440*/  @P4 STG.E desc[UR60][R242.64], R249 ;  /* 0x000000f9f2004986 */ /* 0x0083e2000c10193c */
[----:B--2---:R-:W-:-:S03]  /*138450*/  ISETP.LT.AND P4, PT, R13, R197, !P5 ;  /* 0x000000c50d00720c */ /* 0x004fc60006f81270 */
[----:B-1----:R-:W2:Y:S04]  /*138460*/  LDL.LU R249, [R1+0x2ec] ;  /* 0x0002ec0001f97983 */ /* 0x002ea80000300800 */
[----:B------:R-:W3:Y:S04]  /*138470*/  LDL.LU R197, [R1+0xaec] ;  /* 0x000aec0001c57983 */ /* 0x000ee80000300800 */
[----:B------:R-:W4:Y:S04]  /*138480*/  LDL.LU R237, [R1+0x16ec] ;  /* 0x0016ec0001ed7983 */ /* 0x000f280000300800 */
[----:B------:R-:W2:Y:S04]  /*138490*/  LDL.LU R251, [R1+0x1f10] ;  /* 0x001f100001fb7983 */ /* 0x000ea80000300800 */
[----:B------:R1:W-:Y:S04]  /*1384a0*/  @P3 STG.E desc[UR60][R244.64], R250 ;  /* 0x000000faf4003986 */ /* 0x0003e8000c10193c */
[----:B-1----:R-:W2:Y:S01]  /*1384b0*/  LDL.LU R250, [R1+0x1f20] ;  /* 0x001f200001fa7983 */ /* 0x002ea20000300800 */
[----:B------:R-:W-:-:S02]  /*1384c0*/  ISETP.LT.AND P2, PT, R15, R247, !P2 ;  /* 0x000000f70f00720c */ /* 0x000fc40005741270 */
[----:B------:R-:W-:Y:S01]  /*1384d0*/  ISETP.LT.AND P6, PT, R11, R198, !P5 ;  /* 0x000000c60b00720c */ /* 0x000fe20006fc1270 */
[----:B------:R-:W-:-:S04]  /*1384e0*/  IMAD.WIDE R242, R0, 0x4, R8 ;  /* 0x0000000400f27825 */ /* 0x000fc800078e0208 */
[----:B------:R-:W-:Y:S01]  /*1384f0*/  IMAD.WIDE R244, R14, 0x4, R2 ;  /* 0x000000040ef47825 */ /* 0x000fe200078e0202 */
[----:B------:R-:W1:Y:S01]  /*138500*/  LDC.64 R198, c[0x0][0x228] ;  /* 0x00008a00ffc67b82 */ /* 0x000e620000000a00 */
[----:B------:R-:W-:-:S07]  /*138510*/  IADD3 R16, R10, 0x178, RZ ;  /* 0x000001780a107810 */ /* 0x000fce0007ffe0ff */
[----:B------:R-:W2:Y:S01]  /*138520*/  LDC R247, c[0x0][0x228] ;  /* 0x00008a00fff77b82 */ /* 0x000ea20000000800 */
[----:B------:R-:W-:Y:S02]  /*138530*/  ISETP.GE.AND P3, PT, R16, R239, PT ;  /* 0x000000ef1000720c */ /* 0x000fe40003f66270 */
[----:B------:R-:W-:Y:S01]  /*138540*/  IADD3 R0, R14, R235, RZ ;  /* 0x000000eb0e007210 */ /* 0x000fe20007ffe0ff */
[----:B------:R-:W-:-:S04]  /*138550*/  VIADD R16, R10, 0x179 ;  /* 0x000001790a107836 */ /* 0x000fc80000000000 */
[----:B------:R-:W2:Y:S08]  /*138560*/  LDC R239, c[0x0][0x228] ;  /* 0x00008a00ffef7b82 */ /* 0x000eb00000000800 */
[----:B------:R-:W2:Y:S01]  /*138570*/  LDC R235, c[0x0][0x248] ;  /* 0x00009200ffeb7b82 */ /* 0x000ea20000000800 */
[----:B----4-:R4:W-:Y:S04]  /*138580*/  @P2 STG.E desc[UR60][R242.64], R237 ;  /* 0x000000edf2002986 */ /* 0x0109e8000c10193c */
[----:B---3--:R3:W-:Y:S01]  /*138590*/  @P6 STG.E desc[UR60][R244.64], R197 ;  /* 0x000000c5f4006986 */ /* 0x0087e2000c10193c */
[----:B------:R-:W-:-:S02]  /*1385a0*/  ISETP.LT.AND P2, PT, R17, R246, !P5 ;  /* 0x000000f61100720c */ /* 0x000fc40006f41270 */
[----:B------:R-:W-:Y:S01]  /*1385b0*/  ISETP.LT.AND P5, PT, R15, R241, !P5 ;  /* 0x000000f10f00720c */ /* 0x000fe20006fa1270 */
[C---:B----4-:R-:W-:Y:S01]  /*1385c0*/  IMAD.WIDE R242, R14.reuse, 0x4, R4 ;  /* 0x000000040ef27825 */ /* 0x050fe200078e0204 */
[----:B---3--:R-:W3:Y:S08]  /*1385d0*/  LDC R197, c[0x0][0x228] ;  /* 0x00008a00ffc57b82 */ /* 0x008ef00000000800 */
[----:B------:R-:W4:Y:S01]  /*1385e0*/  LDC R237, c[0x0][0x248] ;  /* 0x00009200ffed7b82 */ /* 0x000f220000000800 */
[----:B------:R-:W-:Y:S01]  /*1385f0*/  ISETP.LT.AND P6, PT, R11, R240, !P3 ;  /* 0x000000f00b00720c */ /* 0x000fe20005fc1270 */
[----:B------:R-:W-:Y:S01]  /*138600*/  IMAD.WIDE R244, R14, 0x4, R6 ;  /* 0x000000040ef47825 */ /* 0x000fe200078e0206 */
[----:B------:R1:W-:Y:S01]  /*138610*/  @P4 STG.E desc[UR60][R242.64], R252 ;  /* 0x000000fcf2004986 */ /* 0x0003e2000c10193c */
[----:B------:R-:W-:-:S04]  /*138620*/  ISETP.LT.AND P4, PT, R13, R233, !P3 ;  /* 0x000000e90d00720c */ /* 0x000fc80005f81270 */
[----:B------:R-:W4:Y:S08]  /*138630*/  LDC R246, c[0x0][0x228] ;  /* 0x00008a00fff67b82 */ /* 0x000f300000000800 */
[----:B------:R-:W4:Y:S01]  /*138640*/  LDC.64 R240, c[0x0][0x228] ;  /* 0x00008a00fff07b82 */ /* 0x000f220000000a00 */
[----:B-1----:R-:W4:Y:S01]  /*138650*/  LDL.LU R252, [R1+0x12e0] ;  /* 0x0012e00001fc7983 */ /* 0x002f220000300800 */
[----:B------:R-:W-:-:S03]  /*138660*/  IMAD.WIDE R242, R14, 0x4, R8 ;  /* 0x000000040ef27825 */ /* 0x000fc600078e0208 */
[----:B------:R1:W-:Y:S01]  /*138670*/  @P2 STG.E desc[UR60][R244.64], R248 ;  /* 0x000000f8f4002986 */ /* 0x0003e2000c10193c */
[----:B------:R-:W-:Y:S02]  /*138680*/  ISETP.GE.AND P2, PT, R16, R199, PT ;  /* 0x000000c71000720c */ /* 0x000fe40003f46270 */
[----:B------:R-:W4:Y:S01]  /*138690*/  LDC R199, c[0x0][0x228] ;  /* 0x00008a00ffc77b82 */ /* 0x000f220000000800 */
[----:B--2---:R2:W-:Y:S01]  /*1386a0*/  @P5 STG.E desc[UR60][R242.64], R249 ;  /* 0x000000f9f2005986 */ /* 0x0045e2000c10193c */
[----:B-1----:R-:W-:-:S04]  /*1386b0*/  IMAD.WIDE R244, R0, 0x4, R2 ;  /* 0x0000000400f47825 */ /* 0x002fc800078e0202 */
[C---:B--2---:R-:W-:Y:S01]  /*1386c0*/  IMAD.WIDE R242, R0.reuse, 0x4, R4 ;  /* 0x0000000400f27825 */ /* 0x044fe200078e0204 */
[----:B------:R-:W2:Y:S04]  /*1386d0*/  LDL.LU R249, [R1+0xaf0] ;  /* 0x000af00001f97983 */ /* 0x000ea80000300800 */
[----:B------:R1:W-:Y:S04]  /*1386e0*/  @P6 STG.E desc[UR60][R244.64], R251 ;  /* 0x000000fbf4006986 */ /* 0x0003e8000c10193c */
[----:B------:R1:W-:Y:S04]  /*1386f0*/  @P4 STG.E desc[UR60][R242.64], R250 ;  /* 0x000000faf2004986 */ /* 0x0003e8000c10193c */
[----:B------:R-:W2:Y:S01]  /*138700*/  LDL.LU R248, [R1+0x2f0] ;  /* 0x0002f00001f87983 */ /* 0x000ea20000300800 */
[----:B---3--:R-:W-:Y:S01]  /*138710*/  ISETP.LT.AND P4, PT, R13, R197, !P2 ;  /* 0x000000c50d00720c */ /* 0x008fe20005781270 */
[----:B----4-:R-:W-:-:S02]  /*138720*/  IMAD.IADD R14, R0, 0x1, R237 ;  /* 0x00000001000e7824 */ /* 0x010fc400078e02ed */
[----:B-1----:R-:W3:Y:S04]  /*138730*/  LDL.LU R251, [R1+0x6f0] ;  /* 0x0006f00001fb7983 */ /* 0x002ee80000300800 */
[----:B------:R-:W4:Y:S04]  /*138740*/  LDL.LU R197, [R1+0xef0] ;  /* 0x000ef00001c57983 */ /* 0x000f280000300800 */
[----:B------:R-:W2:Y:S01]  /*138750*/  LDL.LU R237, [R1+0x16f0] ;  /* 0x0016f00001ed7983 */ /* 0x000ea20000300800 */
[----:B------:R-:W-:Y:S01]  /*138760*/  ISETP.LT.AND P5, PT, R17, R247, !P3 ;  /* 0x000000f71100720c */ /* 0x000fe20005fa1270 */
[----:B------:R-:W-:-:S02]  /*138770*/  IMAD.WIDE R244, R0, 0x4, R6 ;  /* 0x0000000400f47825 */ /* 0x000fc400078e0206 */
[----:B------:R-:W3:Y:S01]  /*138780*/  LDL.LU R250, [R1+0x1f14] ;  /* 0x001f140001fa7983 */ /* 0x000ee20000300800 */
[----:B------:R-:W-:Y:S02]  /*138790*/  ISETP.LT.AND P3, PT, R15, R239, !P3 ;  /* 0x000000ef0f00720c */ /* 0x000fe40005f61270 */
[----:B------:R-:W-:Y:S01]  /*1387a0*/  ISETP.LT.AND P6, PT, R11, R232, !P2 ;  /* 0x000000e80b00720c */ /* 0x000fe200057c1270 */
[----:B------:R-:W-:Y:S01]  /*1387b0*/  IMAD.WIDE R242, R0, 0x4, R8 ;  /* 0x0000000400f27825 */ /* 0x000fe200078e0208 */
[----:B------:R-:W1:Y:S08]  /*1387c0*/  LDC R247, c[0x0][0x228] ;  /* 0x00008a00fff77b82 */ /* 0x000e700000000800 */
[----:B------:R-:W3:Y:S01]  /*1387d0*/  LDC.64 R232, c[0x0][0x228] ;  /* 0x00008a00ffe87b82 */ /* 0x000ee20000000a00 */
[----:B------:R-:W-:-:S07]  /*1387e0*/  IADD3 R16, R10, 0x17a, RZ ;  /* 0x0000017a0a107810 */ /* 0x000fce0007ffe0ff */
[----:B------:R-:W3:Y:S01]  /*1387f0*/  LDC R239, c[0x0][0x228] ;  /* 0x00008a00ffef7b82 */ /* 0x000ee20000000800 */
[----:B------:R1:W-:Y:S04]  /*138800*/  @P5 STG.E desc[UR60][R244.64], R252 ;  /* 0x000000fcf4005986 */ /* 0x0003e8000c10193c */
[----:B-1----:R-:W3:Y:S01]  /*138810*/  LDL.LU R252, [R1+0x1f24] ;  /* 0x001f240001fc7983 */ /* 0x002ee20000300800 */
[----:B------:R-:W-:-:S03]  /*138820*/  IMAD.WIDE R244, R14, 0x4, R2 ;  /* 0x000000040ef47825 */ /* 0x000fc600078e0202 */
[----:B--2---:R1:W-:Y:S04]  /*138830*/  @P3 STG.E desc[UR60][R242.64], R237 ;  /* 0x000000edf2003986 */ /* 0x0043e8000c10193c */
[----:B----4-:R2:W-:Y:S01]  /*138840*/  @P6 STG.E desc[UR60][R244.64], R197 ;  /* 0x000000c5f4006986 */ /* 0x0105e2000c10193c */
[----:B-1----:R-:W-:Y:S01]  /*138850*/  IMAD.WIDE R242, R14, 0x4, R4 ;  /* 0x000000040ef27825 */ /* 0x002fe200078e0204 */
[----:B--2---:R-:W1:Y:S04]  /*138860*/  LDC R197, c[0x0][0x228] ;  /* 0x00008a00ffc57b82 */ /* 0x004e680000000800 */
[----:B------:R2:W-:Y:S04]  /*138870*/  @P4 STG.E desc[UR60][R242.64], R249 ;  /* 0x000000f9f2004986 */ /* 0x0005e8000c10193c */
[----:B--2---:R-:W2:Y:S01]  /*138880*/  LDL.LU R249, [R1+0x12e4] ;  /* 0x0012e40001f97983 */ /* 0x004ea20000300800 */
[----:B------:R-:W-:-:S02]  /*138890*/  ISETP.LT.AND P3, PT, R17, R246, !P2 ;  /* 0x000000f61100720c */ /* 0x000fc40005761270 */
[----:B------:R-:W-:Y:S02]  /*1388a0*/  ISETP.LT.AND P2, PT, R15, R247, !P2 ;  /* 0x000000f70f00720c */ /* 0x000fe40005741270 */
[----:B------:R-:W-:Y:S01]  /*1388b0*/  ISETP.GE.AND P5, PT, R16, R241, PT ;  /* 0x000000f11000720c */ /* 0x000fe20003fa6270 */
[C---:B------:R-:W-:Y:S01]  /*1388c0*/  IMAD.WIDE R244, R14.reuse, 0x4, R6 ;  /* 0x000000040ef47825 */ /* 0x040fe200078e0206 */
[----:B------:R-:W4:Y:S01]  /*1388d0*/  LDC R241, c[0x0][0x248] ;  /* 0x00009200fff17b82 */ /* 0x000f220000000800 */
[C---:B------:R-:W-:Y:S02]  /*1388e0*/  IADD3 R0, R14.reuse, R235, RZ ;  /* 0x000000eb0e007210 */ /* 0x040fe40007ffe0ff */
[----:B------:R-:W-:Y:S02]  /*1388f0*/  ISETP.LT.AND P6, PT, R11, R236, !P5 ;  /* 0x000000ec0b00720c */ /* 0x000fe40006fc1270 */
[----:B------:R-:W-:Y:S01]  /*138900*/  ISETP.LT.AND P4, PT, R13, R199, !P5 ;  /* 0x000000c70d00720c */ /* 0x000fe20006f81270 */
[----:B------:R-:W-:Y:S01]  /*138910*/  IMAD.WIDE R242, R14, 0x4, R8 ;  /* 0x000000040ef27825 */ /* 0x000fe200078e0208 */
[----:B------:R-:W-:Y:S01]  /*138920*/  IADD3 R16, R10, 0x17b, RZ ;  /* 0x0000017b0a107810 */ /* 0x000fe20007ffe0ff */
[----:B------:R-:W2:Y:S08]  /*138930*/  LDC R246, c[0x0][0x228] ;  /* 0x00008a00fff67b82 */ /* 0x000eb00000000800 */
[----:B------:R-:W2:Y:S08]  /*138940*/  LDC.64 R236, c[0x0][0x228] ;  /* 0x00008a00ffec7b82 */ /* 0x000eb00000000a00 */
[----:B------:R-:W2:Y:S01]  /*138950*/  LDC R199, c[0x0][0x228] ;  /* 0x00008a00ffc77b82 */ /* 0x000ea20000000800 */
[----:B------:R1:W-:Y:S04]  /*138960*/  @P3 STG.E desc[UR60][R244.64], R248 ;  /* 0x000000f8f4003986 */ /* 0x0003e8000c10193c */
[----:B---3--:R3:W-:Y:S01]  /*138970*/  @P2 STG.E desc[UR60][R242.64], R251 ;  /* 0x000000fbf2002986 */ /* 0x0087e2000c10193c */
[----:B------:R-:W-:-:S02]  /*138980*/  ISETP.GE.AND P3, PT, R16, R233, PT ;  /* 0x000000e91000720c */ /* 0x000fc40003f66270 */
[----:B------:R-:W2:Y:S01]  /*138990*/  LDC R247, c[0x0][0x228] ;  /* 0x00008a00fff77b82 */ /* 0x000ea20000000800 */
[----:B------:R-:W2:Y:S01]  /*1389a0*/  LDL.LU R233, [R1+0x16f4] ;  /* 0x0016f40001e97983 */ /* 0x000ea20000300800 */
[----:B-1----:R-:W-:-:S04]  /*1389b0*/  IMAD.WIDE R244, R0, 0x4, R2 ;  /* 0x0000000400f47825 */ /* 0x002fc800078e0202 */
[C---:B---3--:R-:W-:Y:S02]  /*1389c0*/  IMAD.WIDE R242, R0.reuse, 0x4, R4 ;  /* 0x0000000400f27825 */ /* 0x048fe400078e0204 */
[----:B------:R-:W1:Y:S01]  /*1389d0*/  LDC R248, c[0x0][0x228] ;  /* 0x00008a00fff87b82 */ /* 0x000e620000000800 */
[----:B------:R3:W-:Y:S01]  /*1389e0*/  @P6 STG.E desc[UR60][R244.64], R250 ;  /* 0x000000faf4006986 */ /* 0x0007e2000c10193c */
[----:B----4-:R-:W-:Y:S02]  /*1389f0*/  IADD3 R14, R0, R241, RZ ;  /* 0x000000f1000e7210 */ /* 0x010fe40007ffe0ff */
[----:B------:R-:W-:-:S04]  /*138a00*/  ISETP.LT.AND P2, PT, R17, R239, !P5 ;  /* 0x000000ef1100720c */ /* 0x000fc80006f41270 */
[----:B------:R-:W4:Y:S01]  /*138a10*/  LDC R239, c[0x0][0x228] ;  /* 0x00008a00ffef7b82 */ /* 0x000f220000000800 */
[----:B---3--:R-:W-:Y:S01]  /*138a20*/  IMAD.WIDE R244, R0, 0x4, R6 ;  /* 0x0000000400f47825 */ /* 0x008fe200078e0206 */
[----:B------:R3:W-:Y:S01]  /*138a30*/  @P4 STG.E desc[UR60][R242.64], R252 ;  /* 0x000000fcf2004986 */ /* 0x0007e2000c10193c */
[----:B------:R-:W-:-:S03]  /*138a40*/  ISETP.LT.AND P4, PT, R13, R197, !P3 ;  /* 0x000000c50d00720c */ /* 0x000fc60005f81270 */
[----:B---3--:R-:W3:Y:S04]  /*138a50*/  LDL.LU R252, [R1+0x2f4] ;  /* 0x0002f40001fc7983 */ /* 0x008ee80000300800 */
[----:B------:R-:W3:Y:S04]  /*138a60*/  LDL.LU R251, [R1+0x6f4] ;  /* 0x0006f40001fb7983 */ /* 0x000ee80000300800 */
[----:B------:R-:W3:Y:S04]  /*138a70*/  LDL.LU R197, [R1+0xef4] ;  /* 0x000ef40001c57983 */ /* 0x000ee80000300800 */
[----:B------:R-:W3:Y:S04]  /*138a80*/  LDL.LU R241, [R1+0xaf4] ;  /* 0x000af40001f17983 */ /* 0x000ee80000300800 */
[----:B------:R-:W3:Y:S04]  /*138a90*/  LDL.LU R250, [R1+0x1f18] ;  /* 0x001f180001fa7983 */ /* 0x000ee80000300800 */
[----:B--2---:R2:W-:Y:S04]  /*138aa0*/  @P2 STG.E desc[UR60][R244.64], R249 ;  /* 0x000000f9f4002986 */ /* 0x0045e8000c10193c */
[----:B--2---:R-:W2:Y:S01]  /*138ab0*/  LDL.LU R249, [R1+0x1f28] ;  /* 0x001f280001f97983 */ /* 0x004ea20000300800 */
[----:B------:R-:W-:-:S02]  /*138ac0*/  ISETP.LT.AND P5, PT, R15, R246, !P5 ;  /* 0x000000f60f00720c */ /* 0x000fc40006fa1270 */
[----:B------:R-:W-:Y:S01]  /*138ad0*/  ISETP.LT.AND P6, PT, R11, R234, !P3 ;  /* 0x000000ea0b00720c */ /* 0x000fe20005fc1270 */
[----:B------:R-:W4:Y:S01]  /*138ae0*/  LDC R246, c[0x0][0x248] ;  /* 0x00009200fff67b82 */ /* 0x000f220000000800 */
[----:B------:R-:W-:-:S04]  /*138af0*/  IMAD.WIDE R242, R0, 0x4, R8 ;  /* 0x0000000400f27825 */ /* 0x000fc800078e0208 */
[----:B------:R-:W-:-:S03]  /*138b00*/  IMAD.WIDE R244, R14, 0x4, R2 ;  /* 0x000000040ef47825 */ /* 0x000fc600078e0202 */
[----:B------:R-:W3:Y:S01]  /*138b10*/  LDC.64 R234, c[0x0][0x228] ;  /* 0x00008a00ffea7b82 */ /* 0x000ee20000000a00 */
[----:B------:R-:W-:Y:S01]  /*138b20*/  VIADD R16, R10, 0x17c ;  /* 0x0000017c0a107836 */ /* 0x000fe20000000000 */
[----:B------:R4:W-:Y:S01]  /*138b30*/  @P5 STG.E desc[UR60][R242.64], R233 ;  /* 0x000000e9f2005986 */ /* 0x0009e2000c10193c */
[----:B-1----:R-:W-:Y:S02]  /*138b40*/  ISETP.LT.AND P5, PT, R17, R248, !P3 ;  /* 0x000000f81100720c */ /* 0x002fe40005fa1270 */
[----:B----4-:R-:W-:Y:S02]  /*138b50*/  ISETP.LT.AND P3, PT, R15, R239, !P3 ;  /* 0x000000ef0f00720c */ /* 0x010fe40005f61270 */
[----:B------:R-:W-:Y:S01]  /*138b60*/  ISETP.GE.AND P2, PT, R16, R237, PT ;  /* 0x000000ed1000720c */ /* 0x000fe20003f46270 */
[----:B------:R-:W-:-:S04]  /*138b70*/  IMAD.WIDE R242, R14, 0x4, R4 ;  /* 0x000000040ef27825 */ /* 0x000fc800078e0204 */
[----:B------:R-:W-:Y:S01]  /*138b80*/  IMAD.IADD R0, R14, 0x1, R246 ;  /* 0x000000010e007824 */ /* 0x000fe200078e02f6 */
[----:B------:R-:W-:Y:S01]  /*138b90*/  IADD3 R16, R10, 0x17d, RZ ;  /* 0x0000017d0a107810 */ /* 0x000fe20007ffe0ff */
[----:B------:R-:W4:Y:S01]  /*138ba0*/  LDL.LU R248, [R1+0x16f8] ;  /* 0x0016f80001f87983 */ /* 0x000f220000300800 */
[----:B------:R-:W1:Y:S08]  /*138bb0*/  LDC R233, c[0x0][0x228] ;  /* 0x00008a00ffe97b82 */ /* 0x000e700000000800 */
[----:B------:R-:W4:Y:S08]  /*138bc0*/  LDC R237, c[0x0][0x228] ;  /* 0x00008a00ffed7b82 */ /* 0x000f300000000800 */
[----:B------:R-:W4:Y:S01]  /*138bd0*/  LDC R246, c[0x0][0x228] ;  /* 0x00008a00fff67b82 */ /* 0x000f220000000800 */
[----:B---3--:R3:W-:Y:S01]  /*138be0*/  @P6 STG.E desc[UR60][R244.64], R197 ;  /* 0x000000c5f4006986 */ /* 0x0087e2000c10193c */
[----:B------:R-:W-:-:S03]  /*138bf0*/  ISETP.LT.AND P6, PT, R11, R238, !P2 ;  /* 0x000000ee0b00720c */ /* 0x000fc600057c1270 */
[----:B------:R1:W-:Y:S03]  /*138c00*/  @P4 STG.E desc[UR60][R242.64], R241 ;  /* 0x000000f1f2004986 */ /* 0x0003e6000c10193c */
[----:B---3--:R-:W3:Y:S01]  /*138c10*/  LDC R197, c[0x0][0x228] ;  /* 0x00008a00ffc57b82 */ /* 0x008ee20000000800 */
[----:B------:R-:W-:Y:S01]  /*138c20*/  ISETP.LT.AND P4, PT, R13, R199, !P2 ;  /* 0x000000c70d00720c */ /* 0x000fe20005781270 */
[----:B------:R-:W-:-:S04]  /*138c30*/  IMAD.WIDE R244, R14, 0x4, R6 ;  /* 0x000000040ef47825 */ /* 0x000fc800078e0206 */
[----:B-1----:R-:W-:Y:S02]  /*138c40*/  IMAD.WIDE R242, R14, 0x4, R8 ;  /* 0x000000040ef27825 */ /* 0x002fe400078e0208 */
[----:B------:R-:W1:Y:S08]  /*138c50*/  LDC R241, c[0x0][0x248] ;  /* 0x00009200fff17b82 */ /* 0x000e700000000800 */
[----:B------:R-:W4:Y:S01]  /*138c60*/  LDC.64 R238, c[0x0][0x228] ;  /* 0x00008a00ffee7b82 */ /* 0x000f220000000a00 */
[----:B------:R3:W-:Y:S04]  /*138c70*/  @P5 STG.E desc[UR60][R244.64], R252 ;  /* 0x000000fcf4005986 */ /* 0x0007e8000c10193c */
[----:B------:R3:W-:Y:S01]  /*138c80*/  @P3 STG.E desc[UR60][R242.64], R251 ;  /* 0x000000fbf2003986 */ /* 0x0007e2000c10193c */
[----:B------:R-:W-:Y:S01]  /*138c90*/  ISETP.GE.AND P5, PT, R16, R235, PT ;  /* 0x000000eb1000720c */ /* 0x000fe20003fa6270 */
[----:B---3--:R-:W-:-:S04]  /*138ca0*/  IMAD.WIDE R244, R0, 0x4, R2 ;  /* 0x0000000400f47825 */ /* 0x008fc800078e0202 */
[C---:B------:R-:W-:Y:S01]  /*138cb0*/  IMAD.WIDE R242, R0.reuse, 0x4, R4 ;  /* 0x0000000400f27825 */ /* 0x040fe200078e0204 */
[----:B------:R-:W3:Y:S04]  /*138cc0*/  LDL.LU R252, [R1+0xef8] ;  /* 0x000ef80001fc7983 */ /* 0x000ee80000300800 */
[----:B------:R-:W3:Y:S04]  /*138cd0*/  LDL.LU R251, [R1+0xaf8] ;  /* 0x000af80001fb7983 */ /* 0x000ee80000300800 */
[----:B------:R1:W-:Y:S01]  /*138ce0*/  @P6 STG.E desc[UR60][R244.64], R250 ;  /* 0x000000faf4006986 */ /* 0x0003e2000c10193c */
[----:B------:R-:W-:Y:S01]  /*138cf0*/  ISETP.LT.AND P3, PT, R17, R247, !P2 ;  /* 0x000000f71100720c */ /* 0x000fe20005761270 */
[----:B------:R-:W3:Y:S02]  /*138d00*/  LDC R235, c[0x0][0x228] ;  /* 0x00008a00ffeb7b82 */ /* 0x000ee40000000800 */
[----:B-1----:R-:W3:Y:S04]  /*138d10*/  LDL.LU R250, [R1+0x6f8] ;  /* 0x0006f80001fa7983 */ /* 0x002ee80000300800 */
[----:B--2---:R1:W-:Y:S01]  /*138d20*/  @P4 STG.E desc[UR60][R242.64], R249 ;  /* 0x000000f9f2004986 */ /* 0x0043e2000c10193c */
[----:B------:R-:W-:Y:S01]  /*138d30*/  ISETP.LT.AND P4, PT, R13, R197, !P5 ;  /* 0x000000c50d00720c */ /* 0x000fe20006f81270 */
[----:B------:R-:W-:Y:S01]  /*138d40*/  IMAD.WIDE R244, R0, 0x4, R6 ;  /* 0x0000000400f47825 */ /* 0x000fe200078e0206 */
[----:B------:R-:W-:-:S02]  /*138d50*/  ISETP.LT.AND P6, PT, R11, R198, !P5 ;  /* 0x000000c60b00720c */ /* 0x000fc40006fc1270 */
[----:B------:R-:W-:Y:S02]  /*138d60*/  ISETP.LT.AND P2, PT, R15, R233, !P2 ;  /* 0x000000e90f00720c */ /* 0x000fe40005741270 */
[----:B------:R-:W-:Y:S01]  /*138d70*/  IADD3 R14, R0, R241, RZ ;  /* 0x000000f1000e7210 */ /* 0x000fe20007ffe0ff */
[----:B------:R-:W2:Y:S01]  /*138d80*/  LDC R233, c[0x0][0x248] ;  /* 0x00009200ffe97b82 */ /* 0x000ea20000000800 */
[----:B------:R-:W-:-:S07]  /*138d90*/  IADD3 R16, R10, 0x17e, RZ ;  /* 0x0000017e0a107810 */ /* 0x000fce0007ffe0ff */
[----:B------:R-:W3:Y:S08]  /*138da0*/  LDC R247, c[0x0][0x228] ;  /* 0x00008a00fff77b82 */ /* 0x000ef00000000800 */
[----:B------:R-:W3:Y:S01]  /*138db0*/  LDC.64 R198, c[0x0][0x228] ;  /* 0x00008a00ffc67b82 */ /* 0x000ee20000000a00 */
[----:B-1----:R-:W3:Y:S04]  /*138dc0*/  LDL.LU R249, [R1+0x1f1c] ;  /* 0x001f1c0001f97983 */ /* 0x002ee80000300800 */
[----:B------:R-:W4:Y:S01]  /*138dd0*/  LDL.LU R197, [R1+0x12e8] ;  /* 0x0012e80001c57983 */ /* 0x000f220000300800 */
[----:B------:R-:W-:-:S03]  /*138de0*/  IMAD.WIDE R242, R0, 0x4, R8 ;  /* 0x0000000400f27825 */ /* 0x000fc600078e0208 */
[----:B----4-:R1:W-:Y:S04]  /*138df0*/  @P3 STG.E desc[UR60][R244.64], R197 ;  /* 0x000000c5f4003986 */ /* 0x0103e8000c10193c */
[----:B------:R-:W-:Y:S01]  /*138e00*/  @P2 STG.E desc[UR60][R242.64], R248 ;  /* 0x000000f8f2002986 */ /* 0x000fe2000c10193c */
[----:B------:R-:W-:-:S03]  /*138e10*/  ISETP.LT.AND P2, PT, R17, R237, !P5 ;  /* 0x000000ed1100720c */ /* 0x000fc60006f41270 */
[----:B------:R-:W4:Y:S01]  /*138e20*/  LDL.LU R237, [R1+0x2f8] ;  /* 0x0002f80001ed7983 */ /* 0x000f220000300800 */
[C---:B-1----:R-:W-:Y:S01]  /*138e30*/  IMAD.WIDE R244, R14.reuse, 0x4, R2 ;  /* 0x000000040ef47825 */ /* 0x042fe200078e0202 */
[----:B--2---:R-:W-:Y:S01]  /*138e40*/  IADD3 R0, R14, R233, RZ ;  /* 0x000000e90e007210 */ /* 0x004fe20007ffe0ff */
[----:B------:R-:W1:Y:S03]  /*138e50*/  LDC R197, c[0x0][0x228] ;  /* 0x00008a00ffc57b82 */ /* 0x000e660000000800 */
[----:B---3--:R2:W-:Y:S04]  /*138e60*/  @P6 STG.E desc[UR60][R244.64], R252 ;  /* 0x000000fcf4006986 */ /* 0x0085e8000c10193c */
[----:B--2---:R-:W2:Y:S01]  /*138e70*/  LDL.LU R252, [R1+0x1f2c] ;  /* 0x001f2c0001fc7983 */ /* 0x004ea20000300800 */
[----:B------:R-:W-:-:S02]  /*138e80*/  ISETP.GE.AND P3, PT, R16, R239, PT ;  /* 0x000000ef1000720c */ /* 0x000fc40003f66270 */
[----:B------:R-:W-:Y:S01]  /*138e90*/  ISETP.LT.AND P5, PT, R15, R235, !P5 ;  /* 0x000000eb0f00720c */ /* 0x000fe20006fa1270 */
[----:B------:R-:W3:Y:S01]  /*138ea0*/  LDL.LU R248, [R1+0x12ec] ;  /* 0x0012ec0001f87983 */ /* 0x000ee20000300800 */
[----:B------:R-:W-:Y:S01]  /*138eb0*/  IMAD.WIDE R242, R14, 0x4, R4 ;  /* 0x000000040ef27825 */ /* 0x000fe200078e0204 */
[----:B------:R-:W-:-:S03]  /*138ec0*/  ISETP.LT.AND P6, PT, R11, R240, !P3 ;  /* 0x000000f00b00720c */ /* 0x000fc60005fc1270 */
[----:B------:R-:W-:Y:S01]  /*138ed0*/  IMAD.WIDE R240, R14, 0x4, R6 ;  /* 0x000000040ef07825 */ /* 0x000fe200078e0206 */
[----:B------:R-:W3:Y:S08]  /*138ee0*/  LDC R244, c[0x0][0x228] ;  /* 0x00008a00fff47b82 */ /* 0x000ef00000000800 */
[----:B------:R-:W1:Y:S01]  /*138ef0*/  LDC R239, c[0x0][0x228] ;  /* 0x00008a00ffef7b82 */ /* 0x000e620000000800 */
[----:B------:R1:W-:Y:S01]  /*138f00*/  @P4 STG.E desc[UR60][R242.64], R251 ;  /* 0x000000fbf2004986 */ /* 0x0003e2000c10193c */
[----:B------:R-:W-:-:S06]  /*138f10*/  ISETP.LT.AND P4, PT, R13, R246, !P3 ;  /* 0x000000f60d00720c */ /* 0x000fcc0005f81270 */
[----:B------:R-:W2:Y:S01]  /*138f20*/  LDC R245, c[0x0][0x248] ;  /* 0x00009200fff57b82 */ /* 0x000ea20000000800 */
[----:B------:R-:W-:-:S07]  /*138f30*/  VIADD R16, R10, 0x17f ;  /* 0x0000017f0a107836 */ /* 0x000fce0000000000 */
[----:B------:R-:W3:Y:S01]  /*138f40*/  LDC R235, c[0x0][0x248] ;  /* 0x00009200ffeb7b82 */ /* 0x000ee20000000800 */
[----:B-1----:R-:W3:Y:S01]  /*138f50*/  LDL.LU R251, [R1+0x16fc] ;  /* 0x0016fc0001fb7983 */ /* 0x002ee20000300800 */
[----:B------:R-:W-:-:S03]  /*138f60*/  IMAD.WIDE R242, R14, 0x4, R8 ;  /* 0x000000040ef27825 */ /* 0x000fc600078e0208 */
[----:B------:R-:W3:Y:S04]  /*138f70*/  LDL.LU R14, [R1+0x1fc4] ;  /* 0x001fc400010e7983 */ /* 0x000ee80000300800 */
[----:B------:R-:W3:Y:S04]  /*138f80*/  LDL.LU R246, [R1+0xefc] ;  /* 0x000efc0001f67983 */ /* 0x000ee80000300800 */
[----:B----4-:R1:W-:Y:S04]  /*138f90*/  @P2 STG.E desc[UR60][R240.64], R237 ;  /* 0x000000edf0002986 */ /* 0x0103e8000c10193c */
[----:B------:R4:W-:Y:S01]  /*138fa0*/  @P5 STG.E desc[UR60][R242.64], R250 ;  /* 0x000000faf2005986 */ /* 0x0009e2000c10193c */
[----:B-1----:R-:W-:-:S03]  /*138fb0*/  IMAD.WIDE R240, R0, 0x4, R2 ;  /* 0x0000000400f07825 */ /* 0x002fc600078e0202 */
[----:B----4-:R-:W4:Y:S01]  /*138fc0*/  LDL.LU R250, [R1+0xafc] ;  /* 0x000afc0001fa7983 */ /* 0x010f220000300800 */
[----:B------:R-:W1:Y:S08]  /*138fd0*/  LDC R242, c[0x0][0x228] ;  /* 0x00008a00fff27b82 */ /* 0x000e700000000800 */
[----:B------:R-:W4:Y:S01]  /*138fe0*/  LDC R237, c[0x0][0x228] ;  /* 0x00008a00ffed7b82 */ /* 0x000f220000000800 */
[----:B------:R2:W-:Y:S04]  /*138ff0*/  @P6 STG.E desc[UR60][R240.64], R249 ;  /* 0x000000f9f0006986 */ /* 0x0005e8000c10193c */
[----:B--2---:R-:W2:Y:S01]  /*139000*/  LDL.LU R249, [R1+0x2fc] ;  /* 0x0002fc0001f97983 */ /* 0x004ea20000300800 */
[----:B------:R-:W-:-:S05]  /*139010*/  IMAD.WIDE R240, R0, 0x4, R4 ;  /* 0x0000000400f07825 */ /* 0x000fca00078e0204 */
[----:B------:R3:W-:Y:S04]  /*139020*/  @P4 STG.E desc[UR60][R240.64], R252 ;  /* 0x000000fcf0004986 */ /* 0x0007e8000c10193c */
[----:B---3--:R-:W3:Y:S01]  /*139030*/  LDL.LU R252, [R1+0x6fc] ;  /* 0x0006fc0001fc7983 */ /* 0x008ee20000300800 */
[----:B------:R-:W-:Y:S02]  /*139040*/  ISETP.LT.AND P5, PT, R17, R247, !P3 ;  /* 0x000000f71100720c */ /* 0x000fe40005fa1270 */
[----:B------:R-:W-:Y:S02]  /*139050*/  ISETP.GE.AND P2, PT, R16, R199, PT ;  /* 0x000000c71000720c */ /* 0x000fe40003f46270 */
[----:B------:R-:W-:Y:S01]  /*139060*/  ISETP.LT.AND P3, PT, R15, R197, !P3 ;  /* 0x000000c50f00720c */ /* 0x000fe20005f61270 */
[----:B------:R-:W-:Y:S01]  /*139070*/  IMAD.WIDE R240, R0, 0x4, R8 ;  /* 0x0000000400f07825 */ /* 0x000fe200078e0208 */
[----:B------:R-:W-:-:S02]  /*139080*/  IADD3 R10, R10, 0x180, RZ ;  /* 0x000001800a0a7810 */ /* 0x000fc40007ffe0ff */
[----:B------:R-:W-:Y:S01]  /*139090*/  ISETP.LT.AND P6, PT, R11, R232, !P2 ;  /* 0x000000e80b00720c */ /* 0x000fe200057c1270 */
[----:B------:R-:W-:Y:S01]  /*1390a0*/  IMAD.WIDE R232, R0, 0x4, R6 ;  /* 0x0000000400e87825 */ /* 0x000fe200078e0206 */
[----:B------:R-:W-:-:S03]  /*1390b0*/  ISETP.LT.AND P4, PT, R17, R239, !P2 ;  /* 0x000000ef1100720c */ /* 0x000fc60005781270 */
[----:B------:R-:W-:Y:S01]  /*1390c0*/  IMAD.IADD R0, R0, 0x1, R245 ;  /* 0x0000000100007824 */ /* 0x000fe200078e02f5 */
[----:B------:R-:W3:Y:S08]  /*1390d0*/  LDC R16, c[0x0][0x228] ;  /* 0x00008a00ff107b82 */ /* 0x000ef00000000800 */
[----:B------:R-:W3:Y:S08]  /*1390e0*/  LDC R239, c[0x0][0x228] ;  /* 0x00008a00ffef7b82 */ /* 0x000ef00000000800 */
[----:B------:R-:W3:Y:S08]  /*1390f0*/  LDC R199, c[0x0][0x248] ;  /* 0x00009200ffc77b82 */ /* 0x000ef00000000800 */
[----:B------:R-:W3:Y:S01]  /*139100*/  LDC R197, c[0x0][0x228] ;  /* 0x00008a00ffc57b82 */ /* 0x000ee20000000800 */
[----:B------:R1:W-:Y:S01]  /*139110*/  @P5 STG.E desc[UR60][R232.64], R248 ;  /* 0x000000f8e8005986 */ /* 0x0003e2000c10193c */
[----:B------:R-:W-:-:S03]  /*139120*/  ISETP.LT.AND P5, PT, R13, R244, !P2 ;  /* 0x000000f40d00720c */ /* 0x000fc600057a1270 */
[----:B------:R1:W-:Y:S02]  /*139130*/  @P3 STG.E desc[UR60][R240.64], R251 ;  /* 0x000000fbf0003986 */ /* 0x0003e4000c10193c */
[----:B-1----:R-:W-:Y:S01]  /*139140*/  ISETP.LT.AND P2, PT, R15, R242, !P2 ;  /* 0x000000f20f00720c */ /* 0x002fe20005741270 */
[C---:B------:R-:W-:Y:S01]  /*139150*/  IMAD.WIDE R242, R0.reuse, 0x4, R6 ;  /* 0x0000000400f27825 */ /* 0x040fe200078e0206 */
[----:B------:R-:W3:Y:S04]  /*139160*/  LDL.LU R248, [R1+0x1af0] ;  /* 0x001af00001f87983 */ /* 0x000ee80000300800 */
[----:B------:R-:W3:Y:S01]  /*139170*/  LDL.LU R251, [R1+0x1f30] ;  /* 0x001f300001fb7983 */ /* 0x000ee20000300800 */
[----:B------:R-:W-:-:S04]  /*139180*/  IMAD.WIDE R232, R0, 0x4, R2 ;  /* 0x0000000400e87825 */ /* 0x000fc800078e0202 */
[----:B------:R-:W-:Y:S01]  /*139190*/  IMAD.WIDE R240, R0, 0x4, R4 ;  /* 0x0000000400f07825 */ /* 0x000fe200078e0204 */
[----:B------:R-:W3:Y:S01]  /*1391a0*/  LDL.LU R247, [R1+0x1700] ;  /* 0x0017000001f77983 */ /* 0x000ee20000300800 */
[----:B------:R-:W-:-:S03]  /*1391b0*/  ISETP.GE.AND P3, PT, R10, R14, PT ;  /* 0x0000000e0a00720c */ /* 0x000fc60003f66270 */
[----:B------:R1:W-:Y:S01]  /*1391c0*/  @P6 STG.E desc[UR60][R232.64], R246 ;  /* 0x000000f6e8006986 */ /* 0x0003e2000c10193c */
[----:B------:R-:W3:Y:S01]  /*1391d0*/  LDC R14, c[0x0][0x228] ;  /* 0x00008a00ff0e7b82 */ /* 0x000ee20000000800 */
[----:B------:R-:W-:Y:S02]  /*1391e0*/  ISETP.LT.AND P6, PT, R11, R236, !P3 ;  /* 0x000000ec0b00720c */ /* 0x000fe40005fc1270 */
[----:B-1----:R-:W3:Y:S04]  /*1391f0*/  LDL.LU R246, [R1+0x12f0] ;  /* 0x0012f00001f67983 */ /* 0x002ee80000300800 */
[----:B----4-:R-:W-:Y:S04]  /*139200*/  @P5 STG.E desc[UR60][R240.64], R250 ;  /* 0x000000faf0005986 */ /* 0x010fe8000c10193c */
[----:B--2---:R1:W-:Y:S01]  /*139210*/  @P4 STG.E desc[UR60][R242.64], R249 ;  /* 0x000000f9f2004986 */ /* 0x0043e2000c10193c */
[----:B------:R-:W-:Y:S01]  /*139220*/  ISETP.LT.AND P4, PT, R15, R237, !P3 ;  /* 0x000000ed0f00720c */ /* 0x000fe20005f81270 */
[----:B------:R-:W-:-:S02]  /*139230*/  IMAD.WIDE R236, R0, 0x4, R8 ;  /* 0x0000000400ec7825 */ /* 0x000fc400078e0208 */
[----:B-1----:R-:W2:Y:S04]  /*139240*/  LDL.LU R249, [R1+0xf00] ;  /* 0x000f000001f97983 */ /* 0x002ea80000300800 */
[----:B------:R-:W4:Y:S04]  /*139250*/  LDL.LU R250, [R1+0xb00] ;  /* 0x000b000001fa7983 */ /* 0x000f280000300800 */
[----:B---3--:R1:W-:Y:S04]  /*139260*/  @P2 STG.E desc[UR60][R236.64], R252 ;  /* 0x000000fcec002986 */ /* 0x0083e8000c10193c */
[----:B-1----:R-:W3:Y:S01]  /*139270*/  LDL.LU R252, [R1+0x700] ;  /* 0x0007000001fc7983 */ /* 0x002ee20000300800 */
[----:B------:R-:W-:-:S02]  /*139280*/  IADD3 R10, R0, R235, RZ ;  /* 0x000000eb000a7210 */ /* 0x000fc40007ffe0ff */
[----:B------:R-:W-:Y:S02]  /*139290*/  ISETP.LT.AND P5, PT, R13, R16, !P3 ;  /* 0x000000100d00720c */ /* 0x000fe40005fa1270 */
[----:B------:R-:W-:Y:S01]  /*1392a0*/  ISETP.LT.AND P3, PT, R17, R239, !P3 ;  /* 0x000000ef1100720c */ /* 0x000fe20005f61270 */
[----:B------:R-:W3:Y:S04]  /*1392b0*/  LDL.LU R241, [R1+0x48dc] ;  /* 0x0048dc0001f17983 */ /* 0x000ee80000300800 */
[----:B------:R-:W3:Y:S01]  /*1392c0*/  LDL.LU R240, [R1+0x48d8] ;  /* 0x0048d80001f07983 */ /* 0x000ee20000300800 */
[----:B------:R-:W-:-:S04]  /*1392d0*/  IMAD.WIDE R232, R10, 0x4, R2 ;  /* 0x000000040ae87825 */ /* 0x000fc800078e0202 */
[C---:B------:R-:W-:Y:S01]  /*1392e0*/  IMAD.WIDE R236, R10.reuse, 0x4, R4 ;  /* 0x000000040aec7825 */ /* 0x040fe200078e0204 */
[----:B------:R-:W-:Y:S01]  /*1392f0*/  ISETP.LT.AND P2, PT, R11, R234, !P0 ;  /* 0x000000ea0b00720c */ /* 0x000fe20004741270 */
[----:B------:R-:W3:Y:S01]  /*139300*/  LDL.LU R244, [R1+0x300] ;  /* 0x0003000001f47983 */ /* 0x000ee20000300800 */
[C---:B------:R-:W-:Y:S01]  /*139310*/  IADD3 R0, R10.reuse, R199, RZ ;  /* 0x000000c70a007210 */ /* 0x040fe20007ffe0ff */
[----:B------:R-:W1:Y:S08]  /*139320*/  LDC R239, c[0x0][0x248] ;  /* 0x00009200ffef7b82 */ /* 0x000e700000000800 */
[----:B------:R-:W1:Y:S01]  /*139330*/  LDC R16, c[0x0][0x228] ;  /* 0x00008a00ff107b82 */ /* 0x000e620000000800 */
[----:B------:R1:W-:Y:S04]  /*139340*/  @P6 STG.E desc[UR60][R232.64], R248 ;  /* 0x000000f8e8006986 */ /* 0x0003e8000c10193c */
[----:B------:R1:W-:Y:S01]  /*139350*/  @P5 STG.E desc[UR60][R236.64], R251 ;  /* 0x000000fbec005986 */ /* 0x0003e2000c10193c */
[----:B------:R-:W-:Y:S01]  /*139360*/  IMAD.WIDE R234, R10, 0x4, R8 ;  /* 0x000000040aea7825 */ /* 0x000fe200078e0208 */
[----:B------:R-:W-:-:S02]  /*139370*/  ISETP.LT.AND P6, PT, R17, R197, !P0 ;  /* 0x000000c51100720c */ /* 0x000fc400047c1270 */
[C---:B------:R-:W-:Y:S02]  /*139380*/  ISETP.LT.AND P5, PT, R13.reuse, R14, !P0 ;  /* 0x0000000e0d00720c */ /* 0x040fe400047a1270 */
[----:B------:R-:W3:Y:S01]  /*139390*/  LDC R14, c[0x0][0x248] ;  /* 0x00009200ff0e7b82 */ /* 0x000ee20000000800 */
[----:B-1----:R-:W-:Y:S01]  /*1393a0*/  IMAD.WIDE R232, R10, 0x4, R6 ;  /* 0x000000040ae87825 */ /* 0x002fe200078e0206 */
[----:B------:R-:W3:Y:S04]  /*1393b0*/  LDL.LU R248, [R1+0x1af4] ;  /* 0x001af40001f87983 */ /* 0x000ee80000300800 */
[----:B------:R-:W3:Y:S04]  /*1393c0*/  LDL.LU R251, [R1+0x1f34] ;  /* 0x001f340001fb7983 */ /* 0x000ee80000300800 */
[----:B------:R1:W-:Y:S01]  /*1393d0*/  @P3 STG.E desc[UR60][R232.64], R247 ;  /* 0x000000f7e8003986 */ /* 0x0003e2000c10193c */
[----:B------:R-:W-:Y:S01]  /*1393e0*/  ISETP.LT.AND P3, PT, R13, R196, !P1 ;  /* 0x000000c40d00720c */ /* 0x000fe20004f61270 */
[----:B------:R-:W-:-:S02]  /*1393f0*/  IMAD.WIDE R196, R0, 0x4, R2 ;  /* 0x0000000400c47825 */ /* 0x000fc400078e0202 */
[----:B------:R1:W-:Y:S01]  /*139400*/  @P4 STG.E desc[UR60][R234.64], R246 ;  /* 0x000000f6ea004986 */ /* 0x0003e2000c10193c */
[----:B------:R-:W-:Y:S01]  /*139410*/  ISETP.LT.AND P4, PT, R11, R198, !P1 ;  /* 0x000000c60b00720c */ /* 0x000fe20004f81270 */
[C---:B------:R-:W-:Y:S02]  /*139420*/  IMAD.WIDE R198, R0.reuse, 0x4, R4 ;  /* 0x0000000400c67825 */ /* 0x040fe400078e0204 */
[----:B-1----:R-:W3:Y:S04]  /*139430*/  LDL.LU R247, [R1+0x1704] ;  /* 0x0017040001f77983 */ /* 0x002ee80000300800 */
[----:B------:R-:W3:Y:S04]  /*139440*/  LDL.LU R235, [R1+0x48e0] ;  /* 0x0048e00001eb7983 */ /* 0x000ee80000300800 */
[----:B------:R-:W3:Y:S04]  /*139450*/  LDL.LU R246, [R1+0x12f4] ;  /* 0x0012f40001f67983 */ /* 0x000ee80000300800 */
[----:B--2---:R1:W-:Y:S04]  /*139460*/  @P2 STG.E desc[UR60][R196.64], R249 ;  /* 0x000000f9c4002986 */ /* 0x0043e8000c10193c */
[----:B----4-:R2:W-:Y:S04]  /*139470*/  @P5 STG.E desc[UR60][R198.64], R250 ;  /* 0x000000fac6005986 */ /* 0x0105e8000c10193c */
[----:B-1----:R-:W4:Y:S01]  /*139480*/  LDL.LU R249, [R1+0xf04] ;  /* 0x000f040001f97983 */ /* 0x002f220000300800 */
[----:B------:R-:W-:-:S03]  /*139490*/  IMAD.WIDE R196, R0, 0x4, R6 ;  /* 0x0000000400c47825 */ /* 0x000fc600078e0206 */
[----:B--2---:R-:W2:Y:S04]  /*1394a0*/  LDL.LU R250, [R1+0xb04] ;  /* 0x000b040001fa7983 */ /* 0x004ea80000300800 */
[----:B---3--:R1:W-:Y:S04]  /*1394b0*/  @P6 STG.E desc[UR60][R196.64], R252 ;  /* 0x000000fcc4006986 */ /* 0x0083e8000c10193c */
[----:B-1----:R-:W3:Y:S01]  /*1394c0*/  LDL.LU R252, [R1+0x704] ;  /* 0x0007040001fc7983 */ /* 0x002ee20000300800 */
[----:B------:R-:W-:Y:S01]  /*1394d0*/  ISETP.LT.AND P0, PT, R15, R238, !P0 ;  /* 0x000000ee0f00720c */ /* 0x000fe20004701270 */
[----:B------:R-:W-:-:S02]  /*1394e0*/  IMAD.IADD R10, R0, 0x1, R239 ;  /* 0x00000001000a7824 */ /* 0x000fc400078e02ef */
[----:B------:R-:W-:Y:S01]  /*1394f0*/  IMAD.WIDE R196, R0, 0x4, R8 ;  /* 0x0000000400c47825 */ /* 0x000fe200078e0208 */
[----:B------:R-:W-:-:S03]  /*139500*/  ISETP.GE.AND P5, PT, R241, R19, PT ;  /* 0x00000013f100720c */ /* 0x000fc60003fa6270 */
[C---:B------:R-:W-:Y:S01]  /*139510*/  IMAD.WIDE R198, R10.reuse, 0x4, R2 ;  /* 0x000000040ac67825 */ /* 0x040fe200078e0202 */
[----:B------:R-:W-:Y:S02]  /*139520*/  ISETP.LT.AND P2, PT, R17, R16, !P1 ;  /* 0x000000101100720c */ /* 0x000fe40004f41270 */
[----:B------:R-:W-:Y:S01]  /*139530*/  ISETP.LT.AND P1, PT, R15, R18, !P1 ;  /* 0x000000120f00720c */ /* 0x000fe20004f21270 */
[----:B------:R-:W3:Y:S01]  /*139540*/  LDL.LU R234, [R1+0x48e8] ;  /* 0x0048e80001ea7983 */ /* 0x000ee20000300800 */
[C---:B------:R-:W-:Y:S01]  /*139550*/  IMAD.WIDE R232, R10.reuse, 0x4, R4 ;  /* 0x000000040ae87825 */ /* 0x040fe200078e0204 */
[----:B------:R-:W-:Y:S01]  /*139560*/  IADD3 R0, R10, R14, RZ ;  /* 0x0000000e0a007210 */ /* 0x000fe20007ffe0ff */
[----:B------:R-:W1:Y:S01]  /*139570*/  LDC R16, c[0x0][0x248] ;  /* 0x00009200ff107b82 */ /* 0x000e620000000800 */
[----:B------:R-:W-:-:S07]  /*139580*/  ISETP.GE.AND P6, PT, R240, R19, PT ;  /* 0x00000013f000720c */ /* 0x000fce0003fc6270 */
[----:B------:R-:W1:Y:S01]  /*139590*/  LDC R14, c[0x0][0x248] ;  /* 0x00009200ff0e7b82 */ /* 0x000e620000000800 */
[----:B------:R1:W-:Y:S01]  /*1395a0*/  @P0 STG.E desc[UR60][R196.64], R244 ;  /* 0x000000f4c4000986 */ /* 0x0003e2000c10193c */
[----:B------:R-:W-:-:S03]  /*1395b0*/  ISETP.LT.AND P0, PT, R11, R18, !P5 ;  /* 0x000000120b00720c */ /* 0x000fc60006f01270 */
[----:B------:R1:W-:Y:S04]  /*1395c0*/  @P4 STG.E desc[UR60][R198.64], R248 ;  /* 0x000000f8c6004986 */ /* 0x0003e8000c10193c */
[----:B------:R1:W-:Y:S01]  /*1395d0*/  @P3 STG.E desc[UR60][R232.64], R251 ;  /* 0x000000fbe8003986 */ /* 0x0003e2000c10193c */
[-C--:B------:R-:W-:Y:S02]  /*1395e0*/  ISETP.LT.AND P3, PT, R13, R18.reuse, !P5 ;  /* 0x000000120d00720c */ /* 0x080fe40006f61270 */
[----:B------:R-:W-:Y:S01]  /*1395f0*/  ISETP.LT.AND P4, PT, R17, R18, !P5 ;  /* 0x000000121100720c */ /* 0x000fe20006f81270 */
[----:B-1----:R-:W3:Y:S04]  /*139600*/  LDL.LU R244, [R1+0x304] ;  /* 0x0003040001f47983 */ /* 0x002ee80000300800 */
[----:B------:R-:W3:Y:S01]  /*139610*/  LDL.LU R248, [R1+0x1af8] ;  /* 0x001af80001f87983 */ /* 0x000ee20000300800 */
[----:B------:R-:W-:-:S03]  /*139620*/  IMAD.WIDE R196, R10, 0x4, R6 ;  /* 0x000000040ac47825 */ /* 0x000fc600078e0206 */
[----:B------:R-:W3:Y:S01]  /*139630*/  LDL.LU R251, [R1+0x1f38] ;  /* 0x001f380001fb7983 */ /* 0x000ee20000300800 */
[----:B------:R-:W-:-:S04]  /*139640*/  IMAD.WIDE R198, R10, 0x4, R8 ;  /* 0x000000040ac67825 */ /* 0x000fc800078e0208 */
[----:B------:R-:W-:Y:S01]  /*139650*/  IMAD.WIDE R232, R0, 0x4, R2 ;  /* 0x0000000400e87825 */ /* 0x000fe200078e0202 */
[----:B------:R1:W-:Y:S01]  /*139660*/  @P2 STG.E desc[UR60][R196.64], R247 ;  /* 0x000000f7c4002986 */ /* 0x0003e2000c10193c */
[----:B------:R-:W-:-:S03]  /*139670*/  ISETP.GE.AND P2, PT, R235, R19, PT ;  /* 0x00000013eb00720c */ /* 0x000fc60003f46270 */
[----:B------:R1:W-:Y:S04]  /*139680*/  @P1 STG.E desc[UR60][R198.64], R246 ;  /* 0x000000f6c6001986 */ /* 0x0003e8000c10193c */
[----:B-1----:R-:W3:Y:S04]  /*139690*/  LDL.LU R247, [R1+0x1708] ;  /* 0x0017080001f77983 */ /* 0x002ee80000300800 */
[----:B------:R-:W3:Y:S01]  /*1396a0*/  LDL.LU R235, [R1+0x48e4] ;  /* 0x0048e40001eb7983 */ /* 0x000ee20000300800 */
[----:B------:R-:W-:-:S04]  /*1396b0*/  IMAD.WIDE R198, R0, 0x4, R4 ;  /* 0x0000000400c67825 */ /* 0x000fc800078e0204 */
[----:B------:R-:W-:Y:S01]  /*1396c0*/  IMAD.WIDE R196, R0, 0x4, R6 ;  /* 0x0000000400c47825 */ /* 0x000fe200078e0206 */
[----:B----4-:R1:W-:Y:S04]  /*1396d0*/  @P0 STG.E desc[UR60][R232.64], R249 ;  /* 0x000000f9e8000986 */ /* 0x0103e8000c10193c */
[----:B--2---:R2:W-:Y:S04]  /*1396e0*/  @P3 STG.E desc[UR60][R198.64], R250 ;  /* 0x000000fac6003986 */ /* 0x0045e8000c10193c */
[----:B-1----:R-:W4:Y:S04]  /*1396f0*/  LDL.LU R249, [R1+0x12f8] ;  /* 0x0012f80001f97983 */ /* 0x002f280000300800 */
[----:B------:R-:W4:Y:S04]  /*139700*/  LDL.LU R246, [R1+0xf08] ;  /* 0x000f080001f67983 */ /* 0x000f280000300800 */
[----:B--2---:R-:W2:Y:S04]  /*139710*/  LDL.LU R250, [R1+0xb08] ;  /* 0x000b080001fa7983 */ /* 0x004ea80000300800 */
[----:B---3--:R1:W-:Y:S04]  /*139720*/  @P4 STG.E desc[UR60][R196.64], R252 ;  /* 0x000000fcc4004986 */ /* 0x0083e8000c10193c */
[----:B-1----:R-:W3:Y:S01]  /*139730*/  LDL.LU R252, [R1+0x708] ;  /* 0x0007080001fc7983 */ /* 0x002ee20000300800 */
[----:B------:R-:W-:-:S02]  /*139740*/  ISETP.LT.AND P5, PT, R15, R18, !P5 ;  /* 0x000000120f00720c */ /* 0x000fc40006fa1270 */
[----:B------:R-:W-:Y:S02]  /*139750*/  ISETP.LT.AND P1, PT, R11, R18, !P6 ;  /* 0x000000120b00720c */ /* 0x000fe40007721270 */
[C---:B------:R-:W-:Y:S02]  /*139760*/  IADD3 R10, R0.reuse, R16, RZ ;  /* 0x00000010000a7210 */ /* 0x040fe40007ffe0ff */
[----:B------:R-:W-:Y:S01]  /*139770*/  ISETP.LT.AND P0, PT, R13, R18, !P6 ;  /* 0x000000120d00720c */ /* 0x000fe20007701270 */
[----:B------:R-:W-:-:S04]  /*139780*/  IMAD.WIDE R196, R0, 0x4, R8 ;  /* 0x0000000400c47825 */ /* 0x000fc800078e0208 */
[----:B------:R-:W-:Y:S01]  /*139790*/  IMAD.WIDE R198, R10, 0x4, R2 ;  /* 0x000000040ac67825 */ /* 0x000fe200078e0202 */
[-C--:B------:R-:W-:Y:S02]  /*1397a0*/  ISETP.LT.AND P4, PT, R17, R18.reuse, !P6 ;  /* 0x000000121100720c */ /* 0x080fe40007781270 */
[----:B------:R-:W-:Y:S02]  /*1397b0*/  ISETP.GE.AND P3, PT, R234, R19, PT ;  /* 0x00000013ea00720c */ /* 0x000fe40003f66270 */
[-C--:B------:R-:W-:Y:S01]  /*1397c0*/  ISETP.LT.AND P6, PT, R15, R18.reuse, !P6 ;  /* 0x000000120f00720c */ /* 0x080fe200077c1270 */
[----:B------:R-:W-:Y:S01]  /*1397d0*/  IMAD.WIDE R232, R10, 0x4, R4 ;  /* 0x000000040ae87825 */ /* 0x000fe200078e0204 */
[----:B------:R-:W3:Y:S04]  /*1397e0*/  LDL.LU R234, [R1+0x48ec] ;  /* 0x0048ec0001ea7983 */ /* 0x000ee80000300800 */
[----:B------:R-:W-:Y:S04]  /*1397f0*/  @P5 STG.E desc[UR60][R196.64], R244 ;  /* 0x000000f4c4005986 */ /* 0x000fe8000c10193c */
[----:B------:R1:W-:Y:S01]  /*139800*/  @P1 STG.E desc[UR60][R198.64], R248 ;  /* 0x000000f8c6001986 */ /* 0x0003e2000c10193c */
[----:B------:R-:W-:-:S02]  /*139810*/  ISETP.LT.AND P1, PT, R11, R18, !P2 ;  /* 0x000000120b00720c */ /* 0x000fc40005721270 */
[-C--:B------:R-:W-:Y:S01]  /*139820*/  ISETP.LT.AND P5, PT, R17, R18.reuse, !P2 ;  /* 0x000000121100720c */ /* 0x080fe200057a1270 */
[----:B------:R-:W3:Y:S01]  /*139830*/  LDC R16, c[0x0][0x248] ;  /* 0x00009200ff107b82 */ /* 0x000ee20000000800 */
[----:B------:R1:W-:Y:S01]  /*139840*/  @P0 STG.E desc[UR60][R232.64], R251 ;  /* 0x000000fbe8000986 */ /* 0x0003e2000c10193c */
[----:B------:R-:W-:-:S03]  /*139850*/  ISETP.LT.AND P0, PT, R13, R18, !P2 ;  /* 0x000000120d00720c */ /* 0x000fc60005701270 */
[----:B-1----:R-:W3:Y:S01]  /*139860*/  LDL.LU R248, [R1+0x308] ;  /* 0x0003080001f87983 */ /* 0x002ee20000300800 */
[----:B------:R-:W-:-:S04]  /*139870*/  IMAD.WIDE R196, R10, 0x4, R6 ;  /* 0x000000040ac47825 */ /* 0x000fc800078e0206 */
[C---:B------:R-:W-:Y:S01]  /*139880*/  IMAD.WIDE R198, R10.reuse, 0x4, R8 ;  /* 0x000000040ac67825 */ /* 0x040fe200078e0208 */
[----:B------:R-:W3:Y:S04]  /*139890*/  LDL.LU R251, [R1+0x1afc] ;  /* 0x001afc0001fb7983 */ /* 0x000ee80000300800 */
[----:B------:R-:W3:Y:S01]  /*1398a0*/  LDL.LU R244, [R1+0x1f3c] ;  /* 0x001f3c0001f47983 */ /* 0x000ee20000300800 */
[----:B------:R-:W-:-:S03]  /*1398b0*/  IMAD.IADD R0, R10, 0x1, R14 ;  /* 0x000000010a007824 */ /* 0x000fc600078e020e */
[----:B------:R1:W-:Y:S01]  /*1398c0*/  @P4 STG.E desc[UR60][R196.64], R247 ;  /* 0x000000f7c4004986 */ /* 0x0003e2000c10193c */
[----:B------:R-:W3:Y:S01]  /*1398d0*/  LDC R14, c[0x0][0x248] ;  /* 0x00009200ff0e7b82 */ /* 0x000ee20000000800 */
[C---:B------:R-:W-:Y:S02]  /*1398e0*/  IMAD.WIDE R232, R0.reuse, 0x4, R6 ;  /* 0x0000000400e87825 */ /* 0x040fe400078e0206 */
[----:B-1----:R-:W3:Y:S02]  /*1398f0*/  LDL.LU R247, [R1+0x170c] ;  /* 0x00170c0001f77983 */ /* 0x002ee40000300800 */
[C---:B------:R-:W-:Y:S02]  /*139900*/  IMAD.WIDE R196, R0.reuse, 0x4, R2 ;  /* 0x0000000400c47825 */ /* 0x040fe400078e0202 */
[----:B----4-:R1:W-:Y:S04]  /*139910*/  @P6 STG.E desc[UR60][R198.64], R249 ;  /* 0x000000f9c6006986 */ /* 0x0103e8000c10193c */
[----:B------:R4:W-:Y:S04]  /*139920*/  @P1 STG.E desc[UR60][R196.64], R246 ;  /* 0x000000f6c4001986 */ /* 0x0009e8000c10193c */
[----:B-1----:R-:W3:Y:S01]  /*139930*/  LDL.LU R249, [R1+0x12fc] ;  /* 0x0012fc0001f97983 */ /* 0x002ee20000300800 */
[----:B------:R-:W-:-:S03]  /*139940*/  IMAD.WIDE R198, R0, 0x4, R4 ;  /* 0x0000000400c67825 */ /* 0x000fc600078e0204 */
[----:B------:R-:W3:Y:S04]  /*139950*/  LDL.LU R236, [R1+0x48f8] ;  /* 0x0048f80001ec7983 */ /* 0x000ee80000300800 */
[----:B----4-:R-:W4:Y:S04]  /*139960*/  LDL.LU R246, [R1+0xf0c] ;  /* 0x000f0c0001f67983 */ /* 0x010f280000300800 */
[----:B--2---:R1:W-:Y:S04]  /*139970*/  @P0 STG.E desc[UR60][R198.64], R250 ;  /* 0x000000fac6000986 */ /* 0x0043e8000c10193c */
[----:B---3--:R2:W-:Y:S04]  /*139980*/  @P5 STG.E desc[UR60][R232.64], R252 ;  /* 0x000000fce8005986 */ /* 0x0085e8000c10193c */
[----:B-1----:R-:W3:Y:S04]  /*139990*/  LDL.LU R250, [R1+0xb0c] ;  /* 0x000b0c0001fa7983 */ /* 0x002ee80000300800 */
[----:B--2---:R-:W2:Y:S01]  /*1399a0*/  LDL.LU R252, [R1+0x70c] ;  /* 0x00070c0001fc7983 */ /* 0x004ea20000300800 */
[----:B------:R-:W-:-:S02]  /*1399b0*/  ISETP.LT.AND P2, PT, R15, R18, !P2 ;  /* 0x000000120f00720c */ /* 0x000fc40005741270 */
[-C--:B------:R-:W-:Y:S02]  /*1399c0*/  ISETP.LT.AND P6, PT, R11, R18.reuse, !P3 ;  /* 0x000000120b00720c */ /* 0x080fe40005fc1270 */
[----:B------:R-:W-:Y:S02]  /*1399d0*/  ISETP.LT.AND P5, PT, R13, R18, !P3 ;  /* 0x000000120d00720c */ /* 0x000fe40005fa1270 */
[C---:B------:R-:W-:Y:S01]  /*1399e0*/  IADD3 R10, R0.reuse, R16, RZ ;  /* 0x00000010000a7210 */ /* 0x040fe20007ffe0ff */
[----:B------:R-:W-:Y:S01]  /*1399f0*/  IMAD.WIDE R196, R0, 0x4, R8 ;  /* 0x0000000400c47825 */ /* 0x000fe200078e0208 */
[-C--:B------:R-:W-:Y:S02]  /*139a00*/  ISETP.LT.AND P1, PT, R17, R18.reuse, !P3 ;  /* 0x000000121100720c */ /* 0x080fe40005f21270 */
[-C--:B------:R-:W-:Y:S02]  /*139a10*/  ISETP.LT.AND P3, PT, R15, R18.reuse, !P3 ;  /* 0x000000120f00720c */ /* 0x080fe40005f61270 */
[-C--:B------:R-:W-:Y:S01]  /*139a20*/  ISETP.GE.AND P4, PT, R235, R19.reuse, PT ;  /* 0x00000013eb00720c */ /* 0x080fe20003f86270 */
[----:B------:R-:W-:Y:S01]  /*139a30*/  IMAD.WIDE R198, R10, 0x4, R2 ;  /* 0x000000040ac67825 */ /* 0x000fe200078e0202 */
[----:B------:R-:W2:Y:S01]  /*139a40*/  LDL.LU R235, [R1+0x48f0] ;  /* 0x0048f00001eb7983 */ /* 0x000ea20000300800 */
[----:B------:R-:W-:Y:S01]  /*139a50*/  ISETP.GE.AND P0, PT, R234, R19, PT ;  /* 0x00000013ea00720c */ /* 0x000fe20003f06270 */
[----:B------:R-:W1:Y:S02]  /*139a60*/  LDC R16, c[0x0][0x248] ;  /* 0x00009200ff107b82 */ /* 0x000e640000000800 */
[----:B------:R1:W-:Y:S04]  /*139a70*/  @P2 STG.E desc[UR60][R196.64], R248 ;  /* 0x000000f8c4002986 */ /* 0x0003e8000c10193c */
[----:B------:R1:W-:Y:S01]  /*139a80*/  @P6 STG.E desc[UR60][R198.64], R251 ;  /* 0x000000fbc6006986 */ /* 0x0003e2000c10193c */
[----:B------:R-:W-:-:S02]  /*139a90*/  ISETP.LT.AND P2, PT, R11, R18, !P4 ;  /* 0x000000120b00720c */ /* 0x000fc40006741270 */
[----:B------:R-:W-:Y:S01]  /*139aa0*/  ISETP.LT.AND P6, PT, R13, R18, !P4 ;  /* 0x000000120d00720c */ /* 0x000fe200067c1270 */
[C---:B------:R-:W-:Y:S01]  /*139ab0*/  IMAD.WIDE R232, R10.reuse, 0x4, R8 ;  /* 0x000000040ae87825 */ /* 0x040fe200078e0208 */
[C---:B------:R-:W-:Y:S02]  /*139ac0*/  IADD3 R0, R10.reuse, R14, RZ ;  /* 0x0000000e0a007210 */ /* 0x040fe40007ffe0ff */
[----:B------:R-:W2:Y:S01]  /*139ad0*/  LDC R14, c[0x0][0x248] ;  /* 0x00009200ff0e7b82 */ /* 0x000ea20000000800 */
[C---:B-1----:R-:W-:Y:S01]  /*139ae0*/  IMAD.WIDE R196, R10.reuse, 0x4, R4 ;  /* 0x000000040ac47825 */ /* 0x042fe200078e0204 */
[----:B------:R-:W2:Y:S03]  /*139af0*/  LDL.LU R248, [R1+0x30c] ;  /* 0x00030c0001f87983 */ /* 0x000ea60000300800 */
[----:B------:R-:W-:Y:S01]  /*139b00*/  IMAD.WIDE R198, R10, 0x4, R6 ;  /* 0x000000040ac67825 */ /* 0x000fe200078e0206 */
[----:B------:R-:W2:Y:S04]  /*139b10*/  LDL.LU R251, [R1+0x1f40] ;  /* 0x001f400001fb7983 */ /* 0x000ea80000300800 */
[----:B------:R1:W-:Y:S01]  /*139b20*/  @P5 STG.E desc[UR60][R196.64], R244 ;  /* 0x000000f4c4005986 */ /* 0x0003e2000c10193c */
[----:B------:R-:W-:-:S03]  /*139b30*/  ISETP.LT.AND P5, PT, R17, R18, !P4 ;  /* 0x000000121100720c */ /* 0x000fc600067a1270 */
[----:B------:R1:W-:Y:S02]  /*139b40*/  @P1 STG.E desc[UR60][R198.64], R247 ;  /* 0x000000f7c6001986 */ /* 0x0003e4000c10193c */
[----:B-1----:R-:W-:-:S04]  /*139b50*/  IMAD.WIDE R196, R0, 0x4, R2 ;  /* 0x0000000400c47825 */ /* 0x002fc800078e0202 */
[C---:B------:R-:W-:Y:S01]  /*139b60*/  IMAD.WIDE R198, R0.reuse, 0x4, R4 ;  /* 0x0000000400c67825 */ /* 0x040fe200078e0204 */
[----:B------:R1:W-:Y:S04]  /*139b70*/  @P3 STG.E desc[UR60][R232.64], R249 ;  /* 0x000000f9e8003986 */ /* 0x0003e8000c10193c */
[----:B----4-:R-:W-:Y:S04]  /*139b80*/  @P2 STG.E desc[UR60][R196.64], R246 ;  /* 0x000000f6c4002986 */ /* 0x010fe8000c10193c */
[----:B-1----:R-:W4:Y:S04]  /*139b90*/  LDL.LU R249, [R1+0x1b00] ;  /* 0x001b000001f97983 */ /* 0x002f280000300800 */
[----:B------:R-:W4:Y:S04]  /*139ba0*/  LDL.LU R234, [R1+0x48f4] ;  /* 0x0048f40001ea7983 */ /* 0x000f280000300800 */
[----:B------:R-:W4:Y:S01]  /*139bb0*/  LDL.LU R244, [R1+0x1300] ;  /* 0x0013000001f47983 */ /* 0x000f220000300800 */
[----:B------:R-:W-:-:S03]  /*139bc0*/  IMAD.WIDE R232, R0, 0x4, R6 ;  /* 0x0000000400e87825 */ /* 0x000fc600078e0206 */
[----:B---3--:R-:W-:Y:S04]  /*139bd0*/  @P6 STG.E desc[UR60][R198.64], R250 ;  /* 0x000000fac6006986 */ /* 0x008fe8000c10193c */
[----:B--2---:R1:W-:Y:S04]  /*139be0*/  @P5 STG.E desc[UR60][R232.64], R252 ;  /* 0x000000fce8005986 */ /* 0x0043e8000c10193c */
[----:B-1----:R-:W2:Y:S01]  /*139bf0*/  LDL.LU R252, [R1+0x1710] ;  /* 0x0017100001fc7983 */ /* 0x002ea20000300800 */
[-C--:B------:R-:W-:Y:S02]  /*139c00*/  ISETP.LT.AND P4, PT, R15, R18.reuse, !P4 ;  /* 0x000000120f00720c */ /* 0x080fe40006781270 */
[-C--:B------:R-:W-:Y:S01]  /*139c10*/  ISETP.LT.AND P3, PT, R11, R18.reuse, !P0 ;  /* 0x000000120b00720c */ /* 0x080fe20004761270 */
[C---:B------:R-:W-:Y:S01]  /*139c20*/  IMAD.IADD R10, R0.reuse, 0x1, R16 ;  /* 0x00000001000a7824 */ /* 0x040fe200078e0210 */
[----:B------:R-:W3:Y:S04]  /*139c30*/  LDL.LU R246, [R1+0xb10] ;  /* 0x000b100001f67983 */ /* 0x000ee80000300800 */
[----:B------:R-:W3:Y:S01]  /*139c40*/  LDL.LU R250, [R1+0xf10] ;  /* 0x000f100001fa7983 */ /* 0x000ee20000300800 */
[----:B------:R-:W-:Y:S01]  /*139c50*/  ISETP.LT.AND P5, PT, R13, R18, !P0 ;  /* 0x000000120d00720c */ /* 0x000fe200047a1270 */
[----:B------:R-:W-:-:S04]  /*139c60*/  IMAD.WIDE R196, R0, 0x4, R8 ;  /* 0x0000000400c47825 */ /* 0x000fc800078e0208 */
[C---:B------:R-:W-:Y:S01]  /*139c70*/  IMAD.WIDE R198, R10.reuse, 0x4, R2 ;  /* 0x000000040ac67825 */ /* 0x040fe200078e0202 */
[-C--:B------:R-:W-:Y:S01]  /*139c80*/  ISETP.LT.AND P6, PT, R17, R18.reuse, !P0 ;  /* 0x000000121100720c */ /* 0x080fe200047c1270 */
[----:B------:R-:W3:Y:S01]  /*139c90*/  LDL.LU R247, [R1+0x710] ;  /* 0x0007100001f77983 */ /* 0x000ee20000300800 */
[----:B------:R-:W-:Y:S02]  /*139ca0*/  ISETP.LT.AND P0, PT, R15, R18, !P0 ;  /* 0x000000120f00720c */ /* 0x000fe40004701270 */
[----:B------:R-:W-:Y:S01]  /*139cb0*/  ISETP.GE.AND P2, PT, R235, R19, PT ;  /* 0x00000013eb00720c */ /* 0x000fe20003f46270 */
[----:B------:R-:W1:Y:S01]  /*139cc0*/  LDC R16, c[0x0][0x248] ;  /* 0x00009200ff107b82 */ /* 0x000e620000000800 */
[----:B------:R-:W3:Y:S04]  /*139cd0*/  LDL.LU R235, [R1+0x4900] ;  /* 0x0049000001eb7983 */ /* 0x000ee80000300800 */
[----:B------:R1:W-:Y:S04]  /*139ce0*/  @P4 STG.E desc[UR60][R196.64], R248 ;  /* 0x000000f8c4004986 */ /* 0x0003e8000c10193c */
[----:B------:R1:W-:Y:S04]  /*139cf0*/  @P3 STG.E desc[UR60][R198.64], R251 ;  /* 0x000000fbc6003986 */ /* 0x0003e8000c10193c */
[----:B-1----:R-:W3:Y:S01]  /*139d00*/  LDL.LU R248, [R1+0x310] ;  /* 0x0003100001f87983 */ /* 0x002ee20000300800 */
[----:B------:R-:W-:-:S04]  /*139d10*/  IMAD.WIDE R198, R10, 0x4, R4 ;  /* 0x000000040ac67825 */ /* 0x000fc800078e0204 */
[----:B------:R-:W-:Y:S01]  /*139d20*/  IMAD.WIDE R196, R10, 0x4, R6 ;  /* 0x000000040ac47825 */ /* 0x000fe200078e0206 */
[----:B------:R-:W3:Y:S04]  /*139d30*/  LDL.LU R251, [R1+0x1f44] ;  /* 0x001f440001fb7983 */ /* 0x000ee80000300800 */
[----:B----4-:R1:W-:Y:S04]  /*139d40*/  @P5 STG.E desc[UR60][R198.64], R249 ;  /* 0x000000f9c6005986 */ /* 0x0103e8000c10193c */
[----:B------:R4:W-:Y:S01]  /*139d50*/  @P6 STG.E desc[UR60][R196.64], R244 ;  /* 0x000000f4c4006986 */ /* 0x0009e2000c10193c */
[----:B------:R-:W-:-:S03]  /*139d60*/  ISETP.GE.AND P5, PT, R234, R19, PT ;  /* 0x00000013ea00720c */ /* 0x000fc60003fa6270 */
[----:B-1----:R-:W3:Y:S01]  /*139d70*/  LDL.LU R249, [R1+0x1b04] ;  /* 0x001b040001f97983 */ /* 0x002ee20000300800 */
[----:B----4-:R-:W-:-:S03]  /*139d80*/  IMAD.WIDE R196, R10, 0x4, R8 ;  /* 0x000000040ac47825 */ /* 0x010fc600078e0208 */
[----:B------:R-:W4:Y:S04]  /*139d90*/  LDL.LU R234, [R1+0x4904] ;  /* 0x0049040001ea7983 */ /* 0x000f280000300800 */
[----:B--2---:R1:W-:Y:S04]  /*139da0*/  @P0 STG.E desc[UR60][R196.64], R252 ;  /* 0x000000fcc4000986 */ /* 0x0043e8000c10193c */
[----:B-1----:R-:W2:Y:S01]  /*139db0*/  LDL.LU R252, [R1+0x1304] ;  /* 0x0013040001fc7983 */ /* 0x002ea20000300800 */
[----:B------:R-:W-:Y:S02]  /*139dc0*/  ISETP.GE.AND P1, PT, R236, R19, PT ;  /* 0x00000013ec00720c */ /* 0x000fe40003f26270 */
[----:B------:R-:W-:-:S02]  /*139dd0*/  IADD3 R0, R10, R14, RZ ;  /* 0x0000000e0a007210 */ /* 0x000fc40007ffe0ff */
[CC--:B------:R-:W-:Y:S01]  /*139de0*/  ISETP.LT.AND P0, PT, R11.reuse, R18.reuse, !P2 ;  /* 0x000000120b00720c */ /* 0x0c0fe20005701270 */
[----:B------:R-:W4:Y:S01]  /*139df0*/  LDL.LU R244, [R1+0x1714] ;  /* 0x0017140001f47983 */ /* 0x000f220000300800 */
[-C--:B------:R-:W-:Y:S02]  /*139e00*/  ISETP.LT.AND P4, PT, R11, R18.reuse, !P1 ;  /* 0x000000120b00720c */ /* 0x080fe40004f81270 */
[-C--:B------:R-:W-:Y:S01]  /*139e10*/  ISETP.LT.AND P3, PT, R13, R18.reuse, !P1 ;  /* 0x000000120d00720c */ /* 0x080fe20004f61270 */
[----:B------:R-:W-:Y:S01]  /*139e20*/  IMAD.WIDE R198, R0, 0x4, R2 ;  /* 0x0000000400c67825 */ /* 0x000fe200078e0202 */
[----:B------:R-:W-:-:S03]  /*139e30*/  ISETP.LT.AND P6, PT, R17, R18, !P1 ;  /* 0x000000121100720c */ /* 0x000fc60004fc1270 */
[C---:B------:R-:W-:Y:S01]  /*139e40*/  IMAD.WIDE R232, R0.reuse, 0x4, R4 ;  /* 0x0000000400e87825 */ /* 0x040fe200078e0204 */
[----:B------:R-:W-:Y:S02]  /*139e50*/  ISETP.LT.AND P1, PT, R15, R18, !P1 ;  /* 0x000000120f00720c */ /* 0x000fe40004f21270 */
[C---:B------:R-:W-:Y:S01]  /*139e60*/  IADD3 R10, R0.reuse, R16, RZ ;  /* 0x00000010000a7210 */ /* 0x040fe20007ffe0ff */
[----:B------:R-:W-:Y:S01]  /*139e70*/  IMAD.WIDE R196, R0, 0x4, R6 ;  /* 0x0000000400c47825 */ /* 0x000fe200078e0206 */
[----:B------:R-:W1:Y:S08]  /*139e80*/  LDC R14, c[0x0][0x248] ;  /* 0x00009200ff0e7b82 */ /* 0x000e700000000800 */
[----:B------:R-:W4:Y:S01]  /*139e90*/  LDC R16, c[0x0][0x248] ;  /* 0x00009200ff107b82 */ /* 0x000f220000000800 */
[----:B---3--:R3:W-:Y:S04]  /*139ea0*/  @P4 STG.E desc[UR60][R198.64], R246 ;  /* 0x000000f6c6004986 */ /* 0x0087e8000c10193c */
[----:B------:R3:W-:Y:S01]  /*139eb0*/  @P3 STG.E desc[UR60][R232.64], R250 ;  /* 0x000000fae8003986 */ /* 0x0007e2000c10193c */
[----:B------:R-:W-:-:S03]  /*139ec0*/  ISETP.LT.AND P3, PT, R13, R18, !P2 ;  /* 0x000000120d00720c */ /* 0x000fc60005761270 */
[----:B------:R3:W-:Y:S01]  /*139ed0*/  @P6 STG.E desc[UR60][R196.64], R247 ;  /* 0x000000f7c4006986 */ /* 0x0007e2000c10193c */
[----:B------:R-:W-:-:S03]  /*139ee0*/  ISETP.LT.AND P4, PT, R17, R18, !P2 ;  /* 0x000000121100720c */ /* 0x000fc60005781270 */
[----:B---3--:R-:W3:Y:S04]  /*139ef0*/  LDL.LU R246, [R1+0xb14] ;  /* 0x000b140001f67983 */ /* 0x008ee80000300800 */
[----:B------:R-:W3:Y:S01]  /*139f00*/  LDL.LU R250, [R1+0xf14] ;  /* 0x000f140001fa7983 */ /* 0x000ee20000300800 */
[----:B------:R-:W-:-:S04]  /*139f10*/  IMAD.WIDE R232, R0, 0x4, R8 ;  /* 0x0000000400e87825 */ /* 0x000fc800078e0208 */
[----:B------:R-:W-:-:S04]  /*139f20*/  IMAD.WIDE R198, R10, 0x4, R2 ;  /* 0x000000040ac67825 */ /* 0x000fc800078e0202 */
[C---:B------:R-:W-:Y:S01]  /*139f30*/  IMAD.WIDE R196, R10.reuse, 0x4, R4 ;  /* 0x000000040ac47825 */ /* 0x040fe200078e0204 */
[----:B------:R-:W-:Y:S01]  /*139f40*/  ISETP.GE.AND P6, PT, R235, R19, PT ;  /* 0x00000013eb00720c */ /* 0x000fe20003fc6270 */
[----:B------:R-:W3:Y:S04]  /*139f50*/  LDL.LU R247, [R1+0x714] ;  /* 0x0007140001f77983 */ /* 0x000ee80000300800 */
[----:B------:R1:W-:Y:S04]  /*139f60*/  @P1 STG.E desc[UR60][R232.64], R248 ;  /* 0x000000f8e8001986 */ /* 0x0003e8000c10193c */
[----:B------:R-:W-:Y:S04]  /*139f70*/  @P0 STG.E desc[UR60][R198.64], R251 ;  /* 0x000000fbc6000986 */ /* 0x000fe8000c10193c */
[----:B------:R-:W3:Y:S04]  /*139f80*/  LDL.LU R235, [R1+0x48fc] ;  /* 0x0048fc0001eb7983 */ /* 0x000ee80000300800 */
[----:B-1----:R-:W3:Y:S04]  /*139f90*/  LDL.LU R248, [R1+0x314] ;  /* 0x0003140001f87983 */ /* 0x002ee80000300800 */
[----:B------:R1:W-:Y:S04]  /*139fa0*/  @P3 STG.E desc[UR60][R196.64], R249 ;  /* 0x000000f9c4003986 */ /* 0x0003e8000c10193c */
[----:B-1----:R-:W3:Y:S01]  /*139fb0*/  LDL.LU R249, [R1+0x1f48] ;  /* 0x001f480001f97983 */ /* 0x002ee20000300800 */
[----:B------:R-:W-:-:S03]  /*139fc0*/  IMAD.WIDE R196, R10, 0x4, R6 ;  /* 0x000000040ac47825 */ /* 0x000fc600078e0206 */
[----:B------:R-:W3:Y:S04]  /*139fd0*/  LDL.LU R251, [R1+0x1b08] ;  /* 0x001b080001fb7983 */ /* 0x000ee80000300800 */
[----:B--2---:R1:W-:Y:S04]  /*139fe0*/  @P4 STG.E desc[UR60][R196.64], R252 ;  /* 0x000000fcc4004986 */ /* 0x0043e8000c10193c */
[----:B-1----:R-:W2:Y:S01]  /*139ff0*/  LDL.LU R252, [R1+0x1308] ;  /* 0x0013080001fc7983 */ /* 0x002ea20000300800 */
[-C--:B------:R-:W-:Y:S02]  /*13a000*/  ISETP.LT.AND P2, PT, R15, R18.reuse, !P2 ;  /* 0x000000120f00720c */ /* 0x080fe40005741270 */
[----:B------:R-:W-:-:S02]  /*13a010*/  ISETP.LT.AND P1, PT, R11, R18, !P5 ;  /* 0x000000120b00720c */ /* 0x000fc40006f21270 */
[----:B------:R-:W-:Y:S01]  /*13a020*/  ISETP.LT.AND P3, PT, R13, R18, !P5 ;  /* 0x000000120d00720c */ /* 0x000fe20006f61270 */
[C---:B------:R-:W-:Y:S02]  /*13a030*/  IMAD.IADD R0, R10.reuse, 0x1, R14 ;  /* 0x000000010a007824 */ /* 0x040fe400078e020e */
[----:B------:R-:W-:-:S04]  /*13a040*/  IMAD.WIDE R196, R10, 0x4, R8 ;  /* 0x000000040ac47825 */ /* 0x000fc800078e0208 */
[----:B------:R-:W-:Y:S01]  /*13a050*/  IMAD.WIDE R198, R0, 0x4, R2 ;  /* 0x0000000400c67825 */ /* 0x000fe200078e0202 */
[-C--:B------:R-:W-:Y:S02]  /*13a060*/  ISETP.LT.AND P4, PT, R17, R18.reuse, !P5 ;  /* 0x000000121100720c */ /* 0x080fe40006f81270 */
[----:B----4-:R-:W-:Y:S02]  /*13a070*/  ISETP.GE.AND P0, PT, R234, R19, PT ;  /* 0x00000013ea00720c */ /* 0x010fe40003f06270 */
[-C--:B------:R-:W-:Y:S01]  /*13a080*/  ISETP.LT.AND P5, PT, R15, R18.reuse, !P5 ;  /* 0x000000120f00720c */ /* 0x080fe20006fa1270 */
[----:B------:R-:W-:Y:S01]  /*13a090*/  IMAD.WIDE R232, R0, 0x4, R4 ;  /* 0x0000000400e87825 */ /* 0x000fe200078e0204 */
[----:B------:R-:W4:Y:S04]  /*13a0a0*/  LDL.LU R234, [R1+0x4908] ;  /* 0x0049080001ea7983 */ /* 0x000f280000300800 */
[----:B------:R1:W-:Y:S01]  /*13a0b0*/  @P2 STG.E desc[UR60][R196.64], R244 ;  /* 0x000000f4c4002986 */ /* 0x0003e2000c10193c */
[----:B------:R-:W-:-:S02]  /*13a0c0*/  ISETP.LT.AND P2, PT, R11, R18, !P6 ;  /* 0x000000120b00720c */ /* 0x000fc40007741270 */
[C---:B------:R-:W-:Y:S01]  /*13a0d0*/  IADD3 R10, R0.reuse, R16, RZ ;  /* 0x00000010000a7210 */ /* 0x040fe20007ffe0ff */
[----:B------:R-:W2:Y:S08]  /*13a0e0*/  LDC R14, c[0x0][0x248] ;  /* 0x00009200ff0e7b82 */ /* 0x000eb00000000800 */
[----:B------:R-:W4:Y:S01]  /*13a0f0*/  LDC R16, c[0x0][0x248] ;  /* 0x00009200ff107b82 */ /* 0x000f220000000800 */
[----:B---3--:R3:W-:Y:S04]  /*13a100*/  @P1 STG.E desc[UR60][R198.64], R246 ;  /* 0x000000f6c6001986 */ /* 0x0087e8000c10193c */
[----:B------:R3:W-:Y:S04]  /*13a110*/  @P3 STG.E desc[UR60][R232.64], R250 ;  /* 0x000000fae8003986 */ /* 0x0007e8000c10193c */
[----:B-1----:R-:W4:Y:S01]  /*13a120*/  LDL.LU R244, [R1+0x1718] ;  /* 0x0017180001f47983 */ /* 0x002f220000300800 */
[----:B------:R-:W-:-:S03]  /*13a130*/  IMAD.WIDE R196, R0, 0x4, R6 ;  /* 0x0000000400c47825 */ /* 0x000fc600078e0206 */
[----:B---3--:R-:W3:Y:S04]  /*13a140*/  LDL.LU R246, [R1+0xb18] ;  /* 0x000b180001f67983 */ /* 0x008ee80000300800 */
[----:B------:R-:W3:Y:S01]  /*13a150*/  LDL.LU R250, [R1+0xf18] ;  /* 0x000f180001fa7983 */ /* 0x000ee20000300800 */
[-C--:B------:R-:W-:Y:S01]  /*13a160*/  ISETP.LT.AND P1, PT, R13, R18.reuse, !P6 ;  /* 0x000000120d00720c */ /* 0x080fe20007721270 */
[----:B------:R-:W-:Y:S01]  /*13a170*/  IMAD.WIDE R198, R0, 0x4, R8 ;  /* 0x0000000400c67825 */ /* 0x000fe200078e0208 */
[----:B------:R-:W-:-:S03]  /*13a180*/  ISETP.LT.AND P3, PT, R17, R18, !P6 ;  /* 0x000000121100720c */ /* 0x000fc60007761270 */
        /* <DEDUP_REMOVED lines=8> */
[----:B------:R1:W-:Y:S04]  /*13a210*/  @P2 STG.E desc[UR60][R232.64], R249 ;  /* 0x000000f9e8002986 */ /* 0x0003e8000c10193c */
[----:B------:R1:W-:Y:S04]  /*13a220*/  @P1 STG.E desc[UR60][R198.64], R251 ;  /* 0x000000fbc6001986 */ /* 0x0003e8000c10193c */
[----:B-1----:R-:W3:Y:S04]  /*13a230*/  LDL.LU R249, [R1+0x318] ;  /* 0x0003180001f97983 */ /* 0x002ee80000300800 */
[----:B------:R-:W3:Y:S04]  /*13a240*/  LDL.LU R248, [R1+0x1f4c] ;  /* 0x001f4c0001f87983 */ /* 0x000ee80000300800 */
[----:B------:R-:W3:Y:S04]  /*13a250*/  LDL.LU R251, [R1+0x1b0c] ;  /* 0x001b0c0001fb7983 */ /* 0x000ee80000300800 */
[----:B--2---:R1:W-:Y:S04]  /*13a260*/  @P3 STG.E desc[UR60][R196.64], R252 ;  /* 0x000000fcc4003986 */ /* 0x0043e8000c10193c */
[----:B-1----:R-:W2:Y:S01]  /*13a270*/  LDL.LU R252, [R1+0x130c] ;  /* 0x00130c0001fc7983 */ /* 0x002ea20000300800 */
[----:B------:R-:W-:-:S02]  /*13a280*/  ISETP.LT.AND P6, PT, R15, R18, !P6 ;  /* 0x000000120f00720c */ /* 0x000fc400077c1270 */
[----:B------:R-:W-:Y:S02]  /*13a290*/  ISETP.LT.AND P5, PT, R11, R18, !P0 ;  /* 0x000000120b00720c */ /* 0x000fe400047a1270 */
[C---:B------:R-:W-:Y:S02]  /*13a2a0*/  IADD3 R0, R10.reuse, R14, RZ ;  /* 0x0000000e0a007210 */ /* 0x040fe40007ffe0ff */
[----:B------:R-:W-:Y:S01]  /*13a2b0*/  ISETP.LT.AND P2, PT, R13, R18, !P0 ;  /* 0x000000120d00720c */ /* 0x000fe20004741270 */
[----:B------:R-:W-:-:S04]  /*13a2c0*/  IMAD.WIDE R196, R10, 0x4, R8 ;  /* 0x000000040ac47825 */ /* 0x000fc800078e0208 */
[----:B------:R-:W-:Y:S01]  /*13a2d0*/  IMAD.WIDE R198, R0, 0x4, R2 ;  /* 0x0000000400c67825 */ /* 0x000fe200078e0202 */
[----:B------:R-:W-:-:S03]  /*13a2e0*/  ISETP.LT.AND P3, PT, R17, R18, !P0 ;  /* 0x000000121100720c */ /* 0x000fc60004761270 */
[----:B------:R-:W-:Y:S01]  /*13a2f0*/  IMAD.WIDE R232, R0, 0x4, R4 ;  /* 0x0000000400e87825 */ /* 0x000fe200078e0204 */
[----:B----4-:R-:W-:Y:S02]  /*13a300*/  ISETP.GE.AND P1, PT, R234, R19, PT ;  /* 0x00000013ea00720c */ /* 0x010fe40003f26270 */
[-C--:B------:R-:W-:Y:S01]  /*13a310*/  ISETP.LT.AND P0, PT, R15, R18.reuse, !P0 ;  /* 0x000000120f00720c */ /* 0x080fe20004701270 */
[----:B------:R-:W4:Y:S04]  /*13a320*/  LDL.LU R234, [R1+0x4914] ;  /* 0x0049140001ea7983 */ /* 0x000f280000300800 */
[----:B------:R1:W-:Y:S01]  /*13a330*/  @P6 STG.E desc[UR60][R196.64], R244 ;  /* 0x000000f4c4006986 */ /* 0x0003e2000c10193c */
[----:B------:R-:W2:Y:S03]  /*13a340*/  LDC R14, c[0x0][0x248] ;  /* 0x00009200ff0e7b82 */ /* 0x000ea60000000800 */
[----:B---3--:R3:W-:Y:S04]  /*13a350*/  @P5 STG.E desc[UR60][R198.64], R246 ;  /* 0x000000f6c6005986 */ /* 0x0087e8000c10193c */
[----:B------:R3:W-:Y:S01]  /*13a360*/  @P2 STG.E desc[UR60][R232.64], R250 ;  /* 0x000000fae8002986 */ /* 0x0007e2000c10193c */
[----:B------:R-:W-:-:S02]  /*13a370*/  ISETP.LT.AND P2, PT, R11, R18, !P4 ;  /* 0x000000120b00720c */ /* 0x000fc40006741270 */
[-C--:B------:R-:W-:Y:S02]  /*13a380*/  ISETP.LT.AND P5, PT, R13, R18.reuse, !P4 ;  /* 0x000000120d00720c */ /* 0x080fe400067a1270 */
[----:B------:R-:W-:Y:S01]  /*13a390*/  ISETP.LT.AND P6, PT, R17, R18, !P4 ;  /* 0x000000121100720c */ /* 0x000fe200067c1270 */
[C---:B-1----:R-:W-:Y:S01]  /*13a3a0*/  IMAD.WIDE R196, R0.reuse, 0x4, R6 ;  /* 0x0000000400c47825 */ /* 0x042fe200078e0206 */
[----:B---3--:R-:W3:Y:S04]  /*13a3b0*/  LDL.LU R246, [R1+0x171c] ;  /* 0x00171c0001f67983 */ /* 0x008ee80000300800 */
[----:B------:R-:W4:Y:S01]  /*13a3c0*/  LDL.LU R250, [R1+0xb1c] ;  /* 0x000b1c0001fa7983 */ /* 0x000f220000300800 */
[----:B------:R-:W-:-:S03]  /*13a3d0*/  IMAD.WIDE R198, R0, 0x4, R8 ;  /* 0x0000000400c67825 */ /* 0x000fc600078e0208 */
[----:B------:R-:W4:Y:S01]  /*13a3e0*/  LDL.LU R244, [R1+0xf1c] ;  /* 0x000f1c0001f47983 */ /* 0x000f220000300800 */
[----:B------:R-:W-:-:S03]  /*13a3f0*/  IMAD.IADD R10, R0, 0x1, R16 ;  /* 0x00000001000a7824 */ /* 0x000fc600078e0210 */
[----:B------:R1:W-:Y:S01]  /*13a400*/  @P3 STG.E desc[UR60][R196.64], R247 ;  /* 0x000000f7c4003986 */ /* 0x0003e2000c10193c */
[----:B------:R-:W4:Y:S01]  /*13a410*/  LDC R0, c[0x0][0x248] ;  /* 0x00009200ff007b82 */ /* 0x000f220000000800 */
[----:B------:R-:W-:Y:S01]  /*13a420*/  IMAD.WIDE R232, R10, 0x4, R6 ;  /* 0x000000040ae87825 */ /* 0x000fe200078e0206 */
[----:B------:R-:W-:-:S06]  /*13a430*/  ISETP.LT.AND P4, PT, R15, R18, !P4 ;  /* 0x000000120f00720c */ /* 0x000fcc0006781270 */
[----:B------:R-:W4:Y:S01]  /*13a440*/  LDC R16, c[0x0][0x248] ;  /* 0x00009200ff107b82 */ /* 0x000f220000000800 */
[----:B-1----:R-:W4:Y:S01]  /*13a450*/  LDL.LU R247, [R1+0x71c] ;  /* 0x00071c0001f77983 */ /* 0x002f220000300800 */
[----:B------:R-:W-:-:S03]  /*13a460*/  IMAD.WIDE R196, R10, 0x4, R2 ;  /* 0x000000040ac47825 */ /* 0x000fc600078e0202 */
[----:B------:R1:W-:Y:S04]  /*13a470*/  @P0 STG.E desc[UR60][R198.64], R249 ;  /* 0x000000f9c6000986 */ /* 0x0003e8000c10193c */
[----:B------:R1:W-:Y:S04]  /*13a480*/  @P2 STG.E desc[UR60][R196.64], R248 ;  /* 0x000000f8c4002986 */ /* 0x0003e8000c10193c */
[----:B-1----:R-:W4:Y:S01]  /*13a490*/  LDL.LU R249, [R1+0x31c] ;  /* 0x00031c0001f97983 */ /* 0x002f220000300800 */
[----:B------:R-:W-:-:S03]  /*13a4a0*/  IMAD.WIDE R198, R10, 0x4, R4 ;  /* 0x000000040ac67825 */ /* 0x000fc600078e0204 */
[----:B------:R-:W4:Y:S04]  /*13a4b0*/  LDL.LU R236, [R1+0x4910] ;  /* 0x0049100001ec7983 */ /* 0x000f280000300800 */
[----:B------:R-:W4:Y:S04]  /*13a4c0*/  LDL.LU R248, [R1+0x1f50] ;  /* 0x001f500001f87983 */ /* 0x000f280000300800 */
[----:B------:R1:W-:Y:S04]  /*13a4d0*/  @P5 STG.E desc[UR60][R198.64], R251 ;  /* 0x000000fbc6005986 */ /* 0x0003e8000c10193c */
[----:B--2---:R2:W-:Y:S04]  /*13a4e0*/  @P6 STG.E desc[UR60][R232.64], R252 ;  /* 0x000000fce8006986 */ /* 0x0045e8000c10193c */
[----:B-1----:R-:W4:Y:S04]  /*13a4f0*/  LDL.LU R251, [R1+0x1b10] ;  /* 0x001b100001fb7983 */ /* 0x002f280000300800 */
[----:B--2---:R-:W2:Y:S01]  /*13a500*/  LDL.LU R252, [R1+0x1720] ;  /* 0x0017200001fc7983 */ /* 0x004ea20000300800 */
[----:B------:R-:W-:-:S02]  /*13a510*/  ISETP.LT.AND P0, PT, R11, R18, !P1 ;  /* 0x000000120b00720c */ /* 0x000fc40004f01270 */
[----:B------:R-:W-:Y:S02]  /*13a520*/  ISETP.LT.AND P2, PT, R13, R18, !P1 ;  /* 0x000000120d00720c */ /* 0x000fe40004f41270 */
[C---:B------:R-:W-:Y:S01]  /*13a530*/  IADD3 R14, R10.reuse, R14, RZ ;  /* 0x0000000e0a0e7210 */ /* 0x040fe20007ffe0ff */
[----:B------:R-:W-:Y:S01]  /*13a540*/  IMAD.WIDE R196, R10, 0x4, R8 ;  /* 0x000000040ac47825 */ /* 0x000fe200078e0208 */
[-C--:B------:R-:W-:Y:S02]  /*13a550*/  ISETP.LT.AND P5, PT, R17, R18.reuse, !P1 ;  /* 0x000000121100720c */ /* 0x080fe40004fa1270 */
[----:B------:R-:W-:Y:S01]  /*13a560*/  ISETP.LT.AND P1, PT, R15, R18, !P1 ;  /* 0x000000120f00720c */ /* 0x000fe20004f21270 */
[----:B------:R-:W-:Y:S01]  /*13a570*/  IMAD.WIDE R198, R14, 0x4, R2 ;  /* 0x000000040ec67825 */ /* 0x000fe200078e0202 */
[----:B------:R-:W-:-:S03]  /*13a580*/  ISETP.GE.AND P3, PT, R235, R19, PT ;  /* 0x00000013eb00720c */ /* 0x000fc60003f66270 */
[----:B------:R-:W-:Y:S01]  /*13a590*/  IMAD.WIDE R232, R14, 0x4, R8 ;  /* 0x000000040ee87825 */ /* 0x000fe200078e0208 */
[----:B------:R-:W2:Y:S04]  /*13a5a0*/  LDL.LU R235, [R1+0x4918] ;  /* 0x0049180001eb7983 */ /* 0x000ea80000300800 */
[----:B---3--:R1:W-:Y:S04]  /*13a5b0*/  @P4 STG.E desc[UR60][R196.64], R246 ;  /* 0x000000f6c4004986 */ /* 0x0083e8000c10193c */
[----:B----4-:R3:W-:Y:S01]  /*13a5c0*/  @P0 STG.E desc[UR60][R198.64], R250 ;  /* 0x000000fac6000986 */ /* 0x0107e2000c10193c */
[----:B------:R-:W-:-:S02]  /*13a5d0*/  ISETP.LT.AND P0, PT, R11, R18, !P3 ;  /* 0x000000120b00720c */ /* 0x000fc40005f01270 */
[----:B------:R-:W-:Y:S02]  /*13a5e0*/  ISETP.LT.AND P4, PT, R13, R18, !P3 ;  /* 0x000000120d00720c */ /* 0x000fe40005f81270 */
[C---:B------:R-:W-:Y:S01]  /*13a5f0*/  IADD3 R0, R14.reuse, R0, RZ ;  /* 0x000000000e007210 */ /* 0x040fe20007ffe0ff */
[----:B-1----:R-:W-:-:S04]  /*13a600*/  IMAD.WIDE R196, R14, 0x4, R4 ;  /* 0x000000040ec47825 */ /* 0x002fc800078e0204 */
[----:B---3--:R-:W-:Y:S01]  /*13a610*/  IMAD.WIDE R198, R14, 0x4, R6 ;  /* 0x000000040ec67825 */ /* 0x008fe200078e0206 */
[----:B------:R-:W3:Y:S04]  /*13a620*/  LDL.LU R246, [R1+0x1310] ;  /* 0x0013100001f67983 */ /* 0x000ee80000300800 */
[----:B------:R1:W-:Y:S01]  /*13a630*/  @P2 STG.E desc[UR60][R196.64], R244 ;  /* 0x000000f4c4002986 */ /* 0x0003e2000c10193c */
[----:B------:R-:W-:-:S03]  /*13a640*/  ISETP.LT.AND P2, PT, R17, R18, !P3 ;  /* 0x000000121100720c */ /* 0x000fc60005f41270 */
[----:B------:R4:W-:Y:S04]  /*13a650*/  @P5 STG.E desc[UR60][R198.64], R247 ;  /* 0x000000f7c6005986 */ /* 0x0009e8000c10193c */
[----:B------:R-:W3:Y:S01]  /*13a660*/  LDL.LU R250, [R1+0xf20] ;  /* 0x000f200001fa7983 */ /* 0x000ee20000300800 */
[----:B------:R-:W-:Y:S01]  /*13a670*/  ISETP.GE.AND P6, PT, R234, R19, PT ;  /* 0x00000013ea00720c */ /* 0x000fe20003fc6270 */
[C---:B------:R-:W-:Y:S01]  /*13a680*/  IMAD.IADD R10, R0.reuse, 0x1, R16 ;  /* 0x00000001000a7824 */ /* 0x040fe200078e0210 */
[----:B------:R-:W3:Y:S01]  /*13a690*/  LDC R14, c[0x0][0x248] ;  /* 0x00009200ff0e7b82 */ /* 0x000ee20000000800 */
[----:B-1----:R-:W-:-:S04]  /*13a6a0*/  IMAD.WIDE R196, R0, 0x4, R2 ;  /* 0x0000000400c47825 */ /* 0x002fc800078e0202 */
[C---:B----4-:R-:W-:Y:S01]  /*13a6b0*/  IMAD.WIDE R198, R0.reuse, 0x4, R4 ;  /* 0x0000000400c67825 */ /* 0x050fe200078e0204 */
[----:B------:R1:W-:Y:S04]  /*13a6c0*/  @P1 STG.E desc[UR60][R232.64], R249 ;  /* 0x000000f9e8001986 */ /* 0x0003e8000c10193c */
[----:B------:R-:W-:Y:S01]  /*13a6d0*/  @P0 STG.E desc[UR60][R196.64], R248 ;  /* 0x000000f8c4000986 */ /* 0x000fe2000c10193c */
[-C--:B------:R-:W-:Y:S02]  /*13a6e0*/  ISETP.LT.AND P3, PT, R15, R18.reuse, !P3 ;  /* 0x000000120f00720c */ /* 0x080fe40005f61270 */
[----:B------:R-:W-:Y:S01]  /*13a6f0*/  ISETP.LT.AND P5, PT, R11, R18, !P6 ;  /* 0x000000120b00720c */ /* 0x000fe200077a1270 */
[----:B------:R-:W4:Y:S01]  /*13a700*/  LDC R16, c[0x0][0x248] ;  /* 0x00009200ff107b82 */ /* 0x000f220000000800 */
[----:B-1----:R-:W4:Y:S01]  /*13a710*/  LDL.LU R249, [R1+0xb20] ;  /* 0x000b200001f97983 */ /* 0x002f220000300800 */
[----:B------:R-:W-:-:S03]  /*13a720*/  IMAD.WIDE R232, R0, 0x4, R6 ;  /* 0x0000000400e87825 */ /* 0x000fc600078e0206 */
[----:B------:R-:W4:Y:S04]  /*13a730*/  LDL.LU R234, [R1+0x491c] ;  /* 0x00491c0001ea7983 */ /* 0x000f280000300800 */
[----:B------:R-:W4:Y:S04]  /*13a740*/  LDL.LU R244, [R1+0x320] ;  /* 0x0003200001f47983 */ /* 0x000f280000300800 */
[----:B------:R-:W-:Y:S04]  /*13a750*/  @P4 STG.E desc[UR60][R198.64], R251 ;  /* 0x000000fbc6004986 */ /* 0x000fe8000c10193c */
[----:B--2---:R1:W-:Y:S04]  /*13a760*/  @P2 STG.E desc[UR60][R232.64], R252 ;  /* 0x000000fce8002986 */ /* 0x0043e8000c10193c */
[----:B-1----:R-:W2:Y:S04]  /*13a770*/  LDL.LU R252, [R1+0x720] ;  /* 0x0007200001fc7983 */ /* 0x002ea80000300800 */
[----:B------:R-:W2:Y:S01]  /*13a780*/  LDL.LU R248, [R1+0x1f54] ;  /* 0x001f540001f87983 */ /* 0x000ea20000300800 */
[----:B------:R-:W-:Y:S01]  /*13a790*/  ISETP.LT.AND P4, PT, R13, R18, !P6 ;  /* 0x000000120d00720c */ /* 0x000fe20007781270 */
[----:B------:R-:W-:-:S02]  /*13a7a0*/  IMAD.WIDE R196, R0, 0x4, R8 ;  /* 0x0000000400c47825 */ /* 0x000fc400078e0208 */
[----:B------:R-:W2:Y:S02]  /*13a7b0*/  LDL.LU R251, [R1+0x1b14] ;  /* 0x001b140001fb7983 */ /* 0x000ea40000300800 */
[C---:B------:R-:W-:Y:S01]  /*13a7c0*/  IMAD.WIDE R198, R10.reuse, 0x4, R2 ;  /* 0x000000040ac67825 */ /* 0x040fe200078e0202 */
[-C--:B------:R-:W-:Y:S01]  /*13a7d0*/  ISETP.LT.AND P2, PT, R17, R18.reuse, !P6 ;  /* 0x000000121100720c */ /* 0x080fe20007741270 */
[----:B------:R-:W2:Y:S01]  /*13a7e0*/  LDL.LU R247, [R1+0x1724] ;  /* 0x0017240001f77983 */ /* 0x000ea20000300800 */
[----:B------:R-:W-:Y:S02]  /*13a7f0*/  ISETP.LT.AND P6, PT, R15, R18, !P6 ;  /* 0x000000120f00720c */ /* 0x000fe400077c1270 */
[----:B------:R-:W-:Y:S02]  /*13a800*/  ISETP.GE.AND P0, PT, R235, R19, PT ;  /* 0x00000013eb00720c */ /* 0x000fe40003f06270 */
[----:B------:R-:W2:Y:S04]  /*13a810*/  LDL.LU R235, [R1+0x4928] ;  /* 0x0049280001eb7983 */ /* 0x000ea80000300800 */
[----:B---3--:R1:W-:Y:S04]  /*13a820*/  @P3 STG.E desc[UR60][R196.64], R246 ;  /* 0x000000f6c4003986 */ /* 0x0083e8000c10193c */
[----:B------:R3:W-:Y:S01]  /*13a830*/  @P5 STG.E desc[UR60][R198.64], R250 ;  /* 0x000000fac6005986 */ /* 0x0007e2000c10193c */
[----:B-1----:R-:W-:-:S03]  /*13a840*/  IMAD.WIDE R196, R10, 0x4, R4 ;  /* 0x000000040ac47825 */ /* 0x002fc600078e0204 */
[----:B------:R-:W2:Y:S04]  /*13a850*/  LDL.LU R246, [R1+0x1314] ;  /* 0x0013140001f67983 */ /* 0x000ea80000300800 */
[----:B---3--:R-:W3:Y:S01]  /*13a860*/  LDL.LU R250, [R1+0xf24] ;  /* 0x000f240001fa7983 */ /* 0x008ee20000300800 */
[----:B------:R-:W-:-:S03]  /*13a870*/  IMAD.WIDE R198, R10, 0x4, R6 ;  /* 0x000000040ac67825 */ /* 0x000fc600078e0206 */
[----:B----4-:R1:W-:Y:S04]  /*13a880*/  @P4 STG.E desc[UR60][R196.64], R249 ;  /* 0x000000f9c4004986 */ /* 0x0103e8000c10193c */
[----:B------:R-:W-:Y:S01]  /*13a890*/  @P2 STG.E desc[UR60][R198.64], R244 ;  /* 0x000000f4c6002986 */ /* 0x000fe2000c10193c */
[----:B------:R-:W-:-:S03]  /*13a8a0*/  ISETP.GE.AND P4, PT, R234, R19, PT ;  /* 0x00000013ea00720c */ /* 0x000fc60003f86270 */
[----:B-1----:R-:W4:Y:S01]  /*13a8b0*/  LDL.LU R249, [R1+0xb24] ;  /* 0x000b240001f97983 */ /* 0x002f220000300800 */
[----:B------:R-:W-:-:S03]  /*13a8c0*/  IMAD.WIDE R196, R10, 0x4, R8 ;  /* 0x000000040ac47825 */ /* 0x000fc600078e0208 */
[----:B------:R-:W4:Y:S04]  /*13a8d0*/  LDL.LU R234, [R1+0x4920] ;  /* 0x0049200001ea7983 */ /* 0x000f280000300800 */
[----:B--2---:R1:W-:Y:S04]  /*13a8e0*/  @P6 STG.E desc[UR60][R196.64], R252 ;  /* 0x000000fcc4006986 */ /* 0x0043e8000c10193c */
[----:B-1----:R-:W2:Y:S01]  /*13a8f0*/  LDL.LU R252, [R1+0x324] ;  /* 0x0003240001fc7983 */ /* 0x002ea20000300800 */
[----:B------:R-:W-:Y:S02]  /*13a900*/  ISETP.GE.AND P1, PT, R236, R19, PT ;  /* 0x00000013ec00720c */ /* 0x000fe40003f26270 */
[----:B------:R-:W-:Y:S01]  /*13a910*/  IADD3 R0, R10, R14, RZ ;  /* 0x0000000e0a007210 */ /* 0x000fe20007ffe0ff */
[----:B------:R-:W2:Y:S01]  /*13a920*/  LDL.LU R244, [R1+0x724] ;  /* 0x0007240001f47983 */ /* 0x000ea20000300800 */
[----:B------:R-:W-:-:S02]  /*13a930*/  ISETP.LT.AND P6, PT, R13, R18, !P0 ;  /* 0x000000120d00720c */ /* 0x000fc400047c1270 */
[-C--:B------:R-:W-:Y:S02]  /*13a940*/  ISETP.LT.AND P5, PT, R11, R18.reuse, !P1 ;  /* 0x000000120b00720c */ /* 0x080fe40004fa1270 */
[-C--:B------:R-:W-:Y:S01]  /*13a950*/  ISETP.LT.AND P3, PT, R13, R18.reuse, !P1 ;  /* 0x000000120d00720c */ /* 0x080fe20004f61270 */
[C---:B------:R-:W-:Y:S01]  /*13a960*/  IMAD.WIDE R198, R0.reuse, 0x4, R2 ;  /* 0x0000000400c67825 */ /* 0x040fe200078e0202 */
[-C--:B------:R-:W-:Y:S02]  /*13a970*/  ISETP.LT.AND P2, PT, R17, R18.reuse, !P1 ;  /* 0x000000121100720c */ /* 0x080fe40004f41270 */
[----:B------:R-:W-:Y:S01]  /*13a980*/  ISETP.LT.AND P1, PT, R15, R18, !P1 ;  /* 0x000000120f00720c */ /* 0x000fe20004f21270 */
[C---:B------:R-:W-:Y:S01]  /*13a990*/  IMAD.WIDE R232, R0.reuse, 0x4, R4 ;  /* 0x0000000400e87825 */ /* 0x040fe200078e0204 */
[----:B------:R-:W-:-:S03]  /*13a9a0*/  IADD3 R10, R0, R16, RZ ;  /* 0x00000010000a7210 */ /* 0x000fc60007ffe0ff */
[----:B------:R-:W-:Y:S01]  /*13a9b0*/  IMAD.WIDE R196, R0, 0x4, R6 ;  /* 0x0000000400c47825 */ /* 0x000fe200078e0206 */
[----:B------:R-:W1:Y:S08]  /*13a9c0*/  LDC R14, c[0x0][0x248] ;  /* 0x00009200ff0e7b82 */ /* 0x000e700000000800 */
[----:B------:R-:W1:Y:S01]  /*13a9d0*/  LDC R16, c[0x0][0x248] ;  /* 0x00009200ff107b82 */ /* 0x000e620000000800 */
[----:B------:R3:W-:Y:S01]  /*13a9e0*/  @P5 STG.E desc[UR60][R198.64], R248 ;  /* 0x000000f8c6005986 */ /* 0x0007e2000c10193c */
[----:B------:R-:W-:-:S03]  /*13a9f0*/  ISETP.LT.AND P5, PT, R11, R18, !P0 ;  /* 0x000000120b00720c */ /* 0x000fc600047a1270 */
[----:B------:R3:W-:Y:S04]  /*13aa00*/  @P3 STG.E desc[UR60][R232.64], R251 ;  /* 0x000000fbe8003986 */ /* 0x0007e8000c10193c */
        /* <DEDUP_REMOVED lines=13> */
[----:B----4-:R1:W-:Y:S04]  /*13aae0*/  @P6 STG.E desc[UR60][R196.64], R249 ;  /* 0x000000f9c4006986 */ /* 0x0103e8000c10193c */
[----:B-1----:R-:W4:Y:S01]  /*13aaf0*/  LDL.LU R249, [R1+0xf28] ;  /* 0x000f280001f97983 */ /* 0x002f220000300800 */
[----:B------:R-:W-:-:S03]  /*13ab00*/  IMAD.WIDE R196, R10, 0x4, R6 ;  /* 0x000000040ac47825 */ /* 0x000fc600078e0206 */
[----:B------:R-:W4:Y:S04]  /*13ab10*/  LDL.LU R250, [R1+0xb28] ;  /* 0x000b280001fa7983 */ /* 0x000f280000300800 */
[----:B--2---:R1:W-:Y:S04]  /*13ab20*/  @P3 STG.E desc[UR60][R196.64], R252 ;  /* 0x000000fcc4003986 */ /* 0x0043e8000c10193c */
[----:B-1----:R-:W2:Y:S01]  /*13ab30*/  LDL.LU R252, [R1+0x328] ;  /* 0x0003280001fc7983 */ /* 0x002ea20000300800 */
[-C--:B------:R-:W-:Y:S02]  /*13ab40*/  ISETP.LT.AND P0, PT, R15, R18.reuse, !P0 ;  /* 0x000000120f00720c */ /* 0x080fe40004701270 */
[-C--:B------:R-:W-:Y:S01]  /*13ab50*/  ISETP.LT.AND P6, PT, R11, R18.reuse, !P4 ;  /* 0x000000120b00720c */ /* 0x080fe200067c1270 */
[C---:B------:R-:W-:Y:S01]  /*13ab60*/  IMAD.IADD R0, R10.reuse, 0x1, R14 ;  /* 0x000000010a007824 */ /* 0x040fe200078e020e */
[----:B------:R-:W-:Y:S01]  /*13ab70*/  ISETP.LT.AND P5, PT, R13, R18, !P4 ;  /* 0x000000120d00720c */ /* 0x000fe200067a1270 */
[----:B------:R-:W-:-:S04]  /*13ab80*/  IMAD.WIDE R196, R10, 0x4, R8 ;  /* 0x000000040ac47825 */ /* 0x000fc800078e0208 */
[----:B------:R-:W-:Y:S01]  /*13ab90*/  IMAD.WIDE R198, R0, 0x4, R2 ;  /* 0x0000000400c67825 */ /* 0x000fe200078e0202 */
[----:B------:R-:W-:Y:S02]  /*13aba0*/  ISETP.GE.AND P1, PT, R234, R19, PT ;  /* 0x00000013ea00720c */ /* 0x000fe40003f26270 */
[-C--:B------:R-:W-:Y:S02]  /*13abb0*/  ISETP.LT.AND P3, PT, R17, R18.reuse, !P4 ;  /* 0x000000121100720c */ /* 0x080fe40006761270 */
[-C--:B------:R-:W-:Y:S01]  /*13abc0*/  ISETP.LT.AND P4, PT, R15, R18.reuse, !P4 ;  /* 0x000000120f00720c */ /* 0x080fe20006781270 */
[----:B------:R-:W2:Y:S01]  /*13abd0*/  LDL.LU R234, [R1+0x492c] ;  /* 0x00492c0001ea7983 */ /* 0x000ea20000300800 */
[----:B------:R-:W-:Y:S01]  /*13abe0*/  IMAD.WIDE R232, R0, 0x4, R4 ;  /* 0x0000000400e87825 */ /* 0x000fe200078e0204 */
[----:B------:R-:W1:Y:S02]  /*13abf0*/  LDC R14, c[0x0][0x248] ;  /* 0x00009200ff0e7b82 */ /* 0x000e640000000800 */
[----:B------:R3:W-:Y:S01]  /*13ac00*/  @P0 STG.E desc[UR60][R196.64], R244 ;  /* 0x000000f4c4000986 */ /* 0x0007e2000c10193c */
[----:B------:R-:W-:-:S03]  /*13ac10*/  ISETP.LT.AND P0, PT, R11, R18, !P2 ;  /* 0x000000120b00720c */ /* 0x000fc60005701270 */
[----:B---3--:R3:W-:Y:S01]  /*13ac20*/  @P6 STG.E desc[UR60][R198.64], R248 ;  /* 0x000000f8c6006986 */ /* 0x0087e2000c10193c */
[----:B------:R-:W-:-:S03]  /*13ac30*/  IADD3 R10, R0, R16, RZ ;  /* 0x00000010000a7210 */ /* 0x000fc60007ffe0ff */
[----:B------:R3:W-:Y:S04]  /*13ac40*/  @P5 STG.E desc[UR60][R232.64], R251 ;  /* 0x000000fbe8005986 */ /* 0x0007e8000c10193c */
[----:B------:R-:W2:Y:S01]  /*13ac50*/  LDL.LU R244, [R1+0x728] ;  /* 0x0007280001f47983 */ /* 0x000ea20000300800 */
[----:B------:R-:W-:-:S04]  /*13ac60*/  IMAD.WIDE R196, R0, 0x4, R6 ;  /* 0x0000000400c47825 */ /* 0x000fc800078e0206 */
[----:B---3--:R-:W-:Y:S01]  /*13ac70*/  IMAD.WIDE R198, R0, 0x4, R8 ;  /* 0x0000000400c67825 */ /* 0x008fe200078e0208 */
[-C--:B------:R-:W-:Y:S01]  /*13ac80*/  ISETP.LT.AND P6, PT, R17, R18.reuse, !P2 ;  /* 0x000000121100720c */ /* 0x080fe200057c1270 */
[----:B------:R-:W3:Y:S04]  /*13ac90*/  LDL.LU R248, [R1+0x1f5c] ;  /* 0x001f5c0001f87983 */ /* 0x000ee80000300800 */
[----:B------:R-:W3:Y:S01]  /*13aca0*/  LDL.LU R251, [R1+0x1b1c] ;  /* 0x001b1c0001fb7983 */ /* 0x000ee20000300800 */
[----:B------:R-:W-:Y:S01]  /*13acb0*/  ISETP.LT.AND P5, PT, R13, R18, !P2 ;  /* 0x000000120d00720c */ /* 0x000fe200057a1270 */
[----:B------:R-:W-:Y:S02]  /*13acc0*/  IMAD.WIDE R232, R10, 0x4, R2 ;  /* 0x000000040ae87825 */ /* 0x000fe400078e0202 */
[----:B------:R1:W-:Y:S01]  /*13acd0*/  @P3 STG.E desc[UR60][R196.64], R247 ;  /* 0x000000f7c4003986 */ /* 0x0003e2000c10193c */
[----:B------:R-:W-:-:S03]  /*13ace0*/  ISETP.GE.AND P3, PT, R235, R19, PT ;  /* 0x00000013eb00720c */ /* 0x000fc60003f66270 */
[----:B------:R1:W-:Y:S01]  /*13acf0*/  @P4 STG.E desc[UR60][R198.64], R246 ;  /* 0x000000f6c6004986 */ /* 0x0003e2000c10193c */
[----:B------:R-:W3:Y:S03]  /*13ad00*/  LDC R16, c[0x0][0x248] ;  /* 0x00009200ff107b82 */ /* 0x000ee60000000800 */
[----:B-1----:R-:W3:Y:S04]  /*13ad10*/  LDL.LU R247, [R1+0x172c] ;  /* 0x00172c0001f77983 */ /* 0x002ee80000300800 */
[----:B------:R-:W3:Y:S01]  /*13ad20*/  LDL.LU R235, [R1+0x4934] ;  /* 0x0049340001eb7983 */ /* 0x000ee20000300800 */
[----:B------:R-:W-:-:S04]  /*13ad30*/  IMAD.WIDE R196, R10, 0x4, R4 ;  /* 0x000000040ac47825 */ /* 0x000fc800078e0204 */
[----:B------:R-:W-:Y:S01]  /*13ad40*/  IMAD.WIDE R198, R10, 0x4, R6 ;  /* 0x000000040ac67825 */ /* 0x000fe200078e0206 */
[----:B----4-:R1:W-:Y:S04]  /*13ad50*/  @P0 STG.E desc[UR60][R232.64], R249 ;  /* 0x000000f9e8000986 */ /* 0x0103e8000c10193c */
[----:B------:R4:W-:Y:S04]  /*13ad60*/  @P5 STG.E desc[UR60][R196.64], R250 ;  /* 0x000000fac4005986 */ /* 0x0009e8000c10193c */
[----:B-1----:R-:W3:Y:S04]  /*13ad70*/  LDL.LU R249, [R1+0x131c] ;  /* 0x00131c0001f97983 */ /* 0x002ee80000300800 */
[----:B------:R-:W3:Y:S04]  /*13ad80*/  LDL.LU R246, [R1+0xf2c] ;  /* 0x000f2c0001f67983 */ /* 0x000ee80000300800 */
[----:B----4-:R-:W4:Y:S04]  /*13ad90*/  LDL.LU R250, [R1+0xb2c] ;  /* 0x000b2c0001fa7983 */ /* 0x010f280000300800 */
        /* <DEDUP_REMOVED lines=8> */
[-C--:B------:R-:W-:Y:S02]  /*13ae20*/  ISETP.LT.AND P6, PT, R17, R18.reuse, !P1 ;  /* 0x000000121100720c */ /* 0x080fe40004fc1270 */
[----:B------:R-:W-:Y:S01]  /*13ae30*/  ISETP.GE.AND P5, PT, R234, R19, PT ;  /* 0x00000013ea00720c */ /* 0x000fe20003fa6270 */
[----:B------:R-:W-:Y:S01]  /*13ae40*/  IMAD.WIDE R232, R0, 0x4, R4 ;  /* 0x0000000400e87825 */ /* 0x000fe200078e0204 */
[-C--:B------:R-:W-:Y:S01]  /*13ae50*/  ISETP.LT.AND P1, PT, R15, R18.reuse, !P1 ;  /* 0x000000120f00720c */ /* 0x080fe20004f21270 */
[----:B------:R-:W2:Y:S04]  /*13ae60*/  LDL.LU R234, [R1+0x4930] ;  /* 0x0049300001ea7983 */ /* 0x000ea80000300800 */
        /* <DEDUP_REMOVED lines=9> */
[----:B------:R-:W3:Y:S04]  /*13af00*/  LDL.LU R251, [R1+0x1b20] ;  /* 0x001b200001fb7983 */ /* 0x000ee80000300800 */
[----:B------:R-:W3:Y:S01]  /*13af10*/  LDL.LU R244, [R1+0x1f60] ;  /* 0x001f600001f47983 */ /* 0x000ee20000300800 */
[----:B------:R-:W-:-:S04]  /*13af20*/  IMAD.WIDE R198, R0, 0x4, R8 ;  /* 0x0000000400c67825 */ /* 0x000fc800078e0208 */
[----:B------:R-:W-:Y:S01]  /*13af30*/  IMAD.IADD R10, R0, 0x1, R16 ;  /* 0x00000001000a7824 */ /* 0x000fe200078e0210 */
[----:B------:R1:W-:Y:S01]  /*13af40*/  @P6 STG.E desc[UR60][R196.64], R247 ;  /* 0x000000f7c4006986 */ /* 0x0003e2000c10193c */
[----:B------:R-:W3:Y:S01]  /*13af50*/  LDC R0, c[0x0][0x248] ;  /* 0x00009200ff007b82 */ /* 0x000ee20000000800 */
[----:B------:R-:W-:Y:S01]  /*13af60*/  ISETP.LT.AND P3, PT, R15, R18, !P3 ;  /* 0x000000120f00720c */ /* 0x000fe20005f61270 */
[----:B------:R-:W-:-:S06]  /*13af70*/  IMAD.WIDE R232, R10, 0x4, R6 ;  /* 0x000000040ae87825 */ /* 0x000fcc00078e0206 */
[----:B------:R-:W3:Y:S01]  /*13af80*/  LDC R16, c[0x0][0x248] ;  /* 0x00009200ff107b82 */ /* 0x000ee20000000800 */
[----:B-1----:R-:W3:Y:S01]  /*13af90*/  LDL.LU R247, [R1+0x1320] ;  /* 0x0013200001f77983 */ /* 0x002ee20000300800 */
[----:B------:R-:W-:-:S03]  /*13afa0*/  IMAD.WIDE R196, R10, 0x4, R2 ;  /* 0x000000040ac47825 */ /* 0x000fc600078e0202 */
[----:B------:R1:W-:Y:S04]  /*13afb0*/  @P1 STG.E desc[UR60][R198.64], R249 ;  /* 0x000000f9c6001986 */ /* 0x0003e8000c10193c */
[----:B------:R4:W-:Y:S04]  /*13afc0*/  @P2 STG.E desc[UR60][R196.64], R246 ;  /* 0x000000f6c4002986 */ /* 0x0009e8000c10193c */
[----:B-1----:R-:W3:Y:S01]  /*13afd0*/  LDL.LU R249, [R1+0x1730] ;  /* 0x0017300001f97983 */ /* 0x002ee20000300800 */
[----:B------:R-:W-:-:S03]  /*13afe0*/  IMAD.WIDE R198, R10, 0x4, R4 ;  /* 0x000000040ac67825 */ /* 0x000fc600078e0204 */
[----:B------:R-:W3:Y:S04]  /*13aff0*/  LDL.LU R236, [R1+0x4938] ;  /* 0x0049380001ec7983 */ /* 0x000ee80000300800 */
[----:B----4-:R-:W4:Y:S04]  /*13b000*/  LDL.LU R246, [R1+0xf30] ;  /* 0x000f300001f67983 */ /* 0x010f280000300800 */
        /* <DEDUP_REMOVED lines=15> */
[----:B------:R3:W-:Y:S01]  /*13b100*/  @P1 STG.E desc[UR60][R198.64], R251 ;  /* 0x000000fbc6001986 */ /* 0x0007e2000c10193c */
        /* <DEDUP_REMOVED lines=14> */
[C---:B------:R-:W-:Y:S01]  /*13b1f0*/  IMAD.WIDE R198, R0.reuse, 0x4, R4 ;  /* 0x0000000400c67825 */ /* 0x040fe200078e0204 */
[----:B------:R-:W-:Y:S02]  /*13b200*/  ISETP.LT.AND P6, PT, R15, R18, !P6 ;  /* 0x000000120f00720c */ /* 0x000fe400077c1270 */
[----:B------:R-:W1:Y:S01]  /*13b210*/  LDC R16, c[0x0][0x248] ;  /* 0x00009200ff107b82 */ /* 0x000e620000000800 */
[----:B------:R1:W-:Y:S04]  /*13b220*/  @P5 STG.E desc[UR60][R232.64], R249 ;  /* 0x000000f9e8005986 */ /* 0x0003e8000c10193c */
[----:B----4-:R-:W-:Y:S04]  /*13b230*/  @P1 STG.E desc[UR60][R196.64], R246 ;  /* 0x000000f6c4001986 */ /* 0x010fe8000c10193c */
[----:B-1----:R-:W4:Y:S01]  /*13b240*/  LDL.LU R249, [R1+0x1f64] ;  /* 0x001f640001f97983 */ /* 0x002f220000300800 */
[----:B------:R-:W-:-:S03]  /*13b250*/  IMAD.WIDE R232, R0, 0x4, R6 ;  /* 0x0000000400e87825 */ /* 0x000fc600078e0206 */
[----:B------:R-:W4:Y:S04]  /*13b260*/  LDL.LU R234, [R1+0x4944] ;  /* 0x0049440001ea7983 */ /* 0x000f280000300800 */
[----:B------:R-:W4:Y:S04]  /*13b270*/  LDL.LU R244, [R1+0x1324] ;  /* 0x0013240001f47983 */ /* 0x000f280000300800 */
[----:B------:R-:W-:Y:S04]  /*13b280*/  @P4 STG.E desc[UR60][R198.64], R250 ;  /* 0x000000fac6004986 */ /* 0x000fe8000c10193c */
[----:B--2---:R1:W-:Y:S04]  /*13b290*/  @P3 STG.E desc[UR60][R232.64], R252 ;  /* 0x000000fce8003986 */ /* 0x0043e8000c10193c */
[----:B-1----:R-:W2:Y:S01]  /*13b2a0*/  LDL.LU R252, [R1+0x1734] ;  /* 0x0017340001fc7983 */ /* 0x002ea20000300800 */
[----:B------:R-:W-:-:S03]  /*13b2b0*/  ISETP.LT.AND P5, PT, R11, R18, !P0 ;  /* 0x000000120b00720c */ /* 0x000fc600047a1270 */
[----:B------:R-:W2:Y:S04]  /*13b2c0*/  LDL.LU R246, [R1+0xf34] ;  /* 0x000f340001f67983 */ /* 0x000ea80000300800 */
[----:B------:R-:W2:Y:S01]  /*13b2d0*/  LDL.LU R250, [R1+0xb34] ;  /* 0x000b340001fa7983 */ /* 0x000ea20000300800 */
[----:B------:R-:W-:Y:S01]  /*13b2e0*/  ISETP.LT.AND P3, PT, R13, R18, !P0 ;  /* 0x000000120d00720c */ /* 0x000fe20004761270 */
[----:B------:R-:W-:-:S04]  /*13b2f0*/  IMAD.WIDE R196, R0, 0x4, R8 ;  /* 0x0000000400c47825 */ /* 0x000fc800078e0208 */
        /* <DEDUP_REMOVED lines=21> */
[----:B------:R-:W-:-:S02]  /*13b450*/  IADD3 R0, R10, R14, RZ ;  /* 0x0000000e0a007210 */ /* 0x000fc40007ffe0ff */
[CC--:B------:R-:W-:Y:S01]  /*13b460*/  ISETP.LT.AND P0, PT, R11.reuse, R18.reuse, !P1 ;  /* 0x000000120b00720c */ /* 0x0c0fe20004f01270 */
[----:B------:R-:W2:Y:S01]  /*13b470*/  LDL.LU R244, [R1+0x1738] ;  /* 0x0017380001f47983 */ /* 0x000ea20000300800 */
        /* <DEDUP_REMOVED lines=9> */
[----:B------:R-:W1:Y:S01]  /*13b510*/  LDC R16, c[0x0][0x248] ;  /* 0x00009200ff107b82 */ /* 0x000e620000000800 */
[----:B------:R3:W-:Y:S04]  /*13b520*/  @P6 STG.E desc[UR60][R198.64], R246 ;  /* 0x000000f6c6006986 */ /* 0x0007e8000c10193c */
        /* <DEDUP_REMOVED lines=28> */
[----:B------:R-:W-:Y:S02]  /*13b6f0*/  ISETP.GE.AND P0, PT, R234, R19, PT ;  /* 0x00000013ea00720c */ /* 0x000fe40003f06270 */
[-C--:B------:R-:W-:Y:S01]  /*13b700*/  ISETP.LT.AND P3, PT, R15, R18.reuse, !P3 ;  /* 0x000000120f00720c */ /* 0x080fe20005f61270 */
[----:B------:R-:W-:Y:S01]  /*13b710*/  IMAD.WIDE R232, R0, 0x4, R4 ;  /* 0x0000000400e87825 */ /* 0x000fe200078e0204 */
[----:B------:R-:W2:Y:S04]  /*13b720*/  LDL.LU R234, [R1+0x4960] ;  /* 0x0049600001ea7983 */ /* 0x000ea80000300800 */
[----:B------:R1:W-:Y:S01]  /*13b730*/  @P1 STG.E desc[UR60][R196.64], R244 ;  /* 0x000000f4c4001986 */ /* 0x0003e2000c10193c */
[----:B------:R-:W-:-:S02]  /*13b740*/  ISETP.LT.AND P1, PT, R11, R18, !P4 ;  /* 0x000000120b00720c */ /* 0x000fc40006721270 */
[C---:B------:R-:W-:Y:S01]  /*13b750*/  IADD3 R10, R0.reuse, R16, RZ ;  /* 0x00000010000a7210 */ /* 0x040fe20007ffe0ff */
[----:B------:R-:W2:Y:S08]  /*13b760*/  LDC R14, c[0x0][0x248] ;  /* 0x00009200ff0e7b82 */ /* 0x000eb00000000800 */
[----:B------:R-:W2:Y:S01]  /*13b770*/  LDC R16, c[0x0][0x248] ;  /* 0x00009200ff107b82 */ /* 0x000ea20000000800 */
[----:B---3--:R3:W-:Y:S04]  /*13b780*/  @P2 STG.E desc[UR60][R198.64], R246 ;  /* 0x000000f6c6002986 */ /* 0x0087e8000c10193c */
[----:B------:R3:W-:Y:S04]  /*13b790*/  @P5 STG.E desc[UR60][R232.64], R250 ;  /* 0x000000fae8005986 */ /* 0x0007e8000c10193c */
[----:B-1----:R-:W2:Y:S01]  /*13b7a0*/  LDL.LU R244, [R1+0x173c] ;  /* 0x00173c0001f47983 */ /* 0x002ea20000300800 */
        /* <DEDUP_REMOVED lines=29> */
[----:B------:R-:W-:Y:S02]  /*13b980*/  ISETP.GE.AND P2, PT, R234, R19, PT ;  /* 0x00000013ea00720c */ /* 0x000fe40003f46270 */
        /* <DEDUP_REMOVED lines=11> */
[----:B------:R-:W3:Y:S01]  /*13ba40*/  LDL.LU R250, [R1+0xb40] ;  /* 0x000b400001fa7983 */ /* 0x000ee20000300800 */
[----:B------:R-:W-:-:S03]  /*13ba50*/  IMAD.WIDE R198, R0, 0x4, R8 ;  /* 0x0000000400c67825 */ /* 0x000fc600078e0208 */
[----:B------:R-:W3:Y:S01]  /*13ba60*/  LDL.LU R244, [R1+0xf40] ;  /* 0x000f400001f47983 */ /* 0x000ee20000300800 */
[----:B------:R-:W-:-:S03]  /*13ba70*/  IMAD.IADD R10, R0, 0x1, R16 ;  /* 0x00000001000a7824 */ /* 0x000fc600078e0210 */
[----:B------:R1:W-:Y:S01]  /*13ba80*/  @P5 STG.E desc[UR60][R196.64], R247 ;  /* 0x000000f7c4005986 */ /* 0x0003e2000c10193c */
[----:B------:R-:W3:Y:S01]  /*13ba90*/  LDC R0, c[0x0][0x248] ;  /* 0x00009200ff007b82 */ /* 0x000ee20000000800 */
[----:B------:R-:W-:Y:S01]  /*13baa0*/  IMAD.WIDE R232, R10, 0x4, R6 ;  /* 0x000000040ae87825 */ /* 0x000fe200078e0206 */
[----:B------:R-:W-:-:S06]  /*13bab0*/  ISETP.LT.AND P6, PT, R15, R18, !P6 ;  /* 0x000000120f00720c */ /* 0x000fcc00077c1270 */
        /* <DEDUP_REMOVED lines=40> */
[----:B------:R1:W-:Y:S04]  /*13bd40*/  @P2 STG.E desc[UR60][R232.64], R249 ;  /* 0x000000f9e8002986 */ /* 0x0003e8000c10193c */
[----:B----4-:R-:W-:Y:S01]  /*13bd50*/  @P0 STG.E desc[UR60][R196.64], R248 ;  /* 0x000000f8c4000986 */ /* 0x010fe2000c10193c */
        /* <DEDUP_REMOVED lines=188> */
[----:B-1----:R-:W2:Y:S04]  /*13c920*/  LDL.LU R252, [R1+0x1758] ;  /* 0x0017580001fc7983 */ /* 0x002ea80000300800 */
[----:B------:R-:W2:Y:S04]  /*13c930*/  LDL.LU R246, [R1+0xf58] ;  /* 0x000f580001f67983 */ /* 0x000ea80000300800 */
[----:B------:R-:W2:Y:S01]  /*13c940*/  LDL.LU R250, [R1+0xb58] ;  /* 0x000b580001fa7983 */ /* 0x000ea20000300800 */
[----:B------:R-:W-:-:S02]  /*13c950*/  ISETP.LT.AND P4, PT, R11, R18, !P0 ;  /* 0x000000120b00720c */ /* 0x000fc40004781270 */
        /* <DEDUP_REMOVED lines=13> */
[----:B------:R-:W-:Y:S01]  /*13ca30*/  IMAD.WIDE R198, R10, 0x4, R6 ;  /* 0x000000040ac67825 */ /* 0x000fe200078e0206 */
[----:B------:R-:W-:Y:S02]  /*13ca40*/  ISETP.GE.AND P1, PT, R236, R19, PT ;  /* 0x00000013ec00720c */ /* 0x000fe40003f26270 */
[----:B------:R-:W-:Y:S02]  /*13ca50*/  IADD3 R0, R10, R14, RZ ;  /* 0x0000000e0a007210 */ /* 0x000fe40007ffe0ff */
[----:B------:R-:W1:Y:S01]  /*13ca60*/  LDC R14, c[0x0][0x248] ;  /* 0x00009200ff0e7b82 */ /* 0x000e620000000800 */
[----:B------:R-:W-:-:S02]  /*13ca70*/  ISETP.LT.AND P5, PT, R11, R18, !P1 ;  /* 0x000000120b00720c */ /* 0x000fc40004fa1270 */
[----:B------:R-:W-:Y:S01]  /*13ca80*/  ISETP.LT.AND P4, PT, R13, R18, !P1 ;  /* 0x000000120d00720c */ /* 0x000fe20004f81270 */
[----:B------:R-:W-:Y:S01]  /*13ca90*/  IMAD.WIDE R232, R0, 0x4, R4 ;  /* 0x0000000400e87825 */ /* 0x000fe200078e0204 */
[----:B----4-:R4:W-:Y:S04]  /*13caa0*/  @P3 STG.E desc[UR60][R196.64], R249 ;  /* 0x000000f9c4003986 */ /* 0x0109e8000c10193c */
[----:B------:R-:W-:Y:S01]  /*13cab0*/  @P6 STG.E desc[UR60][R198.64], R244 ;  /* 0x000000f4c6006986 */ /* 0x000fe2000c10193c */
[----:B------:R-:W-:-:S03]  /*13cac0*/  ISETP.GE.AND P3, PT, R234, R19, PT ;  /* 0x00000013ea00720c */ /* 0x000fc60003f66270 */
[----:B----4-:R-:W4:Y:S01]  /*13cad0*/  LDL.LU R249, [R1+0x1b4c] ;  /* 0x001b4c0001f97983 */ /* 0x010f220000300800 */
[----:B------:R-:W-:-:S03]  /*13cae0*/  IMAD.WIDE R196, R10, 0x4, R8 ;  /* 0x000000040ac47825 */ /* 0x000fc600078e0208 */
[----:B------:R-:W4:Y:S04]  /*13caf0*/  LDL.LU R234, [R1+0x49c0] ;  /* 0x0049c00001ea7983 */ /* 0x000f280000300800 */
[----:B--2---:R2:W-:Y:S04]  /*13cb00*/  @P0 STG.E desc[UR60][R196.64], R252 ;  /* 0x000000fcc4000986 */ /* 0x0045e8000c10193c */
[----:B--2---:R-:W2:Y:S01]  /*13cb10*/  LDL.LU R252, [R1+0x134c] ;  /* 0x00134c0001fc7983 */ /* 0x004ea20000300800 */
[----:B------:R-:W-:-:S03]  /*13cb20*/  IMAD.WIDE R198, R0, 0x4, R2 ;  /* 0x0000000400c67825 */ /* 0x000fc600078e0202 */
[----:B------:R-:W2:Y:S04]  /*13cb30*/  LDL.LU R244, [R1+0x175c] ;  /* 0x00175c0001f47983 */ /* 0x000ea80000300800 */
[----:B------:R1:W-:Y:S04]  /*13cb40*/  @P5 STG.E desc[UR60][R198.64], R246 ;  /* 0x000000f6c6005986 */ /* 0x0003e8000c10193c */
[----:B------:R1:W-:Y:S04]  /*13cb50*/  @P4 STG.E desc[UR60][R232.64], R250 ;  /* 0x000000fae8004986 */ /* 0x0003e8000c10193c */
[----:B-1----:R-:W2:Y:S04]  /*13cb60*/  LDL.LU R246, [R1+0xf5c] ;  /* 0x000f5c0001f67983 */ /* 0x002ea80000300800 */
[----:B------:R-:W2:Y:S01]  /*13cb70*/  LDL.LU R250, [R1+0xb5c] ;  /* 0x000b5c0001fa7983 */ /* 0x000ea20000300800 */
[----:B------:R-:W-:-:S02]  /*13cb80*/  ISETP.LT.AND P6, PT, R17, R18, !P1 ;  /* 0x000000121100720c */ /* 0x000fc40004fc1270 */
[-C--:B------:R-:W-:Y:S02]  /*13cb90*/  ISETP.LT.AND P1, PT, R15, R18.reuse, !P1 ;  /* 0x000000120f00720c */ /* 0x080fe40004f21270 */
[-C--:B------:R-:W-:Y:S02]  /*13cba0*/  ISETP.LT.AND P0, PT, R11, R18.reuse, !P2 ;  /* 0x000000120b00720c */ /* 0x080fe40005701270 */
[----:B------:R-:W-:Y:S02]  /*13cbb0*/  ISETP.LT.AND P4, PT, R13, R18, !P2 ;  /* 0x000000120d00720c */ /* 0x000fe40005781270 */
[C---:B------:R-:W-:Y:S01]  /*13cbc0*/  IADD3 R10, R0.reuse, R16, RZ ;  /* 0x00000010000a7210 */ /* 0x040fe20007ffe0ff */
[----:B------:R-:W-:-:S04]  /*13cbd0*/  IMAD.WIDE R196, R0, 0x4, R6 ;  /* 0x0000000400c47825 */ /* 0x000fc800078e0206 */
[----:B------:R-:W-:-:S04]  /*13cbe0*/  IMAD.WIDE R232, R0, 0x4, R8 ;  /* 0x0000000400e87825 */ /* 0x000fc800078e0208 */
[----:B------:R-:W-:Y:S01]  /*13cbf0*/  IMAD.WIDE R198, R10, 0x4, R2 ;  /* 0x000000040ac67825 */ /* 0x000fe200078e0202 */
[----:B------:R-:W-:Y:S01]  /*13cc00*/  ISETP.LT.AND P5, PT, R17, R18, !P2 ;  /* 0x000000121100720c */ /* 0x000fe200057a1270 */
[----:B------:R-:W1:Y:S01]  /*13cc10*/  LDC R16, c[0x0][0x248] ;  /* 0x00009200ff107b82 */ /* 0x000e620000000800 */
[----:B------:R3:W-:Y:S01]  /*13cc20*/  @P6 STG.E desc[UR60][R196.64], R247 ;  /* 0x000000f7c4006986 */ /* 0x0007e2000c10193c */
[----:B------:R-:W-:-:S03]  /*13cc30*/  ISETP.GE.AND P6, PT, R235, R19, PT ;  /* 0x00000013eb00720c */ /* 0x000fc60003fc6270 */
[----:B------:R3:W-:Y:S04]  /*13cc40*/  @P1 STG.E desc[UR60][R232.64], R248 ;  /* 0x000000f8e8001986 */ /* 0x0007e8000c10193c */
[----:B---3--:R3:W-:Y:S01]  /*13cc50*/  @P0 STG.E desc[UR60][R198.64], R251 ;  /* 0x000000fbc6000986 */ /* 0x0087e2000c10193c */
[----:B------:R-:W-:-:S03]  /*13cc60*/  IMAD.WIDE R196, R10, 0x4, R4 ;  /* 0x000000040ac47825 */ /* 0x000fc600078e0204 */
[----:B------:R-:W2:Y:S04]  /*13cc70*/  LDL.LU R247, [R1+0x75c] ;  /* 0x00075c0001f77983 */ /* 0x000ea80000300800 */
[----:B------:R-:W2:Y:S04]  /*13cc80*/  LDL.LU R235, [R1+0x49b8] ;  /* 0x0049b80001eb7983 */ /* 0x000ea80000300800 */
[----:B------:R-:W2:Y:S01]  /*13cc90*/  LDL.LU R248, [R1+0x35c] ;  /* 0x00035c0001f87983 */ /* 0x000ea20000300800 */
[-C--:B------:R-:W-:Y:S02]  /*13cca0*/  ISETP.LT.AND P2, PT, R15, R18.reuse, !P2 ;  /* 0x000000120f00720c */ /* 0x080fe40005741270 */
[----:B------:R-:W-:Y:S01]  /*13ccb0*/  ISETP.LT.AND P1, PT, R11, R18, !P3 ;  /* 0x000000120b00720c */ /* 0x000fe20005f21270 */
[----:B------:R-:W-:-:S02]  /*13ccc0*/  IMAD.IADD R0, R10, 0x1, R14 ;  /* 0x000000010a007824 */ /* 0x000fc400078e020e */
[----:B------:R-:W1:Y:S02]  /*13ccd0*/  LDC R14, c[0x0][0x248] ;  /* 0x00009200ff0e7b82 */ /* 0x000e640000000800 */
[----:B---3--:R-:W-:-:S04]  /*13cce0*/  IMAD.WIDE R198, R0, 0x4, R2 ;  /* 0x0000000400c67825 */ /* 0x008fc800078e0202 */
[----:B------:R-:W-:Y:S01]  /*13ccf0*/  IMAD.WIDE R232, R0, 0x4, R4 ;  /* 0x0000000400e87825 */ /* 0x000fe200078e0204 */
[----:B----4-:R3:W-:Y:S04]  /*13cd00*/  @P4 STG.E desc[UR60][R196.64], R249 ;  /* 0x000000f9c4004986 */ /* 0x0107e8000c10193c */
[----:B---3--:R-:W3:Y:S01]  /*13cd10*/  LDL.LU R249, [R1+0x1f90] ;  /* 0x001f900001f97983 */ /* 0x008ee20000300800 */
[----:B------:R-:W-:-:S03]  /*13cd20*/  IMAD.WIDE R196, R10, 0x4, R6 ;  /* 0x000000040ac47825 */ /* 0x000fc600078e0206 */
[----:B------:R-:W4:Y:S04]  /*13cd30*/  LDL.LU R251, [R1+0x1350] ;  /* 0x0013500001fb7983 */ /* 0x000f280000300800 */
[----:B--2---:R2:W-:Y:S04]  /*13cd40*/  @P5 STG.E desc[UR60][R196.64], R252 ;  /* 0x000000fcc4005986 */ /* 0x0045e8000c10193c */
[----:B--2---:R-:W2:Y:S01]  /*13cd50*/  LDL.LU R252, [R1+0x1b50] ;  /* 0x001b500001fc7983 */ /* 0x004ea20000300800 */
[----:B------:R-:W-:Y:S01]  /*13cd60*/  ISETP.LT.AND P4, PT, R13, R18, !P3 ;  /* 0x000000120d00720c */ /* 0x000fe20005f81270 */
[----:B------:R-:W-:Y:S01]  /*13cd70*/  IMAD.WIDE R196, R10, 0x4, R8 ;  /* 0x000000040ac47825 */ /* 0x000fe200078e0208 */
[----:B------:R-:W-:-:S02]  /*13cd80*/  ISETP.GE.AND P0, PT, R234, R19, PT ;  /* 0x00000013ea00720c */ /* 0x000fc40003f06270 */
[----:B------:R-:W2:Y:S04]  /*13cd90*/  LDL.LU R234, [R1+0x49d0] ;  /* 0x0049d00001ea7983 */ /* 0x000ea80000300800 */
[----:B------:R1:W-:Y:S04]  /*13cda0*/  @P2 STG.E desc[UR60][R196.64], R244 ;  /* 0x000000f4c4002986 */ /* 0x0003e8000c10193c */
[----:B------:R1:W-:Y:S04]  /*13cdb0*/  @P1 STG.E desc[UR60][R198.64], R246 ;  /* 0x000000f6c6001986 */ /* 0x0003e8000c10193c */
[----:B------:R1:W-:Y:S04]  /*13cdc0*/  @P4 STG.E desc[UR60][R232.64], R250 ;  /* 0x000000fae8004986 */ /* 0x0003e8000c10193c */
[----:B-1----:R-:W2:Y:S04]  /*13cdd0*/  LDL.LU R244, [R1+0x1760] ;  /* 0x0017600001f47983 */ /* 0x002ea80000300800 */
[----:B------:R-:W2:Y:S04]  /*13cde0*/  LDL.LU R246, [R1+0xf60] ;  /* 0x000f600001f67983 */ /* 0x000ea80000300800 */
[----:B------:R-:W2:Y:S01]  /*13cdf0*/  LDL.LU R250, [R1+0xb60] ;  /* 0x000b600001fa7983 */ /* 0x000ea20000300800 */
[----:B------:R-:W-:-:S02]  /*13ce00*/  ISETP.LT.AND P5, PT, R17, R18, !P3 ;  /* 0x000000121100720c */ /* 0x000fc40005fa1270 */
[-C--:B------:R-:W-:Y:S02]  /*13ce10*/  ISETP.LT.AND P3, PT, R15, R18.reuse, !P3 ;  /* 0x000000120f00720c */ /* 0x080fe40005f61270 */
[----:B------:R-:W-:Y:S02]  /*13ce20*/  ISETP.LT.AND P2, PT, R11, R18, !P6 ;  /* 0x000000120b00720c */ /* 0x000fe40007741270 */
[C---:B------:R-:W-:Y:S01]  /*13ce30*/  IADD3 R10, R0.reuse, R16, RZ ;  /* 0x00000010000a7210 */ /* 0x040fe20007ffe0ff */
[----:B------:R-:W-:Y:S01]  /*13ce40*/  IMAD.WIDE R196, R0, 0x4, R6 ;  /* 0x0000000400c47825 */ /* 0x000fe200078e0206 */
[----:B------:R-:W-:-:S03]  /*13ce50*/  ISETP.LT.AND P1, PT, R13, R18, !P6 ;  /* 0x000000120d00720c */ /* 0x000fc60007721270 */
[----:B------:R-:W-:Y:S01]  /*13ce60*/  IMAD.WIDE R198, R0, 0x4, R8 ;  /* 0x0000000400c67825 */ /* 0x000fe200078e0208 */
[----:B------:R-:W-:-:S03]  /*13ce70*/  ISETP.LT.AND P4, PT, R17, R18, !P6 ;  /* 0x000000121100720c */ /* 0x000fc60007781270 */
[----:B------:R-:W-:Y:S01]  /*13ce80*/  IMAD.WIDE R232, R10, 0x4, R2 ;  /* 0x000000040ae87825 */ /* 0x000fe200078e0202 */
[----:B------:R-:W1:Y:S01]  /*13ce90*/  LDC R16, c[0x0][0x248] ;  /* 0x00009200ff107b82 */ /* 0x000e620000000800 */
[----:B------:R1:W-:Y:S01]  /*13cea0*/  @P5 STG.E desc[UR60][R196.64], R247 ;  /* 0x000000f7c4005986 */ /* 0x0003e2000c10193c */
[----:B------:R-:W-:-:S03]  /*13ceb0*/  ISETP.GE.AND P5, PT, R235, R19, PT ;  /* 0x00000013eb00720c */ /* 0x000fc60003fa6270 */
[----:B------:R1:W-:Y:S04]  /*13cec0*/  @P3 STG.E desc[UR60][R198.64], R248 ;  /* 0x000000f8c6003986 */ /* 0x0003e8000c10193c */
[----:B-1----:R-:W2:Y:S04]  /*13ced0*/  LDL.LU R247, [R1+0x360] ;  /* 0x0003600001f77983 */ /* 0x002ea80000300800 */
[----:B------:R-:W2:Y:S01]  /*13cee0*/  LDL.LU R235, [R1+0x49d4] ;  /* 0x0049d40001eb7983 */ /* 0x000ea20000300800 */
[----:B------:R-:W-:-:S04]  /*13cef0*/  IMAD.WIDE R198, R10, 0x4, R4 ;  /* 0x000000040ac67825 */ /* 0x000fc800078e0204 */
[C---:B------:R-:W-:Y:S01]  /*13cf00*/  IMAD.WIDE R196, R10.reuse, 0x4, R6 ;  /* 0x000000040ac47825 */ /* 0x040fe200078e0206 */
[-C--:B------:R-:W-:Y:S02]  /*13cf10*/  ISETP.LT.AND P6, PT, R15, R18.reuse, !P6 ;  /* 0x000000120f00720c */ /* 0x080fe400077c1270 */
[----:B------:R-:W-:Y:S02]  /*13cf20*/  ISETP.LT.AND P3, PT, R11, R18, !P0 ;  /* 0x000000120b00720c */ /* 0x000fe40004761270 */
[C---:B------:R-:W-:Y:S02]  /*13cf30*/  IADD3 R0, R10.reuse, R14, RZ ;  /* 0x0000000e0a007210 */ /* 0x040fe40007ffe0ff */
[----:B------:R-:W1:Y:S01]  /*13cf40*/  LDC R14, c[0x0][0x248] ;  /* 0x00009200ff0e7b82 */ /* 0x000e620000000800 */
[----:B---3--:R3:W-:Y:S04]  /*13cf50*/  @P2 STG.E desc[UR60][R232.64], R249 ;  /* 0x000000f9e8002986 */ /* 0x0087e8000c10193c */
[----:B----4-:R4:W-:Y:S04]  /*13cf60*/  @P1 STG.E desc[UR60][R198.64], R251 ;  /* 0x000000fbc6001986 */ /* 0x0109e8000c10193c */
[----:B---3--:R-:W3:Y:S04]  /*13cf70*/  LDL.LU R249, [R1+0x760] ;  /* 0x0007600001f97983 */ /* 0x008ee80000300800 */
[----:B------:R-:W3:Y:S04]  /*13cf80*/  LDL.LU R248, [R1+0x1f94] ;  /* 0x001f940001f87983 */ /* 0x000ee80000300800 */
[----:B----4-:R-:W4:Y:S04]  /*13cf90*/  LDL.LU R251, [R1+0x1354] ;  /* 0x0013540001fb7983 */ /* 0x010f280000300800 */
[----:B--2---:R2:W-:Y:S04]  /*13cfa0*/  @P4 STG.E desc[UR60][R196.64], R252 ;  /* 0x000000fcc4004986 */ /* 0x0045e8000c10193c */
[----:B--2---:R-:W2:Y:S01]  /*13cfb0*/  LDL.LU R252, [R1+0x1b54] ;  /* 0x001b540001fc7983 */ /* 0x004ea20000300800 */
[----:B------:R-:W-:Y:S01]  /*13cfc0*/  ISETP.LT.AND P2, PT, R13, R18, !P0 ;  /* 0x000000120d00720c */ /* 0x000fe20004741270 */
[----:B------:R-:W-:-:S04]  /*13cfd0*/  IMAD.WIDE R196, R10, 0x4, R8 ;  /* 0x000000040ac47825 */ /* 0x000fc800078e0208 */
[----:B------:R-:W-:-:S04]  /*13cfe0*/  IMAD.WIDE R198, R0, 0x4, R2 ;  /* 0x0000000400c67825 */ /* 0x000fc800078e0202 */
[----:B------:R-:W-:Y:S01]  /*13cff0*/  IMAD.WIDE R232, R0, 0x4, R4 ;  /* 0x0000000400e87825 */ /* 0x000fe200078e0204 */
[----:B------:R-:W-:Y:S01]  /*13d000*/  ISETP.GE.AND P1, PT, R234, R19, PT ;  /* 0x00000013ea00720c */ /* 0x000fe20003f26270 */
[----:B------:R-:W-:Y:S04]  /*13d010*/  @P6 STG.E desc[UR60][R196.64], R244 ;  /* 0x000000f4c4006986 */ /* 0x000fe8000c10193c */
[----:B------:R1:W-:Y:S04]  /*13d020*/  @P3 STG.E desc[UR60][R198.64], R246 ;  /* 0x000000f6c6003986 */ /* 0x0003e8000c10193c */
[----:B------:R-:W2:Y:S04]  /*13d030*/  LDL.LU R234, [R1+0x49dc] ;  /* 0x0049dc0001ea7983 */ /* 0x000ea80000300800 */
[----:B------:R1:W-:Y:S04]  /*13d040*/  @P2 STG.E desc[UR60][R232.64], R250 ;  /* 0x000000fae8002986 */ /* 0x0003e8000c10193c */
[----:B-1----:R-:W2:Y:S04]  /*13d050*/  LDL.LU R246, [R1+0x1764] ;  /* 0x0017640001f67983 */ /* 0x002ea80000300800 */
[----:B------:R-:W2:Y:S01]  /*13d060*/  LDL.LU R250, [R1+0xf64] ;  /* 0x000f640001fa7983 */ /* 0x000ea20000300800 */
[----:B------:R-:W-:-:S02]  /*13d070*/  ISETP.LT.AND P4, PT, R17, R18, !P0 ;  /* 0x000000121100720c */ /* 0x000fc40004781270 */
[-C--:B------:R-:W-:Y:S02]  /*13d080*/  ISETP.LT.AND P0, PT, R15, R18.reuse, !P0 ;  /* 0x000000120f00720c */ /* 0x080fe40004701270 */
[-C--:B------:R-:W-:Y:S01]  /*13d090*/  ISETP.LT.AND P2, PT, R11, R18.reuse, !P5 ;  /* 0x000000120b00720c */ /* 0x080fe20006f41270 */
[----:B------:R-:W-:Y:S01]  /*13d0a0*/  IMAD.WIDE R196, R0, 0x4, R6 ;  /* 0x0000000400c47825 */ /* 0x000fe200078e0206 */
[----:B------:R-:W-:-:S03]  /*13d0b0*/  ISETP.LT.AND P3, PT, R13, R18, !P5 ;  /* 0x000000120d00720c */ /* 0x000fc60006f61270 */
[C---:B------:R-:W-:Y:S01]  /*13d0c0*/  IMAD.WIDE R198, R0.reuse, 0x4, R8 ;  /* 0x0000000400c67825 */ /* 0x040fe200078e0208 */
[-C--:B------:R-:W-:Y:S01]  /*13d0d0*/  ISETP.LT.AND P6, PT, R17, R18.reuse, !P5 ;  /* 0x000000121100720c */ /* 0x080fe20006fc1270 */
[----:B------:R-:W2:Y:S02]  /*13d0e0*/  LDL.LU R244, [R1+0xb64] ;  /* 0x000b640001f47983 */ /* 0x000ea40000300800 */
[----:B------:R-:W-:Y:S02]  /*13d0f0*/  IMAD.IADD R10, R0, 0x1, R16 ;  /* 0x00000001000a7824 */ /* 0x000fe400078e0210 */
[----:B------:R1:W-:Y:S02]  /*13d100*/  @P4 STG.E desc[UR60][R196.64], R247 ;  /* 0x000000f7c4004986 */ /* 0x0003e4000c10193c */
[C---:B------:R-:W-:Y:S01]  /*13d110*/  IMAD.WIDE R232, R10.reuse, 0x4, R6 ;  /* 0x000000040ae87825 */ /* 0x040fe200078e0206 */
[----:B------:R-:W-:Y:S01]  /*13d120*/  ISETP.LT.AND P5, PT, R15, R18, !P5 ;  /* 0x000000120f00720c */ /* 0x000fe20006fa1270 */
[----:B------:R-:W2:Y:S08]  /*13d130*/  LDC R0, c[0x0][0x248] ;  /* 0x00009200ff007b82 */ /* 0x000eb00000000800 */
[----:B------:R-:W2:Y:S01]  /*13d140*/  LDC R16, c[0x0][0x248] ;  /* 0x00009200ff107b82 */ /* 0x000ea20000000800 */
[----:B-1----:R-:W2:Y:S01]  /*13d150*/  LDL.LU R247, [R1+0x364] ;  /* 0x0003640001f77983 */ /* 0x002ea20000300800 */
[C---:B------:R-:W-:Y:S01]  /*13d160*/  IMAD.WIDE R196, R10.reuse, 0x4, R2 ;  /* 0x000000040ac47825 */ /* 0x040fe200078e0202 */
[----:B------:R-:W-:-:S02]  /*13d170*/  IADD3 R14, R10, R14, RZ ;  /* 0x0000000e0a0e7210 */ /* 0x000fc40007ffe0ff */
[----:B------:R-:W-:Y:S01]  /*13d180*/  ISETP.GE.AND P4, PT, R235, R19, PT ;  /* 0x00000013eb00720c */ /* 0x000fe20003f86270 */
[----:B---3--:R1:W-:Y:S04]  /*13d190*/  @P0 STG.E desc[UR60][R198.64], R249 ;  /* 0x000000f9c6000986 */ /* 0x0083e8000c10193c */
[----:B------:R3:W-:Y:S04]  /*13d1a0*/  @P2 STG.E desc[UR60][R196.64], R248 ;  /* 0x000000f8c4002986 */ /* 0x0007e8000c10193c */
[----:B-1----:R-:W2:Y:S01]  /*13d1b0*/  LDL.LU R249, [R1+0x764] ;  /* 0x0007640001f97983 */ /* 0x002ea20000300800 */
[----:B------:R-:W-:-:S03]  /*13d1c0*/  IMAD.WIDE R198, R10, 0x4, R4 ;  /* 0x000000040ac67825 */ /* 0x000fc600078e0204 */
[----:B------:R-:W2:Y:S04]  /*13d1d0*/  LDL.LU R236, [R1+0x49d8] ;  /* 0x0049d80001ec7983 */ /* 0x000ea80000300800 */
[----:B---3--:R-:W3:Y:S04]  /*13d1e0*/  LDL.LU R248, [R1+0x1f98] ;  /* 0x001f980001f87983 */ /* 0x008ee80000300800 */
[----:B----4-:R1:W-:Y:S04]  /*13d1f0*/  @P3 STG.E desc[UR60][R198.64], R251 ;  /* 0x000000fbc6003986 */ /* 0x0103e8000c10193c */
[----:B--2---:R2:W-:Y:S04]  /*13d200*/  @P6 STG.E desc[UR60][R232.64], R252 ;  /* 0x000000fce8006986 */ /* 0x0045e8000c10193c */
[----:B-1----:R-:W4:Y:S04]  /*13d210*/  LDL.LU R251, [R1+0x1358] ;  /* 0x0013580001fb7983 */ /* 0x002f280000300800 */
[----:B--2---:R-:W2:Y:S01]  /*13d220*/  LDL.LU R252, [R1+0x1b58] ;  /* 0x001b580001fc7983 */ /* 0x004ea20000300800 */
[----:B------:R-:W-:Y:S01]  /*13d230*/  ISETP.LT.AND P0, PT, R11, R18, !P1 ;  /* 0x000000120b00720c */ /* 0x000fe20004f01270 */
[----:B------:R-:W-:-:S04]  /*13d240*/  IMAD.WIDE R196, R10, 0x4, R8 ;  /* 0x000000040ac47825 */ /* 0x000fc800078e0208 */
[----:B------:R-:W-:Y:S01]  /*13d250*/  IMAD.WIDE R198, R14, 0x4, R2 ;  /* 0x000000040ec67825 */ /* 0x000fe200078e0202 */
[----:B------:R-:W2:Y:S04]  /*13d260*/  LDL.LU R235, [R1+0x49e0] ;  /* 0x0049e00001eb7983 */ /* 0x000ea80000300800 */
[----:B------:R1:W-:Y:S04]  /*13d270*/  @P5 STG.E desc[UR60][R196.64], R246 ;  /* 0x000000f6c4005986 */ /* 0x0003e8000c10193c */
        /* <DEDUP_REMOVED lines=8> */
[----:B------:R-:W-:Y:S01]  /*13d300*/  IMAD.WIDE R198, R14, 0x4, R6 ;  /* 0x000000040ec67825 */ /* 0x000fe200078e0206 */
[----:B------:R-:W-:-:S03]  /*13d310*/  ISETP.LT.AND P5, PT, R13, R18, !P4 ;  /* 0x000000120d00720c */ /* 0x000fc600067a1270 */
[C---:B------:R-:W-:Y:S01]  /*13d320*/  IMAD.WIDE R232, R14.reuse, 0x4, R8 ;  /* 0x000000040ee87825 */ /* 0x040fe200078e0208 */
[----:B------:R-:W-:Y:S02]  /*13d330*/  IADD3 R0, R14, R0, RZ ;  /* 0x000000000e007210 */ /* 0x000fe40007ffe0ff */
[----:B------:R-:W-:Y:S01]  /*13d340*/  ISETP.GE.AND P6, PT, R234, R19, PT ;  /* 0x00000013ea00720c */ /* 0x000fe20003fc6270 */
[----:B------:R-:W1:Y:S01]  /*13d350*/  LDC R14, c[0x0][0x248] ;  /* 0x00009200ff0e7b82 */ /* 0x000e620000000800 */
[----:B------:R1:W-:Y:S01]  /*13d360*/  @P2 STG.E desc[UR60][R196.64], R244 ;  /* 0x000000f4c4002986 */ /* 0x0003e2000c10193c */
[----:B------:R-:W-:-:S03]  /*13d370*/  ISETP.LT.AND P2, PT, R17, R18, !P4 ;  /* 0x000000121100720c */ /* 0x000fc60006741270 */
[----:B------:R1:W-:Y:S02]  /*13d380*/  @P3 STG.E desc[UR60][R198.64], R247 ;  /* 0x000000f7c6003986 */ /* 0x0003e4000c10193c */
[----:B-1----:R-:W-:-:S04]  /*13d390*/  IMAD.WIDE R196, R0, 0x4, R2 ;  /* 0x0000000400c47825 */ /* 0x002fc800078e0202 */
[C---:B------:R-:W-:Y:S01]  /*13d3a0*/  IMAD.WIDE R198, R0.reuse, 0x4, R4 ;  /* 0x0000000400c67825 */ /* 0x040fe200078e0204 */
[-C--:B------:R-:W-:Y:S02]  /*13d3b0*/  ISETP.LT.AND P4, PT, R15, R18.reuse, !P4 ;  /* 0x000000120f00720c */ /* 0x080fe40006781270 */
[----:B------:R-:W-:Y:S01]  /*13d3c0*/  ISETP.LT.AND P3, PT, R11, R18, !P6 ;  /* 0x000000120b00720c */ /* 0x000fe20007761270 */
[C---:B------:R-:W-:Y:S02]  /*13d3d0*/  IMAD.IADD R10, R0.reuse, 0x1, R16 ;  /* 0x00000001000a7824 */ /* 0x040fe400078e0210 */
[----:B------:R-:W1:Y:S01]  /*13d3e0*/  LDC R16, c[0x0][0x248] ;  /* 0x00009200ff107b82 */ /* 0x000e620000000800 */
[----:B------:R1:W-:Y:S04]  /*13d3f0*/  @P1 STG.E desc[UR60][R232.64], R249 ;  /* 0x000000f9e8001986 */ /* 0x0003e8000c10193c */
[----:B---3--:R-:W-:Y:S04]  /*13d400*/  @P0 STG.E desc[UR60][R196.64], R248 ;  /* 0x000000f8c4000986 */ /* 0x008fe8000c10193c */
[----:B-1----:R-:W3:Y:S01]  /*13d410*/  LDL.LU R249, [R1+0xb68] ;  /* 0x000b680001f97983 */ /* 0x002ee20000300800 */
[----:B------:R-:W-:-:S03]  /*13d420*/  IMAD.WIDE R232, R0, 0x4, R6 ;  /* 0x0000000400e87825 */ /* 0x000fc600078e0206 */
[----:B------:R-:W3:Y:S04]  /*13d430*/  LDL.LU R234, [R1+0x49ec] ;  /* 0x0049ec0001ea7983 */ /* 0x000ee80000300800 */
[----:B------:R-:W3:Y:S04]  /*13d440*/  LDL.LU R244, [R1+0x368] ;  /* 0x0003680001f47983 */ /* 0x000ee80000300800 */
[----:B----4-:R-:W-:Y:S04]  /*13d450*/  @P5 STG.E desc[UR60][R198.64], R251 ;  /* 0x000000fbc6005986 */ /* 0x010fe8000c10193c */
[----:B--2---:R1:W-:Y:S04]  /*13d460*/  @P2 STG.E desc[UR60][R232.64], R252 ;  /* 0x000000fce8002986 */ /* 0x0043e8000c10193c */
[----:B-1----:R-:W2:Y:S04]  /*13d470*/  LDL.LU R252, [R1+0x768] ;  /* 0x0007680001fc7983 */ /* 0x002ea80000300800 */
[----:B------:R-:W4:Y:S04]  /*13d480*/  LDL.LU R248, [R1+0x1f9c] ;  /* 0x001f9c0001f87983 */ /* 0x000f280000300800 */
[----:B------:R-:W4:Y:S01]  /*13d490*/  LDL.LU R251, [R1+0x135c] ;  /* 0x00135c0001fb7983 */ /* 0x000f220000300800 */
[----:B------:R-:W-:-:S04]  /*13d4a0*/  IMAD.WIDE R196, R0, 0x4, R8 ;  /* 0x0000000400c47825 */ /* 0x000fc800078e0208 */
[----:B------:R-:W-:Y:S01]  /*13d4b0*/  IMAD.WIDE R198, R10, 0x4, R2 ;  /* 0x000000040ac67825 */ /* 0x000fe200078e0202 */
[----:B------:R-:W-:Y:S01]  /*13d4c0*/  ISETP.GE.AND P0, PT, R235, R19, PT ;  /* 0x00000013eb00720c */ /* 0x000fe20003f06270 */
[----:B------:R-:W4:Y:S04]  /*13d4d0*/  LDL.LU R247, [R1+0x1b5c] ;  /* 0x001b5c0001f77983 */ /* 0x000f280000300800 */
[----:B------:R1:W-:Y:S04]  /*13d4e0*/  @P4 STG.E desc[UR60][R196.64], R246 ;  /* 0x000000f6c4004986 */ /* 0x0003e8000c10193c */
[----:B------:R-:W4:Y:S04]  /*13d4f0*/  LDL.LU R235, [R1+0x4a00] ;  /* 0x004a000001eb7983 */ /* 0x000f280000300800 */
[----:B------:R1:W-:Y:S04]  /*13d500*/  @P3 STG.E desc[UR60][R198.64], R250 ;  /* 0x000000fac6003986 */ /* 0x0003e8000c10193c */
[----:B-1----:R-:W4:Y:S04]  /*13d510*/  LDL.LU R246, [R1+0x176c] ;  /* 0x00176c0001f67983 */ /* 0x002f280000300800 */
[----:B------:R-:W4:Y:S01]  /*13d520*/  LDL.LU R250, [R1+0xf6c] ;  /* 0x000f6c0001fa7983 */ /* 0x000f220000300800 */
[----:B------:R-:W-:-:S02]  /*13d530*/  ISETP.LT.AND P5, PT, R13, R18, !P6 ;  /* 0x000000120d00720c */ /* 0x000fc400077a1270 */
[-C--:B------:R-:W-:Y:S02]  /*13d540*/  ISETP.LT.AND P2, PT, R17, R18.reuse, !P6 ;  /* 0x000000121100720c */ /* 0x080fe40007741270 */
[----:B------:R-:W-:Y:S01]  /*13d550*/  ISETP.LT.AND P6, PT, R15, R18, !P6 ;  /* 0x000000120f00720c */ /* 0x000fe200077c1270 */
[----:B------:R-:W-:-:S04]  /*13d560*/  IMAD.WIDE R196, R10, 0x4, R4 ;  /* 0x000000040ac47825 */ /* 0x000fc800078e0204 */
[----:B------:R-:W-:Y:S01]  /*13d570*/  IMAD.WIDE R198, R10, 0x4, R6 ;  /* 0x000000040ac67825 */ /* 0x000fe200078e0206 */
[-C--:B------:R-:W-:Y:S02]  /*13d580*/  ISETP.GE.AND P1, PT, R236, R19.reuse, PT ;  /* 0x00000013ec00720c */ /* 0x080fe40003f26270 */
[----:B------:R-:W-:Y:S02]  /*13d590*/  IADD3 R0, R10, R14, RZ ;  /* 0x0000000e0a007210 */ /* 0x000fe40007ffe0ff */
[----:B------:R-:W1:Y:S01]  /*13d5a0*/  LDC R14, c[0x0][0x248] ;  /* 0x00009200ff0e7b82 */ /* 0x000e620000000800 */
[-C--:B------:R-:W-:Y:S02]  /*13d5b0*/  ISETP.LT.AND P4, PT, R11, R18.reuse, !P1 ;  /* 0x000000120b00720c */ /* 0x080fe40004f81270 */
[----:B------:R-:W-:Y:S01]  /*13d5c0*/  ISETP.LT.AND P3, PT, R13, R18, !P1 ;  /* 0x000000120d00720c */ /* 0x000fe20004f61270 */
[----:B------:R-:W-:Y:S01]  /*13d5d0*/  IMAD.WIDE R232, R0, 0x4, R4 ;  /* 0x0000000400e87825 */ /* 0x000fe200078e0204 */
[----:B---3--:R3:W-:Y:S04]  /*13d5e0*/  @P5 STG.E desc[UR60][R196.64], R249 ;  /* 0x000000f9c4005986 */ /* 0x0087e8000c10193c */
[----:B------:R1:W-:Y:S01]  /*13d5f0*/  @P2 STG.E desc[UR60][R198.64], R244 ;  /* 0x000000f4c6002986 */ /* 0x0003e2000c10193c */
[----:B------:R-:W-:-:S03]  /*13d600*/  ISETP.GE.AND P5, PT, R234, R19, PT ;  /* 0x00000013ea00720c */ /* 0x000fc60003fa6270 */
[----:B---3--:R-:W3:Y:S01]  /*13d610*/  LDL.LU R249, [R1+0xb6c] ;  /* 0x000b6c0001f97983 */ /* 0x008ee20000300800 */
[----:B------:R-:W-:-:S03]  /*13d620*/  IMAD.WIDE R196, R10, 0x4, R8 ;  /* 0x000000040ac47825 */ /* 0x000fc600078e0208 */
[----:B------:R-:W3:Y:S04]  /*13d630*/  LDL.LU R234, [R1+0x49f0] ;  /* 0x0049f00001ea7983 */ /* 0x000ee80000300800 */
[----:B--2---:R2:W-:Y:S01]  /*13d640*/  @P6 STG.E desc[UR60][R196.64], R252 ;  /* 0x000000fcc4006986 */ /* 0x0045e2000c10193c */
[----:B-1----:R-:W-:-:S03]  /*13d650*/  IMAD.WIDE R198, R0, 0x4, R2 ;  /* 0x0000000400c67825 */ /* 0x002fc600078e0202 */
[----:B--2---:R-:W2:Y:S01]  /*13d660*/  LDL.LU R252, [R1+0x36c] ;  /* 0x00036c0001fc7983 */ /* 0x004ea20000300800 */
[----:B------:R-:W-:-:S03]  /*13d670*/  ISETP.LT.AND P2, PT, R17, R18, !P1 ;  /* 0x000000121100720c */ /* 0x000fc60004f41270 */
[----:B----4-:R1:W-:Y:S01]  /*13d680*/  @P4 STG.E desc[UR60][R198.64], R248 ;  /* 0x000000f8c6004986 */ /* 0x0103e2000c10193c */
[-C--:B------:R-:W-:Y:S02]  /*13d690*/  ISETP.LT.AND P1, PT, R15, R18.reuse, !P1 ;  /* 0x000000120f00720c */ /* 0x080fe40004f21270 */
[----:B------:R-:W-:Y:S01]  /*13d6a0*/  ISETP.LT.AND P4, PT, R11, R18, !P0 ;  /* 0x000000120b00720c */ /* 0x000fe20004781270 */
[----:B------:R-:W4:Y:S01]  /*13d6b0*/  LDL.LU R244, [R1+0x76c] ;  /* 0x00076c0001f47983 */ /* 0x000f220000300800 */
[C---:B------:R-:W-:Y:S01]  /*13d6c0*/  IADD3 R10, R0.reuse, R16, RZ ;  /* 0x00000010000a7210 */ /* 0x040fe20007ffe0ff */
[----:B------:R-:W-:Y:S02]  /*13d6d0*/  IMAD.WIDE R196, R0, 0x4, R6 ;  /* 0x0000000400c47825 */ /* 0x000fe400078e0206 */
[----:B------:R1:W-:Y:S01]  /*13d6e0*/  @P3 STG.E desc[UR60][R232.64], R251 ;  /* 0x000000fbe8003986 */ /* 0x0003e2000c10193c */
[----:B------:R-:W-:Y:S01]  /*13d6f0*/  ISETP.LT.AND P6, PT, R13, R18, !P0 ;  /* 0x000000120d00720c */ /* 0x000fe200047c1270 */
[----:B------:R-:W4:Y:S02]  /*13d700*/  LDC R16, c[0x0][0x248] ;  /* 0x00009200ff107b82 */ /* 0x000f240000000800 */
[----:B-1----:R-:W4:Y:S01]  /*13d710*/  LDL.LU R248, [R1+0x1b60] ;  /* 0x001b600001f87983 */ /* 0x002f220000300800 */
[----:B------:R-:W-:-:S03]  /*13d720*/  IMAD.WIDE R198, R10, 0x4, R2 ;  /* 0x000000040ac67825 */ /* 0x000fc600078e0202 */
[----:B------:R1:W-:Y:S04]  /*13d730*/  @P2 STG.E desc[UR60][R196.64], R247 ;  /* 0x000000f7c4002986 */ /* 0x0003e8000c10193c */
[----:B------:R-:W4:Y:S01]  /*13d740*/  LDL.LU R251, [R1+0x1fa0] ;  /* 0x001fa00001fb7983 */ /* 0x000f220000300800 */
[----:B------:R-:W-:Y:S01]  /*13d750*/  IMAD.WIDE R232, R0, 0x4, R8 ;  /* 0x0000000400e87825 */ /* 0x000fe200078e0208 */
[----:B------:R-:W-:-:S04]  /*13d760*/  ISETP.GE.AND P2, PT, R235, R19, PT ;  /* 0x00000013eb00720c */ /* 0x000fc80003f46270 */
[----:B------:R1:W-:Y:S04]  /*13d770*/  @P1 STG.E desc[UR60][R232.64], R246 ;  /* 0x000000f6e8001986 */ /* 0x0003e8000c10193c */
[----:B-1----:R-:W4:Y:S04]  /*13d780*/  LDL.LU R247, [R1+0x1360] ;  /* 0x0013600001f77983 */ /* 0x002f280000300800 */
[----:B------:R-:W4:Y:S04]  /*13d790*/  LDL.LU R235, [R1+0x49fc] ;  /* 0x0049fc0001eb7983 */ /* 0x000f280000300800 */
[----:B------:R1:W-:Y:S04]  /*13d7a0*/  @P4 STG.E desc[UR60][R198.64], R250 ;  /* 0x000000fac6004986 */ /* 0x0003e8000c10193c */
[----:B------:R-:W4:Y:S04]  /*13d7b0*/  LDL.LU R246, [R1+0x1770] ;  /* 0x0017700001f67983 */ /* 0x000f280000300800 */
[----:B-1----:R-:W4:Y:S01]  /*13d7c0*/  LDL.LU R250, [R1+0xf70] ;  /* 0x000f700001fa7983 */ /* 0x002f220000300800 */
[-C--:B------:R-:W-:Y:S01]  /*13d7d0*/  ISETP.LT.AND P3, PT, R17, R18.reuse, !P0 ;  /* 0x000000121100720c */ /* 0x080fe20004761270 */
[----:B------:R-:W-:Y:S01]  /*13d7e0*/  IMAD.WIDE R196, R10, 0x4, R4 ;  /* 0x000000040ac47825 */ /* 0x000fe200078e0204 */
[----:B------:R-:W-:-:S02]  /*13d7f0*/  ISETP.LT.AND P0, PT, R15, R18, !P0 ;  /* 0x000000120f00720c */ /* 0x000fc40004701270 */
[----:B------:R-:W-:Y:S01]  /*13d800*/  ISETP.LT.AND P4, PT, R13, R18, !P5 ;  /* 0x000000120d00720c */ /* 0x000fe20006f81270 */
[----:B------:R-:W-:Y:S02]  /*13d810*/  IMAD.IADD R0, R10, 0x1, R14 ;  /* 0x000000010a007824 */ /* 0x000fe400078e020e */
[----:B------:R-:W1:Y:S02]  /*13d820*/  LDC R14, c[0x0][0x248] ;  /* 0x00009200ff0e7b82 */ /* 0x000e640000000800 */
[----:B------:R-:W-:-:S04]  /*13d830*/  IMAD.WIDE R198, R0, 0x4, R2 ;  /* 0x0000000400c67825 */ /* 0x000fc800078e0202 */
[----:B------:R-:W-:Y:S01]  /*13d840*/  IMAD.WIDE R232, R0, 0x4, R4 ;  /* 0x0000000400e87825 */ /* 0x000fe200078e0204 */
[----:B---3--:R3:W-:Y:S04]  /*13d850*/  @P6 STG.E desc[UR60][R196.64], R249 ;  /* 0x000000f9c4006986 */ /* 0x0087e8000c10193c */
[----:B---3--:R-:W3:Y:S01]  /*13d860*/  LDL.LU R249, [R1+0xb70] ;  /* 0x000b700001f97983 */ /* 0x008ee20000300800 */
[----:B------:R-:W-:-:S05]  /*13d870*/  IMAD.WIDE R196, R10, 0x4, R6 ;  /* 0x000000040ac47825 */ /* 0x000fca00078e0206 */
[----:B--2---:R2:W-:Y:S01]  /*13d880*/  @P3 STG.E desc[UR60][R196.64], R252 ;  /* 0x000000fcc4003986 */ /* 0x0045e2000c10193c */
[----:B------:R-:W-:-:S03]  /*13d890*/  ISETP.LT.AND P6, PT, R11, R18, !P5 ;  /* 0x000000120b00720c */ /* 0x000fc60006fc1270 */
[----:B--2---:R-:W2:Y:S01]  /*13d8a0*/  LDL.LU R252, [R1+0x770] ;  /* 0x0007700001fc7983 */ /* 0x004ea20000300800 */
[----:B------:R-:W-:Y:S01]  /*13d8b0*/  IMAD.WIDE R196, R10, 0x4, R8 ;  /* 0x000000040ac47825 */ /* 0x000fe200078e0208 */
[-C--:B------:R-:W-:Y:S02]  /*13d8c0*/  ISETP.LT.AND P3, PT, R17, R18.reuse, !P5 ;  /* 0x000000121100720c */ /* 0x080fe40006f61270 */
[-C--:B------:R-:W-:Y:S02]  /*13d8d0*/  ISETP.LT.AND P5, PT, R15, R18.reuse, !P5 ;  /* 0x000000120f00720c */ /* 0x080fe40006fa1270 */
[----:B----4-:R4:W-:Y:S01]  /*13d8e0*/  @P0 STG.E desc[UR60][R196.64], R244 ;  /* 0x000000f4c4000986 */ /* 0x0109e2000c10193c */
[----:B------:R-:W-:Y:S02]  /*13d8f0*/  ISETP.LT.AND P0, PT, R11, R18, !P2 ;  /* 0x000000120b00720c */ /* 0x000fe40005701270 */
[----:B------:R-:W-:Y:S02]  /*13d900*/  ISETP.GE.AND P1, PT, R234, R19, PT ;  /* 0x00000013ea00720c */ /* 0x000fe40003f26270 */
[C---:B------:R-:W-:Y:S01]  /*13d910*/  IADD3 R10, R0.reuse, R16, RZ ;  /* 0x00000010000a7210 */ /* 0x040fe20007ffe0ff */
[----:B------:R-:W2:Y:S04]  /*13d920*/  LDL.LU R234, [R1+0x4a08] ;  /* 0x004a080001ea7983 */ /* 0x000ea80000300800 */
[----:B------:R1:W-:Y:S04]  /*13d930*/  @P6 STG.E desc[UR60][R198.64], R248 ;  /* 0x000000f8c6006986 */ /* 0x0003e8000c10193c */
[----:B------:R1:W-:Y:S01]  /*13d940*/  @P4 STG.E desc[UR60][R232.64], R251 ;  /* 0x000000fbe8004986 */ /* 0x0003e2000c10193c */
[----:B------:R-:W2:Y:S03]  /*13d950*/  LDC R16, c[0x0][0x248] ;  /* 0x00009200ff107b82 */ /* 0x000ea60000000800 */
[----:B----4-:R-:W4:Y:S01]  /*13d960*/  LDL.LU R244, [R1+0x370] ;  /* 0x0003700001f47983 */ /* 0x010f220000300800 */
[----:B------:R-:W-:-:S03]  /*13d970*/  IMAD.WIDE R196, R0, 0x4, R6 ;  /* 0x0000000400c47825 */ /* 0x000fc600078e0206 */
[----:B-1----:R-:W4:Y:S04]  /*13d980*/  LDL.LU R248, [R1+0x1b64] ;  /* 0x001b640001f87983 */ /* 0x002f280000300800 */
[----:B------:R-:W4:Y:S01]  /*13d990*/  LDL.LU R251, [R1+0x1fa4] ;  /* 0x001fa40001fb7983 */ /* 0x000f220000300800 */
[----:B------:R-:W-:-:S04]  /*13d9a0*/  IMAD.WIDE R198, R0, 0x4, R8 ;  /* 0x0000000400c67825 */ /* 0x000fc800078e0208 */
[----:B------:R-:W-:Y:S01]  /*13d9b0*/  IMAD.WIDE R232, R10, 0x4, R2 ;  /* 0x000000040ae87825 */ /* 0x000fe200078e0202 */
[----:B------:R1:W-:Y:S01]  /*13d9c0*/  @P3 STG.E desc[UR60][R196.64], R247 ;  /* 0x000000f7c4003986 */ /* 0x0003e2000c10193c */
[----:B------:R-:W-:-:S03]  /*13d9d0*/  ISETP.GE.AND P3, PT, R235, R19, PT ;  /* 0x00000013eb00720c */ /* 0x000fc60003f66270 */
[----:B------:R-:W-:Y:S04]  /*13d9e0*/  @P5 STG.E desc[UR60][R198.64], R246 ;  /* 0x000000f6c6005986 */ /* 0x000fe8000c10193c */
[----:B------:R1:W-:Y:S04]  /*13d9f0*/  @P0 STG.E desc[UR60][R232.64], R250 ;  /* 0x000000fae8000986 */ /* 0x0003e8000c10193c */
[----:B-1----:R-:W4:Y:S04]  /*13da00*/  LDL.LU R247, [R1+0x1364] ;  /* 0x0013640001f77983 */ /* 0x002f280000300800 */
[----:B------:R-:W4:Y:S04]  /*13da10*/  LDL.LU R235, [R1+0x4a0c] ;  /* 0x004a0c0001eb7983 */ /* 0x000f280000300800 */
[----:B------:R-:W4:Y:S01]  /*13da20*/  LDL.LU R250, [R1+0x1774] ;  /* 0x0017740001fa7983 */ /* 0x000f220000300800 */
[----:B------:R-:W-:-:S02]  /*13da30*/  ISETP.LT.AND P4, PT, R13, R18, !P2 ;  /* 0x000000120d00720c */ /* 0x000fc40005781270 */
[-C--:B------:R-:W-:Y:S01]  /*13da40*/  ISETP.LT.AND P6, PT, R17, R18.reuse, !P2 ;  /* 0x000000121100720c */ /* 0x080fe200057c1270 */
[C---:B------:R-:W-:Y:S01]  /*13da50*/  IMAD.WIDE R198, R10.reuse, 0x4, R4 ;  /* 0x000000040ac67825 */ /* 0x040fe200078e0204 */
[----:B------:R-:W4:Y:S03]  /*13da60*/  LDL.LU R246, [R1+0xf74] ;  /* 0x000f740001f67983 */ /* 0x000f260000300800 */
[----:B------:R-:W-:Y:S01]  /*13da70*/  IMAD.WIDE R196, R10, 0x4, R6 ;  /* 0x000000040ac47825 */ /* 0x000fe200078e0206 */
[-C--:B------:R-:W-:Y:S02]  /*13da80*/  ISETP.LT.AND P2, PT, R15, R18.reuse, !P2 ;  /* 0x000000120f00720c */ /* 0x080fe40005741270 */
[-C--:B------:R-:W-:Y:S02]  /*13da90*/  ISETP.LT.AND P5, PT, R11, R18.reuse, !P1 ;  /* 0x000000120b00720c */ /* 0x080fe40004fa1270 */
[----:B------:R-:W-:-:S02]  /*13daa0*/  ISETP.LT.AND P0, PT, R13, R18, !P1 ;  /* 0x000000120d00720c */ /* 0x000fc40004f01270 */
[----:B------:R-:W-:Y:S02]  /*13dab0*/  IADD3 R0, R10, R14, RZ ;  /* 0x0000000e0a007210 */ /* 0x000fe40007ffe0ff */
[----:B------:R-:W1:Y:S03]  /*13dac0*/  LDC R14, c[0x0][0x248] ;  /* 0x00009200ff0e7b82 */ /* 0x000e660000000800 */
[----:B------:R-:W-:Y:S01]  /*13dad0*/  IMAD.WIDE R232, R0, 0x4, R4 ;  /* 0x0000000400e87825 */ /* 0x000fe200078e0204 */
[----:B---3--:R3:W-:Y:S04]  /*13dae0*/  @P4 STG.E desc[UR60][R198.64], R249 ;  /* 0x000000f9c6004986 */ /* 0x0087e8000c10193c */
[----:B---3--:R-:W3:Y:S04]  /*13daf0*/  LDL.LU R249, [R1+0xb74] ;  /* 0x000b740001f97983 */ /* 0x008ee80000300800 */
[----:B--2---:R2:W-:Y:S04]  /*13db00*/  @P6 STG.E desc[UR60][R196.64], R252 ;  /* 0x000000fcc4006986 */ /* 0x0045e8000c10193c */
[----:B--2---:R-:W2:Y:S01]  /*13db10*/  LDL.LU R252, [R1+0x774] ;  /* 0x0007740001fc7983 */ /* 0x004ea20000300800 */
[----:B------:R-:W-:Y:S01]  /*13db20*/  ISETP.LT.AND P6, PT, R17, R18, !P1 ;  /* 0x000000121100720c */ /* 0x000fe20004fc1270 */
[----:B------:R-:W-:-:S04]  /*13db30*/  IMAD.WIDE R196, R10, 0x4, R8 ;  /* 0x000000040ac47825 */ /* 0x000fc800078e0208 */
[----:B------:R-:W-:Y:S01]  /*13db40*/  IMAD.WIDE R198, R0, 0x4, R2 ;  /* 0x0000000400c67825 */ /* 0x000fe200078e0202 */
[----:B------:R-:W-:Y:S02]  /*13db50*/  ISETP.LT.AND P1, PT, R15, R18, !P1 ;  /* 0x000000120f00720c */ /* 0x000fe40004f21270 */
[----:B------:R-:W-:Y:S01]  /*13db60*/  ISETP.GE.AND P4, PT, R234, R19, PT ;  /* 0x00000013ea00720c */ /* 0x000fe20003f86270 */
[----:B----4-:R4:W-:Y:S04]  /*13db70*/  @P2 STG.E desc[UR60][R196.64], R244 ;  /* 0x000000f4c4002986 */ /* 0x0109e8000c10193c */
[----:B------:R-:W2:Y:S04]  /*13db80*/  LDL.LU R234, [R1+0x4a04] ;  /* 0x004a040001ea7983 */ /* 0x000ea80000300800 */
[----:B------:R1:W-:Y:S04]  /*13db90*/  @P5 STG.E desc[UR60][R198.64], R248 ;  /* 0x000000f8c6005986 */ /* 0x0003e8000c10193c */
[----:B------:R1:W-:Y:S01]  /*13dba0*/  @P0 STG.E desc[UR60][R232.64], R251 ;  /* 0x000000fbe8000986 */ /* 0x0003e2000c10193c */
[----:B----4-:R-:W-:-:S03]  /*13dbb0*/  IMAD.WIDE R196, R0, 0x4, R6 ;  /* 0x0000000400c47825 */ /* 0x010fc600078e0206 */
[----:B-1----:R-:W4:Y:S04]  /*13dbc0*/  LDL.LU R248, [R1+0x374] ;  /* 0x0003740001f87983 */ /* 0x002f280000300800 */
[----:B------:R-:W4:Y:S01]  /*13dbd0*/  LDL.LU R251, [R1+0x1b68] ;  /* 0x001b680001fb7983 */ /* 0x000f220000300800 */
[----:B------:R-:W-:-:S03]  /*13dbe0*/  IMAD.WIDE R198, R0, 0x4, R8 ;  /* 0x0000000400c67825 */ /* 0x000fc600078e0208 */
[----:B------:R-:W4:Y:S04]  /*13dbf0*/  LDL.LU R244, [R1+0x1fa8] ;  /* 0x001fa80001f47983 */ /* 0x000f280000300800 */
[----:B------:R1:W-:Y:S04]  /*13dc00*/  @P6 STG.E desc[UR60][R196.64], R247 ;  /* 0x000000f7c4006986 */ /* 0x0003e8000c10193c */
[----:B------:R1:W-:Y:S04]  /*13dc10*/  @P1 STG.E desc[UR60][R198.64], R250 ;  /* 0x000000fac6001986 */ /* 0x0003e8000c10193c */
[----:B-1----:R-:W4:Y:S04]  /*13dc20*/  LDL.LU R247, [R1+0x1368] ;  /* 0x0013680001f77983 */ /* 0x002f280000300800 */
[----:B------:R-:W4:Y:S01]  /*13dc30*/  LDL.LU R250, [R1+0x1778] ;  /* 0x0017780001fa7983 */ /* 0x000f220000300800 */
[----:B------:R-:W-:-:S02]  /*13dc40*/  ISETP.LT.AND P2, PT, R11, R18, !P3 ;  /* 0x000000120b00720c */ /* 0x000fc40005f41270 */
[-C--:B------:R-:W-:Y:S01]  /*13dc50*/  ISETP.LT.AND P0, PT, R13, R18.reuse, !P3 ;  /* 0x000000120d00720c */ /* 0x080fe20005f01270 */
[----:B------:R-:W-:Y:S01]  /*13dc60*/  IMAD.IADD R10, R0, 0x1, R16 ;  /* 0x00000001000a7824 */ /* 0x000fe200078e0210 */
[-C--:B------:R-:W-:Y:S01]  /*13dc70*/  ISETP.LT.AND P5, PT, R17, R18.reuse, !P3 ;  /* 0x000000121100720c */ /* 0x080fe20005fa1270 */
[----:B------:R-:W4:Y:S01]  /*13dc80*/  LDL.LU R236, [R1+0x4a10] ;  /* 0x004a100001ec7983 */ /* 0x000f220000300800 */
[----:B------:R-:W-:Y:S01]  /*13dc90*/  ISETP.LT.AND P1, PT, R11, R18, !P4 ;  /* 0x000000120b00720c */ /* 0x000fe20006721270 */
[----:B------:R-:W-:-:S04]  /*13dca0*/  IMAD.WIDE R196, R10, 0x4, R2 ;  /* 0x000000040ac47825 */ /* 0x000fc800078e0202 */
[----:B------:R-:W-:-:S04]  /*13dcb0*/  IMAD.WIDE R198, R10, 0x4, R4 ;  /* 0x000000040ac67825 */ /* 0x000fc800078e0204 */
[----:B------:R-:W-:Y:S01]  /*13dcc0*/  IMAD.WIDE R232, R10, 0x4, R6 ;  /* 0x000000040ae87825 */ /* 0x000fe200078e0206 */
[----:B------:R-:W-:Y:S01]  /*13dcd0*/  ISETP.GE.AND P6, PT, R235, R19, PT ;  /* 0x00000013eb00720c */ /* 0x000fe20003fc6270 */
[----:B------:R-:W1:Y:S08]  /*13dce0*/  LDC R0, c[0x0][0x248] ;  /* 0x00009200ff007b82 */ /* 0x000e700000000800 */
[----:B------:R-:W1:Y:S01]  /*13dcf0*/  LDC R16, c[0x0][0x248] ;  /* 0x00009200ff107b82 */ /* 0x000e620000000800 */
[----:B------:R1:W-:Y:S04]  /*13dd00*/  @P2 STG.E desc[UR60][R196.64], R246 ;  /* 0x000000f6c4002986 */ /* 0x0003e8000c10193c */
[----:B-1----:R-:W4:Y:S01]  /*13dd10*/  LDL.LU R246, [R1+0xf78] ;  /* 0x000f780001f67983 */ /* 0x002f220000300800 */
[----:B------:R-:W-:-:S02]  /*13dd20*/  ISETP.LT.AND P3, PT, R15, R18, !P3 ;  /* 0x000000120f00720c */ /* 0x000fc40005f61270 */
[C---:B------:R-:W-:Y:S02]  /*13dd30*/  IADD3 R14, R10.reuse, R14, RZ ;  /* 0x0000000e0a0e7210 */ /* 0x040fe40007ffe0ff */
[-C--:B------:R-:W-:Y:S01]  /*13dd40*/  ISETP.LT.AND P2, PT, R17, R18.reuse, !P4 ;  /* 0x000000121100720c */ /* 0x080fe20006741270 */
[----:B------:R-:W-:Y:S01]  /*13dd50*/  IMAD.WIDE R196, R10, 0x4, R8 ;  /* 0x000000040ac47825 */ /* 0x000fe200078e0208 */
[----:B---3--:R1:W-:Y:S04]  /*13dd60*/  @P0 STG.E desc[UR60][R198.64], R249 ;  /* 0x000000f9c6000986 */ /* 0x0083e8000c10193c */
[----:B-1----:R-:W3:Y:S04]  /*13dd70*/  LDL.LU R249, [R1+0xb78] ;  /* 0x000b780001f97983 */ /* 0x002ee80000300800 */
[----:B--2---:R1:W-:Y:S04]  /*13dd80*/  @P5 STG.E desc[UR60][R232.64], R252 ;  /* 0x000000fce8005986 */ /* 0x0043e8000c10193c */
[----:B-1----:R-:W2:Y:S01]  /*13dd90*/  LDL.LU R252, [R1+0x778] ;  /* 0x0007780001fc7983 */ /* 0x002ea20000300800 */
[----:B------:R-:W-:-:S02]  /*13dda0*/  ISETP.LT.AND P5, PT, R13, R18, !P4 ;  /* 0x000000120d00720c */ /* 0x000fc400067a1270 */
[----:B------:R-:W-:Y:S01]  /*13ddb0*/  ISETP.LT.AND P4, PT, R15, R18, !P4 ;  /* 0x000000120f00720c */ /* 0x000fe20006781270 */
[C---:B------:R-:W-:Y:S01]  /*13ddc0*/  IMAD.WIDE R198, R14.reuse, 0x4, R2 ;  /* 0x000000040ec67825 */ /* 0x040fe200078e0202 */
[----:B------:R-:W2:Y:S03]  /*13ddd0*/  LDL.LU R235, [R1+0x4a14] ;  /* 0x004a140001eb7983 */ /* 0x000ea60000300800 */
[C---:B------:R-:W-:Y:S01]  /*13dde0*/  IMAD.WIDE R232, R14.reuse, 0x4, R8 ;  /* 0x000000040ee87825 */ /* 0x040fe200078e0208 */
[----:B----4-:R1:W-:Y:S04]  /*13ddf0*/  @P3 STG.E desc[UR60][R196.64], R248 ;  /* 0x000000f8c4003986 */ /* 0x0103e8000c10193c */
[----:B------:R4:W-:Y:S04]  /*13de00*/  @P1 STG.E desc[UR60][R198.64], R251 ;  /* 0x000000fbc6001986 */ /* 0x0009e8000c10193c */
[----:B-1----:R-:W2:Y:S01]  /*13de10*/  LDL.LU R248, [R1+0x378] ;  /* 0x0003780001f87983 */ /* 0x002ea20000300800 */
[----:B------:R-:W-:-:S04]  /*13de20*/  IMAD.WIDE R196, R14, 0x4, R4 ;  /* 0x000000040ec47825 */ /* 0x000fc800078e0204 */
[----:B----4-:R-:W-:Y:S01]  /*13de30*/  IMAD.WIDE R198, R14, 0x4, R6 ;  /* 0x000000040ec67825 */ /* 0x010fe200078e0206 */
[----:B------:R-:W4:Y:S04]  /*13de40*/  LDL.LU R251, [R1+0x1b6c] ;  /* 0x001b6c0001fb7983 */ /* 0x000f280000300800 */
[----:B------:R-:W-:Y:S04]  /*13de50*/  @P5 STG.E desc[UR60][R196.64], R244 ;  /* 0x000000f4c4005986 */ /* 0x000fe8000c10193c */
[----:B------:R-:W-:Y:S04]  /*13de60*/  @P2 STG.E desc[UR60][R198.64], R247 ;  /* 0x000000f7c6002986 */ /* 0x000fe8000c10193c */
[----:B------:R1:W-:Y:S04]  /*13de70*/  @P4 STG.E desc[UR60][R232.64], R250 ;  /* 0x000000fae8004986 */ /* 0x0003e8000c10193c */
[----:B-1----:R-:W4:Y:S01]  /*13de80*/  LDL.LU R250, [R1+0x1fac] ;  /* 0x001fac0001fa7983 */ /* 0x002f220000300800 */
[----:B------:R-:W-:-:S02]  /*13de90*/  ISETP.LT.AND P1, PT, R11, R18, !P6 ;  /* 0x000000120b00720c */ /* 0x000fc40007721270 */
[----:B------:R-:W-:Y:S02]  /*13dea0*/  ISETP.LT.AND P5, PT, R13, R18, !P6 ;  /* 0x000000120d00720c */ /* 0x000fe400077a1270 */
[----:B------:R-:W-:Y:S02]  /*13deb0*/  IADD3 R0, R14, R0, RZ ;  /* 0x000000000e007210 */ /* 0x000fe40007ffe0ff */
[----:B------:R-:W-:Y:S02]  /*13dec0*/  ISETP.LT.AND P3, PT, R17, R18, !P6 ;  /* 0x000000121100720c */ /* 0x000fe40007761270 */
[----:B------:R-:W-:Y:S01]  /*13ded0*/  ISETP.GE.AND P0, PT, R234, R19, PT ;  /* 0x00000013ea00720c */ /* 0x000fe20003f06270 */
[----:B------:R-:W1:Y:S01]  /*13dee0*/  LDC R14, c[0x0][0x248] ;  /* 0x00009200ff0e7b82 */ /* 0x000e620000000800 */
[----:B------:R-:W4:Y:S01]  /*13def0*/  LDL.LU R234, [R1+0x4a20] ;  /* 0x004a200001ea7983 */ /* 0x000f220000300800 */
[----:B------:R-:W-:-:S04]  /*13df00*/  IMAD.WIDE R196, R0, 0x4, R2 ;  /* 0x0000000400c47825 */ /* 0x000fc800078e0202 */
[C---:B------:R-:W-:Y:S01]  /*13df10*/  IMAD.WIDE R198, R0.reuse, 0x4, R4 ;  /* 0x0000000400c67825 */ /* 0x040fe200078e0204 */
[----:B------:R-:W4:Y:S04]  /*13df20*/  LDL.LU R247, [R1+0x136c] ;  /* 0x00136c0001f77983 */ /* 0x000f280000300800 */
[----:B------:R1:W-:Y:S01]  /*13df30*/  @P1 STG.E desc[UR60][R196.64], R246 ;  /* 0x000000f6c4001986 */ /* 0x0003e2000c10193c */
[C---:B------:R-:W-:Y:S01]  /*13df40*/  IMAD.WIDE R232, R0.reuse, 0x4, R6 ;  /* 0x0000000400e87825 */ /* 0x040fe200078e0206 */
[-C--:B------:R-:W-:Y:S02]  /*13df50*/  ISETP.LT.AND P6, PT, R15, R18.reuse, !P6 ;  /* 0x000000120f00720c */ /* 0x080fe400077c1270 */
[-C--:B------:R-:W-:Y:S01]  /*13df60*/  ISETP.LT.AND P4, PT, R11, R18.reuse, !P0 ;  /* 0x000000120b00720c */ /* 0x080fe20004781270 */
[----:B------:R-:W-:Y:S01]  /*13df70*/  IMAD.IADD R10, R0, 0x1, R16 ;  /* 0x00000001000a7824 */ /* 0x000fe200078e0210 */
[-C--:B------:R-:W-:Y:S01]  /*13df80*/  ISETP.GE.AND P2, PT, R236, R19.reuse, PT ;  /* 0x00000013ec00720c */ /* 0x080fe20003f46270 */
[----:B------:R-:W4:Y:S01]  /*13df90*/  LDC R16, c[0x0][0x248] ;  /* 0x00009200ff107b82 */ /* 0x000f220000000800 */
[----:B-1----:R-:W-:Y:S01]  /*13dfa0*/  IMAD.WIDE R196, R0, 0x4, R8 ;  /* 0x0000000400c47825 */ /* 0x002fe200078e0208 */
[----:B---3--:R1:W-:Y:S04]  /*13dfb0*/  @P5 STG.E desc[UR60][R198.64], R249 ;  /* 0x000000f9c6005986 */ /* 0x0083e8000c10193c */
[----:B-1----:R-:W3:Y:S04]  /*13dfc0*/  LDL.LU R249, [R1+0x177c] ;  /* 0x00177c0001f97983 */ /* 0x002ee80000300800 */
[----:B------:R-:W3:Y:S04]  /*13dfd0*/  LDL.LU R246, [R1+0xf7c] ;  /* 0x000f7c0001f67983 */ /* 0x000ee80000300800 */
[----:B--2---:R1:W-:Y:S04]  /*13dfe0*/  @P3 STG.E desc[UR60][R232.64], R252 ;  /* 0x000000fce8003986 */ /* 0x0043e8000c10193c */
[----:B-1----:R-:W2:Y:S01]  /*13dff0*/  LDL.LU R252, [R1+0xb7c] ;  /* 0x000b7c0001fc7983 */ /* 0x002ea20000300800 */
[----:B------:R-:W-:Y:S01]  /*13e000*/  ISETP.LT.AND P3, PT, R13, R18, !P0 ;  /* 0x000000120d00720c */ /* 0x000fe20004761270 */
[C---:B------:R-:W-:Y:S01]  /*13e010*/  IMAD.WIDE R198, R10.reuse, 0x4, R2 ;  /* 0x000000040ac67825 */ /* 0x040fe200078e0202 */
[----:B------:R-:W-:Y:S01]  /*13e020*/  ISETP.GE.AND P1, PT, R235, R19, PT ;  /* 0x00000013eb00720c */ /* 0x000fe20003f26270 */
[----:B------:R-:W2:Y:S04]  /*13e030*/  LDL.LU R244, [R1+0x77c] ;  /* 0x00077c0001f47983 */ /* 0x000ea80000300800 */
[----:B------:R-:W2:Y:S04]  /*13e040*/  LDL.LU R235, [R1+0x4a1c] ;  /* 0x004a1c0001eb7983 */ /* 0x000ea80000300800 */
[----:B------:R1:W-:Y:S04]  /*13e050*/  @P6 STG.E desc[UR60][R196.64], R248 ;  /* 0x000000f8c4006986 */ /* 0x0003e8000c10193c */
[----:B----4-:R4:W-:Y:S04]  /*13e060*/  @P4 STG.E desc[UR60][R198.64], R251 ;  /* 0x000000fbc6004986 */ /* 0x0109e8000c10193c */
[----:B-1----:R-:W2:Y:S04]  /*13e070*/  LDL.LU R248, [R1+0x37c] ;  /* 0x00037c0001f87983 */ /* 0x002ea80000300800 */
[----:B----4-:R-:W4:Y:S01]  /*13e080*/  LDL.LU R251, [R1+0x1fb0] ;  /* 0x001fb00001fb7983 */ /* 0x010f220000300800 */
[----:B------:R-:W-:-:S05]  /*13e090*/  IMAD.WIDE R196, R10, 0x4, R4 ;  /* 0x000000040ac47825 */ /* 0x000fca00078e0204 */
[----:B------:R1:W-:Y:S04]  /*13e0a0*/  @P3 STG.E desc[UR60][R196.64], R250 ;  /* 0x000000fac4003986 */ /* 0x0003e8000c10193c */
[----:B-1----:R-:W4:Y:S01]  /*13e0b0*/  LDL.LU R250, [R1+0x1b70] ;  /* 0x001b700001fa7983 */ /* 0x002f220000300800 */
[-C--:B------:R-:W-:Y:S02]  /*13e0c0*/  ISETP.LT.AND P5, PT, R17, R18.reuse, !P0 ;  /* 0x000000121100720c */ /* 0x080fe400047a1270 */
[-C--:B------:R-:W-:Y:S02]  /*13e0d0*/  ISETP.LT.AND P0, PT, R15, R18.reuse, !P0 ;  /* 0x000000120f00720c */ /* 0x080fe40004701270 */
[-C--:B------:R-:W-:Y:S01]  /*13e0e0*/  ISETP.LT.AND P6, PT, R11, R18.reuse, !P2 ;  /* 0x000000120b00720c */ /* 0x080fe200057c1270 */
[----:B------:R-:W-:Y:S01]  /*13e0f0*/  IMAD.WIDE R198, R10, 0x4, R6 ;  /* 0x000000040ac67825 */ /* 0x000fe200078e0206 */
[----:B------:R-:W-:-:S03]  /*13e100*/  ISETP.LT.AND P4, PT, R13, R18, !P2 ;  /* 0x000000120d00720c */ /* 0x000fc60005781270 */
[C---:B------:R-:W-:Y:S01]  /*13e110*/  IMAD.WIDE R196, R10.reuse, 0x4, R8 ;  /* 0x000000040ac47825 */ /* 0x040fe200078e0208 */
[----:B------:R-:W-:Y:S02]  /*13e120*/  IADD3 R0, R10, R14, RZ ;  /* 0x0000000e0a007210 */ /* 0x000fe40007ffe0ff */
[----:B------:R-:W-:Y:S01]  /*13e130*/  ISETP.GE.AND P3, PT, R234, R19, PT ;  /* 0x00000013ea00720c */ /* 0x000fe20003f66270 */
[----:B------:R-:W1:Y:S01]  /*13e140*/  LDC R14, c[0x0][0x248] ;  /* 0x00009200ff0e7b82 */ /* 0x000e620000000800 */
[----:B------:R-:W4:Y:S04]  /*13e150*/  LDL.LU R234, [R1+0x4a2c] ;  /* 0x004a2c0001ea7983 */ /* 0x000f280000300800 */
[----:B------:R1:W-:Y:S01]  /*13e160*/  @P5 STG.E desc[UR60][R198.64], R247 ;  /* 0x000000f7c6005986 */ /* 0x0003e2000c10193c */
[----:B------:R-:W-:-:S04]  /*13e170*/  IMAD.WIDE R232, R0, 0x4, R4 ;  /* 0x0000000400e87825 */ /* 0x000fc800078e0204 */
[C---:B-1----:R-:W-:Y:S01]  /*13e180*/  IMAD.WIDE R198, R0.reuse, 0x4, R2 ;  /* 0x0000000400c67825 */ /* 0x042fe200078e0202 */
[-C--:B------:R-:W-:Y:S02]  /*13e190*/  ISETP.LT.AND P5, PT, R17, R18.reuse, !P2 ;  /* 0x000000121100720c */ /* 0x080fe400057a1270 */
[----:B------:R-:W-:Y:S02]  /*13e1a0*/  ISETP.LT.AND P2, PT, R15, R18, !P2 ;  /* 0x000000120f00720c */ /* 0x000fe40005741270 */
[----:B------:R-:W-:Y:S02]  /*13e1b0*/  IADD3 R10, R0, R16, RZ ;  /* 0x00000010000a7210 */ /* 0x000fe40007ffe0ff */
[----:B------:R-:W1:Y:S01]  /*13e1c0*/  LDC R16, c[0x0][0x248] ;  /* 0x00009200ff107b82 */ /* 0x000e620000000800 */
[----:B---3--:R3:W-:Y:S04]  /*13e1d0*/  @P0 STG.E desc[UR60][R196.64], R249 ;  /* 0x000000f9c4000986 */ /* 0x0087e8000c10193c */
[----:B------:R1:W-:Y:S04]  /*13e1e0*/  @P6 STG.E desc[UR60][R198.64], R246 ;  /* 0x000000f6c6006986 */ /* 0x0003e8000c10193c */
[----:B---3--:R-:W3:Y:S04]  /*13e1f0*/  LDL.LU R249, [R1+0x1370] ;  /* 0x0013700001f97983 */ /* 0x008ee80000300800 */
[----:B------:R-:W3:Y:S04]  /*13e200*/  LDL.LU R247, [R1+0x1780] ;  /* 0x0017800001f77983 */ /* 0x000ee80000300800 */
[----:B-1----:R-:W3:Y:S04]  /*13e210*/  LDL.LU R246, [R1+0x780] ;  /* 0x0007800001f67983 */ /* 0x002ee80000300800 */
[----:B--2---:R1:W-:Y:S01]  /*13e220*/  @P4 STG.E desc[UR60][R232.64], R252 ;  /* 0x000000fce8004986 */ /* 0x0043e2000c10193c */
[----:B------:R-:W-:-:S03]  /*13e230*/  ISETP.LT.AND P0, PT, R11, R18, !P1 ;  /* 0x000000120b00720c */ /* 0x000fc60004f01270 */
[----:B-1----:R-:W2:Y:S01]  /*13e240*/  LDL.LU R252, [R1+0xb80] ;  /* 0x000b800001fc7983 */ /* 0x002ea20000300800 */
[----:B------:R-:W-:Y:S01]  /*13e250*/  IMAD.WIDE R196, R0, 0x4, R6 ;  /* 0x0000000400c47825 */ /* 0x000fe200078e0206 */
[----:B------:R-:W-:-:S03]  /*13e260*/  ISETP.LT.AND P4, PT, R13, R18, !P1 ;  /* 0x000000120d00720c */ /* 0x000fc60004f81270 */
[----:B------:R-:W-:-:S04]  /*13e270*/  IMAD.WIDE R232, R0, 0x4, R8 ;  /* 0x0000000400e87825 */ /* 0x000fc800078e0208 */
[----:B------:R-:W-:Y:S01]  /*13e280*/  IMAD.WIDE R198, R10, 0x4, R2 ;  /* 0x000000040ac67825 */ /* 0x000fe200078e0202 */
[----:B------:R1:W-:Y:S01]  /*13e290*/  @P5 STG.E desc[UR60][R196.64], R244 ;  /* 0x000000f4c4005986 */ /* 0x0003e2000c10193c */
[----:B------:R-:W-:-:S03]  /*13e2a0*/  ISETP.GE.AND P5, PT, R235, R19, PT ;  /* 0x00000013eb00720c */ /* 0x000fc60003fa6270 */
[----:B------:R1:W-:Y:S04]  /*13e2b0*/  @P2 STG.E desc[UR60][R232.64], R248 ;  /* 0x000000f8e8002986 */ /* 0x0003e8000c10193c */
[----:B----4-:R4:W-:Y:S04]  /*13e2c0*/  @P0 STG.E desc[UR60][R198.64], R251 ;  /* 0x000000fbc6000986 */ /* 0x0109e8000c10193c */
[----:B-1----:R-:W2:Y:S04]  /*13e2d0*/  LDL.LU R244, [R1+0x380] ;  /* 0x0003800001f47983 */ /* 0x002ea80000300800 */
[----:B------:R-:W2:Y:S04]  /*13e2e0*/  LDL.LU R235, [R1+0x4a38] ;  /* 0x004a380001eb7983 */ /* 0x000ea80000300800 */
[----:B------:R-:W2:Y:S01]  /*13e2f0*/  LDL.LU R248, [R1+0x2d0] ;  /* 0x0002d00001f87983 */ /* 0x000ea20000300800 */
[----:B------:R-:W-:-:S03]  /*13e300*/  IMAD.WIDE R196, R10, 0x4, R4 ;  /* 0x000000040ac47825 */ /* 0x000fc600078e0204 */
[----:B----4-:R-:W4:Y:S04]  /*13e310*/  LDL.LU R251, [R1+0x1fb4] ;  /* 0x001fb40001fb7983 */ /* 0x010f280000300800 */
[----:B------:R1:W-:Y:S04]  /*13e320*/  @P4 STG.E desc[UR60][R196.64], R250 ;  /* 0x000000fac4004986 */ /* 0x0003e8000c10193c */
[----:B-1----:R-:W4:Y:S01]  /*13e330*/  LDL.LU R250, [R1+0x1b74] ;  /* 0x001b740001fa7983 */ /* 0x002f220000300800 */
[-C--:B------:R-:W-:Y:S02]  /*13e340*/  ISETP.LT.AND P6, PT, R17, R18.reuse, !P1 ;  /* 0x000000121100720c */ /* 0x080fe40004fc1270 */
[----:B------:R-:W-:-:S02]  /*13e350*/  ISETP.LT.AND P1, PT, R15, R18, !P1 ;  /* 0x000000120f00720c */ /* 0x000fc40004f21270 */
[-C--:B------:R-:W-:Y:S01]  /*13e360*/  ISETP.LT.AND P2, PT, R11, R18.reuse, !P3 ;  /* 0x000000120b00720c */ /* 0x080fe20005f41270 */
[----:B------:R-:W-:Y:S01]  /*13e370*/  IMAD.WIDE R196, R10, 0x4, R6 ;  /* 0x000000040ac47825 */ /* 0x000fe200078e0206 */
[----:B------:R-:W-:-:S03]  /*13e380*/  ISETP.LT.AND P4, PT, R13, R18, !P3 ;  /* 0x000000120d00720c */ /* 0x000fc60005f81270 */
[----:B------:R-:W-:Y:S01]  /*13e390*/  IMAD.IADD R0, R10, 0x1, R14 ;  /* 0x000000010a007824 */ /* 0x000fe200078e020e */
[----:B------:R-:W-:Y:S01]  /*13e3a0*/  ISETP.GE.AND P0, PT, R234, R19, PT ;  /* 0x00000013ea00720c */ /* 0x000fe20003f06270 */
[----:B------:R-:W1:Y:S02]  /*13e3b0*/  LDC R14, c[0x0][0x248] ;  /* 0x00009200ff0e7b82 */ /* 0x000e640000000800 */
[----:B------:R-:W-:-:S04]  /*13e3c0*/  IMAD.WIDE R198, R0, 0x4, R2 ;  /* 0x0000000400c67825 */ /* 0x000fc800078e0202 */
[----:B------:R-:W-:Y:S01]  /*13e3d0*/  IMAD.WIDE R232, R0, 0x4, R4 ;  /* 0x0000000400e87825 */ /* 0x000fe200078e0204 */
[----:B---3--:R3:W-:Y:S04]  /*13e3e0*/  @P6 STG.E desc[UR60][R196.64], R249 ;  /* 0x000000f9c4006986 */ /* 0x0087e8000c10193c */
[----:B---3--:R-:W3:Y:S01]  /*13e3f0*/  LDL.LU R249, [R1+0x1374] ;  /* 0x0013740001f97983 */ /* 0x008ee20000300800 */
[----:B------:R-:W-:-:S03]  /*13e400*/  IMAD.WIDE R196, R10, 0x4, R8 ;  /* 0x000000040ac47825 */ /* 0x000fc600078e0208 */
[----:B------:R-:W3:Y:S04]  /*13e410*/  LDL.LU R234, [R1+0x4a40] ;  /* 0x004a400001ea7983 */ /* 0x000ee80000300800 */
[----:B------:R1:W-:Y:S04]  /*13e420*/  @P1 STG.E desc[UR60][R196.64], R247 ;  /* 0x000000f7c4001986 */ /* 0x0003e8000c10193c */
[----:B------:R1:W-:Y:S04]  /*13e430*/  @P2 STG.E desc[UR60][R198.64], R246 ;  /* 0x000000f6c6002986 */ /* 0x0003e8000c10193c */
[----:B--2---:R2:W-:Y:S01]  /*13e440*/  @P4 STG.E desc[UR60][R232.64], R252 ;  /* 0x000000fce8004986 */ /* 0x0045e2000c10193c */
[----:B------:R-:W-:-:S03]  /*13e450*/  ISETP.LT.AND P6, PT, R17, R18, !P3 ;  /* 0x000000121100720c */ /* 0x000fc60005fc1270 */
[----:B-1----:R-:W3:Y:S04]  /*13e460*/  LDL.LU R247, [R1+0x1784] ;  /* 0x0017840001f77983 */ /* 0x002ee80000300800 */
[----:B------:R-:W3:Y:S04]  /*13e470*/  LDL.LU R246, [R1+0x784] ;  /* 0x0007840001f67983 */ /* 0x000ee80000300800 */
[----:B--2---:R-:W2:Y:S01]  /*13e480*/  LDL.LU R252, [R1+0xb84] ;  /* 0x000b840001fc7983 */ /* 0x004ea20000300800 */
[-C--:B------:R-:W-:Y:S02]  /*13e490*/  ISETP.LT.AND P3, PT, R15, R18.reuse, !P3 ;  /* 0x000000120f00720c */ /* 0x080fe40005f61270 */
[----:B------:R-:W-:-:S02]  /*13e4a0*/  ISETP.LT.AND P1, PT, R11, R18, !P5 ;  /* 0x000000120b00720c */ /* 0x000fc40006f21270 */
[C---:B------:R-:W-:Y:S01]  /*13e4b0*/  IADD3 R10, R0.reuse, R16, RZ ;  /* 0x00000010000a7210 */ /* 0x040fe20007ffe0ff */
[----:B------:R-:W-:Y:S01]  /*13e4c0*/  IMAD.WIDE R196, R0, 0x4, R6 ;  /* 0x0000000400c47825 */ /* 0x000fe200078e0206 */
[----:B------:R-:W-:-:S03]  /*13e4d0*/  ISETP.LT.AND P2, PT, R13, R18, !P5 ;  /* 0x000000120d00720c */ /* 0x000fc60006f41270 */
[----:B------:R-:W-:-:S04]  /*13e4e0*/  IMAD.WIDE R198, R0, 0x4, R8 ;  /* 0x0000000400c67825 */ /* 0x000fc800078e0208 */
[C---:B------:R-:W-:Y:S01]  /*13e4f0*/  IMAD.WIDE R232, R10.reuse, 0x4, R2 ;  /* 0x000000040ae87825 */ /* 0x040fe200078e0202 */
[----:B------:R-:W-:Y:S01]  /*13e500*/  ISETP.LT.AND P4, PT, R17, R18, !P5 ;  /* 0x000000121100720c */ /* 0x000fe20006f81270 */
[----:B------:R-:W-:Y:S01]  /*13e510*/  @P6 STG.E desc[UR60][R196.64], R244 ;  /* 0x000000f4c4006986 */ /* 0x000fe2000c10193c */
[----:B------:R-:W-:Y:S01]  /*13e520*/  ISETP.GE.AND P6, PT, R235, R19, PT ;  /* 0x00000013eb00720c */ /* 0x000fe20003fc6270 */
[----:B------:R-:W1:Y:S02]  /*13e530*/  LDC R16, c[0x0][0x248] ;  /* 0x00009200ff107b82 */ /* 0x000e640000000800 */
[----:B------:R4:W-:Y:S04]  /*13e540*/  @P3 STG.E desc[UR60][R198.64], R248 ;  /* 0x000000f8c6003986 */ /* 0x0009e8000c10193c */
[----:B----4-:R4:W-:Y:S04]  /*13e550*/  @P1 STG.E desc[UR60][R232.64], R251 ;  /* 0x000000fbe8001986 */ /* 0x0109e8000c10193c */
[----:B------:R-:W2:Y:S04]  /*13e560*/  LDL.LU R248, [R1+0x384] ;  /* 0x0003840001f87983 */ /* 0x000ea80000300800 */
[----:B------:R-:W2:Y:S04]  /*13e570*/  LDL.LU R235, [R1+0x4a34] ;  /* 0x004a340001eb7983 */ /* 0x000ea80000300800 */
[----:B----4-:R-:W4:Y:S01]  /*13e580*/  LDL.LU R251, [R1+0x2d4] ;  /* 0x0002d40001fb7983 */ /* 0x010f220000300800 */
[----:B------:R-:W-:-:S03]  /*13e590*/  IMAD.WIDE R198, R10, 0x4, R4 ;  /* 0x000000040ac67825 */ /* 0x000fc600078e0204 */
[----:B------:R-:W4:Y:S04]  /*13e5a0*/  LDL.LU R244, [R1+0x1fb8] ;  /* 0x001fb80001f47983 */ /* 0x000f280000300800 */
[----:B------:R1:W-:Y:S04]  /*13e5b0*/  @P2 STG.E desc[UR60][R198.64], R250 ;  /* 0x000000fac6002986 */ /* 0x0003e8000c10193c */
[----:B-1----:R-:W4:Y:S01]  /*13e5c0*/  LDL.LU R250, [R1+0x1b78] ;  /* 0x001b780001fa7983 */ /* 0x002f220000300800 */
[-C--:B------:R-:W-:Y:S02]  /*13e5d0*/  ISETP.LT.AND P5, PT, R15, R18.reuse, !P5 ;  /* 0x000000120f00720c */ /* 0x080fe40006fa1270 */
[-C--:B------:R-:W-:Y:S01]  /*13e5e0*/  ISETP.LT.AND P3, PT, R11, R18.reuse, !P0 ;  /* 0x000000120b00720c */ /* 0x080fe20004761270 */
[----:B------:R-:W-:Y:S01]  /*13e5f0*/  IMAD.WIDE R196, R10, 0x4, R6 ;  /* 0x000000040ac47825 */ /* 0x000fe200078e0206 */
[----:B------:R-:W-:-:S02]  /*13e600*/  ISETP.LT.AND P1, PT, R13, R18, !P0 ;  /* 0x000000120d00720c */ /* 0x000fc40004721270 */
[----:B------:R-:W-:Y:S02]  /*13e610*/  IADD3 R0, R10, R14, RZ ;  /* 0x0000000e0a007210 */ /* 0x000fe40007ffe0ff */
[----:B------:R-:W1:Y:S03]  /*13e620*/  LDC R14, c[0x0][0x248] ;  /* 0x00009200ff0e7b82 */ /* 0x000e660000000800 */
[----:B------:R-:W-:-:S04]  /*13e630*/  IMAD.WIDE R198, R0, 0x4, R2 ;  /* 0x0000000400c67825 */ /* 0x000fc800078e0202 */
[----:B------:R-:W-:Y:S01]  /*13e640*/  IMAD.WIDE R232, R0, 0x4, R4 ;  /* 0x0000000400e87825 */ /* 0x000fe200078e0204 */
[----:B---3--:R3:W-:Y:S01]  /*13e650*/  @P4 STG.E desc[UR60][R196.64], R249 ;  /* 0x000000f9c4004986 */ /* 0x0087e2000c10193c */
[----:B------:R-:W-:-:S03]  /*13e660*/  ISETP.GE.AND P2, PT, R234, R19, PT ;  /* 0x00000013ea00720c */ /* 0x000fc60003f46270 */
[----:B---3--:R-:W3:Y:S01]  /*13e670*/  LDL.LU R249, [R1+0x1378] ;  /* 0x0013780001f97983 */ /* 0x008ee20000300800 */
[----:B------:R-:W-:-:S03]  /*13e680*/  IMAD.WIDE R196, R10, 0x4, R8 ;  /* 0x000000040ac47825 */ /* 0x000fc600078e0208 */
[----:B------:R-:W3:Y:S04]  /*13e690*/  LDL.LU R234, [R1+0x4a3c] ;  /* 0x004a3c0001ea7983 */ /* 0x000ee80000300800 */
[----:B------:R1:W-:Y:S04]  /*13e6a0*/  @P5 STG.E desc[UR60][R196.64], R247 ;  /* 0x000000f7c4005986 */ /* 0x0003e8000c10193c */
[----:B------:R-:W-:Y:S04]  /*13e6b0*/  @P3 STG.E desc[UR60][R198.64], R246 ;  /* 0x000000f6c6003986 */ /* 0x000fe8000c10193c */
[----:B--2---:R2:W-:Y:S04]  /*13e6c0*/  @P1 STG.E desc[UR60][R232.64], R252 ;  /* 0x000000fce8001986 */ /* 0x0045e8000c10193c */
[----:B-1----:R-:W3:Y:S04]  /*13e6d0*/  LDL.LU R247, [R1+0x1788] ;  /* 0x0017880001f77983 */ /* 0x002ee80000300800 */
[----:B--2---:R-:W2:Y:S01]  /*13e6e0*/  LDL.LU R252, [R1+0x788] ;  /* 0x0007880001fc7983 */ /* 0x004ea20000300800 */
[----:B------:R-:W-:-:S02]  /*13e6f0*/  ISETP.LT.AND P4, PT, R17, R18, !P0 ;  /* 0x000000121100720c */ /* 0x000fc40004781270 */
[-C--:B------:R-:W-:Y:S02]  /*13e700*/  ISETP.LT.AND P0, PT, R15, R18.reuse, !P0 ;  /* 0x000000120f00720c */ /* 0x080fe40004701270 */
[-C--:B------:R-:W-:Y:S02]  /*13e710*/  ISETP.LT.AND P1, PT, R11, R18.reuse, !P6 ;  /* 0x000000120b00720c */ /* 0x080fe40007721270 */
[----:B------:R-:W-:Y:S01]  /*13e720*/  ISETP.LT.AND P3, PT, R13, R18, !P6 ;  /* 0x000000120d00720c */ /* 0x000fe20007761270 */
[----:B------:R-:W-:-:S04]  /*13e730*/  IMAD.WIDE R196, R0, 0x4, R6 ;  /* 0x0000000400c47825 */ /* 0x000fc800078e0206 */
[----:B------:R-:W-:-:S04]  /*13e740*/  IMAD.WIDE R198, R0, 0x4, R8 ;  /* 0x0000000400c67825 */ /* 0x000fc800078e0208 */
[----:B------:R-:W-:Y:S01]  /*13e750*/  IMAD.IADD R10, R0, 0x1, R16 ;  /* 0x00000001000a7824 */ /* 0x000fe200078e0210 */
[----:B------:R-:W2:Y:S01]  /*13e760*/  LDL.LU R246, [R1+0xb88] ;  /* 0x000b880001f67983 */ /* 0x000ea20000300800 */
[----:B------:R-:W-:-:S03]  /*13e770*/  ISETP.LT.AND P5, PT, R17, R18, !P6 ;  /* 0x000000121100720c */ /* 0x000fc600077a1270 */
[----:B------:R1:W-:Y:S04]  /*13e780*/  @P4 STG.E desc[UR60][R196.64], R248 ;  /* 0x000000f8c4004986 */ /* 0x0003e8000c10193c */
[----:B----4-:R4:W-:Y:S01]  /*13e790*/  @P0 STG.E desc[UR60][R198.64], R251 ;  /* 0x000000fbc6000986 */ /* 0x0109e2000c10193c */
[----:B------:R-:W4:Y:S08]  /*13e7a0*/  LDC R0, c[0x0][0x248] ;  /* 0x00009200ff007b82 */ /* 0x000f300000000800 */
[----:B------:R-:W2:Y:S01]  /*13e7b0*/  LDC R16, c[0x0][0x248] ;  /* 0x00009200ff107b82 */ /* 0x000ea20000000800 */
[C---:B-1----:R-:W-:Y:S01]  /*13e7c0*/  IMAD.WIDE R196, R10.reuse, 0x4, R2 ;  /* 0x000000040ac47825 */ /* 0x042fe200078e0202 */
[----:B------:R-:W2:Y:S03]  /*13e7d0*/  LDL.LU R248, [R1+0x388] ;  /* 0x0003880001f87983 */ /* 0x000ea60000300800 */
[C---:B----4-:R-:W-:Y:S01]  /*13e7e0*/  IMAD.WIDE R198, R10.reuse, 0x4, R4 ;  /* 0x000000040ac67825 */ /* 0x050fe200078e0204 */
[----:B------:R-:W4:Y:S04]  /*13e7f0*/  LDL.LU R251, [R1+0x2d8] ;  /* 0x0002d80001fb7983 */ /* 0x000f280000300800 */
[----:B------:R-:W4:Y:S04]  /*13e800*/  LDL.LU R236, [R1+0x4a58] ;  /* 0x004a580001ec7983 */ /* 0x000f280000300800 */
[----:B------:R-:W-:Y:S04]  /*13e810*/  @P1 STG.E desc[UR60][R196.64], R244 ;  /* 0x000000f4c4001986 */ /* 0x000fe8000c10193c */
[----:B------:R1:W-:Y:S04]  /*13e820*/  @P3 STG.E desc[UR60][R198.64], R250 ;  /* 0x000000fac6003986 */ /* 0x0003e8000c10193c */
[----:B-1----:R-:W4:Y:S01]  /*13e830*/  LDL.LU R250, [R1+0x1fbc] ;  /* 0x001fbc0001fa7983 */ /* 0x002f220000300800 */
[-C--:B------:R-:W-:Y:S01]  /*13e840*/  ISETP.LT.AND P6, PT, R15, R18.reuse, !P6 ;  /* 0x000000120f00720c */ /* 0x080fe200077c1270 */
[----:B------:R-:W-:Y:S01]  /*13e850*/  IMAD.WIDE R232, R10, 0x4, R6 ;  /* 0x000000040ae87825 */ /* 0x000fe200078e0206 */
[----:B------:R-:W-:-:S02]  /*13e860*/  ISETP.LT.AND P0, PT, R11, R18, !P2 ;  /* 0x000000120b00720c */ /* 0x000fc40005701270 */
[C---:B------:R-:W-:Y:S01]  /*13e870*/  IADD3 R14, R10.reuse, R14, RZ ;  /* 0x0000000e0a0e7210 */ /* 0x040fe20007ffe0ff */
[----:B------:R-:W-:-:S04]  /*13e880*/  IMAD.WIDE R196, R10, 0x4, R8 ;  /* 0x000000040ac47825 */ /* 0x000fc800078e0208 */
[C---:B------:R-:W-:Y:S01]  /*13e890*/  IMAD.WIDE R198, R14.reuse, 0x4, R2 ;  /* 0x000000040ec67825 */ /* 0x040fe200078e0202 */
[-C--:B------:R-:W-:Y:S02]  /*13e8a0*/  ISETP.LT.AND P1, PT, R13, R18.reuse, !P2 ;  /* 0x000000120d00720c */ /* 0x080fe40005721270 */
[-C--:B------:R-:W-:Y:S02]  /*13e8b0*/  ISETP.LT.AND P3, PT, R17, R18.reuse, !P2 ;  /* 0x000000121100720c */ /* 0x080fe40005761270 */
[-C--:B------:R-:W-:Y:S02]  /*13e8c0*/  ISETP.GE.AND P4, PT, R235, R19.reuse, PT ;  /* 0x00000013eb00720c */ /* 0x080fe40003f86270 */
[----:B------:R-:W-:Y:S02]  /*13e8d0*/  ISETP.LT.AND P2, PT, R15, R18, !P2 ;  /* 0x000000120f00720c */ /* 0x000fe40005741270 */
[----:B------:R-:W-:Y:S01]  /*13e8e0*/  IADD3 R0, R14, R0, RZ ;  /* 0x000000000e007210 */ /* 0x000fe20007ffe0ff */
[----:B---3--:R1:W-:Y:S01]  /*13e8f0*/  @P5 STG.E desc[UR60][R232.64], R249 ;  /* 0x000000f9e8005986 */ /* 0x0083e2000c10193c */
[----:B------:R-:W-:-:S03]  /*13e900*/  ISETP.GE.AND P5, PT, R234, R19, PT ;  /* 0x00000013ea00720c */ /* 0x000fc60003fa6270 */
[----:B-1----:R-:W3:Y:S04]  /*13e910*/  LDL.LU R249, [R1+0x1b7c] ;  /* 0x001b7c0001f97983 */ /* 0x002ee80000300800 */
[----:B------:R-:W3:Y:S04]  /*13e920*/  LDL.LU R244, [R1+0x137c] ;  /* 0x00137c0001f47983 */ /* 0x000ee80000300800 */
[----:B------:R-:W3:Y:S04]  /*13e930*/  LDL.LU R234, [R1+0x4a5c] ;  /* 0x004a5c0001ea7983 */ /* 0x000ee80000300800 */
[----:B------:R1:W-:Y:S04]  /*13e940*/  @P6 STG.E desc[UR60][R196.64], R247 ;  /* 0x000000f7c4006986 */ /* 0x0003e8000c10193c */
[----:B--2---:R2:W-:Y:S04]  /*13e950*/  @P0 STG.E desc[UR60][R198.64], R252 ;  /* 0x000000fcc6000986 */ /* 0x0045e8000c10193c */
[----:B-1----:R-:W3:Y:S04]  /*13e960*/  LDL.LU R247, [R1+0x178c] ;  /* 0x00178c0001f77983 */ /* 0x002ee80000300800 */
[----:B--2---:R-:W2:Y:S01]  /*13e970*/  LDL.LU R252, [R1+0x78c] ;  /* 0x00078c0001fc7983 */ /* 0x004ea20000300800 */
[----:B------:R-:W-:Y:S01]  /*13e980*/  IMAD.WIDE R196, R14, 0x4, R4 ;  /* 0x000000040ec47825 */ /* 0x000fe200078e0204 */
[----:B------:R-:W-:-:S03]  /*13e990*/  ISETP.LT.AND P0, PT, R11, R18, !P4 ;  /* 0x000000120b00720c */ /* 0x000fc60006701270 */
[----:B------:R-:W-:-:S04]  /*13e9a0*/  IMAD.WIDE R198, R14, 0x4, R6 ;  /* 0x000000040ec67825 */ /* 0x000fc800078e0206 */
[----:B------:R-:W-:Y:S01]  /*13e9b0*/  IMAD.WIDE R232, R14, 0x4, R8 ;  /* 0x000000040ee87825 */ /* 0x000fe200078e0208 */
[----:B------:R1:W-:Y:S01]  /*13e9c0*/  @P1 STG.E desc[UR60][R196.64], R246 ;  /* 0x000000f6c4001986 */ /* 0x0003e2000c10193c */
[----:B------:R-:W-:Y:S02]  /*13e9d0*/  ISETP.LT.AND P6, PT, R13, R18, !P4 ;  /* 0x000000120d00720c */ /* 0x000fe400067c1270 */
[C---:B------:R-:W-:Y:S01]  /*13e9e0*/  IMAD.IADD R10, R0.reuse, 0x1, R16 ;  /* 0x00000001000a7824 */ /* 0x040fe200078e0210 */
[----:B------:R-:W4:Y:S01]  /*13e9f0*/  LDC R14, c[0x0][0x248] ;  /* 0x00009200ff0e7b82 */ /* 0x000f220000000800 */
[----:B-1----:R-:W2:Y:S04]  /*13ea00*/  LDL.LU R246, [R1+0xb8c] ;  /* 0x000b8c0001f67983 */ /* 0x002ea80000300800 */
[----:B------:R1:W-:Y:S04]  /*13ea10*/  @P3 STG.E desc[UR60][R198.64], R248 ;  /* 0x000000f8c6003986 */ /* 0x0003e8000c10193c */
[----:B------:R-:W2:Y:S01]  /*13ea20*/  LDL.LU R235, [R1+0x4a50] ;  /* 0x004a500001eb7983 */ /* 0x000ea20000300800 */
[----:B------:R-:W-:-:S03]  /*13ea30*/  IMAD.WIDE R196, R0, 0x4, R2 ;  /* 0x0000000400c47825 */ /* 0x000fc600078e0202 */
[----:B----4-:R4:W-:Y:S01]  /*13ea40*/  @P2 STG.E desc[UR60][R232.64], R251 ;  /* 0x000000fbe8002986 */ /* 0x0109e2000c10193c */
[-C--:B------:R-:W-:Y:S01]  /*13ea50*/  ISETP.LT.AND P1, PT, R17, R18.reuse, !P4 ;  /* 0x000000121100720c */ /* 0x080fe20006721270 */
[----:B------:R-:W2:Y:S02]  /*13ea60*/  LDC R16, c[0x0][0x248] ;  /* 0x00009200ff107b82 */ /* 0x000ea40000000800 */
[----:B-1----:R-:W2:Y:S04]  /*13ea70*/  LDL.LU R248, [R1+0x38c] ;  /* 0x00038c0001f87983 */ /* 0x002ea80000300800 */
[----:B------:R1:W-:Y:S04]  /*13ea80*/  @P0 STG.E desc[UR60][R196.64], R250 ;  /* 0x000000fac4000986 */ /* 0x0003e8000c10193c */
[----:B----4-:R-:W4:Y:S04]  /*13ea90*/  LDL.LU R251, [R1+0x2dc] ;  /* 0x0002dc0001fb7983 */ /* 0x010f280000300800 */
[----:B-1----:R-:W4:Y:S01]  /*13eaa0*/  LDL.LU R250, [R1+0x2c0] ;  /* 0x0002c00001fa7983 */ /* 0x002f220000300800 */
[----:B------:R-:W-:-:S02]  /*13eab0*/  ISETP.LT.AND P4, PT, R15, R18, !P4 ;  /* 0x000000120f00720c */ /* 0x000fc40006781270 */
[----:B------:R-:W-:Y:S01]  /*13eac0*/  ISETP.LT.AND P3, PT, R11, R18, !P5 ;  /* 0x000000120b00720c */ /* 0x000fe20006f61270 */
[----:B------:R-:W-:-:S04]  /*13ead0*/  IMAD.WIDE R198, R0, 0x4, R4 ;  /* 0x0000000400c67825 */ /* 0x000fc800078e0204 */
[----:B------:R-:W-:-:S04]  /*13eae0*/  IMAD.WIDE R232, R0, 0x4, R6 ;  /* 0x0000000400e87825 */ /* 0x000fc800078e0206 */
[----:B------:R-:W-:Y:S01]  /*13eaf0*/  IMAD.WIDE R196, R0, 0x4, R8 ;  /* 0x0000000400c47825 */ /* 0x000fe200078e0208 */
[----:B------:R-:W-:Y:S02]  /*13eb00*/  ISETP.GE.AND P2, PT, R236, R19, PT ;  /* 0x00000013ec00720c */ /* 0x000fe40003f46270 */
[C---:B------:R-:W-:Y:S02]  /*13eb10*/  IADD3 R0, R10.reuse, R14, RZ ;  /* 0x0000000e0a007210 */ /* 0x040fe40007ffe0ff */
[----:B------:R-:W1:Y:S01]  /*13eb20*/  LDC R14, c[0x0][0x248] ;  /* 0x00009200ff0e7b82 */ /* 0x000e620000000800 */
[----:B---3--:R3:W-:Y:S04]  /*13eb30*/  @P6 STG.E desc[UR60][R198.64], R249 ;  /* 0x000000f9c6006986 */ /* 0x0087e8000c10193c */
[----:B------:R-:W-:Y:S04]  /*13eb40*/  @P1 STG.E desc[UR60][R232.64], R244 ;  /* 0x000000f4e8001986 */ /* 0x000fe8000c10193c */
[----:B---3--:R-:W3:Y:S01]  /*13eb50*/  LDL.LU R249, [R1+0x2b0] ;  /* 0x0002b00001f97983 */ /* 0x008ee20000300800 */
[----:B------:R-:W-:-:S03]  /*13eb60*/  IMAD.WIDE R198, R10, 0x4, R2 ;  /* 0x000000040ac67825 */ /* 0x000fc600078e0202 */
[----:B------:R-:W-:Y:S04]  /*13eb70*/  @P4 STG.E desc[UR60][R196.64], R247 ;  /* 0x000000f7c4004986 */ /* 0x000fe8000c10193c */
[----:B--2---:R2:W-:Y:S01]  /*13eb80*/  @P3 STG.E desc[UR60][R198.64], R252 ;  /* 0x000000fcc6003986 */ /* 0x0045e2000c10193c */
[-C--:B------:R-:W-:Y:S02]  /*13eb90*/  ISETP.LT.AND P6, PT, R13, R18.reuse, !P5 ;  /* 0x000000120d00720c */ /* 0x080fe40006fc1270 */
[-C--:B------:R-:W-:Y:S01]  /*13eba0*/  ISETP.LT.AND P1, PT, R17, R18.reuse, !P5 ;  /* 0x000000121100720c */ /* 0x080fe20006f21270 */
[----:B--2---:R-:W2:Y:S01]  /*13ebb0*/  LDL.LU R252, [R1+0x290] ;  /* 0x0002900001fc7983 */ /* 0x004ea20000300800 */
[-C--:B------:R-:W-:Y:S02]  /*13ebc0*/  ISETP.LT.AND P5, PT, R15, R18.reuse, !P5 ;  /* 0x000000120f00720c */ /* 0x080fe40006fa1270 */
[----:B------:R-:W-:Y:S01]  /*13ebd0*/  ISETP.LT.AND P4, PT, R11, R18, !P2 ;  /* 0x000000120b00720c */ /* 0x000fe20005781270 */
[----:B------:R-:W-:-:S04]  /*13ebe0*/  IMAD.WIDE R196, R10, 0x4, R4 ;  /* 0x000000040ac47825 */ /* 0x000fc800078e0204 */
[----:B------:R-:W-:Y:S02]  /*13ebf0*/  IMAD.WIDE R198, R10, 0x4, R6 ;  /* 0x000000040ac67825 */ /* 0x000fe400078e0206 */
[----:B------:R1:W-:Y:S01]  /*13ec00*/  @P6 STG.E desc[UR60][R196.64], R246 ;  /* 0x000000f6c4006986 */ /* 0x0003e2000c10193c */
[----:B------:R-:W-:-:S03]  /*13ec10*/  ISETP.GE.AND P0, PT, R234, R19, PT ;  /* 0x00000013ea00720c */ /* 0x000fc60003f06270 */
[----:B------:R-:W2:Y:S01]  /*13ec20*/  LDL.LU R234, [R1+0x4a60] ;  /* 0x004a600001ea7983 */ /* 0x000ea20000300800 */
[----:B------:R-:W-:-:S03]  /*13ec30*/  ISETP.GE.AND P6, PT, R235, R19, PT ;  /* 0x00000013eb00720c */ /* 0x000fc60003fc6270 */
[----:B------:R-:W2:Y:S04]  /*13ec40*/  LDL.LU R235, [R1+0x4a64] ;  /* 0x004a640001eb7983 */ /* 0x000ea80000300800 */
[----:B------:R4:W-:Y:S01]  /*13ec50*/  @P1 STG.E desc[UR60][R198.64], R248 ;  /* 0x000000f8c6001986 */ /* 0x0009e2000c10193c */
[----:B-1----:R-:W-:-:S04]  /*13ec60*/  IMAD.WIDE R196, R10, 0x4, R8 ;  /* 0x000000040ac47825 */ /* 0x002fc800078e0208 */
[C---:B----4-:R-:W-:Y:S01]  /*13ec70*/  IMAD.WIDE R198, R0.reuse, 0x4, R2 ;  /* 0x0000000400c67825 */ /* 0x050fe200078e0202 */
[----:B------:R-:W-:Y:S01]  /*13ec80*/  @P5 STG.E desc[UR60][R196.64], R251 ;  /* 0x000000fbc4005986 */ /* 0x000fe2000c10193c */
[-C--:B------:R-:W-:Y:S02]  /*13ec90*/  ISETP.LT.AND P3, PT, R13, R18.reuse, !P2 ;  /* 0x000000120d00720c */ /* 0x080fe40005761270 */
[-C--:B------:R-:W-:Y:S01]  /*13eca0*/  ISETP.LT.AND P1, PT, R17, R18.reuse, !P2 ;  /* 0x000000121100720c */ /* 0x080fe20005721270 */
[C---:B------:R-:W-:Y:S01]  /*13ecb0*/  IMAD.WIDE R232, R0.reuse, 0x4, R4 ;  /* 0x0000000400e87825 */ /* 0x040fe200078e0204 */
[----:B------:R1:W-:Y:S01]  /*13ecc0*/  @P4 STG.E desc[UR60][R198.64], R250 ;  /* 0x000000fac6004986 */ /* 0x0003e2000c10193c */
[----:B------:R-:W4:Y:S03]  /*13ecd0*/  LDC R10, c[0x0][0x248] ;  /* 0x00009200ff0a7b82 */ /* 0x000f260000000800 */
[----:B-1----:R-:W2:Y:S01]  /*13ece0*/  LDL.LU R250, [R1+0x2c4] ;  /* 0x0002c40001fa7983 */ /* 0x002ea20000300800 */
[----:B------:R-:W-:Y:S01]  /*13ecf0*/  IMAD.WIDE R196, R0, 0x4, R6 ;  /* 0x0000000400c47825 */ /* 0x000fe200078e0206 */
[----:B------:R-:W-:-:S02]  /*13ed00*/  ISETP.LT.AND P2, PT, R15, R18, !P2 ;  /* 0x000000120f00720c */ /* 0x000fc40005741270 */
[-C--:B------:R-:W-:Y:S02]  /*13ed10*/  ISETP.LT.AND P4, PT, R11, R18.reuse, !P0 ;  /* 0x000000120b00720c */ /* 0x080fe40004781270 */
[----:B------:R-:W-:Y:S02]  /*13ed20*/  ISETP.LT.AND P5, PT, R13, R18, !P0 ;  /* 0x000000120d00720c */ /* 0x000fe400047a1270 */
[----:B------:R-:W-:-:S05]  /*13ed30*/  IADD3 R16, R0, R16, RZ ;  /* 0x0000001000107210 */ /* 0x000fca0007ffe0ff */
[----:B------:R-:W-:-:S04]  /*13ed40*/  IMAD.WIDE R198, R16, 0x4, R2 ;  /* 0x0000000410c67825 */ /* 0x000fc800078e0202 */
[----:B----4-:R-:W-:Y:S01]  /*13ed50*/  IMAD.IADD R10, R16, 0x1, R10 ;  /* 0x00000001100a7824 */ /* 0x010fe200078e020a */
[----:B---3--:R1:W-:Y:S04]  /*13ed60*/  @P3 STG.E desc[UR60][R232.64], R249 ;  /* 0x000000f9e8003986 */ /* 0x0083e8000c10193c */
[----:B-1----:R-:W3:Y:S04]  /*13ed70*/  LDL.LU R249, [R1+0x2b4] ;  /* 0x0002b40001f97983 */ /* 0x002ee80000300800 */
[----:B--2---:R1:W-:Y:S01]  /*13ed80*/  @P1 STG.E desc[UR60][R196.64], R252 ;  /* 0x000000fcc4001986 */ /* 0x0043e2000c10193c */
[----:B------:R-:W-:Y:S01]  /*13ed90*/  IMAD.WIDE R232, R0, 0x4, R8 ;  /* 0x0000000400e87825 */ /* 0x000fe200078e0208 */
[----:B------:R-:W-:-:S02]  /*13eda0*/  ISETP.LT.AND P3, PT, R17, R18, !P0 ;  /* 0x000000121100720c */ /* 0x000fc40004761270 */
[----:B-1----:R-:W2:Y:S01]  /*13edb0*/  LDL.LU R252, [R1+0x294] ;  /* 0x0002940001fc7983 */ /* 0x002ea20000300800 */
[----:B------:R-:W-:-:S03]  /*13edc0*/  IMAD.WIDE R196, R16, 0x4, R4 ;  /* 0x0000000410c47825 */ /* 0x000fc600078e0204 */
[----:B------:R-:W-:Y:S04]  /*13edd0*/  @P2 STG.E desc[UR60][R232.64], R228 ;  /* 0x000000e4e8002986 */ /* 0x000fe8000c10193c */
[----:B------:R-:W-:Y:S01]  /*13ede0*/  @P4 STG.E desc[UR60][R198.64], R224 ;  /* 0x000000e0c6004986 */ /* 0x000fe2000c10193c */
[-C--:B------:R-:W-:Y:S02]  /*13edf0*/  ISETP.LT.AND P0, PT, R15, R18.reuse, !P0 ;  /* 0x000000120f00720c */ /* 0x080fe40004701270 */
[----:B------:R-:W-:Y:S01]  /*13ee00*/  ISETP.GE.AND P1, PT, R234, R19, PT ;  /* 0x00000013ea00720c */ /* 0x000fe20003f26270 */
[----:B------:R1:W-:Y:S01]  /*13ee10*/  @P5 STG.E desc[UR60][R196.64], R220 ;  /* 0x000000dcc4005986 */ /* 0x0003e2000c10193c */
[----:B------:R-:W-:-:S03]  /*13ee20*/  ISETP.LT.AND P5, PT, R11, R18, !P6 ;  /* 0x000000120b00720c */ /* 0x000fc600077a1270 */
[----:B------:R-:W4:Y:S01]  /*13ee30*/  LDL.LU R234, [R1+0x4a70] ;  /* 0x004a700001ea7983 */ /* 0x000f220000300800 */
[----:B------:R-:W1:Y:S02]  /*13ee40*/  LDC R0, c[0x0][0x248] ;  /* 0x00009200ff007b82 */ /* 0x000e640000000800 */
[----:B-1----:R-:W-:-:S04]  /*13ee50*/  IMAD.WIDE R196, R16, 0x4, R6 ;  /* 0x0000000410c47825 */ /* 0x002fc800078e0206 */
[----:B------:R-:W-:Y:S01]  /*13ee60*/  IMAD.WIDE R198, R10, 0x4, R2 ;  /* 0x000000040ac67825 */ /* 0x000fe200078e0202 */
[----:B------:R-:W4:Y:S04]  /*13ee70*/  LDL.LU R220, [R1+0x4a6c] ;  /* 0x004a6c0001dc7983 */ /* 0x000f280000300800 */
[----:B------:R1:W-:Y:S02]  /*13ee80*/  @P3 STG.E desc[UR60][R196.64], R212 ;  /* 0x000000d4c4003986 */ /* 0x0003e4000c10193c */
[----:B-1----:R-:W-:-:S05]  /*13ee90*/  IMAD.WIDE R196, R16, 0x4, R8 ;  /* 0x0000000410c47825 */ /* 0x002fca00078e0208 */
[----:B------:R-:W-:Y:S04]  /*13eea0*/  @P0 STG.E desc[UR60][R196.64], R204 ;  /* 0x000000ccc4000986 */ /* 0x000fe8000c10193c */
[----:B------:R1:W-:Y:S04]  /*13eeb0*/  @P5 STG.E desc[UR60][R198.64], R250 ;  /* 0x000000fac6005986 */ /* 0x0003e8000c10193c */
[----:B-1----:R-:W4:Y:S01]  /*13eec0*/  LDL.LU R250, [R1+0x2c8] ;  /* 0x0002c80001fa7983 */ /* 0x002f220000300800 */
[-C--:B------:R-:W-:Y:S02]  /*13eed0*/  ISETP.LT.AND P4, PT, R13, R18.reuse, !P6 ;  /* 0x000000120d00720c */ /* 0x080fe40007781270 */
[----:B------:R-:W-:Y:S01]  /*13eee0*/  ISETP.LT.AND P3, PT, R17, R18, !P6 ;  /* 0x000000121100720c */ /* 0x000fe20007761270 */
[----:B------:R-:W-:-:S04]  /*13eef0*/  IMAD.WIDE R232, R10, 0x4, R4 ;  /* 0x000000040ae87825 */ /* 0x000fc800078e0204 */
[C---:B------:R-:W-:Y:S01]  /*13ef00*/  IMAD.WIDE R196, R10.reuse, 0x4, R6 ;  /* 0x000000040ac47825 */ /* 0x040fe200078e0206 */
[-C--:B------:R-:W-:Y:S02]  /*13ef10*/  ISETP.LT.AND P6, PT, R15, R18.reuse, !P6 ;  /* 0x000000120f00720c */ /* 0x080fe400077c1270 */
[-C--:B------:R-:W-:Y:S02]  /*13ef20*/  ISETP.LT.AND P0, PT, R11, R18.reuse, !P1 ;  /* 0x000000120b00720c */ /* 0x080fe40004f01270 */
[----:B------:R-:W-:Y:S01]  /*13ef30*/  ISETP.LT.AND P5, PT, R17, R18, !P1 ;  /* 0x000000121100720c */ /* 0x000fe20004fa1270 */
[C---:B------:R-:W-:Y:S01]  /*13ef40*/  IMAD.WIDE R198, R10.reuse, 0x4, R8 ;  /* 0x000000040ac67825 */ /* 0x040fe200078e0208 */
[----:B------:R-:W-:Y:S02]  /*13ef50*/  IADD3 R14, R10, R14, RZ ;  /* 0x0000000e0a0e7210 */ /* 0x000fe40007ffe0ff */
[----:B------:R-:W-:Y:S01]  /*13ef60*/  ISETP.GE.AND P2, PT, R235, R19, PT ;  /* 0x00000013eb00720c */ /* 0x000fe20003f46270 */
[----:B------:R-:W1:Y:S01]  /*13ef70*/  LDC R10, c[0x0][0x248] ;  /* 0x00009200ff0a7b82 */ /* 0x000e620000000800 */
[----:B------:R-:W-:-:S07]  /*13ef80*/  IADD3 R16, R14, R0, RZ ;  /* 0x000000000e107210 */ /* 0x000fce0007ffe0ff */
[----:B------:R-:W1:Y:S01]  /*13ef90*/  LDC R0, c[0x0][0x248] ;  /* 0x00009200ff007b82 */ /* 0x000e620000000800 */
[----:B---3--:R3:W-:Y:S04]  /*13efa0*/  @P4 STG.E desc[UR60][R232.64], R249 ;  /* 0x000000f9e8004986 */ /* 0x0087e8000c10193c */
[----:B---3--:R-:W3:Y:S04]  /*13efb0*/  LDL.LU R249, [R1+0x2b8] ;  /* 0x0002b80001f97983 */ /* 0x008ee80000300800 */
[----:B--2---:R2:W-:Y:S01]  /*13efc0*/  @P3 STG.E desc[UR60][R196.64], R252 ;  /* 0x000000fcc4003986 */ /* 0x0045e2000c10193c */
[----:B------:R-:W-:-:S03]  /*13efd0*/  ISETP.LT.AND P4, PT, R13, R18, !P1 ;  /* 0x000000120d00720c */ /* 0x000fc60004f81270 */
[----:B--2---:R-:W2:Y:S04]  /*13efe0*/  LDL.LU R252, [R1+0x298] ;  /* 0x0002980001fc7983 */ /* 0x004ea80000300800 */
[----:B------:R1:W-:Y:S01]  /*13eff0*/  @P6 STG.E desc[UR60][R198.64], R229 ;  /* 0x000000e5c6006986 */ /* 0x0003e2000c10193c */
[-C--:B------:R-:W-:Y:S01]  /*13f000*/  ISETP.LT.AND P1, PT, R15, R18.reuse, !P1 ;  /* 0x000000120f00720c */ /* 0x080fe20004f21270 */
[----:B------:R-:W-:Y:S01]  /*13f010*/  IMAD.WIDE R232, R14, 0x4, R2 ;  /* 0x000000040ee87825 */ /* 0x000fe200078e0202 */
[----:B------:R-:W-:-:S03]  /*13f020*/  ISETP.LT.AND P6, PT, R11, R18, !P2 ;  /* 0x000000120b00720c */ /* 0x000fc600057c1270 */
[C---:B------:R-:W-:Y:S01]  /*13f030*/  IMAD.WIDE R196, R14.reuse, 0x4, R4 ;  /* 0x000000040ec47825 */ /* 0x040fe200078e0204 */
[----:B------:R-:W2:Y:S04]  /*13f040*/  LDL.LU R204, [R1+0x4a74] ;  /* 0x004a740001cc7983 */ /* 0x000ea80000300800 */
[----:B------:R-:W-:Y:S04]  /*13f050*/  @P0 STG.E desc[UR60][R232.64], R225 ;  /* 0x000000e1e8000986 */ /* 0x000fe8000c10193c */
[----:B------:R4:W-:Y:S01]  /*13f060*/  @P4 STG.E desc[UR60][R196.64], R221 ;  /* 0x000000ddc4004986 */ /* 0x0009e2000c10193c */
[----:B-1----:R-:W-:-:S05]  /*13f070*/  IMAD.WIDE R198, R14, 0x4, R6 ;  /* 0x000000040ec67825 */ /* 0x002fca00078e0206 */
[----:B------:R1:W-:Y:S01]  /*13f080*/  @P5 STG.E desc[UR60][R198.64], R213 ;  /* 0x000000d5c6005986 */ /* 0x0003e2000c10193c */
[----:B----4-:R-:W-:Y:S01]  /*13f090*/  IMAD.WIDE R196, R14, 0x4, R8 ;  /* 0x000000040ec47825 */ /* 0x010fe200078e0208 */
[----:B------:R-:W-:Y:S02]  /*13f0a0*/  ISETP.GE.AND P4, PT, R220, R19, PT ;  /* 0x00000013dc00720c */ /* 0x000fe40003f86270 */
[----:B------:R-:W4:Y:S04]  /*13f0b0*/  LDL.LU R220, [R1+0x4a84] ;  /* 0x004a840001dc7983 */ /* 0x000f280000300800 */
[----:B------:R-:W-:Y:S01]  /*13f0c0*/  @P1 STG.E desc[UR60][R196.64], R205 ;  /* 0x000000cdc4001986 */ /* 0x000fe2000c10193c */
[----:B-1----:R-:W-:-:S05]  /*13f0d0*/  IMAD.WIDE R198, R16, 0x4, R2 ;  /* 0x0000000410c67825 */ /* 0x002fca00078e0202 */
[----:B------:R1:W-:Y:S04]  /*13f0e0*/  @P6 STG.E desc[UR60][R198.64], R250 ;  /* 0x000000fac6006986 */ /* 0x0003e8000c10193c */
[----:B-1----:R-:W4:Y:S01]  /*13f0f0*/  LDL.LU R250, [R1+0x2cc] ;  /* 0x0002cc0001fa7983 */ /* 0x002f220000300800 */
[-C--:B------:R-:W-:Y:S02]  /*13f100*/  ISETP.LT.AND P0, PT, R13, R18.reuse, !P2 ;  /* 0x000000120d00720c */ /* 0x080fe40005701270 */
[----:B------:R-:W-:Y:S01]  /*13f110*/  ISETP.LT.AND P5, PT, R17, R18, !P2 ;  /* 0x000000121100720c */ /* 0x000fe200057a1270 */
[----:B------:R-:W-:-:S04]  /*13f120*/  IMAD.WIDE R212, R16, 0x4, R4 ;  /* 0x0000000410d47825 */ /* 0x000fc800078e0204 */
[----:B------:R-:W-:Y:S01]  /*13f130*/  IMAD.WIDE R196, R16, 0x4, R6 ;  /* 0x0000000410c47825 */ /* 0x000fe200078e0206 */
[-C--:B------:R-:W-:Y:S02]  /*13f140*/  ISETP.LT.AND P2, PT, R15, R18.reuse, !P2 ;  /* 0x000000120f00720c */ /* 0x080fe40005741270 */
[----:B------:R-:W-:Y:S01]  /*13f150*/  ISETP.GE.AND P3, PT, R234, R19, PT ;  /* 0x00000013ea00720c */ /* 0x000fe20003f66270 */
[C---:B------:R-:W-:Y:S02]  /*13f160*/  IMAD.IADD R14, R16.reuse, 0x1, R10 ;  /* 0x00000001100e7824 */ /* 0x040fe400078e020a */
[----:B------:R-:W1:Y:S01]  /*13f170*/  LDC R10, c[0x0][0x248] ;  /* 0x00009200ff0a7b82 */ /* 0x000e620000000800 */
[-C--:B------:R-:W-:Y:S01]  /*13f180*/  ISETP.LT.AND P1, PT, R11, R18.reuse, !P3 ;  /* 0x000000120b00720c */ /* 0x080fe20005f21270 */
[----:B------:R-:W-:Y:S01]  /*13f190*/  IMAD.WIDE R198, R16, 0x4, R8 ;  /* 0x0000000410c67825 */ /* 0x000fe200078e0208 */
[----:B------:R-:W-:Y:S02]  /*13f1a0*/  ISETP.LT.AND P6, PT, R17, R18, !P3 ;  /* 0x000000121100720c */ /* 0x000fe40005fc1270 */
[----:B------:R-:W-:-:S03]  /*13f1b0*/  IADD3 R16, R14, R0, RZ ;  /* 0x000000000e107210 */ /* 0x000fc60007ffe0ff */
[----:B------:R-:W4:Y:S01]  /*13f1c0*/  LDC R0, c[0x0][0x248] ;  /* 0x00009200ff007b82 */ /* 0x000f220000000800 */
[----:B-1----:R-:W-:Y:S01]  /*13f1d0*/  IADD3 R10, R16, R10, RZ ;  /* 0x0000000a100a7210 */ /* 0x002fe20007ffe0ff */
[----:B---3--:R1:W-:Y:S04]  /*13f1e0*/  @P0 STG.E desc[UR60][R212.64], R249 ;  /* 0x000000f9d4000986 */ /* 0x0083e8000c10193c */
[----:B-1----:R-:W3:Y:S04]  /*13f1f0*/  LDL.LU R249, [R1+0x2bc] ;  /* 0x0002bc0001f97983 */ /* 0x002ee80000300800 */
[----:B--2---:R1:W-:Y:S01]  /*13f200*/  @P5 STG.E desc[UR60][R196.64], R252 ;  /* 0x000000fcc4005986 */ /* 0x0043e2000c10193c */
[----:B------:R-:W-:-:S03]  /*13f210*/  ISETP.LT.AND P0, PT, R13, R18, !P3 ;  /* 0x000000120d00720c */ /* 0x000fc60005f01270 */
[----:B-1----:R-:W2:Y:S04]  /*13f220*/  LDL.LU R252, [R1+0x29c] ;  /* 0x00029c0001fc7983 */ /* 0x002ea80000300800 */
[----:B------:R-:W2:Y:S04]  /*13f230*/  LDL.LU R213, [R1+0x4a94] ;  /* 0x004a940001d57983 */ /* 0x000ea80000300800 */
[----:B------:R-:W2:Y:S04]  /*13f240*/  LDL.LU R212, [R1+0x4a88] ;  /* 0x004a880001d47983 */ /* 0x000ea80000300800 */
[----:B------:R1:W-:Y:S01]  /*13f250*/  @P2 STG.E desc[UR60][R198.64], R230 ;  /* 0x000000e6c6002986 */ /* 0x0003e2000c10193c */
[----:B------:R-:W-:-:S02]  /*13f260*/  ISETP.LT.AND P3, PT, R15, R18, !P3 ;  /* 0x000000120f00720c */ /* 0x000fc40005f61270 */
[----:B------:R-:W-:Y:S01]  /*13f270*/  ISETP.LT.AND P2, PT, R11, R18, !P4 ;  /* 0x000000120b00720c */ /* 0x000fe20006741270 */
[----:B------:R-:W-:Y:S01]  /*13f280*/  IMAD.WIDE R196, R14, 0x4, R2 ;  /* 0x000000040ec47825 */ /* 0x000fe200078e0202 */
[----:B------:R-:W-:-:S03]  /*13f290*/  ISETP.GE.AND P5, PT, R204, R19, PT ;  /* 0x00000013cc00720c */ /* 0x000fc60003fa6270 */
[C---:B------:R-:W-:Y:S01]  /*13f2a0*/  IMAD.WIDE R204, R14.reuse, 0x4, R6 ;  /* 0x000000040ecc7825 */ /* 0x040fe200078e0206 */
[----:B------:R1:W-:Y:S03]  /*13f2b0*/  @P1 STG.E desc[UR60][R196.64], R226 ;  /* 0x000000e2c4001986 */ /* 0x0003e6000c10193c */
[----:B-1----:R-:W-:-:S05]  /*13f2c0*/  IMAD.WIDE R198, R14, 0x4, R4 ;  /* 0x000000040ec67825 */ /* 0x002fca00078e0204 */
[----:B------:R1:W-:Y:S01]  /*13f2d0*/  @P0 STG.E desc[UR60][R198.64], R222 ;  /* 0x000000dec6000986 */ /* 0x0003e2000c10193c */
[----:B------:R-:W-:-:S03]  /*13f2e0*/  IMAD.WIDE R196, R14, 0x4, R8 ;  /* 0x000000040ec47825 */ /* 0x000fc600078e0208 */
[----:B------:R1:W-:Y:S01]  /*13f2f0*/  @P6 STG.E desc[UR60][R204.64], R214 ;  /* 0x000000d6cc006986 */ /* 0x0003e2000c10193c */
[----:B------:R-:W-:Y:S01]  /*13f300*/  ISETP.LT.AND P1, PT, R17, R18, !P4 ;  /* 0x000000121100720c */ /* 0x000fe20006721270 */
[----:B------:R-:W4:Y:S02]  /*13f310*/  LDC R14, c[0x0][0x248] ;  /* 0x00009200ff0e7b82 */ /* 0x000f240000000800 */
[----:B------:R4:W-:Y:S01]  /*13f320*/  @P3 STG.E desc[UR60][R196.64], R206 ;  /* 0x000000cec4003986 */ /* 0x0009e2000c10193c */
[----:B-1----:R-:W-:-:S04]  /*13f330*/  IMAD.WIDE R198, R16, 0x4, R2 ;  /* 0x0000000410c67825 */ /* 0x002fc800078e0202 */
[C---:B------:R-:W-:Y:S01]  /*13f340*/  IMAD.WIDE R204, R16.reuse, 0x4, R8 ;  /* 0x0000000410cc7825 */ /* 0x040fe200078e0208 */
[----:B----4-:R1:W-:Y:S03]  /*13f350*/  @P2 STG.E desc[UR60][R198.64], R250 ;  /* 0x000000fac6002986 */ /* 0x0103e6000c10193c */
[----:B------:R-:W-:-:S04]  /*13f360*/  IMAD.WIDE R196, R16, 0x4, R4 ;  /* 0x0000000410c47825 */ /* 0x000fc800078e0204 */
[----:B-1----:R-:W-:Y:S02]  /*13f370*/  IMAD.WIDE R198, R16, 0x4, R6 ;  /* 0x0000000410c67825 */ /* 0x002fe400078e0206 */
[----:B------:R-:W4:Y:S01]  /*13f380*/  LDL.LU R16, [R1+0x4a8c] ;  /* 0x004a8c0001107983 */ /* 0x000f220000300800 */
[-C--:B------:R-:W-:Y:S02]  /*13f390*/  ISETP.LT.AND P6, PT, R13, R18.reuse, !P4 ;  /* 0x000000120d00720c */ /* 0x080fe400067c1270 */
[-C--:B------:R-:W-:Y:S02]  /*13f3a0*/  ISETP.LT.AND P4, PT, R15, R18.reuse, !P4 ;  /* 0x000000120f00720c */ /* 0x080fe40006781270 */
[-C--:B------:R-:W-:Y:S02]  /*13f3b0*/  ISETP.LT.AND P2, PT, R11, R18.reuse, !P5 ;  /* 0x000000120b00720c */ /* 0x080fe40006f41270 */
[----:B------:R-:W-:Y:S02]  /*13f3c0*/  ISETP.LT.AND P3, PT, R17, R18, !P5 ;  /* 0x000000121100720c */ /* 0x000fe40006f61270 */
[----:B------:R-:W-:Y:S01]  /*13f3d0*/  ISETP.GE.AND P0, PT, R220, R19, PT ;  /* 0x00000013dc00720c */ /* 0x000fe20003f06270 */
[----:B------:R-:W-:-:S05]  /*13f3e0*/  IMAD.IADD R0, R10, 0x1, R0 ;  /* 0x000000010a007824 */ /* 0x000fca00078e0200 */
[----:B------:R-:W-:Y:S01]  /*13f3f0*/  IADD3 R14, R0, R14, RZ ;  /* 0x0000000e000e7210 */ /* 0x000fe20007ffe0ff */
[----:B---3--:R1:W-:Y:S01]  /*13f400*/  @P6 STG.E desc[UR60][R196.64], R249 ;  /* 0x000000f9c4006986 */ /* 0x0083e2000c10193c */
[-C--:B------:R-:W-:Y:S02]  /*13f410*/  ISETP.LT.AND P6, PT, R13, R18.reuse, !P5 ;  /* 0x000000120d00720c */ /* 0x080fe40006fc1270 */
[-C--:B------:R-:W-:Y:S01]  /*13f420*/  ISETP.LT.AND P5, PT, R15, R18.reuse, !P5 ;  /* 0x000000120f00720c */ /* 0x080fe20006fa1270 */
[----:B-1----:R-:W-:Y:S01]  /*13f430*/  IMAD.WIDE R196, R10, 0x4, R2 ;  /* 0x000000040ac47825 */ /* 0x002fe200078e0202 */
[----:B--2---:R1:W-:Y:S04]  /*13f440*/  @P1 STG.E desc[UR60][R198.64], R252 ;  /* 0x000000fcc6001986 */ /* 0x0043e8000c10193c */
[----:B------:R2:W-:Y:S01]  /*13f450*/  @P4 STG.E desc[UR60][R204.64], R231 ;  /* 0x000000e7cc004986 */ /* 0x0005e2000c10193c */
[----:B------:R-:W-:-:S02]  /*13f460*/  ISETP.LT.AND P4, PT, R11, R18, !P0 ;  /* 0x000000120b00720c */ /* 0x000fc40004781270 */
[----:B------:R-:W-:Y:S02]  /*13f470*/  ISETP.GE.AND P1, PT, R213, R19, PT ;  /* 0x00000013d500720c */ /* 0x000fe40003f26270 */
[----:B------:R-:W3:Y:S04]  /*13f480*/  LDL.LU R213, [R1+0x4aa8] ;  /* 0x004aa80001d57983 */ /* 0x000ee80000300800 */
[----:B------:R2:W-:Y:S01]  /*13f490*/  @P2 STG.E desc[UR60][R196.64], R227 ;  /* 0x000000e3c4002986 */ /* 0x0005e2000c10193c */
[----:B-1----:R-:W-:-:S04]  /*13f4a0*/  IMAD.WIDE R198, R10, 0x4, R4 ;  /* 0x000000040ac67825 */ /* 0x002fc800078e0204 */
[C---:B--2---:R-:W-:Y:S01]  /*13f4b0*/  IMAD.WIDE R204, R10.reuse, 0x4, R6 ;  /* 0x000000040acc7825 */ /* 0x044fe200078e0206 */
[----:B------:R1:W-:Y:S04]  /*13f4c0*/  @P6 STG.E desc[UR60][R198.64], R223 ;  /* 0x000000dfc6006986 */ /* 0x0003e8000c10193c */
[----:B------:R2:W-:Y:S01]  /*13f4d0*/  @P3 STG.E desc[UR60][R204.64], R215 ;  /* 0x000000d7cc003986 */ /* 0x0005e2000c10193c */
[----:B------:R-:W-:Y:S01]  /*13f4e0*/  IMAD.WIDE R196, R10, 0x4, R8 ;  /* 0x000000040ac47825 */ /* 0x000fe200078e0208 */
[-C--:B------:R-:W-:Y:S01]  /*13f4f0*/  ISETP.LT.AND P3, PT, R13, R18.reuse, !P0 ;  /* 0x000000120d00720c */ /* 0x080fe20004761270 */
[----:B------:R-:W4:Y:S01]  /*13f500*/  LDC R10, c[0x0][0x248] ;  /* 0x00009200ff0a7b82 */ /* 0x000f220000000800 */
[-C--:B------:R-:W-:Y:S02]  /*13f510*/  ISETP.LT.AND P6, PT, R17, R18.reuse, !P0 ;  /* 0x000000121100720c */ /* 0x080fe400047c1270 */
[----:B------:R-:W-:Y:S01]  /*13f520*/  ISETP.LT.AND P0, PT, R15, R18, !P0 ;  /* 0x000000120f00720c */ /* 0x000fe20004701270 */
[----:B------:R2:W-:Y:S01]  /*13f530*/  @P5 STG.E desc[UR60][R196.64], R207 ;  /* 0x000000cfc4005986 */ /* 0x0005e2000c10193c */
[----:B-1----:R-:W-:Y:S01]  /*13f540*/  IMAD.WIDE R198, R0, 0x4, R2 ;  /* 0x0000000400c67825 */ /* 0x002fe200078e0202 */
[----:B------:R-:W-:-:S02]  /*13f550*/  ISETP.GE.AND P2, PT, R212, R19, PT ;  /* 0x00000013d400720c */ /* 0x000fc40003f46270 */
[-C--:B------:R-:W-:Y:S01]  /*13f560*/  ISETP.LT.AND P5, PT, R11, R18.reuse, !P1 ;  /* 0x000000120b00720c */ /* 0x080fe20004fa1270 */
[----:B------:R-:W3:Y:S04]  /*13f570*/  LDL.LU R212, [R1+0x4aac] ;  /* 0x004aac0001d47983 */ /* 0x000ee80000300800 */
[----:B------:R1:W-:Y:S01]  /*13f580*/  @P4 STG.E desc[UR60][R198.64], R28 ;  /* 0x0000001cc6004986 */ /* 0x0003e2000c10193c */
[----:B------:R-:W-:Y:S01]  /*13f590*/  ISETP.LT.AND P4, PT, R13, R18, !P1 ;  /* 0x000000120d00720c */ /* 0x000fe20004f81270 */
[----:B--2---:R-:W-:-:S04]  /*13f5a0*/  IMAD.WIDE R204, R14, 0x4, R4 ;  /* 0x000000040ecc7825 */ /* 0x004fc800078e0204 */
[C---:B------:R-:W-:Y:S01]  /*13f5b0*/  IMAD.WIDE R196, R0.reuse, 0x4, R4 ;  /* 0x0000000400c47825 */ /* 0x040fe200078e0204 */
[----:B------:R-:W2:Y:S04]  /*13f5c0*/  LDL.LU R206, [R1+0x4aa4] ;  /* 0x004aa40001ce7983 */ /* 0x000ea80000300800 */
[----:B------:R1:W-:Y:S02]  /*13f5d0*/  @P3 STG.E desc[UR60][R196.64], R24 ;  /* 0x00000018c4003986 */ /* 0x0003e4000c10193c */
[----:B-1----:R-:W-:-:S05]  /*13f5e0*/  IMAD.WIDE R198, R0, 0x4, R6 ;  /* 0x0000000400c67825 */ /* 0x002fca00078e0206 */
[----:B------:R1:W-:Y:S01]  /*13f5f0*/  @P6 STG.E desc[UR60][R198.64], R36 ;  /* 0x00000024c6006986 */ /* 0x0003e2000c10193c */
[-C--:B------:R-:W-:Y:S01]  /*13f600*/  ISETP.LT.AND P6, PT, R17, R18.reuse, !P1 ;  /* 0x000000121100720c */ /* 0x080fe20004fc1270 */
[----:B------:R-:W-:Y:S02]  /*13f610*/  IMAD.WIDE R196, R0, 0x4, R8 ;  /* 0x0000000400c47825 */ /* 0x000fe400078e0208 */
[----:B------:R-:W4:Y:S01]  /*13f620*/  LDC R0, c[0x0][0x248] ;  /* 0x00009200ff007b82 */ /* 0x000f220000000800 */
[-C--:B------:R-:W-:Y:S02]  /*13f630*/  ISETP.LT.AND P1, PT, R15, R18.reuse, !P1 ;  /* 0x000000120f00720c */ /* 0x080fe40004f21270 */
[----:B------:R4:W-:Y:S01]  /*13f640*/  @P0 STG.E desc[UR60][R196.64], R20 ;  /* 0x00000014c4000986 */ /* 0x0009e2000c10193c */
[----:B-1----:R-:W-:Y:S01]  /*13f650*/  IMAD.WIDE R198, R14, 0x4, R2 ;  /* 0x000000040ec67825 */ /* 0x002fe200078e0202 */
[----:B------:R-:W-:Y:S02]  /*13f660*/  ISETP.LT.AND P0, PT, R11, R18, !P2 ;  /* 0x000000120b00720c */ /* 0x000fe40005701270 */
[----:B----4-:R-:W-:-:S02]  /*13f670*/  ISETP.GE.AND P3, PT, R16, R19, PT ;  /* 0x000000131000720c */ /* 0x010fc40003f66270 */
[----:B------:R-:W-:Y:S04]  /*13f680*/  @P5 STG.E desc[UR60][R198.64], R40 ;  /* 0x00000028c6005986 */ /* 0x000fe8000c10193c */
[----:B------:R1:W-:Y:S01]  /*13f690*/  @P4 STG.E desc[UR60][R204.64], R32 ;  /* 0x00000020cc004986 */ /* 0x0003e2000c10193c */
[----:B------:R-:W-:Y:S02]  /*13f6a0*/  ISETP.LT.AND P4, PT, R13, R18, !P2 ;  /* 0x000000120d00720c */ /* 0x000fe40005781270 */
[----:B------:R-:W-:Y:S02]  /*13f6b0*/  IADD3 R16, R14, R10, RZ ;  /* 0x0000000a0e107210 */ /* 0x000fe40007ffe0ff */
[----:B------:R-:W-:Y:S01]  /*13f6c0*/  ISETP.LT.AND P5, PT, R17, R18, !P2 ;  /* 0x000000121100720c */ /* 0x000fe200057a1270 */
[----:B------:R-:W4:Y:S02]  /*13f6d0*/  LDC R10, c[0x0][0x248] ;  /* 0x00009200ff0a7b82 */ /* 0x000f240000000800 */
[----:B------:R-:W-:-:S04]  /*13f6e0*/  IMAD.WIDE R196, R16, 0x4, R2 ;  /* 0x0000000410c47825 */ /* 0x000fc800078e0202 */
[----:B-1----:R-:W-:-:S04]  /*13f6f0*/  IMAD.WIDE R204, R14, 0x4, R6 ;  /* 0x000000040ecc7825 */ /* 0x002fc800078e0206 */
[----:B------:R-:W-:Y:S01]  /*13f700*/  IMAD.WIDE R198, R14, 0x4, R8 ;  /* 0x000000040ec67825 */ /* 0x000fe200078e0208 */
[----:B------:R-:W2:Y:S04]  /*13f710*/  LDL.LU R32, [R1+0x4ab0] ;  /* 0x004ab00001207983 */ /* 0x000ea80000300800 */
[----:B------:R1:W-:Y:S04]  /*13f720*/  @P6 STG.E desc[UR60][R204.64], R60 ;  /* 0x0000003ccc006986 */ /* 0x0003e8000c10193c */
[----:B------:R-:W-:Y:S04]  /*13f730*/  @P1 STG.E desc[UR60][R198.64], R56 ;  /* 0x00000038c6001986 */ /* 0x000fe8000c10193c */
[----:B------:R-:W-:Y:S04]  /*13f740*/  @P0 STG.E desc[UR60][R196.64], R29 ;  /* 0x0000001dc4000986 */ /* 0x000fe8000c10193c */
[----:B------:R-:W2:Y:S01]  /*13f750*/  LDL.LU R14, [R1+0x4ab4] ;  /* 0x004ab400010e7983 */ /* 0x000ea20000300800 */
[----:B-1----:R-:W-:-:S05]  /*13f760*/  IMAD.WIDE R204, R16, 0x4, R4 ;  /* 0x0000000410cc7825 */ /* 0x002fca00078e0204 */
[----:B------:R1:W-:Y:S01]  /*13f770*/  @P4 STG.E desc[UR60][R204.64], R25 ;  /* 0x00000019cc004986 */ /* 0x0003e2000c10193c */
[C---:B------:R-:W-:Y:S02]  /*13f780*/  IMAD.IADD R207, R16.reuse, 0x1, R0 ;  /* 0x0000000110cf7824 */ /* 0x040fe400078e0200 */
[C---:B-1----:R-:W-:Y:S01]  /*13f790*/  IMAD.WIDE R24, R16.reuse, 0x4, R6 ;  /* 0x0000000410187825 */ /* 0x042fe200078e0206 */
[-C--:B------:R-:W-:Y:S02]  /*13f7a0*/  ISETP.LT.AND P2, PT, R15, R18.reuse, !P2 ;  /* 0x000000120f00720c */ /* 0x080fe40005741270 */
[----:B------:R-:W-:Y:S01]  /*13f7b0*/  ISETP.LT.AND P1, PT, R11, R18, !P3 ;  /* 0x000000120b00720c */ /* 0x000fe20005f21270 */
[----:B------:R-:W1:Y:S01]  /*13f7c0*/  LDC R0, c[0x0][0x248] ;  /* 0x00009200ff007b82 */ /* 0x000e620000000800 */
[----:B------:R4:W-:Y:S02]  /*13f7d0*/  @P5 STG.E desc[UR60][R24.64], R37 ;  /* 0x0000002518005986 */ /* 0x0009e4000c10193c */
[----:B----4-:R-:W-:-:S02]  /*13f7e0*/  IMAD.WIDE R24, R16, 0x4, R8 ;  /* 0x0000000410187825 */ /* 0x010fc400078e0208 */
[----:B------:R-:W4:Y:S01]  /*13f7f0*/  LDL.LU R16, [R1+0x4ac4] ;  /* 0x004ac40001107983 */ /* 0x000f220000300800 */
[-C--:B------:R-:W-:Y:S02]  /*13f800*/  ISETP.LT.AND P4, PT, R13, R18.reuse, !P3 ;  /* 0x000000120d00720c */ /* 0x080fe40005f81270 */
[-C--:B------:R-:W-:Y:S02]  /*13f810*/  ISETP.LT.AND P5, PT, R17, R18.reuse, !P3 ;  /* 0x000000121100720c */ /* 0x080fe40005fa1270 */
[----:B------:R1:W-:Y:S01]  /*13f820*/  @P2 STG.E desc[UR60][R24.64], R21 ;  /* 0x0000001518002986 */ /* 0x0003e2000c10193c */
[----:B------:R-:W-:Y:S01]  /*13f830*/  ISETP.LT.AND P3, PT, R15, R18, !P3 ;  /* 0x000000120f00720c */ /* 0x000fe20005f61270 */
[----:B------:R-:W-:-:S04]  /*13f840*/  IMAD.WIDE R28, R207, 0x4, R2 ;  /* 0x00000004cf1c7825 */ /* 0x000fc800078e0202 */
[C---:B------:R-:W-:Y:S01]  /*13f850*/  IMAD.WIDE R36, R207.reuse, 0x4, R4 ;  /* 0x00000004cf247825 */ /* 0x040fe200078e0204 */
[C---:B------:R-:W-:Y:S02]  /*13f860*/  IADD3 R197, R207.reuse, R10, RZ ;  /* 0x0000000acfc57210 */ /* 0x040fe40007ffe0ff */
[----:B------:R-:W1:Y:S01]  /*13f870*/  LDC R10, c[0x0][0x248] ;  /* 0x00009200ff0a7b82 */ /* 0x000e620000000800 */
[----:B------:R1:W-:Y:S04]  /*13f880*/  @P1 STG.E desc[UR60][R28.64], R41 ;  /* 0x000000291c001986 */ /* 0x0003e8000c10193c */
[----:B------:R1:W-:Y:S02]  /*13f890*/  @P4 STG.E desc[UR60][R36.64], R33 ;  /* 0x0000002124004986 */ /* 0x0003e4000c10193c */
[----:B-1----:R-:W-:-:S04]  /*13f8a0*/  IMAD.WIDE R20, R207, 0x4, R6 ;  /* 0x00000004cf147825 */ /* 0x002fc800078e0206 */
[----:B------:R-:W-:-:S04]  /*13f8b0*/  IMAD.WIDE R24, R207, 0x4, R8 ;  /* 0x00000004cf187825 */ /* 0x000fc800078e0208 */
[C---:B------:R-:W-:Y:S01]  /*13f8c0*/  IMAD.WIDE R28, R197.reuse, 0x4, R2 ;  /* 0x00000004c51c7825 */ /* 0x040fe200078e0202 */
[----:B------:R1:W-:Y:S04]  /*13f8d0*/  @P5 STG.E desc[UR60][R20.64], R61 ;  /* 0x0000003d14005986 */ /* 0x0003e8000c10193c */
[----:B------:R1:W-:Y:S01]  /*13f8e0*/  @P3 STG.E desc[UR60][R24.64], R57 ;  /* 0x0000003918003986 */ /* 0x0003e2000c10193c */
[C---:B------:R-:W-:Y:S02]  /*13f8f0*/  IADD3 R33, R197.reuse, R0, RZ ;  /* 0x00000000c5217210 */ /* 0x040fe40007ffe0ff */
[----:B------:R-:W4:Y:S01]  /*13f900*/  LDC R0, c[0x0][0x248] ;  /* 0x00009200ff007b82 */ /* 0x000f220000000800 */
[----:B-1----:R-:W-:-:S04]  /*13f910*/  IMAD.WIDE R20, R197, 0x4, R4 ;  /* 0x00000004c5147825 */ /* 0x002fc800078e0204 */
[----:B------:R-:W-:-:S04]  /*13f920*/  IMAD.WIDE R24, R197, 0x4, R6 ;  /* 0x00000004c5187825 */ /* 0x000fc800078e0206 */
[----:B------:R-:W-:Y:S02]  /*13f930*/  IMAD.IADD R37, R33, 0x1, R10 ;  /* 0x0000000121257824 */ /* 0x000fe400078e020a */
[----:B------:R-:W1:Y:S01]  /*13f940*/  LDC R10, c[0x0][0x248] ;  /* 0x00009200ff0a7b82 */ /* 0x000e620000000800 */
[----:B---3--:R-:W-:-:S04]  /*13f950*/  ISETP.GE.AND P6, PT, R213, R19, PT ;  /* 0x00000013d500720c */ /* 0x008fc80003fc6270 */
[-C--:B------:R-:W-:Y:S02]  /*13f960*/  ISETP.LT.AND P2, PT, R11, R18.reuse, !P6 ;  /* 0x000000120b00720c */ /* 0x080fe40007741270 */
[-C--:B------:R-:W-:Y:S02]  /*13f970*/  ISETP.LT.AND P1, PT, R13, R18.reuse, !P6 ;  /* 0x000000120d00720c */ /* 0x080fe40007721270 */
[-C--:B------:R-:W-:Y:S02]  /*13f980*/  ISETP.LT.AND P4, PT, R17, R18.reuse, !P6 ;  /* 0x000000121100720c */ /* 0x080fe40007781270 */
[----:B------:R-:W-:-:S07]  /*13f990*/  ISETP.LT.AND P6, PT, R15, R18, !P6 ;  /* 0x000000120f00720c */ /* 0x000fce00077c1270 */
[----:B------:R3:W-:Y:S01]  /*13f9a0*/  @P2 STG.E desc[UR60][R28.64], R30 ;  /* 0x0000001e1c002986 */ /* 0x0007e2000c10193c */
[----:B------:R-:W-:-:S04]  /*13f9b0*/  ISETP.GE.AND P0, PT, R212, R19, PT ;  /* 0x00000013d400720c */ /* 0x000fc80003f06270 */
[-C--:B------:R-:W-:Y:S02]  /*13f9c0*/  ISETP.LT.AND P3, PT, R11, R18.reuse, !P0 ;  /* 0x000000120b00720c */ /* 0x080fe40004761270 */
[-C--:B------:R-:W-:Y:S01]  /*13f9d0*/  ISETP.LT.AND P2, PT, R13, R18.reuse, !P0 ;  /* 0x000000120d00720c */ /* 0x080fe20004741270 */
[----:B------:R1:W-:Y:S04]  /*13f9e0*/  @P1 STG.E desc[UR60][R20.64], R26 ;  /* 0x0000001a14001986 */ /* 0x0003e8000c10193c */
[----:B------:R1:W-:Y:S01]  /*13f9f0*/  @P4 STG.E desc[UR60][R24.64], R38 ;  /* 0x0000002618004986 */ /* 0x0003e2000c10193c */
[-C--:B------:R-:W-:Y:S01]  /*13fa00*/  ISETP.LT.AND P4, PT, R17, R18.reuse, !P0 ;  /* 0x000000121100720c */ /* 0x080fe20004781270 */
[----:B---3--:R-:W-:Y:S01]  /*13fa10*/  IMAD.WIDE R28, R33, 0x4, R4 ;  /* 0x00000004211c7825 */ /* 0x008fe200078e0204 */
[----:B------:R-:W-:-:S02]  /*13fa20*/  ISETP.LT.AND P0, PT, R15, R18, !P0 ;  /* 0x000000120f00720c */ /* 0x000fc40004701270 */
[----:B--2---:R-:W-:Y:S01]  /*13fa30*/  ISETP.GE.AND P5, PT, R206, R19, PT ;  /* 0x00000013ce00720c */ /* 0x004fe20003fa6270 */
[----:B-1----:R-:W-:-:S04]  /*13fa40*/  IMAD.WIDE R20, R197, 0x4, R8 ;  /* 0x00000004c5147825 */ /* 0x002fc800078e0208 */
[----:B------:R-:W-:Y:S01]  /*13fa50*/  IMAD.WIDE R24, R33, 0x4, R2 ;  /* 0x0000000421187825 */ /* 0x000fe200078e0202 */
[----:B------:R-:W2:Y:S04]  /*13fa60*/  LDL.LU R26, [R1+0x4abc] ;  /* 0x004abc00011a7983 */ /* 0x000ea80000300800 */
[----:B------:R1:W-:Y:S04]  /*13fa70*/  @P6 STG.E desc[UR60][R20.64], R22 ;  /* 0x0000001614006986 */ /* 0x0003e8000c10193c */
[----:B------:R3:W-:Y:S04]  /*13fa80*/  @P3 STG.E desc[UR60][R24.64], R42 ;  /* 0x0000002a18003986 */ /* 0x0007e8000c10193c */
[----:B------:R3:W-:Y:S01]  /*13fa90*/  @P2 STG.E desc[UR60][R28.64], R34 ;  /* 0x000000221c002986 */ /* 0x0007e2000c10193c */
[----:B------:R-:W-:-:S02]  /*13faa0*/  ISETP.LT.AND P2, PT, R11, R18, !P5 ;  /* 0x000000120b00720c */ /* 0x000fc40006f41270 */
[-C--:B------:R-:W-:Y:S02]  /*13fab0*/  ISETP.LT.AND P3, PT, R13, R18.reuse, !P5 ;  /* 0x000000120d00720c */ /* 0x080fe40006f61270 */
[----:B------:R-:W-:Y:S01]  /*13fac0*/  ISETP.LT.AND P6, PT, R17, R18, !P5 ;  /* 0x000000121100720c */ /* 0x000fe20006fc1270 */
[----:B-1----:R-:W-:-:S04]  /*13fad0*/  IMAD.WIDE R20, R33, 0x4, R6 ;  /* 0x0000000421147825 */ /* 0x002fc800078e0206 */
[----:B---3--:R-:W-:-:S04]  /*13fae0*/  IMAD.WIDE R24, R33, 0x4, R8 ;  /* 0x0000000421187825 */ /* 0x008fc800078e0208 */
[C---:B------:R-:W-:Y:S01]  /*13faf0*/  IMAD.WIDE R28, R37.reuse, 0x4, R6 ;  /* 0x00000004251c7825 */ /* 0x040fe200078e0206 */
[----:B------:R1:W-:Y:S04]  /*13fb00*/  @P4 STG.E desc[UR60][R20.64], R62 ;  /* 0x0000003e14004986 */ /* 0x0003e8000c10193c */
[----:B------:R3:W-:Y:S01]  /*13fb10*/  @P0 STG.E desc[UR60][R24.64], R58 ;  /* 0x0000003a18000986 */ /* 0x0007e2000c10193c */
[----:B-1----:R-:W-:-:S04]  /*13fb20*/  IMAD.WIDE R20, R37, 0x4, R2 ;  /* 0x0000000425147825 */ /* 0x002fc800078e0202 */
[----:B---3--:R-:W-:Y:S01]  /*13fb30*/  IMAD.WIDE R24, R37, 0x4, R4 ;  /* 0x0000000425187825 */ /* 0x008fe200078e0204 */
[-C--:B------:R-:W-:Y:S01]  /*13fb40*/  ISETP.GE.AND P4, PT, R14, R19.reuse, PT ;  /* 0x000000130e00720c */ /* 0x080fe20003f86270 */
[----:B------:R1:W-:Y:S04]  /*13fb50*/  @P2 STG.E desc[UR60][R20.64], R31 ;  /* 0x0000001f14002986 */ /* 0x0003e8000c10193c */
[----:B------:R3:W-:Y:S04]  /*13fb60*/  @P3 STG.E desc[UR60][R24.64], R27 ;  /* 0x0000001b18003986 */ /* 0x0007e8000c10193c */
[----:B------:R-:W2:Y:S04]  /*13fb70*/  LDL.LU R14, [R1+0x4ac0] ;  /* 0x004ac000010e7983 */ /* 0x000ea80000300800 */
[----:B------:R-:W-:Y:S01]  /*13fb80*/  @P6 STG.E desc[UR60][R28.64], R39 ;  /* 0x000000271c006986 */ /* 0x000fe2000c10193c */
[----:B----4-:R-:W-:-:S03]  /*13fb90*/  ISETP.GE.AND P6, PT, R16, R19, PT ;  /* 0x000000131000720c */ /* 0x010fc60003fc6270 */
[----:B------:R-:W4:Y:S01]  /*13fba0*/  LDL.LU R16, [R1+0x4ab8] ;  /* 0x004ab80001107983 */ /* 0x000f220000300800 */
[----:B------:R-:W-:Y:S02]  /*13fbb0*/  ISETP.GE.AND P1, PT, R32, R19, PT ;  /* 0x000000132000720c */ /* 0x000fe40003f26270 */
[----:B------:R-:W-:Y:S02]  /*13fbc0*/  ISETP.LT.AND P5, PT, R15, R18, !P5 ;  /* 0x000000120f00720c */ /* 0x000fe40006fa1270 */
[C---:B------:R-:W-:Y:S01]  /*13fbd0*/  IADD3 R33, R37.reuse, R0, RZ ;  /* 0x0000000025217210 */ /* 0x040fe20007ffe0ff */
[----:B-1----:R-:W-:Y:S01]  /*13fbe0*/  IMAD.WIDE R20, R37, 0x4, R8 ;  /* 0x0000000425147825 */ /* 0x002fe200078e0208 */
[-C--:B------:R-:W-:Y:S01]  /*13fbf0*/  ISETP.LT.AND P0, PT, R11, R18.reuse, !P1 ;  /* 0x000000120b00720c */ /* 0x080fe20004f01270 */
[----:B------:R-:W1:Y:S01]  /*13fc00*/  LDC R0, c[0x0][0x248] ;  /* 0x00009200ff007b82 */ /* 0x000e620000000800 */
[-C--:B------:R-:W-:Y:S01]  /*13fc10*/  ISETP.LT.AND P2, PT, R13, R18.reuse, !P1 ;  /* 0x000000120d00720c */ /* 0x080fe20004f41270 */
[----:B---3--:R-:W-:Y:S01]  /*13fc20*/  IMAD.WIDE R24, R33, 0x4, R2 ;  /* 0x0000000421187825 */ /* 0x008fe200078e0202 */
[----:B------:R-:W-:-:S02]  /*13fc30*/  ISETP.LT.AND P3, PT, R17, R18, !P1 ;  /* 0x000000121100720c */ /* 0x000fc40004f61270 */
[-C--:B------:R-:W-:Y:S01]  /*13fc40*/  ISETP.LT.AND P1, PT, R15, R18.reuse, !P1 ;  /* 0x000000120f00720c */ /* 0x080fe20004f21270 */
[----:B------:R-:W3:Y:S04]  /*13fc50*/  LDL.LU R30, [R1+0x4ac8] ;  /* 0x004ac800011e7983 */ /* 0x000ee80000300800 */
[----:B------:R1:W-:Y:S04]  /*13fc60*/  @P5 STG.E desc[UR60][R20.64], R23 ;  /* 0x0000001714005986 */ /* 0x0003e8000c10193c */
[----:B------:R1:W-:Y:S01]  /*13fc70*/  @P0 STG.E desc[UR60][R24.64], R43 ;  /* 0x0000002b18000986 */ /* 0x0003e2000c10193c */
[----:B------:R-:W-:-:S02]  /*13fc80*/  ISETP.LT.AND P0, PT, R11, R18, !P4 ;  /* 0x000000120b00720c */ /* 0x000fc40006701270 */
[----:B------:R-:W-:Y:S02]  /*13fc90*/  ISETP.LT.AND P5, PT, R13, R18, !P4 ;  /* 0x000000120d00720c */ /* 0x000fe400067a1270 */
[C---:B------:R-:W-:Y:S02]  /*13fca0*/  IADD3 R27, R33.reuse, R10, RZ ;  /* 0x0000000a211b7210 */ /* 0x040fe40007ffe0ff */
[----:B------:R-:W4:Y:S01]  /*13fcb0*/  LDC R10, c[0x0][0x248] ;  /* 0x00009200ff0a7b82 */ /* 0x000f220000000800 */
[----:B-1----:R-:W-:-:S04]  /*13fcc0*/  IMAD.WIDE R20, R33, 0x4, R4 ;  /* 0x0000000421147825 */ /* 0x002fc800078e0204 */
[----:B------:R-:W-:-:S04]  /*13fcd0*/  IMAD.WIDE R22, R33, 0x4, R6 ;  /* 0x0000000421167825 */ /* 0x000fc800078e0206 */
[----:B------:R-:W-:Y:S01]  /*13fce0*/  IMAD.WIDE R24, R33, 0x4, R8 ;  /* 0x0000000421187825 */ /* 0x000fe200078e0208 */
[----:B------:R1:W-:Y:S01]  /*13fcf0*/  @P2 STG.E desc[UR60][R20.64], R35 ;  /* 0x0000002314002986 */ /* 0x0003e2000c10193c */
[----:B------:R-:W-:-:S03]  /*13fd00*/  ISETP.LT.AND P2, PT, R17, R18, !P4 ;  /* 0x000000121100720c */ /* 0x000fc60006741270 */
[----:B------:R1:W-:Y:S01]  /*13fd10*/  @P3 STG.E desc[UR60][R22.64], R63 ;  /* 0x0000003f16003986 */ /* 0x0003e2000c10193c */
[----:B------:R-:W-:-:S03]  /*13fd20*/  ISETP.LT.AND P4, PT, R15, R18, !P4 ;  /* 0x000000120f00720c */ /* 0x000fc60006781270 */
[----:B------:R1:W-:Y:S01]  /*13fd30*/  @P1 STG.E desc[UR60][R24.64], R59 ;  /* 0x0000003b18001986 */ /* 0x0003e2000c10193c */
[----:B------:R-:W-:Y:S01]  /*13fd40*/  ISETP.LT.AND P3, PT, R11, R18, !P6 ;  /* 0x000000120b00720c */ /* 0x000fe20007761270 */
[----:B-1----:R-:W-:-:S04]  /*13fd50*/  IMAD.WIDE R20, R27, 0x4, R2 ;  /* 0x000000041b147825 */ /* 0x002fc800078e0202 */
[----:B------:R-:W-:-:S04]  /*13fd60*/  IMAD.WIDE R22, R27, 0x4, R4 ;  /* 0x000000041b167825 */ /* 0x000fc800078e0204 */
[----:B------:R-:W-:Y:S01]  /*13fd70*/  IMAD.WIDE R24, R27, 0x4, R6 ;  /* 0x000000041b187825 */ /* 0x000fe200078e0206 */
[----:B------:R1:W-:Y:S04]  /*13fd80*/  @P0 STG.E desc[UR60][R20.64], R48 ;  /* 0x0000003014000986 */ /* 0x0003e8000c10193c */
[----:B------:R1:W-:Y:S01]  /*13fd90*/  @P5 STG.E desc[UR60][R22.64], R52 ;  /* 0x0000003416005986 */ /* 0x0003e2000c10193c */
[----:B------:R-:W-:Y:S01]  /*13fda0*/  ISETP.LT.AND P5, PT, R13, R18, !P6 ;  /* 0x000000120d00720c */ /* 0x000fe200077a1270 */
[C---:B------:R-:W-:Y:S02]  /*13fdb0*/  IMAD.IADD R29, R27.reuse, 0x1, R0 ;  /* 0x000000011b1d7824 */ /* 0x040fe400078e0200 */
[----:B------:R-:W-:Y:S01]  /*13fdc0*/  @P2 STG.E desc[UR60][R24.64], R68 ;  /* 0x0000004418002986 */ /* 0x000fe2000c10193c */
[----:B------:R-:W4:Y:S01]  /*13fdd0*/  LDC R0, c[0x0][0x248] ;  /* 0x00009200ff007b82 */ /* 0x000f220000000800 */
[----:B-1----:R-:W-:-:S04]  /*13fde0*/  IMAD.WIDE R20, R27, 0x4, R8 ;  /* 0x000000041b147825 */ /* 0x002fc800078e0208 */
[C---:B------:R-:W-:Y:S01]  /*13fdf0*/  IMAD.WIDE R22, R29.reuse, 0x4, R2 ;  /* 0x000000041d167825 */ /* 0x040fe200078e0202 */
[----:B------:R1:W-:Y:S04]  /*13fe00*/  @P4 STG.E desc[UR60][R20.64], R44 ;  /* 0x0000002c14004986 */ /* 0x0003e8000c10193c */
[----:B------:R4:W-:Y:S01]  /*13fe10*/  @P3 STG.E desc[UR60][R22.64], R72 ;  /* 0x0000004816003986 */ /* 0x0009e2000c10193c */
[----:B-1----:R-:W-:-:S05]  /*13fe20*/  IMAD.WIDE R20, R29, 0x4, R4 ;  /* 0x000000041d147825 */ /* 0x002fca00078e0204 */
[----:B------:R1:W-:Y:S01]  /*13fe30*/  @P5 STG.E desc[UR60][R20.64], R64 ;  /* 0x0000004014005986 */ /* 0x0003e2000c10193c */
[----:B--2---:R-:W-:-:S03]  /*13fe40*/  ISETP.GE.AND P0, PT, R14, R19, PT ;  /* 0x000000130e00720c */ /* 0x004fc60003f06270 */
[----:B------:R-:W2:Y:S01]  /*13fe50*/  LDL.LU R14, [R1+0x4aa0] ;  /* 0x004aa000010e7983 */ /* 0x000ea20000300800 */
[----:B----4-:R-:W-:-:S03]  /*13fe60*/  ISETP.GE.AND P5, PT, R16, R19, PT ;  /* 0x000000131000720c */ /* 0x010fc60003fa6270 */
[----:B------:R-:W4:Y:S01]  /*13fe70*/  LDL.LU R16, [R1+0x4a9c] ;  /* 0x004a9c0001107983 */ /* 0x000f220000300800 */
[-C--:B------:R-:W-:Y:S02]  /*13fe80*/  ISETP.LT.AND P2, PT, R17, R18.reuse, !P6 ;  /* 0x000000121100720c */ /* 0x080fe40007741270 */
[----:B------:R-:W-:Y:S02]  /*13fe90*/  ISETP.GE.AND P1, PT, R26, R19, PT ;  /* 0x000000131a00720c */ /* 0x000fe40003f26270 */
[-C--:B------:R-:W-:Y:S01]  /*13fea0*/  ISETP.LT.AND P6, PT, R15, R18.reuse, !P6 ;  /* 0x000000120f00720c */ /* 0x080fe200077c1270 */
[----:B------:R-:W-:Y:S01]  /*13feb0*/  IMAD.WIDE R22, R29, 0x4, R6 ;  /* 0x000000041d167825 */ /* 0x000fe200078e0206 */
[-C--:B------:R-:W-:Y:S02]  /*13fec0*/  ISETP.LT.AND P4, PT, R11, R18.reuse, !P1 ;  /* 0x000000120b00720c */ /* 0x080fe40004f81270 */
[----:B------:R-:W-:Y:S02]  /*13fed0*/  ISETP.LT.AND P3, PT, R13, R18, !P1 ;  /* 0x000000120d00720c */ /* 0x000fe40004f61270 */
[C---:B------:R-:W-:Y:S01]  /*13fee0*/  IADD3 R31, R29.reuse, R10, RZ ;  /* 0x0000000a1d1f7210 */ /* 0x040fe20007ffe0ff */
[----:B-1----:R-:W-:Y:S01]  /*13fef0*/  IMAD.WIDE R20, R29, 0x4, R8 ;  /* 0x000000041d147825 */ /* 0x002fe200078e0208 */
[----:B------:R-:W1:Y:S01]  /*13ff00*/  LDC R10, c[0x0][0x248] ;  /* 0x00009200ff0a7b82 */ /* 0x000e620000000800 */
[----:B------:R3:W-:Y:S02]  /*13ff10*/  @P2 STG.E desc[UR60][R22.64], R92 ;  /* 0x0000005c16002986 */ /* 0x0007e4000c10193c */
[----:B------:R-:W-:Y:S01]  /*13ff20*/  IMAD.WIDE R24, R31, 0x4, R4 ;  /* 0x000000041f187825 */ /* 0x000fe200078e0204 */
[-C--:B------:R-:W-:Y:S01]  /*13ff30*/  ISETP.LT.AND P2, PT, R17, R18.reuse, !P1 ;  /* 0x000000121100720c */ /* 0x080fe20004f41270 */
[----:B------:R3:W-:Y:S01]  /*13ff40*/  @P6 STG.E desc[UR60][R20.64], R88 ;  /* 0x0000005814006986 */ /* 0x0007e2000c10193c */
[----:B------:R-:W-:-:S02]  /*13ff50*/  ISETP.LT.AND P1, PT, R15, R18, !P1 ;  /* 0x000000120f00720c */ /* 0x000fc40004f21270 */
[----:B------:R-:W-:Y:S01]  /*13ff60*/  ISETP.LT.AND P6, PT, R13, R18, !P0 ;  /* 0x000000120d00720c */ /* 0x000fe200047c1270 */
[C---:B---3--:R-:W-:Y:S01]  /*13ff70*/  IMAD.WIDE R22, R31.reuse, 0x4, R2 ;  /* 0x000000041f167825 */ /* 0x048fe200078e0202 */
[----:B------:R-:W-:-:S03]  /*13ff80*/  IADD3 R33, R31, R0, RZ ;  /* 0x000000001f217210 */ /* 0x000fc60007ffe0ff */
[----:B------:R-:W-:-:S04]  /*13ff90*/  IMAD.WIDE R26, R31, 0x4, R6 ;  /* 0x000000041f1a7825 */ /* 0x000fc800078e0206 */
[----:B------:R-:W-:Y:S01]  /*13ffa0*/  IMAD.WIDE R28, R31, 0x4, R8 ;  /* 0x000000041f1c7825 */ /* 0x000fe200078e0208 */
[----:B------:R3:W-:Y:S01]  /*13ffb0*/  @P4 STG.E desc[UR60][R22.64], R49 ;  /* 0x0000003116004986 */ /* 0x0007e2000c10193c */
[----:B------:R-:W-:-:S03]  /*13ffc0*/  ISETP.LT.AND P4, PT, R11, R18, !P0 ;  /* 0x000000120b00720c */ /* 0x000fc60004781270 */
[----:B------:R3:W-:Y:S01]  /*13ffd0*/  @P3 STG.E desc[UR60][R24.64], R53 ;  /* 0x0000003518003986 */ /* 0x0007e2000c10193c */
[-C--:B------:R-:W-:Y:S01]  /*13ffe0*/  ISETP.LT.AND P3, PT, R17, R18.reuse, !P0 ;  /* 0x000000121100720c */ /* 0x080fe20004761270 */
[----:B------:R-:W-:Y:S02]  /*13fff0*/  IMAD.WIDE R20, R33, 0x4, R2 ;  /* 0x0000000421147825 */ /* 0x000fe400078e0202 */
[----:B------:R1:W-:Y:S04]  /*140000*/  @P2 STG.E desc[UR60][R26.64], R69 ;  /* 0x000000451a002986 */ /* 0x0003e8000c10193c */
[----:B------:R-:W-:Y:S01]  /*140010*/  @P1 STG.E desc[UR60][R28.64], R45 ;  /* 0x0000002d1c001986 */ /* 0x000fe2000c10193c */
[----:B------:R-:W-:Y:S01]  /*140020*/  ISETP.LT.AND P0, PT, R15, R18, !P0 ;  /* 0x000000120f00720c */ /* 0x000fe20004701270 */
[----:B------:R-:W4:Y:S01]  /*140030*/  LDC R0, c[0x0][0x248] ;  /* 0x00009200ff007b82 */ /* 0x000f220000000800 */
[----:B---3--:R-:W-:-:S04]  /*140040*/  IMAD.WIDE R22, R33, 0x4, R4 ;  /* 0x0000000421167825 */ /* 0x008fc800078e0204 */
[----:B------:R-:W-:Y:S01]  /*140050*/  IMAD.WIDE R24, R33, 0x4, R6 ;  /* 0x0000000421187825 */ /* 0x000fe200078e0206 */
[----:B------:R3:W-:Y:S04]  /*140060*/  @P4 STG.E desc[UR60][R20.64], R73 ;  /* 0x0000004914004986 */ /* 0x0007e8000c10193c */
[----:B------:R3:W-:Y:S01]  /*140070*/  @P6 STG.E desc[UR60][R22.64], R65 ;  /* 0x0000004116006986 */ /* 0x0007e2000c10193c */
[-C--:B------:R-:W-:Y:S02]  /*140080*/  ISETP.LT.AND P6, PT, R11, R18.reuse, !P5 ;  /* 0x000000120b00720c */ /* 0x080fe40006fc1270 */
[-C--:B------:R-:W-:Y:S01]  /*140090*/  ISETP.LT.AND P4, PT, R13, R18.reuse, !P5 ;  /* 0x000000120d00720c */ /* 0x080fe20006f81270 */
[----:B------:R3:W-:Y:S01]  /*1400a0*/  @P3 STG.E desc[UR60][R24.64], R93 ;  /* 0x0000005d18003986 */ /* 0x0007e2000c10193c */
[----:B------:R-:W-:Y:S01]  /*1400b0*/  ISETP.LT.AND P3, PT, R17, R18, !P5 ;  /* 0x000000121100720c */ /* 0x000fe20006f61270 */
[----:B-1----:R-:W-:-:S02]  /*1400c0*/  IMAD.IADD R31, R33, 0x1, R10 ;  /* 0x00000001211f7824 */ /* 0x002fc400078e020a */
[----:B------:R-:W-:Y:S01]  /*1400d0*/  IMAD.WIDE R26, R33, 0x4, R8 ;  /* 0x00000004211a7825 */ /* 0x000fe200078e0208 */
[----:B------:R-:W1:Y:S03]  /*1400e0*/  LDC R10, c[0x0][0x248] ;  /* 0x00009200ff0a7b82 */ /* 0x000e660000000800 */
[----:B---3--:R-:W-:-:S04]  /*1400f0*/  IMAD.WIDE R20, R31, 0x4, R2 ;  /* 0x000000041f147825 */ /* 0x008fc800078e0202 */
[----:B------:R-:W-:-:S04]  /*140100*/  IMAD.WIDE R22, R31, 0x4, R4 ;  /* 0x000000041f167825 */ /* 0x000fc800078e0204 */
[----:B------:R-:W-:Y:S01]  /*140110*/  IMAD.WIDE R24, R31, 0x4, R6 ;  /* 0x000000041f187825 */ /* 0x000fe200078e0206 */
[----:B------:R-:W-:Y:S04]  /*140120*/  @P0 STG.E desc[UR60][R26.64], R89 ;  /* 0x000000591a000986 */ /* 0x000fe8000c10193c */
[----:B------:R3:W-:Y:S04]  /*140130*/  @P6 STG.E desc[UR60][R20.64], R50 ;  /* 0x0000003214006986 */ /* 0x0007e8000c10193c */
[----:B------:R3:W-:Y:S04]  /*140140*/  @P4 STG.E desc[UR60][R22.64], R54 ;  /* 0x0000003616004986 */ /* 0x0007e8000c10193c */
[----:B------:R1:W-:Y:S01]  /*140150*/  @P3 STG.E desc[UR60][R24.64], R70 ;  /* 0x0000004618003986 */ /* 0x0003e2000c10193c */
[----:B--2---:R-:W-:-:S03]  /*140160*/  ISETP.GE.AND P1, PT, R14, R19, PT ;  /* 0x000000130e00720c */ /* 0x004fc60003f26270 */
[----:B------:R-:W2:Y:S01]  /*140170*/  LDL.LU R14, [R1+0x4a98] ;  /* 0x004a9800010e7983 */ /* 0x000ea20000300800 */
[----:B----4-:R-:W-:-:S03]  /*140180*/  ISETP.GE.AND P3, PT, R16, R19, PT ;  /* 0x000000131000720c */ /* 0x010fc60003f66270 */
[----:B------:R-:W4:Y:S01]  /*140190*/  LDL.LU R16, [R1+0x4a90] ;  /* 0x004a900001107983 */ /* 0x000f220000300800 */
[----:B------:R-:W-:Y:S02]  /*1401a0*/  ISETP.GE.AND P2, PT, R30, R19, PT ;  /* 0x000000131e00720c */ /* 0x000fe40003f46270 */
[-C--:B------:R-:W-:Y:S02]  /*1401b0*/  ISETP.LT.AND P5, PT, R15, R18.reuse, !P5 ;  /* 0x000000120f00720c */ /* 0x080fe40006fa1270 */
[-C--:B------:R-:W-:Y:S02]  /*1401c0*/  ISETP.LT.AND P0, PT, R11, R18.reuse, !P2 ;  /* 0x000000120b00720c */ /* 0x080fe40005701270 */
[-C--:B------:R-:W-:Y:S02]  /*1401d0*/  ISETP.LT.AND P4, PT, R13, R18.reuse, !P2 ;  /* 0x000000120d00720c */ /* 0x080fe40005781270 */
[----:B------:R-:W-:Y:S02]  /*1401e0*/  ISETP.LT.AND P6, PT, R17, R18, !P2 ;  /* 0x000000121100720c */ /* 0x000fe400057c1270 */
[C---:B------:R-:W-:Y:S01]  /*1401f0*/  IADD3 R33, R31.reuse, R0, RZ ;  /* 0x000000001f217210 */ /* 0x040fe20007ffe0ff */
[----:B------:R-:W-:Y:S01]  /*140200*/  IMAD.WIDE R28, R31, 0x4, R8 ;  /* 0x000000041f1c7825 */ /* 0x000fe200078e0208 */
[----:B------:R-:W-:Y:S01]  /*140210*/  ISETP.LT.AND P2, PT, R15, R18, !P2 ;  /* 0x000000120f00720c */ /* 0x000fe20005741270 */
[----:B------:R-:W4:Y:S02]  /*140220*/  LDC R0, c[0x0][0x248] ;  /* 0x00009200ff007b82 */ /* 0x000f240000000800 */
[----:B------:R-:W-:-:S04]  /*140230*/  IMAD.WIDE R30, R33, 0x4, R2 ;  /* 0x00000004211e7825 */ /* 0x000fc800078e0202 */
[----:B---3--:R-:W-:-:S04]  /*140240*/  IMAD.WIDE R20, R33, 0x4, R4 ;  /* 0x0000000421147825 */ /* 0x008fc800078e0204 */
[----:B------:R-:W-:Y:S01]  /*140250*/  IMAD.WIDE R22, R33, 0x4, R6 ;  /* 0x0000000421167825 */ /* 0x000fe200078e0206 */
[----:B------:R3:W-:Y:S04]  /*140260*/  @P5 STG.E desc[UR60][R28.64], R46 ;  /* 0x0000002e1c005986 */ /* 0x0007e8000c10193c */
[----:B------:R-:W-:Y:S01]  /*140270*/  @P0 STG.E desc[UR60][R30.64], R74 ;  /* 0x0000004a1e000986 */ /* 0x000fe2000c10193c */
[----:B------:R-:W-:-:S03]  /*140280*/  ISETP.LT.AND P5, PT, R11, R18, !P1 ;  /* 0x000000120b00720c */ /* 0x000fc60004fa1270 */
[----:B------:R3:W-:Y:S01]  /*140290*/  @P4 STG.E desc[UR60][R20.64], R66 ;  /* 0x0000004214004986 */ /* 0x0007e2000c10193c */
[----:B------:R-:W-:-:S03]  /*1402a0*/  ISETP.LT.AND P0, PT, R13, R18, !P1 ;  /* 0x000000120d00720c */ /* 0x000fc60004f01270 */
[----:B------:R4:W-:Y:S01]  /*1402b0*/  @P6 STG.E desc[UR60][R22.64], R94 ;  /* 0x0000005e16006986 */ /* 0x0009e2000c10193c */
[----:B------:R-:W-:Y:S02]  /*1402c0*/  ISETP.LT.AND P6, PT, R17, R18, !P1 ;  /* 0x000000121100720c */ /* 0x000fe40004fc1270 */
[C---:B-1----:R-:W-:Y:S01]  /*1402d0*/  IADD3 R35, R33.reuse, R10, RZ ;  /* 0x0000000a21237210 */ /* 0x042fe20007ffe0ff */
[----:B------:R-:W-:Y:S01]  /*1402e0*/  IMAD.WIDE R24, R33, 0x4, R8 ;  /* 0x0000000421187825 */ /* 0x000fe200078e0208 */
[----:B------:R-:W1:Y:S03]  /*1402f0*/  LDC R10, c[0x0][0x248] ;  /* 0x00009200ff0a7b82 */ /* 0x000e660000000800 */
[----:B------:R-:W-:-:S04]  /*140300*/  IMAD.WIDE R26, R35, 0x4, R2 ;  /* 0x00000004231a7825 */ /* 0x000fc800078e0202 */
[----:B---3--:R-:W-:-:S04]  /*140310*/  IMAD.WIDE R28, R35, 0x4, R4 ;  /* 0x00000004231c7825 */ /* 0x008fc800078e0204 */
[----:B------:R-:W-:Y:S01]  /*140320*/  IMAD.WIDE R20, R35, 0x4, R6 ;  /* 0x0000000423147825 */ /* 0x000fe200078e0206 */
[----:B------:R3:W-:Y:S04]  /*140330*/  @P2 STG.E desc[UR60][R24.64], R90 ;  /* 0x0000005a18002986 */ /* 0x0007e8000c10193c */
[----:B------:R3:W-:Y:S04]  /*140340*/  @P5 STG.E desc[UR60][R26.64], R51 ;  /* 0x000000331a005986 */ /* 0x0007e8000c10193c */
[----:B------:R3:W-:Y:S04]  /*140350*/  @P0 STG.E desc[UR60][R28.64], R55 ;  /* 0x000000371c000986 */ /* 0x0007e8000c10193c */
[----:B------:R1:W-:Y:S01]  /*140360*/  @P6 STG.E desc[UR60][R20.64], R71 ;  /* 0x0000004714006986 */ /* 0x0003e2000c10193c */
[----:B--2---:R-:W-:-:S03]  /*140370*/  ISETP.GE.AND P4, PT, R14, R19, PT ;  /* 0x000000130e00720c */ /* 0x004fc60003f86270 */
[----:B------:R-:W2:Y:S04]  /*140380*/  LDL.LU R14, [R1+0x4a80] ;  /* 0x004a8000010e7983 */ /* 0x000ea80000300800 */
[----:B------:R-:W2:Y:S01]  /*140390*/  LDL.LU R32, [R1+0x4a7c] ;  /* 0x004a7c0001207983 */ /* 0x000ea20000300800 */
[----:B----4-:R-:W-:-:S03]  /*1403a0*/  ISETP.GE.AND P6, PT, R16, R19, PT ;  /* 0x000000131000720c */ /* 0x010fc60003fc6270 */
[----:B------:R-:W4:Y:S01]  /*1403b0*/  LDL.LU R16, [R1+0x4a78] ;  /* 0x004a780001107983 */ /* 0x000f220000300800 */
[-C--:B------:R-:W-:Y:S02]  /*1403c0*/  ISETP.LT.AND P1, PT, R15, R18.reuse, !P1 ;  /* 0x000000120f00720c */ /* 0x080fe40004f21270 */
[-C--:B------:R-:W-:Y:S02]  /*1403d0*/  ISETP.LT.AND P2, PT, R11, R18.reuse, !P3 ;  /* 0x000000120b00720c */ /* 0x080fe40005f41270 */
[-C--:B------:R-:W-:Y:S02]  /*1403e0*/  ISETP.LT.AND P0, PT, R13, R18.reuse, !P3 ;  /* 0x000000120d00720c */ /* 0x080fe40005f01270 */
[----:B------:R-:W-:Y:S01]  /*1403f0*/  ISETP.LT.AND P5, PT, R17, R18, !P3 ;  /* 0x000000121100720c */ /* 0x000fe20005fa1270 */
[C---:B------:R-:W-:Y:S02]  /*140400*/  IMAD.IADD R31, R35.reuse, 0x1, R0 ;  /* 0x00000001231f7824 */ /* 0x040fe400078e0200 */
[----:B------:R-:W-:Y:S01]  /*140410*/  IMAD.WIDE R22, R35, 0x4, R8 ;  /* 0x0000000423167825 */ /* 0x000fe200078e0208 */
[----:B------:R-:W1:Y:S03]  /*140420*/  LDC R0, c[0x0][0x248] ;  /* 0x00009200ff007b82 */ /* 0x000e660000000800 */
[----:B---3--:R-:W-:-:S04]  /*140430*/  IMAD.WIDE R24, R31, 0x4, R2 ;  /* 0x000000041f187825 */ /* 0x008fc800078e0202 */
[----:B------:R-:W-:-:S04]  /*140440*/  IMAD.WIDE R26, R31, 0x4, R4 ;  /* 0x000000041f1a7825 */ /* 0x000fc800078e0204 */
[----:B------:R-:W-:Y:S01]  /*140450*/  IMAD.WIDE R28, R31, 0x4, R6 ;  /* 0x000000041f1c7825 */ /* 0x000fe200078e0206 */
[-C--:B------:R-:W-:Y:S01]  /*140460*/  ISETP.LT.AND P3, PT, R15, R18.reuse, !P3 ;  /* 0x000000120f00720c */ /* 0x080fe20005f61270 */
[----:B------:R3:W-:Y:S04]  /*140470*/  @P1 STG.E desc[UR60][R22.64], R47 ;  /* 0x0000002f16001986 */ /* 0x0007e8000c10193c */
[----:B------:R3:W-:Y:S04]  /*140480*/  @P2 STG.E desc[UR60][R24.64], R75 ;  /* 0x0000004b18002986 */ /* 0x0007e8000c10193c */
[----:B------:R3:W-:Y:S01]  /*140490*/  @P0 STG.E desc[UR60][R26.64], R67 ;  /* 0x000000431a000986 */ /* 0x0007e2000c10193c */
[----:B------:R-:W-:-:S03]  /*1404a0*/  ISETP.LT.AND P1, PT, R11, R18, !P4 ;  /* 0x000000120b00720c */ /* 0x000fc60006721270 */
[----:B------:R3:W-:Y:S01]  /*1404b0*/  @P5 STG.E desc[UR60][R28.64], R95 ;  /* 0x0000005f1c005986 */ /* 0x0007e2000c10193c */
[----:B------:R-:W-:Y:S02]  /*1404c0*/  ISETP.LT.AND P5, PT, R13, R18, !P4 ;  /* 0x000000120d00720c */ /* 0x000fe400067a1270 */
[C---:B-1----:R-:W-:Y:S01]  /*1404d0*/  IADD3 R33, R31.reuse, R10, RZ ;  /* 0x0000000a1f217210 */ /* 0x042fe20007ffe0ff */
[----:B------:R-:W-:Y:S01]  /*1404e0*/  IMAD.WIDE R20, R31, 0x4, R8 ;  /* 0x000000041f147825 */ /* 0x000fe200078e0208 */
[----:B------:R-:W-:Y:S01]  /*1404f0*/  ISETP.LT.AND P2, PT, R17, R18, !P4 ;  /* 0x000000121100720c */ /* 0x000fe20006741270 */
[----:B------:R-:W1:Y:S02]  /*140500*/  LDC R10, c[0x0][0x248] ;  /* 0x00009200ff0a7b82 */ /* 0x000e640000000800 */
[----:B---3--:R-:W-:-:S04]  /*140510*/  IMAD.WIDE R22, R33, 0x4, R2 ;  /* 0x0000000421167825 */ /* 0x008fc800078e0202 */
[----:B------:R-:W-:Y:S01]  /*140520*/  IMAD.WIDE R24, R33, 0x4, R4 ;  /* 0x0000000421187825 */ /* 0x000fe200078e0204 */
[----:B------:R3:W-:Y:S01]  /*140530*/  @P3 STG.E desc[UR60][R20.64], R91 ;  /* 0x0000005b14003986 */ /* 0x0007e2000c10193c */
[----:B------:R-:W-:-:S03]  /*140540*/  ISETP.LT.AND P4, PT, R15, R18, !P4 ;  /* 0x000000120f00720c */ /* 0x000fc60006781270 */
[----:B------:R3:W-:Y:S01]  /*140550*/  @P1 STG.E desc[UR60][R22.64], R84 ;  /* 0x0000005416001986 */ /* 0x0007e2000c10193c */
[----:B------:R-:W-:-:S03]  /*140560*/  ISETP.LT.AND P1, PT, R11, R18, !P6 ;  /* 0x000000120b00720c */ /* 0x000fc60007721270 */
[----:B------:R-:W-:Y:S01]  /*140570*/  @P5 STG.E desc[UR60][R24.64], R80 ;  /* 0x0000005018005986 */ /* 0x000fe2000c10193c */
[-C--:B------:R-:W-:Y:S02]  /*140580*/  ISETP.LT.AND P5, PT, R13, R18.reuse, !P6 ;  /* 0x000000120d00720c */ /* 0x080fe400077a1270 */
[----:B------:R-:W-:Y:S02]  /*140590*/  ISETP.LT.AND P3, PT, R17, R18, !P6 ;  /* 0x000000121100720c */ /* 0x000fe40007761270 */
[C---:B------:R-:W-:Y:S01]  /*1405a0*/  IADD3 R35, R33.reuse, R0, RZ ;  /* 0x0000000021237210 */ /* 0x040fe20007ffe0ff */
[----:B------:R-:W-:-:S04]  /*1405b0*/  IMAD.WIDE R26, R33, 0x4, R6 ;  /* 0x00000004211a7825 */ /* 0x000fc800078e0206 */
[----:B------:R-:W-:-:S04]  /*1405c0*/  IMAD.WIDE R28, R33, 0x4, R8 ;  /* 0x00000004211c7825 */ /* 0x000fc800078e0208 */
[----:B---3--:R-:W-:-:S04]  /*1405d0*/  IMAD.WIDE R20, R35, 0x4, R2 ;  /* 0x0000000423147825 */ /* 0x008fc800078e0202 */
[----:B------:R-:W-:-:S04]  /*1405e0*/  IMAD.WIDE R30, R35, 0x4, R6 ;  /* 0x00000004231e7825 */ /* 0x000fc800078e0206 */
[----:B------:R-:W-:Y:S01]  /*1405f0*/  IMAD.WIDE R22, R35, 0x4, R4 ;  /* 0x0000000423167825 */ /* 0x000fe200078e0204 */
[----:B------:R-:W-:Y:S04]  /*140600*/  @P2 STG.E desc[UR60][R26.64], R100 ;  /* 0x000000641a002986 */ /* 0x000fe8000c10193c */
[----:B------:R-:W-:Y:S04]  /*140610*/  @P4 STG.E desc[UR60][R28.64], R76 ;  /* 0x0000004c1c004986 */ /* 0x000fe8000c10193c */
[----:B------:R-:W-:Y:S01]  /*140620*/  @P1 STG.E desc[UR60][R20.64], R96 ;  /* 0x0000006014001986 */ /* 0x000fe2000c10193c */
[----:B------:R-:W3:Y:S03]  /*140630*/  LDC R0, c[0x0][0x248] ;  /* 0x00009200ff007b82 */ /* 0x000ee60000000800 */
[----:B------:R-:W-:Y:S04]  /*140640*/  @P5 STG.E desc[UR60][R22.64], R104 ;  /* 0x0000006816005986 */ /* 0x000fe8000c10193c */
[----:B------:R1:W-:Y:S01]  /*140650*/  @P3 STG.E desc[UR60][R30.64], R124 ;  /* 0x0000007c1e003986 */ /* 0x0003e2000c10193c */
[----:B--2---:R-:W-:-:S03]  /*140660*/  ISETP.GE.AND P0, PT, R14, R19, PT ;  /* 0x000000130e00720c */ /* 0x004fc60003f06270 */
[----:B------:R-:W2:Y:S04]  /*140670*/  LDL.LU R14, [R1+0x4a68] ;  /* 0x004a6800010e7983 */ /* 0x000ea80000300800 */
[----:B-1----:R-:W2:Y:S01]  /*140680*/  LDL.LU R30, [R1+0x4a54] ;  /* 0x004a5400011e7983 */ /* 0x002ea20000300800 */
[----:B----4-:R-:W-:-:S03]  /*140690*/  ISETP.GE.AND P1, PT, R16, R19, PT ;  /* 0x000000131000720c */ /* 0x010fc60003f26270 */
[----:B------:R-:W4:Y:S01]  /*1406a0*/  LDL.LU R16, [R1+0x4a4c] ;  /* 0x004a4c0001107983 */ /* 0x000f220000300800 */
[----:B------:R-:W-:Y:S01]  /*1406b0*/  IMAD.IADD R33, R35, 0x1, R10 ;  /* 0x0000000123217824 */ /* 0x000fe200078e020a */
[-C--:B------:R-:W-:Y:S01]  /*1406c0*/  ISETP.LT.AND P6, PT, R15, R18.reuse, !P6 ;  /* 0x000000120f00720c */ /* 0x080fe200077c1270 */
[----:B------:R-:W1:Y:S01]  /*1406d0*/  LDC R10, c[0x0][0x248] ;  /* 0x00009200ff0a7b82 */ /* 0x000e620000000800 */
[-C--:B------:R-:W-:Y:S02]  /*1406e0*/  ISETP.LT.AND P4, PT, R11, R18.reuse, !P0 ;  /* 0x000000120b00720c */ /* 0x080fe40004781270 */
[-C--:B------:R-:W-:Y:S02]  /*1406f0*/  ISETP.LT.AND P3, PT, R13, R18.reuse, !P0 ;  /* 0x000000120d00720c */ /* 0x080fe40004761270 */
[-C--:B------:R-:W-:Y:S02]  /*140700*/  ISETP.LT.AND P5, PT, R17, R18.reuse, !P0 ;  /* 0x000000121100720c */ /* 0x080fe400047a1270 */
[----:B------:R-:W-:Y:S01]  /*140710*/  ISETP.LT.AND P0, PT, R15, R18, !P0 ;  /* 0x000000120f00720c */ /* 0x000fe20004701270 */
[----:B------:R-:W-:-:S04]  /*140720*/  IMAD.WIDE R24, R35, 0x4, R8 ;  /* 0x0000000423187825 */ /* 0x000fc800078e0208 */
[----:B------:R-:W-:-:S04]  /*140730*/  IMAD.WIDE R26, R33, 0x4, R2 ;  /* 0x00000004211a7825 */ /* 0x000fc800078e0202 */
[----:B------:R-:W-:Y:S01]  /*140740*/  IMAD.WIDE R20, R33, 0x4, R4 ;  /* 0x0000000421147825 */ /* 0x000fe200078e0204 */
[----:B------:R-:W-:-:S03]  /*140750*/  ISETP.GE.AND P2, PT, R32, R19, PT ;  /* 0x000000132000720c */ /* 0x000fc60003f46270 */
[----:B------:R-:W-:Y:S01]  /*140760*/  IMAD.WIDE R22, R33, 0x4, R6 ;  /* 0x0000000421167825 */ /* 0x000fe200078e0206 */
[----:B------:R3:W-:Y:S04]  /*140770*/  @P6 STG.E desc[UR60][R24.64], R120 ;  /* 0x0000007818006986 */ /* 0x0007e8000c10193c */
[----:B------:R1:W-:Y:S01]  /*140780*/  @P4 STG.E desc[UR60][R26.64], R85 ;  /* 0x000000551a004986 */ /* 0x0003e2000c10193c */
[----:B------:R-:W-:-:S03]  /*140790*/  ISETP.LT.AND P6, PT, R11, R18, !P2 ;  /* 0x000000120b00720c */ /* 0x000fc600057c1270 */
[----:B------:R1:W-:Y:S01]  /*1407a0*/  @P3 STG.E desc[UR60][R20.64], R81 ;  /* 0x0000005114003986 */ /* 0x0003e2000c10193c */
[----:B------:R-:W-:-:S03]  /*1407b0*/  ISETP.LT.AND P4, PT, R13, R18, !P2 ;  /* 0x000000120d00720c */ /* 0x000fc60005781270 */
[----:B------:R1:W-:Y:S01]  /*1407c0*/  @P5 STG.E desc[UR60][R22.64], R101 ;  /* 0x0000006516005986 */ /* 0x0003e2000c10193c */
[----:B------:R-:W-:Y:S02]  /*1407d0*/  ISETP.LT.AND P5, PT, R17, R18, !P2 ;  /* 0x000000121100720c */ /* 0x000fe400057a1270 */
[C---:B---3--:R-:W-:Y:S01]  /*1407e0*/  IADD3 R31, R33.reuse, R0, RZ ;  /* 0x00000000211f7210 */ /* 0x048fe20007ffe0ff */
[----:B------:R-:W-:Y:S01]  /*1407f0*/  IMAD.WIDE R24, R33, 0x4, R8 ;  /* 0x0000000421187825 */ /* 0x000fe200078e0208 */
[-C--:B------:R-:W-:Y:S01]  /*140800*/  ISETP.LT.AND P2, PT, R15, R18.reuse, !P2 ;  /* 0x000000120f00720c */ /* 0x080fe20005741270 */
[----:B------:R-:W3:Y:S03]  /*140810*/  LDC R0, c[0x0][0x248] ;  /* 0x00009200ff007b82 */ /* 0x000ee60000000800 */
[----:B------:R1:W-:Y:S01]  /*140820*/  @P0 STG.E desc[UR60][R24.64], R77 ;  /* 0x0000004d18000986 */ /* 0x0003e2000c10193c */
[----:B------:R-:W-:-:S02]  /*140830*/  ISETP.LT.AND P0, PT, R11, R18, !P1 ;  /* 0x000000120b00720c */ /* 0x000fc40004f01270 */
[C---:B-1----:R-:W-:Y:S01]  /*140840*/  IADD3 R33, R31.reuse, R10, RZ ;  /* 0x0000000a1f217210 */ /* 0x042fe20007ffe0ff */
[----:B------:R-:W-:-:S04]  /*140850*/  IMAD.WIDE R26, R31, 0x4, R2 ;  /* 0x000000041f1a7825 */ /* 0x000fc800078e0202 */
[----:B------:R-:W-:-:S04]  /*140860*/  IMAD.WIDE R28, R31, 0x4, R4 ;  /* 0x000000041f1c7825 */ /* 0x000fc800078e0204 */
[----:B------:R-:W-:-:S04]  /*140870*/  IMAD.WIDE R20, R31, 0x4, R6 ;  /* 0x000000041f147825 */ /* 0x000fc800078e0206 */
[----:B------:R-:W-:Y:S01]  /*140880*/  IMAD.WIDE R22, R31, 0x4, R8 ;  /* 0x000000041f167825 */ /* 0x000fe200078e0208 */
[----:B------:R-:W1:Y:S01]  /*140890*/  LDC R10, c[0x0][0x248] ;  /* 0x00009200ff0a7b82 */ /* 0x000e620000000800 */
[----:B------:R4:W-:Y:S04]  /*1408a0*/  @P6 STG.E desc[UR60][R26.64], R97 ;  /* 0x000000611a006986 */ /* 0x0009e8000c10193c */
[----:B------:R3:W-:Y:S01]  /*1408b0*/  @P4 STG.E desc[UR60][R28.64], R105 ;  /* 0x000000691c004986 */ /* 0x0007e2000c10193c */
[----:B------:R-:W-:-:S03]  /*1408c0*/  IMAD.WIDE R24, R33, 0x4, R2 ;  /* 0x0000000421187825 */ /* 0x000fc600078e0202 */
[----:B------:R3:W-:Y:S04]  /*1408d0*/  @P5 STG.E desc[UR60][R20.64], R125 ;  /* 0x0000007d14005986 */ /* 0x0007e8000c10193c */
[----:B------:R3:W-:Y:S04]  /*1408e0*/  @P2 STG.E desc[UR60][R22.64], R121 ;  /* 0x0000007916002986 */ /* 0x0007e8000c10193c */
[----:B------:R1:W-:Y:S01]  /*1408f0*/  @P0 STG.E desc[UR60][R24.64], R86 ;  /* 0x0000005618000986 */ /* 0x0003e2000c10193c */
[----:B--2---:R-:W-:-:S03]  /*140900*/  ISETP.GE.AND P3, PT, R14, R19, PT ;  /* 0x000000130e00720c */ /* 0x004fc60003f66270 */
[----:B------:R-:W2:Y:S01]  /*140910*/  LDL.LU R14, [R1+0x4a48] ;  /* 0x004a4800010e7983 */ /* 0x000ea20000300800 */
[----:B----4-:R-:W-:-:S03]  /*140920*/  ISETP.GE.AND P0, PT, R16, R19, PT ;  /* 0x000000131000720c */ /* 0x010fc60003f06270 */
[----:B------:R-:W4:Y:S01]  /*140930*/  LDL.LU R16, [R1+0x4a44] ;  /* 0x004a440001107983 */ /* 0x000f220000300800 */
[-C--:B------:R-:W-:Y:S02]  /*140940*/  ISETP.LT.AND P4, PT, R13, R18.reuse, !P1 ;  /* 0x000000120d00720c */ /* 0x080fe40004f81270 */
[-C--:B------:R-:W-:Y:S02]  /*140950*/  ISETP.LT.AND P6, PT, R17, R18.reuse, !P1 ;  /* 0x000000121100720c */ /* 0x080fe40004fc1270 */
[-C--:B------:R-:W-:Y:S02]  /*140960*/  ISETP.LT.AND P1, PT, R15, R18.reuse, !P1 ;  /* 0x000000120f00720c */ /* 0x080fe40004f21270 */
[----:B------:R-:W-:Y:S01]  /*140970*/  ISETP.LT.AND P2, PT, R11, R18, !P3 ;  /* 0x000000120b00720c */ /* 0x000fe20005f41270 */
[----:B------:R-:W-:-:S04]  /*140980*/  IMAD.WIDE R26, R33, 0x4, R4 ;  /* 0x00000004211a7825 */ /* 0x000fc800078e0204 */
[C---:B---3--:R-:W-:Y:S02]  /*140990*/  IMAD.IADD R31, R33.reuse, 0x1, R0 ;  /* 0x00000001211f7824 */ /* 0x048fe400078e0200 */
[----:B------:R-:W-:-:S04]  /*1409a0*/  IMAD.WIDE R28, R33, 0x4, R6 ;  /* 0x00000004211c7825 */ /* 0x000fc800078e0206 */
[----:B------:R-:W-:-:S04]  /*1409b0*/  IMAD.WIDE R20, R33, 0x4, R8 ;  /* 0x0000000421147825 */ /* 0x000fc800078e0208 */
[----:B------:R-:W-:Y:S01]  /*1409c0*/  IMAD.WIDE R22, R31, 0x4, R2 ;  /* 0x000000041f167825 */ /* 0x000fe200078e0202 */
[----:B------:R-:W-:Y:S01]  /*1409d0*/  ISETP.GE.AND P5, PT, R30, R19, PT ;  /* 0x000000131e00720c */ /* 0x000fe20003fa6270 */
[----:B------:R3:W-:Y:S01]  /*1409e0*/  @P4 STG.E desc[UR60][R26.64], R82 ;  /* 0x000000521a004986 */ /* 0x0007e2000c10193c */
[----:B------:R-:W-:-:S03]  /*1409f0*/  ISETP.LT.AND P4, PT, R13, R18, !P3 ;  /* 0x000000120d00720c */ /* 0x000fc60005f81270 */
[----:B------:R3:W-:Y:S01]  /*140a00*/  @P6 STG.E desc[UR60][R28.64], R102 ;  /* 0x000000661c006986 */ /* 0x0007e2000c10193c */
[----:B------:R-:W-:-:S03]  /*140a10*/  ISETP.LT.AND P6, PT, R17, R18, !P3 ;  /* 0x000000121100720c */ /* 0x000fc60005fc1270 */
[----:B------:R3:W-:Y:S01]  /*140a20*/  @P1 STG.E desc[UR60][R20.64], R78 ;  /* 0x0000004e14001986 */ /* 0x0007e2000c10193c */
[-C--:B------:R-:W-:Y:S02]  /*140a30*/  ISETP.LT.AND P3, PT, R15, R18.reuse, !P3 ;  /* 0x000000120f00720c */ /* 0x080fe40005f61270 */
[-C--:B------:R-:W-:Y:S01]  /*140a40*/  ISETP.LT.AND P1, PT, R11, R18.reuse, !P5 ;  /* 0x000000120b00720c */ /* 0x080fe20006f21270 */
[----:B------:R4:W-:Y:S01]  /*140a50*/  @P2 STG.E desc[UR60][R22.64], R98 ;  /* 0x0000006216002986 */ /* 0x0009e2000c10193c */
[----:B------:R-:W-:Y:S02]  /*140a60*/  ISETP.LT.AND P2, PT, R13, R18, !P5 ;  /* 0x000000120d00720c */ /* 0x000fe40006f41270 */
[C---:B-1----:R-:W-:Y:S01]  /*140a70*/  IADD3 R33, R31.reuse, R10, RZ ;  /* 0x0000000a1f217210 */ /* 0x042fe20007ffe0ff */
[----:B------:R-:W-:-:S04]  /*140a80*/  IMAD.WIDE R24, R31, 0x4, R4 ;  /* 0x000000041f187825 */ /* 0x000fc800078e0204 */
[----:B---3--:R-:W-:-:S04]  /*140a90*/  IMAD.WIDE R26, R31, 0x4, R6 ;  /* 0x000000041f1a7825 */ /* 0x008fc800078e0206 */
[----:B------:R-:W-:-:S04]  /*140aa0*/  IMAD.WIDE R28, R31, 0x4, R8 ;  /* 0x000000041f1c7825 */ /* 0x000fc800078e0208 */
[----:B------:R-:W-:-:S04]  /*140ab0*/  IMAD.WIDE R30, R33, 0x4, R2 ;  /* 0x00000004211e7825 */ /* 0x000fc800078e0202 */
[----:B------:R-:W-:Y:S01]  /*140ac0*/  IMAD.WIDE R20, R33, 0x4, R4 ;  /* 0x0000000421147825 */ /* 0x000fe200078e0204 */
[----:B------:R1:W-:Y:S04]  /*140ad0*/  @P4 STG.E desc[UR60][R24.64], R106 ;  /* 0x0000006a18004986 */ /* 0x0003e8000c10193c */
[----:B------:R3:W-:Y:S04]  /*140ae0*/  @P6 STG.E desc[UR60][R26.64], R126 ;  /* 0x0000007e1a006986 */ /* 0x0007e8000c10193c */
[----:B------:R3:W-:Y:S01]  /*140af0*/  @P3 STG.E desc[UR60][R28.64], R122 ;  /* 0x0000007a1c003986 */ /* 0x0007e2000c10193c */
[----:B------:R-:W1:Y:S03]  /*140b00*/  LDC R0, c[0x0][0x248] ;  /* 0x00009200ff007b82 */ /* 0x000e660000000800 */
[----:B------:R3:W-:Y:S04]  /*140b10*/  @P1 STG.E desc[UR60][R30.64], R87 ;  /* 0x000000571e001986 */ /* 0x0007e8000c10193c */
[----:B------:R3:W-:Y:S01]  /*140b20*/  @P2 STG.E desc[UR60][R20.64], R83 ;  /* 0x0000005314002986 */ /* 0x0007e2000c10193c */
[----:B------:R-:W3:Y:S01]  /*140b30*/  LDC R10, c[0x0][0x248] ;  /* 0x00009200ff0a7b82 */ /* 0x000ee20000000800 */
[----:B--2---:R-:W-:-:S02]  /*140b40*/  ISETP.GE.AND P6, PT, R14, R19, PT ;  /* 0x000000130e00720c */ /* 0x004fc40003fc6270 */
[----:B------:R-:W2:Y:S01]  /*140b50*/  LDL.LU R14, [R1+0x4a30] ;  /* 0x004a3000010e7983 */ /* 0x000ea20000300800 */
[----:B----4-:R-:W-:-:S03]  /*140b60*/  ISETP.GE.AND P2, PT, R16, R19, PT ;  /* 0x000000131000720c */ /* 0x010fc60003f46270 */
[----:B------:R-:W4:Y:S01]  /*140b70*/  LDL.LU R16, [R1+0x4a28] ;  /* 0x004a280001107983 */ /* 0x000f220000300800 */
[-C--:B------:R-:W-:Y:S02]  /*140b80*/  ISETP.LT.AND P4, PT, R17, R18.reuse, !P5 ;  /* 0x000000121100720c */ /* 0x080fe40006f81270 */
[-C--:B------:R-:W-:Y:S02]  /*140b90*/  ISETP.LT.AND P5, PT, R15, R18.reuse, !P5 ;  /* 0x000000120f00720c */ /* 0x080fe40006fa1270 */
[-C--:B------:R-:W-:Y:S02]  /*140ba0*/  ISETP.LT.AND P3, PT, R11, R18.reuse, !P0 ;  /* 0x000000120b00720c */ /* 0x080fe40004761270 */
[----:B------:R-:W-:Y:S02]  /*140bb0*/  ISETP.LT.AND P1, PT, R13, R18, !P0 ;  /* 0x000000120d00720c */ /* 0x000fe40004721270 */
[C---:B-1----:R-:W-:Y:S01]  /*140bc0*/  IADD3 R35, R33.reuse, R0, RZ ;  /* 0x0000000021237210 */ /* 0x042fe20007ffe0ff */
[----:B------:R-:W-:-:S04]  /*140bd0*/  IMAD.WIDE R22, R33, 0x4, R6 ;  /* 0x0000000421167825 */ /* 0x000fc800078e0206 */
[----:B------:R-:W-:-:S04]  /*140be0*/  IMAD.WIDE R24, R33, 0x4, R8 ;  /* 0x0000000421187825 */ /* 0x000fc800078e0208 */
[----:B---3--:R-:W-:-:S04]  /*140bf0*/  IMAD.WIDE R26, R35, 0x4, R2 ;  /* 0x00000004231a7825 */ /* 0x008fc800078e0202 */
[----:B------:R-:W-:Y:S01]  /*140c00*/  IMAD.WIDE R28, R35, 0x4, R4 ;  /* 0x00000004231c7825 */ /* 0x000fe200078e0204 */
[----:B------:R-:W3:Y:S01]  /*140c10*/  LDL.LU R32, [R1+0x4a24] ;  /* 0x004a240001207983 */ /* 0x000ee20000300800 */
[----:B------:R-:W1:Y:S03]  /*140c20*/  LDC R0, c[0x0][0x248] ;  /* 0x00009200ff007b82 */ /* 0x000e660000000800 */
[----:B------:R1:W-:Y:S04]  /*140c30*/  @P4 STG.E desc[UR60][R22.64], R103 ;  /* 0x0000006716004986 */ /* 0x0003e8000c10193c */
[----:B------:R1:W-:Y:S01]  /*140c40*/  @P5 STG.E desc[UR60][R24.64], R79 ;  /* 0x0000004f18005986 */ /* 0x0003e2000c10193c */
[----:B------:R-:W-:-:S03]  /*140c50*/  ISETP.LT.AND P4, PT, R17, R18, !P0 ;  /* 0x000000121100720c */ /* 0x000fc60004781270 */
[----:B------:R1:W-:Y:S01]  /*140c60*/  @P3 STG.E desc[UR60][R26.64], R99 ;  /* 0x000000631a003986 */ /* 0x0003e2000c10193c */
[----:B------:R-:W-:-:S03]  /*140c70*/  ISETP.LT.AND P0, PT, R15, R18, !P0 ;  /* 0x000000120f00720c */ /* 0x000fc60004701270 */
[----:B------:R1:W-:Y:S01]  /*140c80*/  @P1 STG.E desc[UR60][R28.64], R107 ;  /* 0x0000006b1c001986 */ /* 0x0003e2000c10193c */
[-C--:B------:R-:W-:Y:S02]  /*140c90*/  ISETP.LT.AND P1, PT, R11, R18.reuse, !P6 ;  /* 0x000000120b00720c */ /* 0x080fe40007721270 */
[-C--:B------:R-:W-:Y:S02]  /*140ca0*/  ISETP.LT.AND P3, PT, R13, R18.reuse, !P6 ;  /* 0x000000120d00720c */ /* 0x080fe40007761270 */
[----:B------:R-:W-:Y:S01]  /*140cb0*/  ISETP.LT.AND P5, PT, R17, R18, !P6 ;  /* 0x000000121100720c */ /* 0x000fe200077a1270 */
[C---:B------:R-:W-:Y:S02]  /*140cc0*/  IMAD.IADD R31, R35.reuse, 0x1, R10 ;  /* 0x00000001231f7824 */ /* 0x040fe400078e020a */
[----:B------:R-:W-:-:S04]  /*140cd0*/  IMAD.WIDE R20, R35, 0x4, R6 ;  /* 0x0000000423147825 */ /* 0x000fc800078e0206 */
[----:B-1----:R-:W-:-:S04]  /*140ce0*/  IMAD.WIDE R22, R35, 0x4, R8 ;  /* 0x0000000423167825 */ /* 0x002fc800078e0208 */
[----:B------:R-:W-:-:S04]  /*140cf0*/  IMAD.WIDE R24, R31, 0x4, R2 ;  /* 0x000000041f187825 */ /* 0x000fc800078e0202 */
[C---:B------:R-:W-:Y:S01]  /*140d00*/  IMAD.WIDE R26, R31.reuse, 0x4, R4 ;  /* 0x000000041f1a7825 */ /* 0x040fe200078e0204 */
[----:B------:R-:W1:Y:S01]  /*140d10*/  LDC R10, c[0x0][0x248] ;  /* 0x00009200ff0a7b82 */ /* 0x000e620000000800 */
[----:B------:R4:W-:Y:S02]  /*140d20*/  @P4 STG.E desc[UR60][R20.64], R127 ;  /* 0x0000007f14004986 */ /* 0x0009e4000c10193c */
[----:B------:R-:W-:Y:S02]  /*140d30*/  IMAD.WIDE R28, R31, 0x4, R6 ;  /* 0x000000041f1c7825 */ /* 0x000fe400078e0206 */
[----:B------:R4:W-:Y:S04]  /*140d40*/  @P0 STG.E desc[UR60][R22.64], R123 ;  /* 0x0000007b16000986 */ /* 0x0009e8000c10193c */
        /* <DEDUP_REMOVED lines=8> */
[----:B------:R-:W-:Y:S02]  /*140dd0*/  ISETP.LT.AND P0, PT, R11, R18, !P2 ;  /* 0x000000120b00720c */ /* 0x000fe40005701270 */
[C---:B------:R-:W-:Y:S01]  /*140de0*/  IADD3 R33, R31.reuse, R0, RZ ;  /* 0x000000001f217210 */ /* 0x040fe20007ffe0ff */
[----:B------:R-:W-:Y:S01]  /*140df0*/  IMAD.WIDE R20, R31, 0x4, R8 ;  /* 0x000000041f147825 */ /* 0x000fe200078e0208 */
[----:B------:R-:W3:Y:S03]  /*140e00*/  LDC R0, c[0x0][0x248] ;  /* 0x00009200ff007b82 */ /* 0x000ee60000000800 */
[----:B------:R-:W-:Y:S01]  /*140e10*/  IMAD.WIDE R22, R33, 0x4, R2 ;  /* 0x0000000421167825 */ /* 0x000fe200078e0202 */
[----:B------:R-:W-:-:S02]  /*140e20*/  ISETP.LT.AND P1, PT, R13, R18, !P2 ;  /* 0x000000120d00720c */ /* 0x000fc40005721270 */
[-C--:B------:R-:W-:Y:S02]  /*140e30*/  ISETP.LT.AND P3, PT, R17, R18.reuse, !P2 ;  /* 0x000000121100720c */ /* 0x080fe40005761270 */
[-C--:B------:R-:W-:Y:S01]  /*140e40*/  ISETP.LT.AND P2, PT, R15, R18.reuse, !P2 ;  /* 0x000000120f00720c */ /* 0x080fe20005741270 */
[----:B------:R1:W-:Y:S04]  /*140e50*/  @P6 STG.E desc[UR60][R20.64], R108 ;  /* 0x0000006c14006986 */ /* 0x0003e8000c10193c */
[----:B------:R1:W-:Y:S01]  /*140e60*/  @P0 STG.E desc[UR60][R22.64], R136 ;  /* 0x0000008816000986 */ /* 0x0003e2000c10193c */
[-C--:B------:R-:W-:Y:S02]  /*140e70*/  ISETP.LT.AND P0, PT, R11, R18.reuse, !P4 ;  /* 0x000000120b00720c */ /* 0x080fe40006701270 */
[----:B------:R-:W-:-:S02]  /*140e80*/  ISETP.LT.AND P6, PT, R13, R18, !P4 ;  /* 0x000000120d00720c */ /* 0x000fc400067c1270 */
[C---:B-1----:R-:W-:Y:S01]  /*140e90*/  IADD3 R35, R33.reuse, R10, RZ ;  /* 0x0000000a21237210 */ /* 0x042fe20007ffe0ff */
[----:B------:R-:W-:-:S04]  /*140ea0*/  IMAD.WIDE R24, R33, 0x4, R4 ;  /* 0x0000000421187825 */ /* 0x000fc800078e0204 */
[----:B------:R-:W-:-:S04]  /*140eb0*/  IMAD.WIDE R26, R33, 0x4, R6 ;  /* 0x00000004211a7825 */ /* 0x000fc800078e0206 */
[----:B------:R-:W-:Y:S01]  /*140ec0*/  IMAD.WIDE R28, R33, 0x4, R8 ;  /* 0x00000004211c7825 */ /* 0x000fe200078e0208 */
[----:B------:R-:W1:Y:S01]  /*140ed0*/  LDC R10, c[0x0][0x248] ;  /* 0x00009200ff0a7b82 */ /* 0x000e620000000800 */
[----:B------:R3:W-:Y:S02]  /*140ee0*/  @P1 STG.E desc[UR60][R24.64], R128 ;  /* 0x0000008018001986 */ /* 0x0007e4000c10193c */
[----:B------:R-:W-:-:S04]  /*140ef0*/  IMAD.WIDE R20, R35, 0x4, R2 ;  /* 0x0000000423147825 */ /* 0x000fc800078e0202 */
[----:B------:R-:W-:Y:S01]  /*140f00*/  IMAD.WIDE R22, R35, 0x4, R4 ;  /* 0x0000000423167825 */ /* 0x000fe200078e0204 */
[----:B------:R3:W-:Y:S01]  /*140f10*/  @P3 STG.E desc[UR60][R26.64], R164 ;  /* 0x000000a41a003986 */ /* 0x0007e2000c10193c */
[----:B------:R-:W-:-:S03]  /*140f20*/  ISETP.LT.AND P1, PT, R17, R18, !P4 ;  /* 0x000000121100720c */ /* 0x000fc60006721270 */
[----:B------:R-:W-:Y:S01]  /*140f30*/  @P2 STG.E desc[UR60][R28.64], R160 ;  /* 0x000000a01c002986 */ /* 0x000fe2000c10193c */
[----:B------:R-:W-:-:S03]  /*140f40*/  ISETP.LT.AND P4, PT, R15, R18, !P4 ;  /* 0x000000120f00720c */ /* 0x000fc60006781270 */
[----:B------:R3:W-:Y:S01]  /*140f50*/  @P0 STG.E desc[UR60][R20.64], R113 ;  /* 0x0000007114000986 */ /* 0x0007e2000c10193c */
[----:B------:R-:W-:-:S03]  /*140f60*/  ISETP.LT.AND P3, PT, R11, R18, !P5 ;  /* 0x000000120b00720c */ /* 0x000fc60006f61270 */
[----:B------:R4:W-:Y:S01]  /*140f70*/  @P6 STG.E desc[UR60][R22.64], R117 ;  /* 0x0000007516006986 */ /* 0x0009e2000c10193c */
[----:B------:R-:W-:Y:S01]  /*140f80*/  ISETP.LT.AND P6, PT, R13, R18, !P5 ;  /* 0x000000120d00720c */ /* 0x000fe20006fc1270 */
[C---:B---3--:R-:W-:Y:S02]  /*140f90*/  IMAD.IADD R33, R35.reuse, 0x1, R0 ;  /* 0x0000000123217824 */ /* 0x048fe400078e0200 */
[----:B------:R-:W-:-:S04]  /*140fa0*/  IMAD.WIDE R30, R35, 0x4, R6 ;  /* 0x00000004231e7825 */ /* 0x000fc800078e0206 */
[----:B------:R-:W-:-:S04]  /*140fb0*/  IMAD.WIDE R24, R35, 0x4, R8 ;  /* 0x0000000423187825 */ /* 0x000fc800078e0208 */
[C---:B------:R-:W-:Y:S01]  /*140fc0*/  IMAD.WIDE R26, R33.reuse, 0x4, R2 ;  /* 0x00000004211a7825 */ /* 0x040fe200078e0202 */
[----:B------:R-:W-:Y:S01]  /*140fd0*/  ISETP.GE.AND P2, PT, R32, R19, PT ;  /* 0x000000132000720c */ /* 0x000fe20003f46270 */
[----:B------:R-:W3:Y:S01]  /*140fe0*/  LDC R0, c[0x0][0x248] ;  /* 0x00009200ff007b82 */ /* 0x000ee20000000800 */
        /* <DEDUP_REMOVED lines=9> */
[-C--:B------:R-:W-:Y:S01]  /*141080*/  ISETP.LT.AND P1, PT, R17, R18.reuse, !P5 ;  /* 0x000000121100720c */ /* 0x080fe20006f21270 */
[----:B------:R-:W-:Y:S01]  /*141090*/  IMAD.WIDE R22, R33, 0x4, R6 ;  /* 0x0000000421167825 */ /* 0x000fe200078e0206 */
[-C--:B------:R-:W-:Y:S02]  /*1410a0*/  ISETP.LT.AND P5, PT, R15, R18.reuse, !P5 ;  /* 0x000000120f00720c */ /* 0x080fe40006fa1270 */
[-C--:B------:R-:W-:Y:S02]  /*1410b0*/  ISETP.LT.AND P4, PT, R11, R18.reuse, !P2 ;  /* 0x000000120b00720c */ /* 0x080fe40005781270 */
[----:B------:R-:W-:Y:S02]  /*1410c0*/  ISETP.LT.AND P3, PT, R13, R18, !P2 ;  /* 0x000000120d00720c */ /* 0x000fe40005761270 */
[C---:B-1----:R-:W-:Y:S01]  /*1410d0*/  IADD3 R31, R33.reuse, R10, RZ ;  /* 0x0000000a211f7210 */ /* 0x042fe20007ffe0ff */
[----:B------:R-:W-:Y:S01]  /*1410e0*/  IMAD.WIDE R24, R33, 0x4, R8 ;  /* 0x0000000421187825 */ /* 0x000fe200078e0208 */
[----:B------:R-:W2:Y:S04]  /*1410f0*/  LDL.LU R34, [R1+0x49e4] ;  /* 0x0049e40001227983 */ /* 0x000ea80000300800 */
[----:B------:R-:W2:Y:S04]  /*141100*/  LDL.LU R32, [R1+0x49cc] ;  /* 0x0049cc0001207983 */ /* 0x000ea80000300800 */
[----:B------:R1:W-:Y:S01]  /*141110*/  @P1 STG.E desc[UR60][R22.64], R165 ;  /* 0x000000a516001986 */ /* 0x0003e2000c10193c */
[----:B------:R-:W-:-:S02]  /*141120*/  ISETP.LT.AND P1, PT, R17, R18, !P2 ;  /* 0x000000121100720c */ /* 0x000fc40005721270 */
[----:B------:R-:W-:Y:S01]  /*141130*/  ISETP.LT.AND P2, PT, R15, R18, !P2 ;  /* 0x000000120f00720c */ /* 0x000fe20005741270 */
[----:B------:R-:W-:-:S04]  /*141140*/  IMAD.WIDE R26, R31, 0x4, R2 ;  /* 0x000000041f1a7825 */ /* 0x000fc800078e0202 */
[----:B------:R-:W-:-:S04]  /*141150*/  IMAD.WIDE R28, R31, 0x4, R4 ;  /* 0x000000041f1c7825 */ /* 0x000fc800078e0204 */
[C---:B------:R-:W-:Y:S01]  /*141160*/  IMAD.WIDE R20, R31.reuse, 0x4, R6 ;  /* 0x000000041f147825 */ /* 0x040fe200078e0206 */
[----:B------:R3:W-:Y:S04]  /*141170*/  @P5 STG.E desc[UR60][R24.64], R161 ;  /* 0x000000a118005986 */ /* 0x0007e8000c10193c */
[----:B------:R3:W-:Y:S04]  /*141180*/  @P4 STG.E desc[UR60][R26.64], R114 ;  /* 0x000000721a004986 */ /* 0x0007e8000c10193c */
[----:B------:R3:W-:Y:S01]  /*141190*/  @P3 STG.E desc[UR60][R28.64], R118 ;  /* 0x000000761c003986 */ /* 0x0007e2000c10193c */
[----:B------:R-:W4:Y:S01]  /*1411a0*/  LDC R10, c[0x0][0x248] ;  /* 0x00009200ff0a7b82 */ /* 0x000f220000000800 */
[----:B-1----:R-:W-:-:S02]  /*1411b0*/  IMAD.WIDE R22, R31, 0x4, R8 ;  /* 0x000000041f167825 */ /* 0x002fc400078e0208 */
[----:B------:R1:W-:Y:S04]  /*1411c0*/  @P1 STG.E desc[UR60][R20.64], R134 ;  /* 0x0000008614001986 */ /* 0x0003e8000c10193c */
[----:B------:R1:W-:Y:S01]  /*1411d0*/  @P2 STG.E desc[UR60][R22.64], R110 ;  /* 0x0000006e16002986 */ /* 0x0003e2000c10193c */
[-C--:B------:R-:W-:Y:S02]  /*1411e0*/  ISETP.LT.AND P4, PT, R11, R18.reuse, !P0 ;  /* 0x000000120b00720c */ /* 0x080fe40004781270 */
[-C--:B------:R-:W-:Y:S02]  /*1411f0*/  ISETP.LT.AND P5, PT, R13, R18.reuse, !P0 ;  /* 0x000000120d00720c */ /* 0x080fe400047a1270 */
[----:B------:R-:W-:Y:S02]  /*141200*/  ISETP.LT.AND P3, PT, R17, R18, !P0 ;  /* 0x000000121100720c */ /* 0x000fe40004761270 */
[----:B---3--:R-:W-:-:S02]  /*141210*/  IADD3 R33, R31, R0, RZ ;  /* 0x000000001f217210 */ /* 0x008fc40007ffe0ff */
[----:B------:R-:W3:Y:S03]  /*141220*/  LDC R0, c[0x0][0x248] ;  /* 0x00009200ff007b82 */ /* 0x000ee60000000800 */
[----:B------:R-:W-:-:S04]  /*141230*/  IMAD.WIDE R24, R33, 0x4, R2 ;  /* 0x0000000421187825 */ /* 0x000fc800078e0202 */
[----:B------:R-:W-:-:S04]  /*141240*/  IMAD.WIDE R26, R33, 0x4, R4 ;  /* 0x00000004211a7825 */ /* 0x000fc800078e0204 */
[----:B------:R-:W-:Y:S01]  /*141250*/  IMAD.WIDE R28, R33, 0x4, R6 ;  /* 0x00000004211c7825 */ /* 0x000fe200078e0206 */
[----:B------:R-:W-:Y:S01]  /*141260*/  ISETP.LT.AND P0, PT, R15, R18, !P0 ;  /* 0x000000120f00720c */ /* 0x000fe20004701270 */
[----:B------:R1:W-:Y:S01]  /*141270*/  @P4 STG.E desc[UR60][R24.64], R138 ;  /* 0x0000008a18004986 */ /* 0x0003e2000c10193c */
[----:B----4-:R-:W-:-:S03]  /*141280*/  ISETP.GE.AND P2, PT, R16, R19, PT ;  /* 0x000000131000720c */ /* 0x010fc60003f46270 */
[----:B------:R-:W4:Y:S04]  /*141290*/  LDL.LU R16, [R1+0x49c8] ;  /* 0x0049c80001107983 */ /* 0x000f280000300800 */
[----:B------:R3:W-:Y:S01]  /*1412a0*/  @P5 STG.E desc[UR60][R26.64], R130 ;  /* 0x000000821a005986 */ /* 0x0007e2000c10193c */
[----:B------:R-:W-:-:S03]  /*1412b0*/  ISETP.LT.AND P4, PT, R11, R18, !P6 ;  /* 0x000000120b00720c */ /* 0x000fc60007781270 */
[----:B------:R3:W-:Y:S01]  /*1412c0*/  @P3 STG.E desc[UR60][R28.64], R166 ;  /* 0x000000a61c003986 */ /* 0x0007e2000c10193c */
[-C--:B------:R-:W-:Y:S02]  /*1412d0*/  ISETP.LT.AND P5, PT, R13, R18.reuse, !P6 ;  /* 0x000000120d00720c */ /* 0x080fe400077a1270 */
[----:B------:R-:W-:Y:S01]  /*1412e0*/  ISETP.LT.AND P3, PT, R17, R18, !P6 ;  /* 0x000000121100720c */ /* 0x000fe20007761270 */
[C---:B------:R-:W-:Y:S01]  /*1412f0*/  IMAD.IADD R31, R33.reuse, 0x1, R10 ;  /* 0x00000001211f7824 */ /* 0x040fe200078e020a */
[----:B--2---:R-:W-:Y:S01]  /*141300*/  ISETP.GE.AND P1, PT, R14, R19, PT ;  /* 0x000000130e00720c */ /* 0x004fe20003f26270 */
[----:B-1----:R-:W-:Y:S01]  /*141310*/  IMAD.WIDE R20, R33, 0x4, R8 ;  /* 0x0000000421147825 */ /* 0x002fe200078e0208 */
[----:B------:R-:W1:Y:S03]  /*141320*/  LDC R14, c[0x0][0x248] ;  /* 0x00009200ff0e7b82 */ /* 0x000e660000000800 */
[----:B------:R-:W-:-:S04]  /*141330*/  IMAD.WIDE R22, R31, 0x4, R2 ;  /* 0x000000041f167825 */ /* 0x000fc800078e0202 */
[----:B------:R-:W-:-:S04]  /*141340*/  IMAD.WIDE R24, R31, 0x4, R4 ;  /* 0x000000041f187825 */ /* 0x000fc800078e0204 */
[----:B---3--:R-:W-:Y:S01]  /*141350*/  IMAD.WIDE R26, R31, 0x4, R6 ;  /* 0x000000041f1a7825 */ /* 0x008fe200078e0206 */
[----:B------:R2:W-:Y:S01]  /*141360*/  @P0 STG.E desc[UR60][R20.64], R162 ;  /* 0x000000a214000986 */ /* 0x0005e2000c10193c */
[----:B------:R-:W-:-:S03]  /*141370*/  ISETP.LT.AND P6, PT, R15, R18, !P6 ;  /* 0x000000120f00720c */ /* 0x000fc600077c1270 */
[----:B------:R3:W-:Y:S01]  /*141380*/  @P4 STG.E desc[UR60][R22.64], R115 ;  /* 0x0000007316004986 */ /* 0x0007e2000c10193c */
[----:B------:R-:W-:-:S03]  /*141390*/  ISETP.LT.AND P0, PT, R11, R18, !P1 ;  /* 0x000000120b00720c */ /* 0x000fc60004f01270 */
[----:B------:R1:W-:Y:S01]  /*1413a0*/  @P5 STG.E desc[UR60][R24.64], R119 ;  /* 0x0000007718005986 */ /* 0x0003e2000c10193c */
[----:B------:R-:W-:-:S03]  /*1413b0*/  ISETP.LT.AND P4, PT, R13, R18, !P1 ;  /* 0x000000120d00720c */ /* 0x000fc60004f81270 */
[----:B------:R-:W-:Y:S01]  /*1413c0*/  @P3 STG.E desc[UR60][R26.64], R135 ;  /* 0x000000871a003986 */ /* 0x000fe2000c10193c */
[----:B------:R-:W-:Y:S02]  /*1413d0*/  ISETP.LT.AND P3, PT, R17, R18, !P1 ;  /* 0x000000121100720c */ /* 0x000fe40004f61270 */
[C---:B------:R-:W-:Y:S01]  /*1413e0*/  IADD3 R33, R31.reuse, R0, RZ ;  /* 0x000000001f217210 */ /* 0x040fe20007ffe0ff */
[----:B------:R-:W-:Y:S01]  /*1413f0*/  IMAD.WIDE R28, R31, 0x4, R8 ;  /* 0x000000041f1c7825 */ /* 0x000fe200078e0208 */
[-C--:B------:R-:W-:Y:S02]  /*141400*/  ISETP.LT.AND P1, PT, R15, R18.reuse, !P1 ;  /* 0x000000120f00720c */ /* 0x080fe40004f21270 */
[----:B------:R-:W-:Y:S01]  /*141410*/  ISETP.LT.AND P5, PT, R13, R18, !P2 ;  /* 0x000000120d00720c */ /* 0x000fe200057a1270 */
[----:B------:R-:W4:Y:S01]  /*141420*/  LDC R0, c[0x0][0x248] ;  /* 0x00009200ff007b82 */ /* 0x000f220000000800 */
[----:B------:R-:W-:-:S04]  /*141430*/  IMAD.WIDE R30, R33, 0x4, R2 ;  /* 0x00000004211e7825 */ /* 0x000fc800078e0202 */
[----:B--2---:R-:W-:-:S04]  /*141440*/  IMAD.WIDE R20, R33, 0x4, R4 ;  /* 0x0000000421147825 */ /* 0x004fc800078e0204 */
[----:B---3--:R-:W-:Y:S01]  /*141450*/  IMAD.WIDE R22, R33, 0x4, R6 ;  /* 0x0000000421167825 */ /* 0x008fe200078e0206 */
[----:B------:R-:W-:Y:S04]  /*141460*/  @P6 STG.E desc[UR60][R28.64], R111 ;  /* 0x0000006f1c006986 */ /* 0x000fe8000c10193c */
[----:B------:R2:W-:Y:S01]  /*141470*/  @P0 STG.E desc[UR60][R30.64], R139 ;  /* 0x0000008b1e000986 */ /* 0x0005e2000c10193c */
[----:B------:R-:W-:-:S03]  /*141480*/  ISETP.LT.AND P6, PT, R11, R18, !P2 ;  /* 0x000000120b00720c */ /* 0x000fc600057c1270 */
[----:B------:R3:W-:Y:S04]  /*141490*/  @P4 STG.E desc[UR60][R20.64], R131 ;  /* 0x0000008314004986 */ /* 0x0007e8000c10193c */
[----:B------:R4:W-:Y:S01]  /*1414a0*/  @P3 STG.E desc[UR60][R22.64], R167 ;  /* 0x000000a716003986 */ /* 0x0009e2000c10193c */
[----:B------:R-:W-:Y:S02]  /*1414b0*/  ISETP.LT.AND P3, PT, R17, R18, !P2 ;  /* 0x000000121100720c */ /* 0x000fe40005761270 */
[C---:B-1----:R-:W-:Y:S01]  /*1414c0*/  IADD3 R35, R33.reuse, R14, RZ ;  /* 0x0000000e21237210 */ /* 0x042fe20007ffe0ff */
[----:B------:R-:W-:Y:S01]  /*1414d0*/  IMAD.WIDE R24, R33, 0x4, R8 ;  /* 0x0000000421187825 */ /* 0x000fe200078e0208 */
[----:B------:R-:W1:Y:S01]  /*1414e0*/  LDC R10, c[0x0][0x248] ;  /* 0x00009200ff0a7b82 */ /* 0x000e620000000800 */
[----:B--2---:R-:W2:Y:S02]  /*1414f0*/  LDL.LU R30, [R1+0x49c4] ;  /* 0x0049c400011e7983 */ /* 0x004ea40000300800 */
[----:B------:R-:W-:-:S04]  /*141500*/  IMAD.WIDE R26, R35, 0x4, R2 ;  /* 0x00000004231a7825 */ /* 0x000fc800078e0202 */
[----:B------:R-:W-:-:S04]  /*141510*/  IMAD.WIDE R28, R35, 0x4, R4 ;  /* 0x00000004231c7825 */ /* 0x000fc800078e0204 */
[----:B---3--:R-:W-:Y:S01]  /*141520*/  IMAD.WIDE R20, R35, 0x4, R6 ;  /* 0x0000000423147825 */ /* 0x008fe200078e0206 */
[----:B------:R3:W-:Y:S04]  /*141530*/  @P1 STG.E desc[UR60][R24.64], R163 ;  /* 0x000000a318001986 */ /* 0x0007e8000c10193c */
[----:B------:R3:W-:Y:S04]  /*141540*/  @P6 STG.E desc[UR60][R26.64], R156 ;  /* 0x0000009c1a006986 */ /* 0x0007e8000c10193c */
[----:B------:R3:W-:Y:S01]  /*141550*/  @P5 STG.E desc[UR60][R28.64], R152 ;  /* 0x000000981c005986 */ /* 0x0007e2000c10193c */
[----:B------:R-:W-:-:S03]  /*141560*/  ISETP.GE.AND P0, PT, R34, R19, PT ;  /* 0x000000132200720c */ /* 0x000fc60003f06270 */
[----:B------:R1:W-:Y:S01]  /*141570*/  @P3 STG.E desc[UR60][R20.64], R172 ;  /* 0x000000ac14003986 */ /* 0x0003e2000c10193c */
[-C--:B------:R-:W-:Y:S01]  /*141580*/  ISETP.LT.AND P2, PT, R15, R18.reuse, !P2 ;  /* 0x000000120f00720c */ /* 0x080fe20005741270 */
[----:B------:R-:W1:Y:S01]  /*141590*/  LDC R14, c[0x0][0x248] ;  /* 0x00009200ff0e7b82 */ /* 0x000e620000000800 */
[----:B----4-:R-:W-:Y:S02]  /*1415a0*/  ISETP.GE.AND P3, PT, R16, R19, PT ;  /* 0x000000131000720c */ /* 0x010fe40003f66270 */
[----:B------:R-:W4:Y:S01]  /*1415b0*/  LDL.LU R16, [R1+0x49b4] ;  /* 0x0049b40001107983 */ /* 0x000f220000300800 */
[-C--:B------:R-:W-:Y:S02]  /*1415c0*/  ISETP.LT.AND P6, PT, R11, R18.reuse, !P0 ;  /* 0x000000120b00720c */ /* 0x080fe400047c1270 */
[-C--:B------:R-:W-:Y:S02]  /*1415d0*/  ISETP.LT.AND P4, PT, R13, R18.reuse, !P0 ;  /* 0x000000120d00720c */ /* 0x080fe40004781270 */
[----:B------:R-:W-:Y:S01]  /*1415e0*/  ISETP.LT.AND P5, PT, R17, R18, !P0 ;  /* 0x000000121100720c */ /* 0x000fe200047a1270 */
[----:B------:R-:W-:-:S02]  /*1415f0*/  IMAD.IADD R31, R35, 0x1, R0 ;  /* 0x00000001231f7824 */ /* 0x000fc400078e0200 */
[----:B------:R-:W-:-:S04]  /*141600*/  IMAD.WIDE R22, R35, 0x4, R8 ;  /* 0x0000000423167825 */ /* 0x000fc800078e0208 */
[----:B---3--:R-:W-:-:S04]  /*141610*/  IMAD.WIDE R24, R31, 0x4, R2 ;  /* 0x000000041f187825 */ /* 0x008fc800078e0202 */
[----:B------:R-:W-:-:S04]  /*141620*/  IMAD.WIDE R26, R31, 0x4, R4 ;  /* 0x000000041f1a7825 */ /* 0x000fc800078e0204 */
[----:B------:R-:W-:Y:S01]  /*141630*/  IMAD.WIDE R28, R31, 0x4, R6 ;  /* 0x000000041f1c7825 */ /* 0x000fe200078e0206 */
[----:B------:R-:W-:Y:S01]  /*141640*/  ISETP.GE.AND P1, PT, R32, R19, PT ;  /* 0x000000132000720c */ /* 0x000fe20003f26270 */
[----:B------:R3:W-:Y:S01]  /*141650*/  @P2 STG.E desc[UR60][R22.64], R140 ;  /* 0x0000008c16002986 */ /* 0x0007e2000c10193c */
[-C--:B------:R-:W-:Y:S01]  /*141660*/  ISETP.LT.AND P0, PT, R15, R18.reuse, !P0 ;  /* 0x000000120f00720c */ /* 0x080fe20004701270 */
[----:B------:R-:W2:Y:S02]  /*141670*/  LDC R0, c[0x0][0x248] ;  /* 0x00009200ff007b82 */ /* 0x000ea40000000800 */
[----:B------:R-:W4:Y:S04]  /*141680*/  LDL.LU R34, [R1+0x49a0] ;  /* 0x0049a00001227983 */ /* 0x000f280000300800 */
[----:B------:R3:W-:Y:S04]  /*141690*/  @P6 STG.E desc[UR60][R24.64], R176 ;  /* 0x000000b018006986 */ /* 0x0007e8000c10193c */
[----:B------:R3:W-:Y:S04]  /*1416a0*/  @P4 STG.E desc[UR60][R26.64], R168 ;  /* 0x000000a81a004986 */ /* 0x0007e8000c10193c */
[----:B------:R3:W-:Y:S01]  /*1416b0*/  @P5 STG.E desc[UR60][R28.64], R192 ;  /* 0x000000c01c005986 */ /* 0x0007e2000c10193c */
[----:B------:R-:W-:-:S02]  /*1416c0*/  ISETP.LT.AND P2, PT, R11, R18, !P1 ;  /* 0x000000120b00720c */ /* 0x000fc40004f41270 */
[-C--:B------:R-:W-:Y:S02]  /*1416d0*/  ISETP.LT.AND P5, PT, R13, R18.reuse, !P1 ;  /* 0x000000120d00720c */ /* 0x080fe40004fa1270 */
[----:B------:R-:W-:Y:S02]  /*1416e0*/  ISETP.LT.AND P4, PT, R17, R18, !P1 ;  /* 0x000000121100720c */ /* 0x000fe40004f81270 */
[----:B-1----:R-:W-:Y:S02]  /*1416f0*/  IADD3 R33, R31, R10, RZ ;  /* 0x0000000a1f217210 */ /* 0x002fe40007ffe0ff */
[----:B------:R-:W-:Y:S01]  /*141700*/  ISETP.LT.AND P1, PT, R15, R18, !P1 ;  /* 0x000000120f00720c */ /* 0x000fe20004f21270 */
[----:B------:R-:W-:-:S04]  /*141710*/  IMAD.WIDE R20, R31, 0x4, R8 ;  /* 0x000000041f147825 */ /* 0x000fc800078e0208 */
[----:B---3--:R-:W-:-:S04]  /*141720*/  IMAD.WIDE R22, R33, 0x4, R2 ;  /* 0x0000000421167825 */ /* 0x008fc800078e0202 */
[----:B------:R-:W-:-:S04]  /*141730*/  IMAD.WIDE R24, R33, 0x4, R4 ;  /* 0x0000000421187825 */ /* 0x000fc800078e0204 */
[----:B------:R-:W-:-:S04]  /*141740*/  IMAD.WIDE R26, R33, 0x4, R6 ;  /* 0x00000004211a7825 */ /* 0x000fc800078e0206 */
[----:B------:R-:W-:Y:S01]  /*141750*/  IMAD.WIDE R28, R33, 0x4, R8 ;  /* 0x00000004211c7825 */ /* 0x000fe200078e0208 */
[----:B------:R1:W-:Y:S04]  /*141760*/  @P0 STG.E desc[UR60][R20.64], R188 ;  /* 0x000000bc14000986 */ /* 0x0003e8000c10193c */
[----:B------:R3:W-:Y:S04]  /*141770*/  @P2 STG.E desc[UR60][R22.64], R157 ;  /* 0x0000009d16002986 */ /* 0x0007e8000c10193c */
[----:B------:R-:W3:Y:S04]  /*141780*/  LDL.LU R32, [R1+0x4990] ;  /* 0x0049900001207983 */ /* 0x000ee80000300800 */
[----:B------:R3:W-:Y:S04]  /*141790*/  @P5 STG.E desc[UR60][R24.64], R153 ;  /* 0x0000009918005986 */ /* 0x0007e8000c10193c */
[----:B------:R3:W-:Y:S01]  /*1417a0*/  @P4 STG.E desc[UR60][R26.64], R173 ;  /* 0x000000ad1a004986 */ /* 0x0007e2000c10193c */
[----:B------:R-:W-:Y:S01]  /*1417b0*/  ISETP.LT.AND P6, PT, R11, R18, !P3 ;  /* 0x000000120b00720c */ /* 0x000fe20005fc1270 */
[----:B------:R-:W3:Y:S02]  /*1417c0*/  LDC R10, c[0x0][0x248] ;  /* 0x00009200ff0a7b82 */ /* 0x000ee40000000800 */
[----:B------:R3:W-:Y:S01]  /*1417d0*/  @P1 STG.E desc[UR60][R28.64], R141 ;  /* 0x0000008d1c001986 */ /* 0x0007e2000c10193c */
[----:B--2---:R-:W-:-:S05]  /*1417e0*/  IADD3 R35, R33, R0, RZ ;  /* 0x0000000021237210 */ /* 0x004fca0007ffe0ff */
[----:B------:R-:W2:Y:S01]  /*1417f0*/  LDC R0, c[0x0][0x248] ;  /* 0x00009200ff007b82 */ /* 0x000ea20000000800 */
[C---:B------:R-:W-:Y:S01]  /*141800*/  IMAD.IADD R33, R35.reuse, 0x1, R14 ;  /* 0x0000000123217824 */ /* 0x040fe200078e020e */
[-C--:B----4-:R-:W-:Y:S02]  /*141810*/  ISETP.GE.AND P1, PT, R16, R19.reuse, PT ;  /* 0x000000131000720c */ /* 0x090fe40003f26270 */
[----:B------:R-:W4:Y:S04]  /*141820*/  LDL.LU R16, [R1+0x498c] ;  /* 0x00498c0001107983 */ /* 0x000f280000300800 */
[----:B------:R-:W4:Y:S01]  /*141830*/  LDL.LU R14, [R1+0x4988] ;  /* 0x00498800010e7983 */ /* 0x000f220000300800 */
[----:B------:R-:W-:Y:S01]  /*141840*/  ISETP.GE.AND P0, PT, R30, R19, PT ;  /* 0x000000131e00720c */ /* 0x000fe20003f06270 */
[----:B------:R-:W-:Y:S01]  /*141850*/  IMAD.WIDE R30, R35, 0x4, R2 ;  /* 0x00000004231e7825 */ /* 0x000fe200078e0202 */
[----:B------:R-:W-:-:S02]  /*141860*/  ISETP.LT.AND P5, PT, R13, R18, !P3 ;  /* 0x000000120d00720c */ /* 0x000fc40005fa1270 */
[-C--:B------:R-:W-:Y:S02]  /*141870*/  ISETP.LT.AND P2, PT, R17, R18.reuse, !P3 ;  /* 0x000000121100720c */ /* 0x080fe40005f41270 */
[-C--:B------:R-:W-:Y:S01]  /*141880*/  ISETP.LT.AND P3, PT, R15, R18.reuse, !P3 ;  /* 0x000000120f00720c */ /* 0x080fe20005f61270 */
[----:B------:R2:W-:Y:S01]  /*141890*/  @P6 STG.E desc[UR60][R30.64], R177 ;  /* 0x000000b11e006986 */ /* 0x0005e2000c10193c */
[-C--:B------:R-:W-:Y:S02]  /*1418a0*/  ISETP.LT.AND P6, PT, R11, R18.reuse, !P0 ;  /* 0x000000120b00720c */ /* 0x080fe400047c1270 */
[----:B------:R-:W-:Y:S01]  /*1418b0*/  ISETP.LT.AND P4, PT, R13, R18, !P0 ;  /* 0x000000120d00720c */ /* 0x000fe20004781270 */
[----:B-1----:R-:W-:-:S04]  /*1418c0*/  IMAD.WIDE R20, R35, 0x4, R4 ;  /* 0x0000000423147825 */ /* 0x002fc800078e0204 */
[----:B---3--:R-:W-:-:S04]  /*1418d0*/  IMAD.WIDE R22, R35, 0x4, R6 ;  /* 0x0000000423167825 */ /* 0x008fc800078e0206 */
[----:B------:R-:W-:-:S04]  /*1418e0*/  IMAD.WIDE R24, R35, 0x4, R8 ;  /* 0x0000000423187825 */ /* 0x000fc800078e0208 */
[----:B------:R-:W-:-:S04]  /*1418f0*/  IMAD.WIDE R26, R33, 0x4, R2 ;  /* 0x00000004211a7825 */ /* 0x000fc800078e0202 */
[----:B------:R-:W-:Y:S01]  /*141900*/  IMAD.WIDE R28, R33, 0x4, R4 ;  /* 0x00000004211c7825 */ /* 0x000fe200078e0204 */
[----:B------:R1:W-:Y:S04]  /*141910*/  @P5 STG.E desc[UR60][R20.64], R169 ;  /* 0x000000a914005986 */ /* 0x0003e8000c10193c */
[----:B------:R3:W-:Y:S01]  /*141920*/  @P2 STG.E desc[UR60][R22.64], R193 ;  /* 0x000000c116002986 */ /* 0x0007e2000c10193c */
[----:B------:R-:W-:-:S03]  /*141930*/  ISETP.LT.AND P5, PT, R17, R18, !P0 ;  /* 0x000000121100720c */ /* 0x000fc600047a1270 */
[----:B------:R3:W-:Y:S01]  /*141940*/  @P3 STG.E desc[UR60][R24.64], R189 ;  /* 0x000000bd18003986 */ /* 0x0007e2000c10193c */
[----:B------:R-:W-:-:S03]  /*141950*/  ISETP.LT.AND P0, PT, R15, R18, !P0 ;  /* 0x000000120f00720c */ /* 0x000fc60004701270 */
[----:B------:R3:W-:Y:S04]  /*141960*/  @P6 STG.E desc[UR60][R26.64], R158 ;  /* 0x0000009e1a006986 */ /* 0x0007e8000c10193c */
[----:B------:R3:W-:Y:S01]  /*141970*/  @P4 STG.E desc[UR60][R28.64], R154 ;  /* 0x0000009a1c004986 */ /* 0x0007e2000c10193c */
[-C--:B------:R-:W-:Y:S02]  /*141980*/  ISETP.LT.AND P6, PT, R11, R18.reuse, !P1 ;  /* 0x000000120b00720c */ /* 0x080fe40004fc1270 */
[-C--:B------:R-:W-:Y:S02]  /*141990*/  ISETP.LT.AND P4, PT, R13, R18.reuse, !P1 ;  /* 0x000000120d00720c */ /* 0x080fe40004f81270 */
[----:B------:R-:W-:Y:S02]  /*1419a0*/  ISETP.LT.AND P3, PT, R17, R18, !P1 ;  /* 0x000000121100720c */ /* 0x000fe40004f61270 */
[C---:B--2---:R-:W-:Y:S01]  /*1419b0*/  IADD3 R31, R33.reuse, R0, RZ ;  /* 0x00000000211f7210 */ /* 0x044fe20007ffe0ff */
[----:B-1----:R-:W-:-:S04]  /*1419c0*/  IMAD.WIDE R20, R33, 0x4, R6 ;  /* 0x0000000421147825 */ /* 0x002fc800078e0206 */
[----:B---3--:R-:W-:-:S04]  /*1419d0*/  IMAD.WIDE R22, R33, 0x4, R8 ;  /* 0x0000000421167825 */ /* 0x008fc800078e0208 */
[----:B------:R-:W-:-:S04]  /*1419e0*/  IMAD.WIDE R24, R31, 0x4, R2 ;  /* 0x000000041f187825 */ /* 0x000fc800078e0202 */
[----:B------:R-:W-:-:S04]  /*1419f0*/  IMAD.WIDE R26, R31, 0x4, R4 ;  /* 0x000000041f1a7825 */ /* 0x000fc800078e0204 */
[----:B------:R-:W-:Y:S01]  /*141a00*/  IMAD.WIDE R28, R31, 0x4, R6 ;  /* 0x000000041f1c7825 */ /* 0x000fe200078e0206 */
[----:B------:R1:W-:Y:S01]  /*141a10*/  @P5 STG.E desc[UR60][R20.64], R174 ;  /* 0x000000ae14005986 */ /* 0x0003e2000c10193c */
[----:B------:R-:W-:-:S03]  /*141a20*/  ISETP.GE.AND P2, PT, R34, R19, PT ;  /* 0x000000132200720c */ /* 0x000fc60003f46270 */
[----:B------:R2:W-:Y:S04]  /*141a30*/  @P0 STG.E desc[UR60][R22.64], R142 ;  /* 0x0000008e16000986 */ /* 0x0005e8000c10193c */
[----:B------:R3:W-:Y:S04]  /*141a40*/  @P6 STG.E desc[UR60][R24.64], R178 ;  /* 0x000000b218006986 */ /* 0x0007e8000c10193c */
[----:B------:R3:W-:Y:S01]  /*141a50*/  @P4 STG.E desc[UR60][R26.64], R170 ;  /* 0x000000aa1a004986 */ /* 0x0007e2000c10193c */
[----:B------:R-:W-:-:S03]  /*141a60*/  ISETP.LT.AND P5, PT, R15, R18, !P1 ;  /* 0x000000120f00720c */ /* 0x000fc60004fa1270 */
[----:B------:R3:W-:Y:S01]  /*141a70*/  @P3 STG.E desc[UR60][R28.64], R194 ;  /* 0x000000c21c003986 */ /* 0x0007e2000c10193c */
[----:B------:R-:W-:Y:S02]  /*141a80*/  ISETP.LT.AND P3, PT, R11, R18, !P2 ;  /* 0x000000120b00720c */ /* 0x000fe40005761270 */
[C---:B------:R-:W-:Y:S01]  /*141a90*/  IADD3 R33, R31.reuse, R10, RZ ;  /* 0x0000000a1f217210 */ /* 0x040fe20007ffe0ff */
[----:B------:R-:W3:Y:S01]  /*141aa0*/  LDC R0, c[0x0][0x248] ;  /* 0x00009200ff007b82 */ /* 0x000ee20000000800 */
[----:B-1----:R-:W-:-:S04]  /*141ab0*/  IMAD.WIDE R20, R31, 0x4, R8 ;  /* 0x000000041f147825 */ /* 0x002fc800078e0208 */
[----:B--2---:R-:W-:Y:S01]  /*141ac0*/  IMAD.WIDE R22, R33, 0x4, R2 ;  /* 0x0000000421167825 */ /* 0x004fe200078e0202 */
[-C--:B----4-:R-:W-:Y:S02]  /*141ad0*/  ISETP.GE.AND P0, PT, R16, R19.reuse, PT ;  /* 0x000000131000720c */ /* 0x090fe40003f06270 */
[----:B------:R-:W-:Y:S01]  /*141ae0*/  ISETP.LT.AND P4, PT, R13, R18, !P2 ;  /* 0x000000120d00720c */ /* 0x000fe20005781270 */
[----:B------:R-:W2:Y:S04]  /*141af0*/  LDL.LU R16, [R1+0x4984] ;  /* 0x0049840001107983 */ /* 0x000ea80000300800 */
[----:B------:R-:W-:Y:S04]  /*141b00*/  @P5 STG.E desc[UR60][R20.64], R190 ;  /* 0x000000be14005986 */ /* 0x000fe8000c10193c */
[----:B------:R-:W-:Y:S01]  /*141b10*/  @P3 STG.E desc[UR60][R22.64], R159 ;  /* 0x0000009f16003986 */ /* 0x000fe2000c10193c */
[----:B------:R-:W-:-:S03]  /*141b20*/  ISETP.GE.AND P3, PT, R14, R19, PT ;  /* 0x000000130e00720c */ /* 0x000fc60003f66270 */
[----:B------:R-:W4:Y:S04]  /*141b30*/  LDL.LU R34, [R1+0x496c] ;  /* 0x00496c0001227983 */ /* 0x000f280000300800 */
[----:B------:R-:W4:Y:S01]  /*141b40*/  LDL.LU R14, [R1+0x4968] ;  /* 0x00496800010e7983 */ /* 0x000f220000300800 */
[----:B------:R-:W-:Y:S01]  /*141b50*/  ISETP.LT.AND P6, PT, R17, R18, !P2 ;  /* 0x000000121100720c */ /* 0x000fe200057c1270 */
[----:B------:R-:W1:Y:S01]  /*141b60*/  LDC R10, c[0x0][0x248] ;  /* 0x00009200ff0a7b82 */ /* 0x000e620000000800 */
[----:B---3--:R-:W-:-:S04]  /*141b70*/  IMAD.WIDE R24, R33, 0x4, R4 ;  /* 0x0000000421187825 */ /* 0x008fc800078e0204 */
[----:B------:R-:W-:Y:S01]  /*141b80*/  IMAD.WIDE R26, R33, 0x4, R6 ;  /* 0x00000004211a7825 */ /* 0x000fe200078e0206 */
[----:B------:R-:W-:Y:S02]  /*141b90*/  ISETP.GE.AND P1, PT, R32, R19, PT ;  /* 0x000000132000720c */ /* 0x000fe40003f26270 */
[-C--:B------:R-:W-:Y:S01]  /*141ba0*/  ISETP.LT.AND P2, PT, R15, R18.reuse, !P2 ;  /* 0x000000120f00720c */ /* 0x080fe20005741270 */
[----:B------:R-:W-:Y:S01]  /*141bb0*/  IMAD.IADD R35, R33, 0x1, R0 ;  /* 0x0000000121237824 */ /* 0x000fe200078e0200 */
[----:B------:R3:W-:Y:S01]  /*141bc0*/  @P4 STG.E desc[UR60][R24.64], R155 ;  /* 0x0000009b18004986 */ /* 0x0007e2000c10193c */
[-C--:B------:R-:W-:Y:S02]  /*141bd0*/  ISETP.LT.AND P5, PT, R11, R18.reuse, !P1 ;  /* 0x000000120b00720c */ /* 0x080fe40004fa1270 */
[-C--:B------:R-:W-:Y:S01]  /*141be0*/  ISETP.LT.AND P4, PT, R17, R18.reuse, !P1 ;  /* 0x000000121100720c */ /* 0x080fe20004f81270 */
[----:B------:R-:W-:Y:S01]  /*141bf0*/  IMAD.WIDE R28, R33, 0x4, R8 ;  /* 0x00000004211c7825 */ /* 0x000fe200078e0208 */
[----:B------:R-:W4:Y:S04]  /*141c00*/  LDS.128 R20, [R12] ;  /* 0x000000000c147984 */ /* 0x000f280000000c00 */
[----:B------:R3:W-:Y:S01]  /*141c10*/  @P6 STG.E desc[UR60][R26.64], R175 ;  /* 0x000000af1a006986 */ /* 0x0007e2000c10193c */
[----:B------:R-:W-:-:S02]  /*141c20*/  ISETP.LT.AND P6, PT, R13, R18, !P1 ;  /* 0x000000120d00720c */ /* 0x000fc40004fc1270 */
[----:B------:R-:W-:Y:S01]  /*141c30*/  ISETP.LT.AND P1, PT, R15, R18, !P1 ;  /* 0x000000120f00720c */ /* 0x000fe20004f21270 */
[----:B------:R-:W-:-:S04]  /*141c40*/  IMAD.WIDE R30, R35, 0x4, R2 ;  /* 0x00000004231e7825 */ /* 0x000fc800078e0202 */
[----:B------:R-:W-:-:S04]  /*141c50*/  IMAD.WIDE R32, R35, 0x4, R8 ;  /* 0x0000000423207825 */ /* 0x000fc800078e0208 */
[C---:B---3--:R-:W-:Y:S01]  /*141c60*/  IMAD.WIDE R24, R35.reuse, 0x4, R4 ;  /* 0x0000000423187825 */ /* 0x048fe200078e0204 */
[----:B------:R3:W-:Y:S04]  /*141c70*/  @P2 STG.E desc[UR60][R28.64], R143 ;  /* 0x0000008f1c002986 */ /* 0x0007e8000c10193c */
[----:B------:R3:W-:Y:S01]  /*141c80*/  @P5 STG.E desc[UR60][R30.64], R179 ;  /* 0x000000b31e005986 */ /* 0x0007e2000c10193c */
[----:B------:R-:W4:Y:S01]  /*141c90*/  LDC R0, c[0x0][0x248] ;  /* 0x00009200ff007b82 */ /* 0x000f220000000800 */
[----:B------:R-:W-:Y:S01]  /*141ca0*/  IMAD.WIDE R26, R35, 0x4, R6 ;  /* 0x00000004231a7825 */ /* 0x000fe200078e0206 */
[-C--:B------:R-:W-:Y:S01]  /*141cb0*/  ISETP.LT.AND P2, PT, R11, R18.reuse, !P0 ;  /* 0x000000120b00720c */ /* 0x080fe20004741270 */
[----:B------:R3:W-:Y:S04]  /*141cc0*/  @P6 STG.E desc[UR60][R24.64], R171 ;  /* 0x000000ab18006986 */ /* 0x0007e8000c10193c */
[----:B------:R3:W-:Y:S01]  /*141cd0*/  @P4 STG.E desc[UR60][R26.64], R195 ;  /* 0x000000c31a004986 */ /* 0x0007e2000c10193c */
[----:B------:R-:W-:-:S03]  /*141ce0*/  ISETP.LT.AND P5, PT, R13, R18, !P0 ;  /* 0x000000120d00720c */ /* 0x000fc600047a1270 */
[----:B------:R4:W-:Y:S01]  /*141cf0*/  @P1 STG.E desc[UR60][R32.64], R191 ;  /* 0x000000bf20001986 */ /* 0x0009e2000c10193c */
[----:B------:R-:W-:Y:S02]  /*141d00*/  ISETP.LT.AND P1, PT, R17, R18, !P0 ;  /* 0x000000121100720c */ /* 0x000fe40004721270 */
[----:B-1----:R-:W-:Y:S02]  /*141d10*/  IADD3 R37, R35, R10, RZ ;  /* 0x0000000a23257210 */ /* 0x002fe40007ffe0ff */
[----:B------:R-:W-:Y:S01]  /*141d20*/  ISETP.LT.AND P0, PT, R15, R18, !P0 ;  /* 0x000000120f00720c */ /* 0x000fe20004701270 */
[----:B------:R-:W1:Y:S02]  /*141d30*/  LDC R10, c[0x0][0x248] ;  /* 0x00009200ff0a7b82 */ /* 0x000e640000000800 */
[----:B---3--:R-:W-:-:S04]  /*141d40*/  IMAD.WIDE R28, R37, 0x4, R2 ;  /* 0x00000004251c7825 */ /* 0x008fc800078e0202 */
[----:B------:R-:W-:-:S04]  /*141d50*/  IMAD.WIDE R30, R37, 0x4, R4 ;  /* 0x00000004251e7825 */ /* 0x000fc800078e0204 */
[----:B------:R-:W-:-:S04]  /*141d60*/  IMAD.WIDE R24, R37, 0x4, R6 ;  /* 0x0000000425187825 */ /* 0x000fc800078e0206 */
        /* <DEDUP_REMOVED lines=11> */
[----:B------:R-:W-:Y:S02]  /*141e20*/  ISETP.LT.AND P2, PT, R13, R18, !P3 ;  /* 0x000000120d00720c */ /* 0x000fe40005f41270 */
[----:B------:R-:W-:Y:S02]  /*141e30*/  IADD3 R35, R37, R0, RZ ;  /* 0x0000000025237210 */ /* 0x000fe40007ffe0ff */
[----:B------:R-:W1:Y:S01]  /*141e40*/  LDC R0, c[0x0][0x248] ;  /* 0x00009200ff007b82 */ /* 0x000e620000000800 */
[----:B------:R-:W-:Y:S02]  /*141e50*/  ISETP.LT.AND P5, PT, R17, R18, !P3 ;  /* 0x000000121100720c */ /* 0x000fe40005fa1270 */
[----:B------:R-:W-:-:S04]  /*141e60*/  IMAD.WIDE R32, R35, 0x4, R2 ;  /* 0x0000000423207825 */ /* 0x000fc800078e0202 */
[----:B---3--:R-:W-:Y:S01]  /*141e70*/  IMAD.WIDE R28, R35, 0x4, R4 ;  /* 0x00000004231c7825 */ /* 0x008fe200078e0204 */
[----:B------:R-:W-:-:S03]  /*141e80*/  ISETP.LT.AND P3, PT, R15, R18, !P3 ;  /* 0x000000120f00720c */ /* 0x000fc60005f61270 */
[----:B-1----:R-:W-:Y:S02]  /*141e90*/  IMAD.IADD R37, R35, 0x1, R10 ;  /* 0x0000000123257824 */ /* 0x002fe400078e020a */
[----:B------:R-:W1:Y:S01]  /*141ea0*/  LDC R10, c[0x0][0x248] ;  /* 0x00009200ff0a7b82 */ /* 0x000e620000000800 */
[----:B------:R-:W-:Y:S04]  /*141eb0*/  @P4 STG.E desc[UR60][R32.64], R208 ;  /* 0x000000d020004986 */ /* 0x000fe8000c10193c */
[----:B------:R3:W-:Y:S01]  /*141ec0*/  @P2 STG.E desc[UR60][R28.64], R216 ;  /* 0x000000d81c002986 */ /* 0x0007e2000c10193c */
[-C--:B------:R-:W-:Y:S01]  /*141ed0*/  ISETP.LT.AND P2, PT, R11, R18.reuse, !P6 ;  /* 0x000000120b00720c */ /* 0x080fe20007741270 */
[----:B------:R-:W-:Y:S01]  /*141ee0*/  IMAD.WIDE R30, R35, 0x4, R6 ;  /* 0x00000004231e7825 */ /* 0x000fe200078e0206 */
[----:B------:R-:W-:-:S03]  /*141ef0*/  ISETP.LT.AND P4, PT, R13, R18, !P6 ;  /* 0x000000120d00720c */ /* 0x000fc60007781270 */
[----:B------:R-:W-:Y:S01]  /*141f00*/  IMAD.WIDE R24, R35, 0x4, R8 ;  /* 0x0000000423187825 */ /* 0x000fe200078e0208 */
[----:B------:R-:W-:Y:S01]  /*141f10*/  ISETP.GE.AND P1, PT, R34, R19, PT ;  /* 0x000000132200720c */ /* 0x000fe20003f26270 */
[----:B------:R3:W-:Y:S01]  /*141f20*/  @P5 STG.E desc[UR60][R30.64], R148 ;  /* 0x000000941e005986 */ /* 0x0007e2000c10193c */
[-C--:B------:R-:W-:Y:S01]  /*141f30*/  ISETP.LT.AND P5, PT, R17, R18.reuse, !P6 ;  /* 0x000000121100720c */ /* 0x080fe200077a1270 */
[----:B------:R-:W-:Y:S01]  /*141f40*/  IMAD.WIDE R26, R37, 0x4, R2 ;  /* 0x00000004251a7825 */ /* 0x000fe200078e0202 */
[-C--:B------:R-:W-:Y:S01]  /*141f50*/  ISETP.LT.AND P6, PT, R15, R18.reuse, !P6 ;  /* 0x000000120f00720c */ /* 0x080fe200077c1270 */
[----:B------:R1:W-:Y:S02]  /*141f60*/  @P3 STG.E desc[UR60][R24.64], R20 ;  /* 0x0000001418003986 */ /* 0x0003e4000c10193c */
[----:B---3--:R-:W-:Y:S01]  /*141f70*/  IMAD.WIDE R28, R37, 0x4, R4 ;  /* 0x00000004251c7825 */ /* 0x008fe200078e0204 */
[----:B------:R-:W-:Y:S02]  /*141f80*/  ISETP.LT.AND P3, PT, R11, R18, !P1 ;  /* 0x000000120b00720c */ /* 0x000fe40004f61270 */
[C---:B------:R-:W-:Y:S01]  /*141f90*/  IADD3 R39, R37.reuse, R0, RZ ;  /* 0x0000000025277210 */ /* 0x040fe20007ffe0ff */
[----:B------:R3:W-:Y:S04]  /*141fa0*/  @P2 STG.E desc[UR60][R26.64], R181 ;  /* 0x000000b51a002986 */ /* 0x0007e8000c10193c */
[----:B------:R3:W-:Y:S01]  /*141fb0*/  @P4 STG.E desc[UR60][R28.64], R185 ;  /* 0x000000b91c004986 */ /* 0x0007e2000c10193c */
[----:B------:R-:W-:Y:S01]  /*141fc0*/  IMAD.WIDE R30, R37, 0x4, R6 ;  /* 0x00000004251e7825 */ /* 0x000fe200078e0206 */
[----:B------:R-:W-:-:S03]  /*141fd0*/  ISETP.LT.AND P4, PT, R13, R18, !P1 ;  /* 0x000000120d00720c */ /* 0x000fc60004f81270 */
[----:B------:R-:W-:-:S04]  /*141fe0*/  IMAD.WIDE R32, R37, 0x4, R8 ;  /* 0x0000000425207825 */ /* 0x000fc800078e0208 */
[----:B------:R-:W-:Y:S01]  /*141ff0*/  IMAD.WIDE R34, R39, 0x4, R2 ;  /* 0x0000000427227825 */ /* 0x000fe200078e0202 */
[----:B------:R-:W3:Y:S01]  /*142000*/  LDC R0, c[0x0][0x248] ;  /* 0x00009200ff007b82 */ /* 0x000ee20000000800 */
[----:B------:R3:W-:Y:S01]  /*142010*/  @P5 STG.E desc[UR60][R30.64], R201 ;  /* 0x000000c91e005986 */ /* 0x0007e2000c10193c */
[----:B------:R-:W-:-:S03]  /*142020*/  ISETP.LT.AND P2, PT, R17, R18, !P1 ;  /* 0x000000121100720c */ /* 0x000fc60004f41270 */
[----:B------:R3:W-:Y:S01]  /*142030*/  @P6 STG.E desc[UR60][R32.64], R145 ;  /* 0x0000009120006986 */ /* 0x0007e2000c10193c */
[----:B------:R-:W-:-:S03]  /*142040*/  ISETP.LT.AND P1, PT, R15, R18, !P1 ;  /* 0x000000120f00720c */ /* 0x000fc60004f21270 */
[----:B------:R-:W-:Y:S01]  /*142050*/  @P3 STG.E desc[UR60][R34.64], R209 ;  /* 0x000000d122003986 */ /* 0x000fe2000c10193c */
[----:B-1----:R-:W-:Y:S01]  /*142060*/  IMAD.WIDE R24, R39, 0x4, R4 ;  /* 0x0000000427187825 */ /* 0x002fe200078e0204 */
[----:B------:R-:W-:Y:S02]  /*142070*/  ISETP.LT.AND P3, PT, R11, R18, !P0 ;  /* 0x000000120b00720c */ /* 0x000fe40004761270 */
[----:B------:R-:W-:Y:S02]  /*142080*/  IADD3 R37, R39, R10, RZ ;  /* 0x0000000a27257210 */ /* 0x000fe40007ffe0ff */
[----:B------:R-:W1:Y:S01]  /*142090*/  LDC R10, c[0x0][0x248] ;  /* 0x00009200ff0a7b82 */ /* 0x000e620000000800 */
[-C--:B------:R-:W-:Y:S01]  /*1420a0*/  ISETP.LT.AND P6, PT, R13, R18.reuse, !P0 ;  /* 0x000000120d00720c */ /* 0x080fe200047c1270 */
[----:B------:R3:W-:Y:S02]  /*1420b0*/  @P4 STG.E desc[UR60][R24.64], R217 ;  /* 0x000000d918004986 */ /* 0x0007e4000c10193c */
[----:B---3--:R-:W-:Y:S01]  /*1420c0*/  IMAD.WIDE R26, R39, 0x4, R6 ;  /* 0x00000004271a7825 */ /* 0x008fe200078e0206 */
[----:B------:R-:W-:-:S03]  /*1420d0*/  ISETP.LT.AND P4, PT, R17, R18, !P0 ;  /* 0x000000121100720c */ /* 0x000fc60004781270 */
[----:B------:R-:W-:-:S04]  /*1420e0*/  IMAD.WIDE R28, R39, 0x4, R8 ;  /* 0x00000004271c7825 */ /* 0x000fc800078e0208 */
[----:B------:R-:W-:Y:S01]  /*1420f0*/  IMAD.WIDE R30, R37, 0x4, R2 ;  /* 0x00000004251e7825 */ /* 0x000fe200078e0202 */
[----:B------:R-:W-:Y:S01]  /*142100*/  ISETP.LT.AND P0, PT, R15, R18, !P0 ;  /* 0x000000120f00720c */ /* 0x000fe20004701270 */
[----:B------:R3:W-:Y:S04]  /*142110*/  @P2 STG.E desc[UR60][R26.64], R149 ;  /* 0x000000951a002986 */ /* 0x0007e8000c10193c */
[----:B------:R3:W-:Y:S01]  /*142120*/  @P1 STG.E desc[UR60][R28.64], R21 ;  /* 0x000000151c001986 */ /* 0x0007e2000c10193c */
[----:B------:R-:W-:-:S03]  /*142130*/  IMAD.WIDE R32, R37, 0x4, R4 ;  /* 0x0000000425207825 */ /* 0x000fc600078e0204 */
[----:B------:R3:W-:Y:S01]  /*142140*/  @P3 STG.E desc[UR60][R30.64], R182 ;  /* 0x000000b61e003986 */ /* 0x0007e2000c10193c */
[----:B------:R-:W-:-:S04]  /*142150*/  IMAD.WIDE R24, R37, 0x4, R6 ;  /* 0x0000000425187825 */ /* 0x000fc800078e0206 */
[C---:B------:R-:W-:Y:S01]  /*142160*/  IMAD.IADD R35, R37.reuse, 0x1, R0 ;  /* 0x0000000125237824 */ /* 0x040fe200078e0200 */
[----:B------:R-:W-:Y:S04]  /*142170*/  @P6 STG.E desc[UR60][R32.64], R186 ;  /* 0x000000ba20006986 */ /* 0x000fe8000c10193c */
[----:B------:R1:W-:Y:S01]  /*142180*/  @P4 STG.E desc[UR60][R24.64], R202 ;  /* 0x000000ca18004986 */ /* 0x0003e2000c10193c */
[----:B---3--:R-:W-:-:S04]  /*142190*/  IMAD.WIDE R26, R37, 0x4, R8 ;  /* 0x00000004251a7825 */ /* 0x008fc800078e0208 */
[C---:B------:R-:W-:Y:S01]  /*1421a0*/  IMAD.WIDE R20, R35.reuse, 0x4, R2 ;  /* 0x0000000423147825 */ /* 0x040fe200078e0202 */
[----:B------:R3:W-:Y:S03]  /*1421b0*/  @P0 STG.E desc[UR60][R26.64], R146 ;  /* 0x000000921a000986 */ /* 0x0007e6000c10193c */
[----:B------:R-:W-:-:S04]  /*1421c0*/  IMAD.WIDE R28, R35, 0x4, R4 ;  /* 0x00000004231c7825 */ /* 0x000fc800078e0204 */
[----:B------:R-:W-:Y:S01]  /*1421d0*/  IMAD.WIDE R30, R35, 0x4, R6 ;  /* 0x00000004231e7825 */ /* 0x000fe200078e0206 */
[-C--:B--2---:R-:W-:Y:S02]  /*1421e0*/  ISETP.GE.AND P5, PT, R16, R19.reuse, PT ;  /* 0x000000131000720c */ /* 0x084fe40003fa6270 */
[----:B------:R-:W-:Y:S02]  /*1421f0*/  ISETP.GE.AND P2, PT, R12, R19, PT ;  /* 0x000000130c00720c */ /* 0x000fe40003f46270 */
[----:B------:R-:W3:Y:S01]  /*142200*/  LDC R12, c[0x0][0x248] ;  /* 0x00009200ff0c7b82 */ /* 0x000ee20000000800 */
[-C--:B------:R-:W-:Y:S02]  /*142210*/  ISETP.LT.AND P3, PT, R11, R18.reuse, !P5 ;  /* 0x000000120b00720c */ /* 0x080fe40006f61270 */
[-C--:B------:R-:W-:Y:S02]  /*142220*/  ISETP.LT.AND P6, PT, R13, R18.reuse, !P5 ;  /* 0x000000120d00720c */ /* 0x080fe40006fc1270 */
[----:B------:R-:W-:-:S02]  /*142230*/  ISETP.LT.AND P4, PT, R17, R18, !P5 ;  /* 0x000000121100720c */ /* 0x000fc40006f81270 */
[-C--:B------:R-:W-:Y:S02]  /*142240*/  ISETP.LT.AND P5, PT, R15, R18.reuse, !P5 ;  /* 0x000000120f00720c */ /* 0x080fe40006fa1270 */
[----:B------:R-:W-:Y:S02]  /*142250*/  ISETP.LT.AND P0, PT, R11, R18, !P2 ;  /* 0x000000120b00720c */ /* 0x000fe40005701270 */
[----:B----4-:R-:W-:Y:S02]  /*142260*/  ISETP.GE.AND P1, PT, R14, R19, PT ;  /* 0x000000130e00720c */ /* 0x010fe40003f26270 */
[----:B-1----:R-:W-:Y:S01]  /*142270*/  IADD3 R19, R35, R10, RZ ;  /* 0x0000000a23137210 */ /* 0x002fe20007ffe0ff */
[----:B------:R1:W-:Y:S01]  /*142280*/  @P3 STG.E desc[UR60][R20.64], R210 ;  /* 0x000000d214003986 */ /* 0x0003e2000c10193c */
[----:B------:R-:W-:Y:S01]  /*142290*/  ISETP.LT.AND P3, PT, R11, R18, !P1 ;  /* 0x000000120b00720c */ /* 0x000fe20004f61270 */
[----:B------:R-:W-:-:S04]  /*1422a0*/  IMAD.WIDE R10, R35, 0x4, R8 ;  /* 0x00000004230a7825 */ /* 0x000fc800078e0208 */
[----:B------:R-:W-:Y:S01]  /*1422b0*/  IMAD.WIDE R24, R19, 0x4, R2 ;  /* 0x0000000413187825 */ /* 0x000fe200078e0202 */
[----:B------:R2:W-:Y:S04]  /*1422c0*/  @P6 STG.E desc[UR60][R28.64], R218 ;  /* 0x000000da1c006986 */ /* 0x0005e8000c10193c */
[----:B------:R2:W-:Y:S04]  /*1422d0*/  @P4 STG.E desc[UR60][R30.64], R150 ;  /* 0x000000961e004986 */ /* 0x0005e8000c10193c */
[----:B------:R2:W-:Y:S01]  /*1422e0*/  @P5 STG.E desc[UR60][R10.64], R22 ;  /* 0x000000160a005986 */ /* 0x0005e2000c10193c */
[----:B------:R-:W-:-:S03]  /*1422f0*/  ISETP.LT.AND P4, PT, R13, R18, !P2 ;  /* 0x000000120d00720c */ /* 0x000fc60005781270 */
[----:B------:R2:W-:Y:S01]  /*142300*/  @P0 STG.E desc[UR60][R24.64], R183 ;  /* 0x000000b718000986 */ /* 0x0005e2000c10193c */
[-C--:B------:R-:W-:Y:S02]  /*142310*/  ISETP.LT.AND P0, PT, R17, R18.reuse, !P2 ;  /* 0x000000121100720c */ /* 0x080fe40005701270 */
[-C--:B------:R-:W-:Y:S02]  /*142320*/  ISETP.LT.AND P2, PT, R15, R18.reuse, !P2 ;  /* 0x000000120f00720c */ /* 0x080fe40005741270 */
[-C--:B------:R-:W-:Y:S02]  /*142330*/  ISETP.LT.AND P6, PT, R13, R18.reuse, !P1 ;  /* 0x000000120d00720c */ /* 0x080fe40004fc1270 */
[----:B------:R-:W-:Y:S02]  /*142340*/  ISETP.LT.AND P5, PT, R17, R18, !P1 ;  /* 0x000000121100720c */ /* 0x000fe40004fa1270 */
[----:B---3--:R-:W-:Y:S02]  /*142350*/  IADD3 R27, R19, R12, RZ ;  /* 0x0000000c131b7210 */ /* 0x008fe40007ffe0ff */
[----:B------:R-:W-:Y:S01]  /*142360*/  ISETP.LT.AND P1, PT, R15, R18, !P1 ;  /* 0x000000120f00720c */ /* 0x000fe20004f21270 */
[----:B------:R-:W-:-:S04]  /*142370*/  IMAD.WIDE R12, R19, 0x4, R4 ;  /* 0x00000004130c7825 */ /* 0x000fc800078e0204 */
[----:B------:R-:W-:-:S04]  /*142380*/  IMAD.WIDE R16, R19, 0x4, R6 ;  /* 0x0000000413107825 */ /* 0x000fc800078e0206 */
[----:B-1----:R-:W-:-:S04]  /*142390*/  IMAD.WIDE R20, R19, 0x4, R8 ;  /* 0x0000000413147825 */ /* 0x002fc800078e0208 */
[----:B------:R-:W-:-:S04]  /*1423a0*/  IMAD.WIDE R2, R27, 0x4, R2 ;  /* 0x000000041b027825 */ /* 0x000fc800078e0202 */
[----:B------:R-:W-:-:S04]  /*1423b0*/  IMAD.WIDE R4, R27, 0x4, R4 ;  /* 0x000000041b047825 */ /* 0x000fc800078e0204 */
[C---:B------:R-:W-:Y:S01]  /*1423c0*/  IMAD.WIDE R6, R27.reuse, 0x4, R6 ;  /* 0x000000041b067825 */ /* 0x040fe200078e0206 */
[----:B------:R2:W-:Y:S04]  /*1423d0*/  @P4 STG.E desc[UR60][R12.64], R187 ;  /* 0x000000bb0c004986 */ /* 0x0005e8000c10193c */
[----:B------:R2:W-:Y:S04]  /*1423e0*/  @P0 STG.E desc[UR60][R16.64], R203 ;  /* 0x000000cb10000986 */ /* 0x0005e8000c10193c */
[----:B------:R2:W-:Y:S04]  /*1423f0*/  @P2 STG.E desc[UR60][R20.64], R147 ;  /* 0x0000009314002986 */ /* 0x0005e8000c10193c */
[----:B------:R2:W-:Y:S04]  /*142400*/  @P3 STG.E desc[UR60][R2.64], R211 ;  /* 0x000000d302003986 */ /* 0x0005e8000c10193c */
[----:B------:R2:W-:Y:S04]  /*142410*/  @P6 STG.E desc[UR60][R4.64], R219 ;  /* 0x000000db04006986 */ /* 0x0005e8000c10193c */
[----:B------:R2:W-:Y:S01]  /*142420*/  @P5 STG.E desc[UR60][R6.64], R151 ;  /* 0x0000009706005986 */ /* 0x0005e2000c10193c */
[----:B------:R-:W-:Y:S01]  /*142430*/  IMAD.WIDE R8, R27, 0x4, R8 ;  /* 0x000000041b087825 */ /* 0x000fe200078e0208 */
[----:B------:R-:W-:Y:S06]  /*142440*/  @!P1 EXIT ;  /* 0x000000000000994d */ /* 0x000fec0003800000 */
[----:B------:R-:W-:Y:S01]  /*142450*/  STG.E desc[UR60][R8.64], R23 ;  /* 0x0000001708007986 */ /* 0x000fe2000c10193c */
[----:B------:R-:W-:Y:S05]  /*142460*/  EXIT ;  /* 0x000000000000794d */ /* 0x000fea0003800000 */
.L_x_2:
[----:B------:R-:W-:-:S00]  /*142470*/  BRA `(.L_x_2) ;  /* 0xfffffffc00fc7947 */ /* 0x000fc0000383ffff */
[----:B------:R-:W-:-:S00]  /*142480*/  NOP ;  /* 0x0000000000007918 */ /* 0x000fc00000000000 */
[----:B------:R-:W-:-:S00]  /*142490*/  NOP ;  /* 0x0000000000007918 */ /* 0x000fc00000000000 */
[----:B------:R-:W-:-:S00]  /*1424a0*/  NOP ;  /* 0x0000000000007918 */ /* 0x000fc00000000000 */
[----:B------:R-:W-:-:S00]  /*1424b0*/  NOP ;  /* 0x0000000000007918 */ /* 0x000fc00000000000 */
[----:B------:R-:W-:-:S00]  /*1424c0*/  NOP ;  /* 0x0000000000007918 */ /* 0x000fc00000000000 */
[----:B------:R-:W-:-:S00]  /*1424d0*/  NOP ;  /* 0x0000000000007918 */ /* 0x000fc00000000000 */
[----:B------:R-:W-:-:S00]  /*1424e0*/  NOP ;  /* 0x0000000000007918 */ /* 0x000fc00000000000 */
[----:B------:R-:W-:-:S00]  /*1424f0*/  NOP ;  /* 0x0000000000007918 */ /* 0x000fc00000000000 */
.L_x_3:


//--------------------- .nv.shared.matmul_kernel  --------------------------
	.section	.nv.shared.matmul_kernel,"aw",@nobits
	.sectionflags	@""
	.align	16
	.zero		1024


//--------------------- .nv.shared.reserved.0     --------------------------
	.section	.nv.shared.reserved.0,"aw",@nobits
	.weak		__nv_reservedSMEM_offset_0_alias
	.size		__nv_reservedSMEM_offset_0_alias, 0, 0
	.other		__nv_reservedSMEM_offset_0_alias,@"STO_CUDA_RESERVED_SHARED STV_DEFAULT"
__nv_reservedSMEM_offset_0_alias:
	.zero		0


//--------------------- .nv.constant0.matmul_kernel --------------------------
	.section	.nv.constant0.matmul_kernel,"a",@progbits
	.sectionflags	@""
	.align	4
.nv.constant0.matmul_kernel:
	.zero		608


//--------------------- SYMBOLS --------------------------

	.type		.nv.reservedSmem.offset0,@object
	.size		.nv.reservedSmem.offset0,0x4
